// Copyright (c) 2024, Jay Shah, Ganesh Bikshandi, Ying Zhang, Vijay Thakkar, Pradeep Ramani, Tri Dao.
// Splitting the different template instantiations to different files to speed up compilation.
// This file is auto-generated. See "generate_kernels.py"

#include "flash_fwd_launch_template.h"

#ifndef FLASHATTENTION_DISABLE_HDIM128
template void run_mha_fwd_<90, cutlass::half_t, 128, 128, true, true, true, true>(Flash_fwd_params &params, cudaStream_t stream);
#endif


// ===== COMPILED SASS (sm_90a) =====

	.target	sm_90a

	.elftype	@"ET_EXEC"


//--------------------- .note.nv.tkinfo           --------------------------
	.section	.note.nv.tkinfo,"",@"SHT_NOTE"
	.sectionflags	@"SHF_NOTE_NV_TKINFO"
	.tkinfo
        /*0018*/ 	.word	0x00000002
        /*0030*/ 	.string	""
        /*0030*/ 	.string	"ptxas"
        /*0030*/ 	.string	"Cuda compilation tools, release 13.0, V13.0.88"
        /*0030*/ 	.string	"Build cuda_13.0.r13.0/compiler.36424714_0"
        /*0030*/ 	.string	"-arch sm_90a -m 64 "



//--------------------- .note.nv.cuinfo           --------------------------
	.section	.note.nv.cuinfo,"",@"SHT_NOTE"
	.sectionflags	@"SHF_NOTE_NV_CUINFO"
        /*0018*/ 	.short	0x0002
        /*001a*/ 	.short	0x005a
        /*001c*/ 	.short	0x0082
	.zero		2


//--------------------- .nv.info                  --------------------------
	.section	.nv.info,"",@"SHT_CUDA_INFO"
	.align	4


	//----- nvinfo : EIATTR_REGCOUNT
	.align		4
        /*0000*/ 	.byte	0x04, 0x2f
        /*0002*/ 	.short	(.L_18 - .L_17)
	.align		4
.L_17:
        /*0004*/ 	.word	index@(_ZN7cutlass13device_kernelIN5flash11enable_sm90INS1_16FlashAttnFwdSm90INS1_25CollectiveMainloopFwdSm90ILi2EN4cute5tupleIJNS5_1CILi1EEES8_S8_EEENS6_IJNS7_ILi128EEESA_SA_EEELi128ENS_6half_tEfNS_4arch4Sm90ELb1ELb0ELb1ELb1ELb1ELb1ELb0ELb1ELb1ELb1ELb1ELb0EEENS1_21CollectiveEpilogueFwdISB_S9_SC_SE_Li256ELb1ELb1ELb1ELb0EEENS1_36VarlenDynamicPersistentTileSchedulerILi128ELi128ELi256ELi128ELb1ELb1ELb1ELb1ELb1ELb1EEEEEEEEEvNT_6ParamsE)
        /*0008*/ 	.word	0x000000a8


	//----- nvinfo : EIATTR_FRAME_SIZE
	.align		4
.L_18:
        /*000c*/ 	.byte	0x04, 0x11
        /*000e*/ 	.short	(.L_20 - .L_19)
	.align		4
.L_19:
        /*0010*/ 	.word	index@(_ZN7cutlass13device_kernelIN5flash11enable_sm90INS1_16FlashAttnFwdSm90INS1_25CollectiveMainloopFwdSm90ILi2EN4cute5tupleIJNS5_1CILi1EEES8_S8_EEENS6_IJNS7_ILi128EEESA_SA_EEELi128ENS_6half_tEfNS_4arch4Sm90ELb1ELb0ELb1ELb1ELb1ELb1ELb0ELb1ELb1ELb1ELb1ELb0EEENS1_21CollectiveEpilogueFwdISB_S9_SC_SE_Li256ELb1ELb1ELb1ELb0EEENS1_36VarlenDynamicPersistentTileSchedulerILi128ELi128ELi256ELi128ELb1ELb1ELb1ELb1ELb1ELb1EEEEEEEEEvNT_6ParamsE)
        /*0014*/ 	.word	0x00000028


	//----- nvinfo : EIATTR_REGCOUNT
	.align		4
.L_20:
        /*0018*/ 	.byte	0x04, 0x2f
        /*001a*/ 	.short	(.L_22 - .L_21)
	.align		4
.L_21:
        /*001c*/ 	.word	index@(_ZN7cutlass13device_kernelIN5flash11enable_sm90INS1_16FlashAttnFwdSm90INS1_25CollectiveMainloopFwdSm90ILi2EN4cute5tupleIJNS5_1CILi1EEES8_S8_EEENS6_IJNS7_ILi128EEESA_SA_EEELi128ENS_6half_tEfNS_4arch4Sm90ELb1ELb0ELb1ELb1ELb1ELb0ELb0ELb1ELb1ELb1ELb1ELb0EEENS1_21CollectiveEpilogueFwdISB_S9_SC_SE_Li256ELb1ELb1ELb1ELb0EEENS1_36VarlenDynamicPersistentTileSchedulerILi128ELi128ELi256ELi128ELb1ELb1ELb1ELb1ELb1ELb1EEEEEEEEEvNT_6ParamsE)
        /*0020*/ 	.word	0x000000a8


	//----- nvinfo : EIATTR_FRAME_SIZE
	.align		4
.L_22:
        /*0024*/ 	.byte	0x04, 0x11
        /*0026*/ 	.short	(.L_24 - .L_23)
	.align		4
.L_23:
        /*0028*/ 	.word	index@(_ZN7cutlass13device_kernelIN5flash11enable_sm90INS1_16FlashAttnFwdSm90INS1_25CollectiveMainloopFwdSm90ILi2EN4cute5tupleIJNS5_1CILi1EEES8_S8_EEENS6_IJNS7_ILi128EEESA_SA_EEELi128ENS_6half_tEfNS_4arch4Sm90ELb1ELb0ELb1ELb1ELb1ELb0ELb0ELb1ELb1ELb1ELb1ELb0EEENS1_21CollectiveEpilogueFwdISB_S9_SC_SE_Li256ELb1ELb1ELb1ELb0EEENS1_36VarlenDynamicPersistentTileSchedulerILi128ELi128ELi256ELi128ELb1ELb1ELb1ELb1ELb1ELb1EEEEEEEEEvNT_6ParamsE)
        /*002c*/ 	.word	0x00000028


	//----- nvinfo : EIATTR_REGCOUNT
	.align		4
.L_24:
        /*0030*/ 	.byte	0x04, 0x2f
        /*0032*/ 	.short	(.L_26 - .L_25)
	.align		4
.L_25:
        /*0034*/ 	.word	index@(_ZN7cutlass13device_kernelIN5flash11enable_sm90INS1_16FlashAttnFwdSm90INS1_25CollectiveMainloopFwdSm90ILi2EN4cute5tupleIJNS5_1CILi1EEES8_S8_EEENS6_IJNS7_ILi128EEESA_SA_EEELi128ENS_6half_tEfNS_4arch4Sm90ELb1ELb0ELb1ELb0ELb1ELb0ELb0ELb1ELb1ELb1ELb1ELb0EEENS1_21CollectiveEpilogueFwdISB_S9_SC_SE_Li256ELb0ELb1ELb1ELb0EEENS1_19SingleTileSchedulerILb0ELb1ELb1ELi128EEEEEEEEEvNT_6ParamsE)
        /*0038*/ 	.word	0x000000a8


	//----- nvinfo : EIATTR_FRAME_SIZE
	.align		4
.L_26:
        /*003c*/ 	.byte	0x04, 0x11
        /*003e*/ 	.short	(.L_28 - .L_27)
	.align		4
.L_27:
        /*0040*/ 	.word	index@(_ZN7cutlass13device_kernelIN5flash11enable_sm90INS1_16FlashAttnFwdSm90INS1_25CollectiveMainloopFwdSm90ILi2EN4cute5tupleIJNS5_1CILi1EEES8_S8_EEENS6_IJNS7_ILi128EEESA_SA_EEELi128ENS_6half_tEfNS_4arch4Sm90ELb1ELb0ELb1ELb0ELb1ELb0ELb0ELb1ELb1ELb1ELb1ELb0EEENS1_21CollectiveEpilogueFwdISB_S9_SC_SE_Li256ELb0ELb1ELb1ELb0EEENS1_19SingleTileSchedulerILb0ELb1ELb1ELi128EEEEEEEEEvNT_6ParamsE)
        /*0044*/ 	.word	0x00000000


	//----- nvinfo : EIATTR_REGCOUNT
	.align		4
.L_28:
        /*0048*/ 	.byte	0x04, 0x2f
        /*004a*/ 	.short	(.L_30 - .L_29)
	.align		4
.L_29:
        /*004c*/ 	.word	index@(_ZN7cutlass13device_kernelIN5flash11enable_sm90INS1_16FlashAttnFwdSm90INS1_25CollectiveMainloopFwdSm90ILi2EN4cute5tupleIJNS5_1CILi1EEES8_S8_EEENS6_IJNS7_ILi128EEESA_SA_EEELi128ENS_6half_tEfNS_4arch4Sm90ELb0ELb1ELb1ELb1ELb1ELb1ELb0ELb1ELb1ELb1ELb1ELb0EEENS1_21CollectiveEpilogueFwdISB_S9_SC_SE_Li256ELb1ELb1ELb1ELb0EEENS1_36VarlenDynamicPersistentTileSchedulerILi128ELi128ELi256ELi128ELb1ELb1ELb1ELb1ELb0ELb1EEEEEEEEEvNT_6ParamsE)
        /*0050*/ 	.word	0x000000a8


	//----- nvinfo : EIATTR_FRAME_SIZE
	.align		4
.L_30:
        /*0054*/ 	.byte	0x04, 0x11
        /*0056*/ 	.short	(.L_32 - .L_31)
	.align		4
.L_31:
        /*0058*/ 	.word	index@(_ZN7cutlass13device_kernelIN5flash11enable_sm90INS1_16FlashAttnFwdSm90INS1_25CollectiveMainloopFwdSm90ILi2EN4cute5tupleIJNS5_1CILi1EEES8_S8_EEENS6_IJNS7_ILi128EEESA_SA_EEELi128ENS_6half_tEfNS_4arch4Sm90ELb0ELb1ELb1ELb1ELb1ELb1ELb0ELb1ELb1ELb1ELb1ELb0EEENS1_21CollectiveEpilogueFwdISB_S9_SC_SE_Li256ELb1ELb1ELb1ELb0EEENS1_36VarlenDynamicPersistentTileSchedulerILi128ELi128ELi256ELi128ELb1ELb1ELb1ELb1ELb0ELb1EEEEEEEEEvNT_6ParamsE)
        /*005c*/ 	.word	0x00000040


	//----- nvinfo : EIATTR_REGCOUNT
	.align		4
.L_32:
        /*0060*/ 	.byte	0x04, 0x2f
        /*0062*/ 	.short	(.L_34 - .L_33)
	.align		4
.L_33:
        /*0064*/ 	.word	index@(_ZN7cutlass13device_kernelIN5flash11enable_sm90INS1_16FlashAttnFwdSm90INS1_25CollectiveMainloopFwdSm90ILi2EN4cute5tupleIJNS5_1CILi1EEES8_S8_EEENS6_IJNS7_ILi128EEESA_SA_EEELi128ENS_6half_tEfNS_4arch4Sm90ELb0ELb1ELb1ELb1ELb1ELb0ELb0ELb1ELb1ELb1ELb1ELb0EEENS1_21CollectiveEpilogueFwdISB_S9_SC_SE_Li256ELb1ELb1ELb1ELb0EEENS1_36VarlenDynamicPersistentTileSchedulerILi128ELi128ELi256ELi128ELb1ELb1ELb1ELb1ELb0ELb1EEEEEEEEEvNT_6ParamsE)
        /*0068*/ 	.word	0x000000a8


	//----- nvinfo : EIATTR_FRAME_SIZE
	.align		4
.L_34:
        /*006c*/ 	.byte	0x04, 0x11
        /*006e*/ 	.short	(.L_36 - .L_35)
	.align		4
.L_35:
        /*0070*/ 	.word	index@(_ZN7cutlass13device_kernelIN5flash11enable_sm90INS1_16FlashAttnFwdSm90INS1_25CollectiveMainloopFwdSm90ILi2EN4cute5tupleIJNS5_1CILi1EEES8_S8_EEENS6_IJNS7_ILi128EEESA_SA_EEELi128ENS_6half_tEfNS_4arch4Sm90ELb0ELb1ELb1ELb1ELb1ELb0ELb0ELb1ELb1ELb1ELb1ELb0EEENS1_21CollectiveEpilogueFwdISB_S9_SC_SE_Li256ELb1ELb1ELb1ELb0EEENS1_36VarlenDynamicPersistentTileSchedulerILi128ELi128ELi256ELi128ELb1ELb1ELb1ELb1ELb0ELb1EEEEEEEEEvNT_6ParamsE)
        /*0074*/ 	.word	0x00000020


	//----- nvinfo : EIATTR_REGCOUNT
	.align		4
.L_36:
        /*0078*/ 	.byte	0x04, 0x2f
        /*007a*/ 	.short	(.L_38 - .L_37)
	.align		4
.L_37:
        /*007c*/ 	.word	index@(_ZN7cutlass13device_kernelIN5flash11enable_sm90INS1_16FlashAttnFwdSm90INS1_25CollectiveMainloopFwdSm90ILi2EN4cute5tupleIJNS5_1CILi1EEES8_S8_EEENS6_IJNS7_ILi128EEESA_SA_EEELi128ENS_6half_tEfNS_4arch4Sm90ELb0ELb1ELb1ELb0ELb1ELb0ELb0ELb1ELb1ELb1ELb1ELb0EEENS1_21CollectiveEpilogueFwdISB_S9_SC_SE_Li256ELb0ELb1ELb1ELb0EEENS1_19SingleTileSchedulerILb0ELb1ELb1ELi128EEEEEEEEEvNT_6ParamsE)
        /*0080*/ 	.word	0x000000a8


	//----- nvinfo : EIATTR_FRAME_SIZE
	.align		4
.L_38:
        /*0084*/ 	.byte	0x04, 0x11
        /*0086*/ 	.short	(.L_40 - .L_39)
	.align		4
.L_39:
        /*0088*/ 	.word	index@(_ZN7cutlass13device_kernelIN5flash11enable_sm90INS1_16FlashAttnFwdSm90INS1_25CollectiveMainloopFwdSm90ILi2EN4cute5tupleIJNS5_1CILi1EEES8_S8_EEENS6_IJNS7_ILi128EEESA_SA_EEELi128ENS_6half_tEfNS_4arch4Sm90ELb0ELb1ELb1ELb0ELb1ELb0ELb0ELb1ELb1ELb1ELb1ELb0EEENS1_21CollectiveEpilogueFwdISB_S9_SC_SE_Li256ELb0ELb1ELb1ELb0EEENS1_19SingleTileSchedulerILb0ELb1ELb1ELi128EEEEEEEEEvNT_6ParamsE)
        /*008c*/ 	.word	0x00000000


	//----- nvinfo : EIATTR_REGCOUNT
	.align		4
.L_40:
        /*0090*/ 	.byte	0x04, 0x2f
        /*0092*/ 	.short	(.L_42 - .L_41)
	.align		4
.L_41:
        /*0094*/ 	.word	index@(_ZN7cutlass13device_kernelIN5flash11enable_sm90INS1_16FlashAttnFwdSm90INS1_25CollectiveMainloopFwdSm90ILi2EN4cute5tupleIJNS5_1CILi1EEES8_S8_EEENS6_IJNS7_ILi128EEESA_SA_EEELi128ENS_6half_tEfNS_4arch4Sm90ELb0ELb0ELb1ELb1ELb1ELb1ELb0ELb1ELb1ELb1ELb1ELb0EEENS1_21CollectiveEpilogueFwdISB_S9_SC_SE_Li256ELb1ELb1ELb1ELb0EEENS1_36VarlenDynamicPersistentTileSchedulerILi128ELi128ELi256ELi128ELb1ELb1ELb1ELb0ELb1ELb1EEEEEEEEEvNT_6ParamsE)
        /*0098*/ 	.word	0x000000a8


	//----- nvinfo : EIATTR_FRAME_SIZE
	.align		4
.L_42:
        /*009c*/ 	.byte	0x04, 0x11
        /*009e*/ 	.short	(.L_44 - .L_43)
	.align		4
.L_43:
        /*00a0*/ 	.word	index@(_ZN7cutlass13device_kernelIN5flash11enable_sm90INS1_16FlashAttnFwdSm90INS1_25CollectiveMainloopFwdSm90ILi2EN4cute5tupleIJNS5_1CILi1EEES8_S8_EEENS6_IJNS7_ILi128EEESA_SA_EEELi128ENS_6half_tEfNS_4arch4Sm90ELb0ELb0ELb1ELb1ELb1ELb1ELb0ELb1ELb1ELb1ELb1ELb0EEENS1_21CollectiveEpilogueFwdISB_S9_SC_SE_Li256ELb1ELb1ELb1ELb0EEENS1_36VarlenDynamicPersistentTileSchedulerILi128ELi128ELi256ELi128ELb1ELb1ELb1ELb0ELb1ELb1EEEEEEEEEvNT_6ParamsE)
        /*00a4*/ 	.word	0x00000028


	//----- nvinfo : EIATTR_REGCOUNT
	.align		4
.L_44:
        /*00a8*/ 	.byte	0x04, 0x2f
        /*00aa*/ 	.short	(.L_46 - .L_45)
	.align		4
.L_45:
        /*00ac*/ 	.word	index@(_ZN7cutlass13device_kernelIN5flash11enable_sm90INS1_16FlashAttnFwdSm90INS1_25CollectiveMainloopFwdSm90ILi2EN4cute5tupleIJNS5_1CILi1EEES8_S8_EEENS6_IJNS7_ILi128EEESA_SA_EEELi128ENS_6half_tEfNS_4arch4Sm90ELb0ELb0ELb1ELb1ELb1ELb0ELb0ELb1ELb1ELb1ELb1ELb0EEENS1_21CollectiveEpilogueFwdISB_S9_SC_SE_Li256ELb1ELb1ELb1ELb0EEENS1_36VarlenDynamicPersistentTileSchedulerILi128ELi128ELi256ELi128ELb1ELb1ELb1ELb0ELb1ELb1EEEEEEEEEvNT_6ParamsE)
        /*00b0*/ 	.word	0x000000a8


	//----- nvinfo : EIATTR_FRAME_SIZE
	.align		4
.L_46:
        /*00b4*/ 	.byte	0x04, 0x11
        /*00b6*/ 	.short	(.L_48 - .L_47)
	.align		4
.L_47:
        /*00b8*/ 	.word	index@(_ZN7cutlass13device_kernelIN5flash11enable_sm90INS1_16FlashAttnFwdSm90INS1_25CollectiveMainloopFwdSm90ILi2EN4cute5tupleIJNS5_1CILi1EEES8_S8_EEENS6_IJNS7_ILi128EEESA_SA_EEELi128ENS_6half_tEfNS_4arch4Sm90ELb0ELb0ELb1ELb1ELb1ELb0ELb0ELb1ELb1ELb1ELb1ELb0EEENS1_21CollectiveEpilogueFwdISB_S9_SC_SE_Li256ELb1ELb1ELb1ELb0EEENS1_36VarlenDynamicPersistentTileSchedulerILi128ELi128ELi256ELi128ELb1ELb1ELb1ELb0ELb1ELb1EEEEEEEEEvNT_6ParamsE)
        /*00bc*/ 	.word	0x00000028


	//----- nvinfo : EIATTR_REGCOUNT
	.align		4
.L_48:
        /*00c0*/ 	.byte	0x04, 0x2f
        /*00c2*/ 	.short	(.L_50 - .L_49)
	.align		4
.L_49:
        /*00c4*/ 	.word	index@(_ZN7cutlass13device_kernelIN5flash11enable_sm90INS1_16FlashAttnFwdSm90INS1_25CollectiveMainloopFwdSm90ILi2EN4cute5tupleIJNS5_1CILi1EEES8_S8_EEENS6_IJNS7_ILi128EEESA_SA_EEELi128ENS_6half_tEfNS_4arch4Sm90ELb0ELb0ELb1ELb0ELb1ELb0ELb0ELb1ELb1ELb1ELb1ELb0EEENS1_21CollectiveEpilogueFwdISB_S9_SC_SE_Li256ELb0ELb1ELb1ELb0EEENS1_19SingleTileSchedulerILb0ELb1ELb1ELi128EEEEEEEEEvNT_6ParamsE)
        /*00c8*/ 	.word	0x000000a8


	//----- nvinfo : EIATTR_FRAME_SIZE
	.align		4
.L_50:
        /*00cc*/ 	.byte	0x04, 0x11
        /*00ce*/ 	.short	(.L_52 - .L_51)
	.align		4
.L_51:
        /*00d0*/ 	.word	index@(_ZN7cutlass13device_kernelIN5flash11enable_sm90INS1_16FlashAttnFwdSm90INS1_25CollectiveMainloopFwdSm90ILi2EN4cute5tupleIJNS5_1CILi1EEES8_S8_EEENS6_IJNS7_ILi128EEESA_SA_EEELi128ENS_6half_tEfNS_4arch4Sm90ELb0ELb0ELb1ELb0ELb1ELb0ELb0ELb1ELb1ELb1ELb1ELb0EEENS1_21CollectiveEpilogueFwdISB_S9_SC_SE_Li256ELb0ELb1ELb1ELb0EEENS1_19SingleTileSchedulerILb0ELb1ELb1ELi128EEEEEEEEEvNT_6ParamsE)
        /*00d4*/ 	.word	0x00000000


	//----- nvinfo : EIATTR_MIN_STACK_SIZE
	.align		4
.L_52:
        /*00d8*/ 	.byte	0x04, 0x12
        /*00da*/ 	.short	(.L_54 - .L_53)
	.align		4
.L_53:
        /*00dc*/ 	.word	index@(_ZN7cutlass13device_kernelIN5flash11enable_sm90INS1_16FlashAttnFwdSm90INS1_25CollectiveMainloopFwdSm90ILi2EN4cute5tupleIJNS5_1CILi1EEES8_S8_EEENS6_IJNS7_ILi128EEESA_SA_EEELi128ENS_6half_tEfNS_4arch4Sm90ELb0ELb0ELb1ELb0ELb1ELb0ELb0ELb1ELb1ELb1ELb1ELb0EEENS1_21CollectiveEpilogueFwdISB_S9_SC_SE_Li256ELb0ELb1ELb1ELb0EEENS1_19SingleTileSchedulerILb0ELb1ELb1ELi128EEEEEEEEEvNT_6ParamsE)
        /*00e0*/ 	.word	0x00000000


	//----- nvinfo : EIATTR_MIN_STACK_SIZE
	.align		4
.L_54:
        /*00e4*/ 	.byte	0x04, 0x12
        /*00e6*/ 	.short	(.L_56 - .L_55)
	.align		4
.L_55:
        /*00e8*/ 	.word	index@(_ZN7cutlass13device_kernelIN5flash11enable_sm90INS1_16FlashAttnFwdSm90INS1_25CollectiveMainloopFwdSm90ILi2EN4cute5tupleIJNS5_1CILi1EEES8_S8_EEENS6_IJNS7_ILi128EEESA_SA_EEELi128ENS_6half_tEfNS_4arch4Sm90ELb0ELb0ELb1ELb1ELb1ELb0ELb0ELb1ELb1ELb1ELb1ELb0EEENS1_21CollectiveEpilogueFwdISB_S9_SC_SE_Li256ELb1ELb1ELb1ELb0EEENS1_36VarlenDynamicPersistentTileSchedulerILi128ELi128ELi256ELi128ELb1ELb1ELb1ELb0ELb1ELb1EEEEEEEEEvNT_6ParamsE)
        /*00ec*/ 	.word	0x00000028


	//----- nvinfo : EIATTR_MIN_STACK_SIZE
	.align		4
.L_56:
        /*00f0*/ 	.byte	0x04, 0x12
        /*00f2*/ 	.short	(.L_58 - .L_57)
	.align		4
.L_57:
        /*00f4*/ 	.word	index@(_ZN7cutlass13device_kernelIN5flash11enable_sm90INS1_16FlashAttnFwdSm90INS1_25CollectiveMainloopFwdSm90ILi2EN4cute5tupleIJNS5_1CILi1EEES8_S8_EEENS6_IJNS7_ILi128EEESA_SA_EEELi128ENS_6half_tEfNS_4arch4Sm90ELb0ELb0ELb1ELb1ELb1ELb1ELb0ELb1ELb1ELb1ELb1ELb0EEENS1_21CollectiveEpilogueFwdISB_S9_SC_SE_Li256ELb1ELb1ELb1ELb0EEENS1_36VarlenDynamicPersistentTileSchedulerILi128ELi128ELi256ELi128ELb1ELb1ELb1ELb0ELb1ELb1EEEEEEEEEvNT_6ParamsE)
        /*00f8*/ 	.word	0x00000028


	//----- nvinfo : EIATTR_MIN_STACK_SIZE
	.align		4
.L_58:
        /*00fc*/ 	.byte	0x04, 0x12
        /*00fe*/ 	.short	(.L_60 - .L_59)
	.align		4
.L_59:
        /*0100*/ 	.word	index@(_ZN7cutlass13device_kernelIN5flash11enable_sm90INS1_16FlashAttnFwdSm90INS1_25CollectiveMainloopFwdSm90ILi2EN4cute5tupleIJNS5_1CILi1EEES8_S8_EEENS6_IJNS7_ILi128EEESA_SA_EEELi128ENS_6half_tEfNS_4arch4Sm90ELb0ELb1ELb1ELb0ELb1ELb0ELb0ELb1ELb1ELb1ELb1ELb0EEENS1_21CollectiveEpilogueFwdISB_S9_SC_SE_Li256ELb0ELb1ELb1ELb0EEENS1_19SingleTileSchedulerILb0ELb1ELb1ELi128EEEEEEEEEvNT_6ParamsE)
        /*0104*/ 	.word	0x00000000


	//----- nvinfo : EIATTR_MIN_STACK_SIZE
	.align		4
.L_60:
        /*0108*/ 	.byte	0x04, 0x12
        /*010a*/ 	.short	(.L_62 - .L_61)
	.align		4
.L_61:
        /*010c*/ 	.word	index@(_ZN7cutlass13device_kernelIN5flash11enable_sm90INS1_16FlashAttnFwdSm90INS1_25CollectiveMainloopFwdSm90ILi2EN4cute5tupleIJNS5_1CILi1EEES8_S8_EEENS6_IJNS7_ILi128EEESA_SA_EEELi128ENS_6half_tEfNS_4arch4Sm90ELb0ELb1ELb1ELb1ELb1ELb0ELb0ELb1ELb1ELb1ELb1ELb0EEENS1_21CollectiveEpilogueFwdISB_S9_SC_SE_Li256ELb1ELb1ELb1ELb0EEENS1_36VarlenDynamicPersistentTileSchedulerILi128ELi128ELi256ELi128ELb1ELb1ELb1ELb1ELb0ELb1EEEEEEEEEvNT_6ParamsE)
        /*0110*/ 	.word	0x00000020


	//----- nvinfo : EIATTR_MIN_STACK_SIZE
	.align		4
.L_62:
        /*0114*/ 	.byte	0x04, 0x12
        /*0116*/ 	.short	(.L_64 - .L_63)
	.align		4
.L_63:
        /*0118*/ 	.word	index@(_ZN7cutlass13device_kernelIN5flash11enable_sm90INS1_16FlashAttnFwdSm90INS1_25CollectiveMainloopFwdSm90ILi2EN4cute5tupleIJNS5_1CILi1EEES8_S8_EEENS6_IJNS7_ILi128EEESA_SA_EEELi128ENS_6half_tEfNS_4arch4Sm90ELb0ELb1ELb1ELb1ELb1ELb1ELb0ELb1ELb1ELb1ELb1ELb0EEENS1_21CollectiveEpilogueFwdISB_S9_SC_SE_Li256ELb1ELb1ELb1ELb0EEENS1_36VarlenDynamicPersistentTileSchedulerILi128ELi128ELi256ELi128ELb1ELb1ELb1ELb1ELb0ELb1EEEEEEEEEvNT_6ParamsE)
        /*011c*/ 	.word	0x00000040


	//----- nvinfo : EIATTR_MIN_STACK_SIZE
	.align		4
.L_64:
        /*0120*/ 	.byte	0x04, 0x12
        /*0122*/ 	.short	(.L_66 - .L_65)
	.align		4
.L_65:
        /*0124*/ 	.word	index@(_ZN7cutlass13device_kernelIN5flash11enable_sm90INS1_16FlashAttnFwdSm90INS1_25CollectiveMainloopFwdSm90ILi2EN4cute5tupleIJNS5_1CILi1EEES8_S8_EEENS6_IJNS7_ILi128EEESA_SA_EEELi128ENS_6half_tEfNS_4arch4Sm90ELb1ELb0ELb1ELb0ELb1ELb0ELb0ELb1ELb1ELb1ELb1ELb0EEENS1_21CollectiveEpilogueFwdISB_S9_SC_SE_Li256ELb0ELb1ELb1ELb0EEENS1_19SingleTileSchedulerILb0ELb1ELb1ELi128EEEEEEEEEvNT_6ParamsE)
        /*0128*/ 	.word	0x00000000


	//----- nvinfo : EIATTR_MIN_STACK_SIZE
	.align		4
.L_66:
        /*012c*/ 	.byte	0x04, 0x12
        /*012e*/ 	.short	(.L_68 - .L_67)
	.align		4
.L_67:
        /*0130*/ 	.word	index@(_ZN7cutlass13device_kernelIN5flash11enable_sm90INS1_16FlashAttnFwdSm90INS1_25CollectiveMainloopFwdSm90ILi2EN4cute5tupleIJNS5_1CILi1EEES8_S8_EEENS6_IJNS7_ILi128EEESA_SA_EEELi128ENS_6half_tEfNS_4arch4Sm90ELb1ELb0ELb1ELb1ELb1ELb0ELb0ELb1ELb1ELb1ELb1ELb0EEENS1_21CollectiveEpilogueFwdISB_S9_SC_SE_Li256ELb1ELb1ELb1ELb0EEENS1_36VarlenDynamicPersistentTileSchedulerILi128ELi128ELi256ELi128ELb1ELb1ELb1ELb1ELb1ELb1EEEEEEEEEvNT_6ParamsE)
        /*0134*/ 	.word	0x00000028


	//----- nvinfo : EIATTR_MIN_STACK_SIZE
	.align		4
.L_68:
        /*0138*/ 	.byte	0x04, 0x12
        /*013a*/ 	.short	(.L_70 - .L_69)
	.align		4
.L_69:
        /*013c*/ 	.word	index@(_ZN7cutlass13device_kernelIN5flash11enable_sm90INS1_16FlashAttnFwdSm90INS1_25CollectiveMainloopFwdSm90ILi2EN4cute5tupleIJNS5_1CILi1EEES8_S8_EEENS6_IJNS7_ILi128EEESA_SA_EEELi128ENS_6half_tEfNS_4arch4Sm90ELb1ELb0ELb1ELb1ELb1ELb1ELb0ELb1ELb1ELb1ELb1ELb0EEENS1_21CollectiveEpilogueFwdISB_S9_SC_SE_Li256ELb1ELb1ELb1ELb0EEENS1_36VarlenDynamicPersistentTileSchedulerILi128ELi128ELi256ELi128ELb1ELb1ELb1ELb1ELb1ELb1EEEEEEEEEvNT_6ParamsE)
        /*0140*/ 	.word	0x00000028
.L_70:


//--------------------- .nv.compat                --------------------------
	.section	.nv.compat,"",@"SHT_CUDA_COMPAT_INFO"
	.align	4
        /*0000*/ 	.byte	0x02, 0x09, 0x01, 0x00, 0x02, 0x02, 0x04, 0x00, 0x02, 0x05, 0x05, 0x00, 0x03, 0x07, 0x01, 0x01
        /*0010*/ 	.byte	0x02, 0x03, 0x01, 0x00, 0x02, 0x06, 0x01, 0x00, 0x04, 0x0b, 0x08, 0x00, 0x00, 0x00, 0x00, 0x00
        /*0020*/ 	.byte	0x00, 0x00, 0x00, 0x00


//--------------------- .nv.info._ZN7cutlass13device_kernelIN5flash11enable_sm90INS1_16FlashAttnFwdSm90INS1_25CollectiveMainloopFwdSm90ILi2EN4cute5tupleIJNS5_1CILi1EEES8_S8_EEENS6_IJNS7_ILi128EEESA_SA_EEELi128ENS_6half_tEfNS_4arch4Sm90ELb0ELb0ELb1ELb0ELb1ELb0ELb0ELb1ELb1ELb1ELb1ELb0EEENS1_21CollectiveEpilogueFwdISB_S9_SC_SE_Li256ELb0ELb1ELb1ELb0EEENS1_19SingleTileSchedulerILb0ELb1ELb1ELi128EEEEEEEEEvNT_6ParamsE --------------------------
	.section	.nv.info._ZN7cutlass13device_kernelIN5flash11enable_sm90INS1_16FlashAttnFwdSm90INS1_25CollectiveMainloopFwdSm90ILi2EN4cute5tupleIJNS5_1CILi1EEES8_S8_EEENS6_IJNS7_ILi128EEESA_SA_EEELi128ENS_6half_tEfNS_4arch4Sm90ELb0ELb0ELb1ELb0ELb1ELb0ELb0ELb1ELb1ELb1ELb1ELb0EEENS1_21CollectiveEpilogueFwdISB_S9_SC_SE_Li256ELb0ELb1ELb1ELb0EEENS1_19SingleTileSchedulerILb0ELb1ELb1ELi128EEEEEEEEEvNT_6ParamsE,"",@"SHT_CUDA_INFO"
	.sectionflags	@""
	.align	4


	//----- nvinfo : EIATTR_CUDA_API_VERSION
	.align		4
        /*0000*/ 	.byte	0x04, 0x37
        /*0002*/ 	.short	(.L_72 - .L_71)
.L_71:
        /*0004*/ 	.word	0x00000082


	//----- nvinfo : EIATTR_KPARAM_INFO
	.align		4
.L_72:
        /*0008*/ 	.byte	0x04, 0x17
        /*000a*/ 	.short	(.L_74 - .L_73)
.L_73:
        /*000c*/ 	.word	0x00000000
        /*0010*/ 	.short	0x0000
        /*0012*/ 	.short	0x0070
        /*0014*/ 	.byte	0x00, 0xf0, 0x01, 0x28


	//----- nvinfo : EIATTR_SPARSE_MMA_MASK
	.align		4
.L_74:
        /*0018*/ 	.byte	0x03, 0x50
        /*001a*/ 	.short	0x0000


	//----- nvinfo : EIATTR_MAXREG_COUNT
	.align		4
        /*001c*/ 	.byte	0x03, 0x1b
        /*001e*/ 	.short	0x00a8


	//----- nvinfo : EIATTR_NUM_BARRIERS
	.align		4
        /*0020*/ 	.byte	0x02, 0x4c
        /*0022*/ 	.byte	0x10
	.zero		1


	//----- nvinfo : EIATTR_EXTERNS
	.align		4
        /*0024*/ 	.byte	0x04, 0x0f
        /*0026*/ 	.short	(.L_76 - .L_75)


	//   ....[0]....
	.align		4
.L_75:
        /*0028*/ 	.word	index@(__assertfail)


	//----- nvinfo : EIATTR_MERCURY_ISA_VERSION
	.align		4
.L_76:
        /*002c*/ 	.byte	0x03, 0x5f
        /*002e*/ 	.short	0x0101


	//----- nvinfo : EIATTR_INT_WARP_WIDE_INSTR_OFFSETS
	.align		4
        /*0030*/ 	.byte	0x04, 0x31
        /*0032*/ 	.short	(.L_78 - .L_77)


	//   ....[0]....
.L_77:
        /*0034*/ 	.word	0x000000b0


	//   ....[1]....
        /*0038*/ 	.word	0x000000c0


	//   ....[2]....
        /*003c*/ 	.word	0x00000160


	//----- nvinfo : EIATTR_COOP_GROUP_MASK_REGIDS
	.align		4
.L_78:
        /*0040*/ 	.byte	0x04, 0x29
        /*0042*/ 	.short	(.L_80 - .L_79)


	//   ....[0]....
.L_79:
        /*0044*/ 	.word	0xffffffff


	//   ....[1]....
        /*0048*/ 	.word	0xffffffff


	//   ....[2]....
        /*004c*/ 	.word	0xffffffff


	//   ....[3]....
        /*0050*/ 	.word	0xffffffff


	//   ....[4]....
        /*0054*/ 	.word	0xffffffff


	//   ....[5]....
        /*0058*/ 	.word	0xffffffff


	//   ....[6]....
        /*005c*/ 	.word	0xffffffff


	//   ....[7]....
        /*0060*/ 	.word	0xffffffff


	//   ....[8]....
        /*0064*/ 	.word	0xffffffff


	//   ....[9]....
        /*0068*/ 	.word	0xffffffff


	//   ....[10]....
        /*006c*/ 	.word	0xffffffff


	//   ....[11]....
        /*0070*/ 	.word	0xffffffff


	//   ....[12]....
        /*0074*/ 	.word	0xffffffff


	//   ....[13]....
        /*0078*/ 	.word	0xffffffff


	//   ....[14]....
        /*007c*/ 	.word	0xffffffff


	//   ....[15]....
        /*0080*/ 	.word	0xffffffff


	//   ....[16]....
        /*0084*/ 	.word	0xffffffff


	//   ....[17]....
        /*0088*/ 	.word	0xffffffff


	//   ....[18]....
        /*008c*/ 	.word	0xffffffff


	//   ....[19]....
        /*0090*/ 	.word	0xffffffff


	//   ....[20]....
        /*0094*/ 	.word	0xffffffff


	//   ....[21]....
        /*0098*/ 	.word	0xffffffff


	//   ....[22]....
        /*009c*/ 	.word	0xffffffff


	//   ....[23]....
        /*00a0*/ 	.word	0xffffffff


	//   ....[24]....
        /*00a4*/ 	.word	0xffffffff


	//   ....[25]....
        /*00a8*/ 	.word	0xffffffff


	//   ....[26]....
        /*00ac*/ 	.word	0xffffffff


	//   ....[27]....
        /*00b0*/ 	.word	0xffffffff


	//   ....[28]....
        /*00b4*/ 	.word	0xffffffff


	//   ....[29]....
        /*00b8*/ 	.word	0xffffffff


	//   ....[30]....
        /*00bc*/ 	.word	0xffffffff


	//   ....[31]....
        /*00c0*/ 	.word	0xffffffff


	//   ....[32]....
        /*00c4*/ 	.word	0xffffffff


	//   ....[33]....
        /*00c8*/ 	.word	0xffffffff


	//   ....[34]....
        /*00cc*/ 	.word	0xffffffff


	//   ....[35]....
        /*00d0*/ 	.word	0xffffffff


	//   ....[36]....
        /*00d4*/ 	.word	0xffffffff


	//   ....[37]....
        /*00d8*/ 	.word	0xffffffff


	//   ....[38]....
        /*00dc*/ 	.word	0xffffffff


	//   ....[39]....
        /*00e0*/ 	.word	0xffffffff


	//   ....[40]....
        /*00e4*/ 	.word	0xffffffff


	//   ....[41]....
        /*00e8*/ 	.word	0xffffffff


	//   ....[42]....
        /*00ec*/ 	.word	0xffffffff


	//   ....[43]....
        /*00f0*/ 	.word	0xffffffff


	//   ....[44]....
        /*00f4*/ 	.word	0xffffffff


	//   ....[45]....
        /*00f8*/ 	.word	0xffffffff


	//   ....[46]....
        /*00fc*/ 	.word	0xffffffff


	//   ....[47]....
        /*0100*/ 	.word	0xffffffff


	//   ....[48]....
        /*0104*/ 	.word	0xffffffff


	//   ....[49]....
        /*0108*/ 	.word	0xffffffff


	//   ....[50]....
        /*010c*/ 	.word	0xffffffff


	//   ....[51]....
        /*0110*/ 	.word	0xffffffff


	//   ....[52]....
        /*0114*/ 	.word	0xffffffff


	//   ....[53]....
        /*0118*/ 	.word	0xffffffff


	//   ....[54]....
        /*011c*/ 	.word	0xffffffff


	//   ....[55]....
        /*0120*/ 	.word	0xffffffff


	//   ....[56]....
        /*0124*/ 	.word	0xffffffff


	//   ....[57]....
        /*0128*/ 	.word	0xffffffff


	//   ....[58]....
        /*012c*/ 	.word	0xffffffff


	//   ....[59]....
        /*0130*/ 	.word	0xffffffff


	//   ....[60]....
        /*0134*/ 	.word	0xffffffff


	//   ....[61]....
        /*0138*/ 	.word	0xffffffff


	//   ....[62]....
        /*013c*/ 	.word	0xffffffff


	//   ....[63]....
        /*0140*/ 	.word	0xffffffff


	//   ....[64]....
        /*0144*/ 	.word	0xffffffff


	//   ....[65]....
        /*0148*/ 	.word	0xffffffff


	//   ....[66]....
        /*014c*/ 	.word	0xffffffff


	//   ....[67]....
        /*0150*/ 	.word	0xffffffff


	//   ....[68]....
        /*0154*/ 	.word	0xffffffff


	//   ....[69]....
        /*0158*/ 	.word	0xffffffff


	//   ....[70]....
        /*015c*/ 	.word	0xffffffff


	//   ....[71]....
        /*0160*/ 	.word	0xffffffff


	//   ....[72]....
        /*0164*/ 	.word	0xffffffff


	//   ....[73]....
        /*0168*/ 	.word	0xffffffff


	//   ....[74]....
        /*016c*/ 	.word	0xffffffff


	//   ....[75]....
        /*0170*/ 	.word	0xffffffff


	//   ....[76]....
        /*0174*/ 	.word	0xffffffff


	//   ....[77]....
        /*0178*/ 	.word	0xffffffff


	//   ....[78]....
        /*017c*/ 	.word	0xffffffff


	//   ....[79]....
        /*0180*/ 	.word	0xffffffff


	//   ....[80]....
        /*0184*/ 	.word	0xffffffff


	//   ....[81]....
        /*0188*/ 	.word	0xffffffff


	//   ....[82]....
        /*018c*/ 	.word	0xffffffff


	//   ....[83]....
        /*0190*/ 	.word	0xffffffff


	//   ....[84]....
        /*0194*/ 	.word	0xffffffff


	//   ....[85]....
        /*0198*/ 	.word	0xffffffff


	//   ....[86]....
        /*019c*/ 	.word	0xffffffff


	//   ....[87]....
        /*01a0*/ 	.word	0xffffffff


	//   ....[88]....
        /*01a4*/ 	.word	0xffffffff


	//   ....[89]....
        /*01a8*/ 	.word	0xffffffff


	//   ....[90]....
        /*01ac*/ 	.word	0xffffffff


	//   ....[91]....
        /*01b0*/ 	.word	0xffffffff


	//   ....[92]....
        /*01b4*/ 	.word	0xffffffff


	//   ....[93]....
        /*01b8*/ 	.word	0xffffffff


	//   ....[94]....
        /*01bc*/ 	.word	0xffffffff


	//   ....[95]....
        /*01c0*/ 	.word	0xffffffff


	//   ....[96]....
        /*01c4*/ 	.word	0xffffffff


	//   ....[97]....
        /*01c8*/ 	.word	0xffffffff


	//   ....[98]....
        /*01cc*/ 	.word	0xffffffff


	//   ....[99]....
        /*01d0*/ 	.word	0xffffffff


	//   ....[100]....
        /*01d4*/ 	.word	0xffffffff


	//   ....[101]....
        /*01d8*/ 	.word	0xffffffff


	//   ....[102]....
        /*01dc*/ 	.word	0xffffffff


	//   ....[103]....
        /*01e0*/ 	.word	0xffffffff


	//   ....[104]....
        /*01e4*/ 	.word	0xffffffff


	//   ....[105]....
        /*01e8*/ 	.word	0xffffffff


	//   ....[106]....
        /*01ec*/ 	.word	0xffffffff


	//   ....[107]....
        /*01f0*/ 	.word	0xffffffff


	//   ....[108]....
        /*01f4*/ 	.word	0xffffffff


	//   ....[109]....
        /*01f8*/ 	.word	0x0500000f


	//   ....[110]....
        /*01fc*/ 	.word	0x0500000f


	//   ....[111]....
        /*0200*/ 	.word	0x0500000f


	//   ....[112]....
        /*0204*/ 	.word	0x0500000f


	//   ....[113]....
        /*0208*/ 	.word	0x0500000f


	//   ....[114]....
        /*020c*/ 	.word	0x0500000f


	//   ....[115]....
        /*0210*/ 	.word	0x0500000f


	//   ....[116]....
        /*0214*/ 	.word	0x0500000f


	//   ....[117]....
        /*0218*/ 	.word	0x0500000f


	//   ....[118]....
        /*021c*/ 	.word	0x0500000f


	//   ....[119]....
        /*0220*/ 	.word	0x0500000f


	//   ....[120]....
        /*0224*/ 	.word	0x0500000f


	//   ....[121]....
        /*0228*/ 	.word	0x0500000f


	//   ....[122]....
        /*022c*/ 	.word	0x0500000f


	//   ....[123]....
        /*0230*/ 	.word	0x0500000f


	//   ....[124]....
        /*0234*/ 	.word	0x0500000f


	//   ....[125]....
        /*0238*/ 	.word	0x0500000f


	//   ....[126]....
        /*023c*/ 	.word	0x0500000f


	//   ....[127]....
        /*0240*/ 	.word	0x0500000f


	//   ....[128]....
        /*0244*/ 	.word	0x0500000f


	//   ....[129]....
        /*0248*/ 	.word	0x0500000f


	//   ....[130]....
        /*024c*/ 	.word	0x0500000f


	//   ....[131]....
        /*0250*/ 	.word	0x0500000f


	//   ....[132]....
        /*0254*/ 	.word	0x0500000f


	//   ....[133]....
        /*0258*/ 	.word	0x0500000f


	//   ....[134]....
        /*025c*/ 	.word	0x0500000f


	//   ....[135]....
        /*0260*/ 	.word	0x0500000f


	//   ....[136]....
        /*0264*/ 	.word	0x0500000f


	//   ....[137]....
        /*0268*/ 	.word	0x0500000f


	//   ....[138]....
        /*026c*/ 	.word	0x0500000f


	//   ....[139]....
        /*0270*/ 	.word	0x0500000f


	//   ....[140]....
        /*0274*/ 	.word	0x0500000f


	//   ....[141]....
        /*0278*/ 	.word	0x0500000f


	//   ....[142]....
        /*027c*/ 	.word	0x0500000f


	//   ....[143]....
        /*0280*/ 	.word	0x0500000f


	//   ....[144]....
        /*0284*/ 	.word	0x0500000f


	//   ....[145]....
        /*0288*/ 	.word	0x0500000f


	//   ....[146]....
        /*028c*/ 	.word	0x0500000f


	//   ....[147]....
        /*0290*/ 	.word	0x0500000f


	//   ....[148]....
        /*0294*/ 	.word	0x0500000f


	//   ....[149]....
        /*0298*/ 	.word	0x0500000f


	//   ....[150]....
        /*029c*/ 	.word	0x0500000f


	//   ....[151]....
        /*02a0*/ 	.word	0x0500000f


	//   ....[152]....
        /*02a4*/ 	.word	0x0500000f


	//   ....[153]....
        /*02a8*/ 	.word	0x0500000f


	//   ....[154]....
        /*02ac*/ 	.word	0x0500000f


	//   ....[155]....
        /*02b0*/ 	.word	0x0500000f


	//   ....[156]....
        /*02b4*/ 	.word	0x0500000f


	//   ....[157]....
        /*02b8*/ 	.word	0x0500000f


	//   ....[158]....
        /*02bc*/ 	.word	0x0500000f


	//   ....[159]....
        /*02c0*/ 	.word	0x0500000f


	//   ....[160]....
        /*02c4*/ 	.word	0x0500000f


	//   ....[161]....
        /*02c8*/ 	.word	0x0500000f


	//   ....[162]....
        /*02cc*/ 	.word	0x0500000f


	//   ....[163]....
        /*02d0*/ 	.word	0x0500000f


	//   ....[164]....
        /*02d4*/ 	.word	0x0500000f


	//   ....[165]....
        /*02d8*/ 	.word	0x0500000f


	//   ....[166]....
        /*02dc*/ 	.word	0x0500000f


	//   ....[167]....
        /*02e0*/ 	.word	0x0500000f


	//   ....[168]....
        /*02e4*/ 	.word	0x0500000f


	//   ....[169]....
        /*02e8*/ 	.word	0x0500000f


	//   ....[170]....
        /*02ec*/ 	.word	0x0500000f


	//   ....[171]....
        /*02f0*/ 	.word	0x0500000f


	//   ....[172]....
        /*02f4*/ 	.word	0x0500000f


	//   ....[173]....
        /*02f8*/ 	.word	0x0500000f


	//   ....[174]....
        /*02fc*/ 	.word	0x0500000f


	//   ....[175]....
        /*0300*/ 	.word	0x0500000f


	//   ....[176]....
        /*0304*/ 	.word	0x0500000f


	//   ....[177]....
        /*0308*/ 	.word	0x0500000f


	//   ....[178]....
        /*030c*/ 	.word	0x0500000f


	//   ....[179]....
        /*0310*/ 	.word	0x0500000f


	//   ....[180]....
        /*0314*/ 	.word	0x0500000f


	//   ....[181]....
        /*0318*/ 	.word	0x0500000f


	//   ....[182]....
        /*031c*/ 	.word	0x0500000f


	//   ....[183]....
        /*0320*/ 	.word	0x0500000f


	//   ....[184]....
        /*0324*/ 	.word	0x0500000f


	//   ....[185]....
        /*0328*/ 	.word	0x0500000f


	//   ....[186]....
        /*032c*/ 	.word	0x0500000f


	//   ....[187]....
        /*0330*/ 	.word	0x0500000f


	//   ....[188]....
        /*0334*/ 	.word	0x0500000f


	//   ....[189]....
        /*0338*/ 	.word	0x0500000f


	//   ....[190]....
        /*033c*/ 	.word	0x0500000f


	//----- nvinfo : EIATTR_COOP_GROUP_INSTR_OFFSETS
	.align		4
.L_80:
        /*0340*/ 	.byte	0x04, 0x28
        /*0342*/ 	.short	(.L_82 - .L_81)


	//   ....[0]....
.L_81:
        /*0344*/ 	.word	0x00000070


	//   ....[1]....
        /*0348*/ 	.word	0x00000080


	//   ....[2]....
        /*034c*/ 	.word	0x000002c0


	//   ....[3]....
        /*0350*/ 	.word	0x00000420


	//   ....[4]....
        /*0354*/ 	.word	0x00000540


	//   ....[5]....
        /*0358*/ 	.word	0x000006a0


	//   ....[6]....
        /*035c*/ 	.word	0x00000fd0


	//   ....[7]....
        /*0360*/ 	.word	0x000029a0


	//   ....[8]....
        /*0364*/ 	.word	0x00002a20


	//   ....[9]....
        /*0368*/ 	.word	0x00003070


	//   ....[10]....
        /*036c*/ 	.word	0x000030d0


	//   ....[11]....
        /*0370*/ 	.word	0x00005380


	//   ....[12]....
        /*0374*/ 	.word	0x000053b0


	//   ....[13]....
        /*0378*/ 	.word	0x000053e0


	//   ....[14]....
        /*037c*/ 	.word	0x000053f0


	//   ....[15]....
        /*0380*/ 	.word	0x000068a0


	//   ....[16]....
        /*0384*/ 	.word	0x000068d0


	//   ....[17]....
        /*0388*/ 	.word	0x00006990


	//   ....[18]....
        /*038c*/ 	.word	0x000069a0


	//   ....[19]....
        /*0390*/ 	.word	0x00007940


	//   ....[20]....
        /*0394*/ 	.word	0x00007980


	//   ....[21]....
        /*0398*/ 	.word	0x000079b0


	//   ....[22]....
        /*039c*/ 	.word	0x000079f0


	//   ....[23]....
        /*03a0*/ 	.word	0x00007a00


	//   ....[24]....
        /*03a4*/ 	.word	0x00007a30


	//   ....[25]....
        /*03a8*/ 	.word	0x00008090


	//   ....[26]....
        /*03ac*/ 	.word	0x000080a0


	//   ....[27]....
        /*03b0*/ 	.word	0x00008ad0


	//   ....[28]....
        /*03b4*/ 	.word	0x00009bb0


	//   ....[29]....
        /*03b8*/ 	.word	0x00009be0


	//   ....[30]....
        /*03bc*/ 	.word	0x00009bf0


	//   ....[31]....
        /*03c0*/ 	.word	0x00009c00


	//   ....[32]....
        /*03c4*/ 	.word	0x00009c10


	//   ....[33]....
        /*03c8*/ 	.word	0x00009c20


	//   ....[34]....
        /*03cc*/ 	.word	0x00009c30


	//   ....[35]....
        /*03d0*/ 	.word	0x00009c50


	//   ....[36]....
        /*03d4*/ 	.word	0x00009cc0


	//   ....[37]....
        /*03d8*/ 	.word	0x00009d50


	//   ....[38]....
        /*03dc*/ 	.word	0x00009da0


	//   ....[39]....
        /*03e0*/ 	.word	0x00009db0


	//   ....[40]....
        /*03e4*/ 	.word	0x00009de0


	//   ....[41]....
        /*03e8*/ 	.word	0x00009e30


	//   ....[42]....
        /*03ec*/ 	.word	0x00009e70


	//   ....[43]....
        /*03f0*/ 	.word	0x00009f40


	//   ....[44]....
        /*03f4*/ 	.word	0x0000a500


	//   ....[45]....
        /*03f8*/ 	.word	0x0000a530


	//   ....[46]....
        /*03fc*/ 	.word	0x0000a560


	//   ....[47]....
        /*0400*/ 	.word	0x0000a590


	//   ....[48]....
        /*0404*/ 	.word	0x0000a5a0


	//   ....[49]....
        /*0408*/ 	.word	0x0000a630


	//   ....[50]....
        /*040c*/ 	.word	0x0000a650


	//   ....[51]....
        /*0410*/ 	.word	0x0000a660


	//   ....[52]....
        /*0414*/ 	.word	0x0000a740


	//   ....[53]....
        /*0418*/ 	.word	0x0000a760


	//   ....[54]....
        /*041c*/ 	.word	0x0000a770


	//   ....[55]....
        /*0420*/ 	.word	0x0000a7c0


	//   ....[56]....
        /*0424*/ 	.word	0x0000a850


	//   ....[57]....
        /*0428*/ 	.word	0x0000a880


	//   ....[58]....
        /*042c*/ 	.word	0x0000a890


	//   ....[59]....
        /*0430*/ 	.word	0x0000a8a0


	//   ....[60]....
        /*0434*/ 	.word	0x0000afd0


	//   ....[61]....
        /*0438*/ 	.word	0x0000b000


	//   ....[62]....
        /*043c*/ 	.word	0x0000b010


	//   ....[63]....
        /*0440*/ 	.word	0x0000b020


	//   ....[64]....
        /*0444*/ 	.word	0x0000b050


	//   ....[65]....
        /*0448*/ 	.word	0x0000b090


	//   ....[66]....
        /*044c*/ 	.word	0x0000b0a0


	//   ....[67]....
        /*0450*/ 	.word	0x0000b0c0


	//   ....[68]....
        /*0454*/ 	.word	0x0000b120


	//   ....[69]....
        /*0458*/ 	.word	0x0000b140


	//   ....[70]....
        /*045c*/ 	.word	0x0000b150


	//   ....[71]....
        /*0460*/ 	.word	0x0000b1b0


	//   ....[72]....
        /*0464*/ 	.word	0x0000b1d0


	//   ....[73]....
        /*0468*/ 	.word	0x0000b1e0


	//   ....[74]....
        /*046c*/ 	.word	0x0000b210


	//   ....[75]....
        /*0470*/ 	.word	0x0000b220


	//   ....[76]....
        /*0474*/ 	.word	0x0000b4a0


	//   ....[77]....
        /*0478*/ 	.word	0x0000b4c0


	//   ....[78]....
        /*047c*/ 	.word	0x0000b4d0


	//   ....[79]....
        /*0480*/ 	.word	0x0000b4f0


	//   ....[80]....
        /*0484*/ 	.word	0x0000b560


	//   ....[81]....
        /*0488*/ 	.word	0x0000b590


	//   ....[82]....
        /*048c*/ 	.word	0x0000b5e0


	//   ....[83]....
        /*0490*/ 	.word	0x0000b610


	//   ....[84]....
        /*0494*/ 	.word	0x0000b660


	//   ....[85]....
        /*0498*/ 	.word	0x0000b690


	//   ....[86]....
        /*049c*/ 	.word	0x0000b6e0


	//   ....[87]....
        /*04a0*/ 	.word	0x0000b710


	//   ....[88]....
        /*04a4*/ 	.word	0x0000b760


	//   ....[89]....
        /*04a8*/ 	.word	0x0000b790


	//   ....[90]....
        /*04ac*/ 	.word	0x0000b7e0


	//   ....[91]....
        /*04b0*/ 	.word	0x0000b810


	//   ....[92]....
        /*04b4*/ 	.word	0x0000bc70


	//   ....[93]....
        /*04b8*/ 	.word	0x0000bca0


	//   ....[94]....
        /*04bc*/ 	.word	0x0000bcd0


	//   ....[95]....
        /*04c0*/ 	.word	0x0000bd00


	//   ....[96]....
        /*04c4*/ 	.word	0x0000bd30


	//   ....[97]....
        /*04c8*/ 	.word	0x0000bd40


	//   ....[98]....
        /*04cc*/ 	.word	0x0000bd60


	//   ....[99]....
        /*04d0*/ 	.word	0x0000bd80


	//   ....[100]....
        /*04d4*/ 	.word	0x0000bda0


	//   ....[101]....
        /*04d8*/ 	.word	0x0000bdd0


	//   ....[102]....
        /*04dc*/ 	.word	0x0000be50


	//   ....[103]....
        /*04e0*/ 	.word	0x0000be70


	//   ....[104]....
        /*04e4*/ 	.word	0x0000be90


	//   ....[105]....
        /*04e8*/ 	.word	0x0000bec0


	//   ....[106]....
        /*04ec*/ 	.word	0x0000c090


	//   ....[107]....
        /*04f0*/ 	.word	0x0000c0a0


	//   ....[108]....
        /*04f4*/ 	.word	0x0000c300


	//   ....[109]....
        /*04f8*/ 	.word	0x0000c7a0


	//   ....[110]....
        /*04fc*/ 	.word	0x0000c890


	//   ....[111]....
        /*0500*/ 	.word	0x0000c930


	//   ....[112]....
        /*0504*/ 	.word	0x0000c990


	//   ....[113]....
        /*0508*/ 	.word	0x0000ca60


	//   ....[114]....
        /*050c*/ 	.word	0x0000cad0


	//   ....[115]....
        /*0510*/ 	.word	0x0000cba0


	//   ....[116]....
        /*0514*/ 	.word	0x0000cc10


	//   ....[117]....
        /*0518*/ 	.word	0x0000ccf0


	//   ....[118]....
        /*051c*/ 	.word	0x0000cd70


	//   ....[119]....
        /*0520*/ 	.word	0x0000ce30


	//   ....[120]....
        /*0524*/ 	.word	0x0000cea0


	//   ....[121]....
        /*0528*/ 	.word	0x0000cf80


	//   ....[122]....
        /*052c*/ 	.word	0x0000d000


	//   ....[123]....
        /*0530*/ 	.word	0x0000d0d0


	//   ....[124]....
        /*0534*/ 	.word	0x0000d150


	//   ....[125]....
        /*0538*/ 	.word	0x0000d200


	//   ....[126]....
        /*053c*/ 	.word	0x0000d290


	//   ....[127]....
        /*0540*/ 	.word	0x0000d2f0


	//   ....[128]....
        /*0544*/ 	.word	0x0000d390


	//   ....[129]....
        /*0548*/ 	.word	0x0000d450


	//   ....[130]....
        /*054c*/ 	.word	0x0000d4d0


	//   ....[131]....
        /*0550*/ 	.word	0x0000d5c0


	//   ....[132]....
        /*0554*/ 	.word	0x0000d620


	//   ....[133]....
        /*0558*/ 	.word	0x0000d6e0


	//   ....[134]....
        /*055c*/ 	.word	0x0000d760


	//   ....[135]....
        /*0560*/ 	.word	0x0000d830


	//   ....[136]....
        /*0564*/ 	.word	0x0000d8b0


	//   ....[137]....
        /*0568*/ 	.word	0x0000d980


	//   ....[138]....
        /*056c*/ 	.word	0x0000d9f0


	//   ....[139]....
        /*0570*/ 	.word	0x0000dac0


	//   ....[140]....
        /*0574*/ 	.word	0x0000db30


	//   ....[141]....
        /*0578*/ 	.word	0x0000dbe0


	//   ....[142]....
        /*057c*/ 	.word	0x0000dd20


	//   ....[143]....
        /*0580*/ 	.word	0x0000ddd0


	//   ....[144]....
        /*0584*/ 	.word	0x0000dea0


	//   ....[145]....
        /*0588*/ 	.word	0x0000def0


	//   ....[146]....
        /*058c*/ 	.word	0x0000dfd0


	//   ....[147]....
        /*0590*/ 	.word	0x0000e020


	//   ....[148]....
        /*0594*/ 	.word	0x0000e0f0


	//   ....[149]....
        /*0598*/ 	.word	0x0000e140


	//   ....[150]....
        /*059c*/ 	.word	0x0000e220


	//   ....[151]....
        /*05a0*/ 	.word	0x0000e270


	//   ....[152]....
        /*05a4*/ 	.word	0x0000e350


	//   ....[153]....
        /*05a8*/ 	.word	0x0000e3a0


	//   ....[154]....
        /*05ac*/ 	.word	0x0000e470


	//   ....[155]....
        /*05b0*/ 	.word	0x0000e4c0


	//   ....[156]....
        /*05b4*/ 	.word	0x0000e5a0


	//   ....[157]....
        /*05b8*/ 	.word	0x0000e5f0


	//   ....[158]....
        /*05bc*/ 	.word	0x0000e6e0


	//   ....[159]....
        /*05c0*/ 	.word	0x0000e780


	//   ....[160]....
        /*05c4*/ 	.word	0x0000e7e0


	//   ....[161]....
        /*05c8*/ 	.word	0x0000e8a0


	//   ....[162]....
        /*05cc*/ 	.word	0x0000e940


	//   ....[163]....
        /*05d0*/ 	.word	0x0000ea00


	//   ....[164]....
        /*05d4*/ 	.word	0x0000eaa0


	//   ....[165]....
        /*05d8*/ 	.word	0x0000eb60


	//   ....[166]....
        /*05dc*/ 	.word	0x0000ec00


	//   ....[167]....
        /*05e0*/ 	.word	0x0000ecc0


	//   ....[168]....
        /*05e4*/ 	.word	0x0000ed60


	//   ....[169]....
        /*05e8*/ 	.word	0x0000ee20


	//   ....[170]....
        /*05ec*/ 	.word	0x0000eec0


	//   ....[171]....
        /*05f0*/ 	.word	0x0000ef80


	//   ....[172]....
        /*05f4*/ 	.word	0x0000f020


	//   ....[173]....
        /*05f8*/ 	.word	0x0000f0e0


	//   ....[174]....
        /*05fc*/ 	.word	0x0000f200


	//   ....[175]....
        /*0600*/ 	.word	0x0000f2a0


	//   ....[176]....
        /*0604*/ 	.word	0x0000f350


	//   ....[177]....
        /*0608*/ 	.word	0x0000f420


	//   ....[178]....
        /*060c*/ 	.word	0x0000f490


	//   ....[179]....
        /*0610*/ 	.word	0x0000f560


	//   ....[180]....
        /*0614*/ 	.word	0x0000f5d0


	//   ....[181]....
        /*0618*/ 	.word	0x0000f6b0


	//   ....[182]....
        /*061c*/ 	.word	0x0000f730


	//   ....[183]....
        /*0620*/ 	.word	0x0000f810


	//   ....[184]....
        /*0624*/ 	.word	0x0000f880


	//   ....[185]....
        /*0628*/ 	.word	0x0000f960


	//   ....[186]....
        /*062c*/ 	.word	0x0000f9d0


	//   ....[187]....
        /*0630*/ 	.word	0x0000faa0


	//   ....[188]....
        /*0634*/ 	.word	0x0000fb10


	//   ....[189]....
        /*0638*/ 	.word	0x0000fbd0


	//   ....[190]....
        /*063c*/ 	.word	0x0000fcb0


	//----- nvinfo : EIATTR_REG_RECONFIG
	.align		4
.L_82:
        /*0640*/ 	.byte	0x01, 0x54
	.zero		2


	//----- nvinfo : EIATTR_SYSCALL_OFFSETS
	.align		4
        /*0644*/ 	.byte	0x04, 0x46
        /*0646*/ 	.short	(.L_84 - .L_83)


	//   ....[0]....
.L_83:
        /*0648*/ 	.word	0x00001190


	//   ....[1]....
        /*064c*/ 	.word	0x000091f0


	//   ....[2]....
        /*0650*/ 	.word	0x00009330


	//   ....[3]....
        /*0654*/ 	.word	0x00009420


	//   ....[4]....
        /*0658*/ 	.word	0x0000a270


	//----- nvinfo : EIATTR_MBARRIER_INSTR_OFFSETS
	.align		4
.L_84:
        /*065c*/ 	.byte	0x04, 0x39
        /*065e*/ 	.short	(.L_86 - .L_85)


	//   ....[0]....
.L_85:
        /*0660*/ 	.word	0x00000170
        /*0664*/ 	.word	0x000000ff
        /*0668*/ 	.word	0x00028800
        /*066c*/ 	.short	0x0100
        /*066e*/ 	.byte	0x08
	.zero		1


	//   ....[1]....
        /*0670*/ 	.word	0x00000180
        /*0674*/ 	.word	0x000000ff
        /*0678*/ 	.word	0x00028820
        /*067c*/ 	.short	0x0100
        /*067e*/ 	.byte	0x08
	.zero		1


	//   ....[2]....
        /*0680*/ 	.word	0x00000270
        /*0684*/ 	.word	0x000000ff
        /*0688*/ 	.word	0x00028830
        /*068c*/ 	.short	0x0100
        /*068e*/ 	.byte	0x08
	.zero		1


	//   ....[3]....
        /*0690*/ 	.word	0x00000280
        /*0694*/ 	.word	0x000000ff
        /*0698*/ 	.word	0x00028840
        /*069c*/ 	.short	0x0100
        /*069e*/ 	.byte	0x08
	.zero		1


	//   ....[4]....
        /*06a0*/ 	.word	0x00000290
        /*06a4*/ 	.word	0x000000ff
        /*06a8*/ 	.word	0x00028838
        /*06ac*/ 	.short	0x0100
        /*06ae*/ 	.byte	0x08
	.zero		1


	//   ....[5]....
        /*06b0*/ 	.word	0x000002a0
        /*06b4*/ 	.word	0x000000ff
        /*06b8*/ 	.word	0x00028848
        /*06bc*/ 	.short	0x0100
        /*06be*/ 	.byte	0x08
	.zero		1


	//   ....[6]....
        /*06c0*/ 	.word	0x000003d0
        /*06c4*/ 	.word	0x000000ff
        /*06c8*/ 	.word	0x00028850
        /*06cc*/ 	.short	0x0100
        /*06ce*/ 	.byte	0x08
	.zero		1


	//   ....[7]....
        /*06d0*/ 	.word	0x000003e0
        /*06d4*/ 	.word	0x000000ff
        /*06d8*/ 	.word	0x00028860
        /*06dc*/ 	.short	0x0100
        /*06de*/ 	.byte	0x08
	.zero		1


	//   ....[8]....
        /*06e0*/ 	.word	0x000003f0
        /*06e4*/ 	.word	0x000000ff
        /*06e8*/ 	.word	0x00028858
        /*06ec*/ 	.short	0x0100
        /*06ee*/ 	.byte	0x08
	.zero		1


	//   ....[9]....
        /*06f0*/ 	.word	0x00000400
        /*06f4*/ 	.word	0x000000ff
        /*06f8*/ 	.word	0x00028868
        /*06fc*/ 	.short	0x0100
        /*06fe*/ 	.byte	0x08
	.zero		1


	//   ....[10]....
        /*0700*/ 	.word	0x000004f0
        /*0704*/ 	.word	0x000000ff
        /*0708*/ 	.word	0x00028870
        /*070c*/ 	.short	0x0100
        /*070e*/ 	.byte	0x06
	.zero		1


	//   ....[11]....
        /*0710*/ 	.word	0x00000500
        /*0714*/ 	.word	0x000000ff
        /*0718*/ 	.word	0x00028880
        /*071c*/ 	.short	0x0100
        /*071e*/ 	.byte	0x06
	.zero		1


	//   ....[12]....
        /*0720*/ 	.word	0x00000510
        /*0724*/ 	.word	0x000000ff
        /*0728*/ 	.word	0x00028878
        /*072c*/ 	.short	0x0100
        /*072e*/ 	.byte	0x06
	.zero		1


	//   ....[13]....
        /*0730*/ 	.word	0x00000520
        /*0734*/ 	.word	0x000000ff
        /*0738*/ 	.word	0x00028888
        /*073c*/ 	.short	0x0100
        /*073e*/ 	.byte	0x06
	.zero		1


	//   ....[14]....
        /*0740*/ 	.word	0x00000650
        /*0744*/ 	.word	0x000000ff
        /*0748*/ 	.word	0x00028890
        /*074c*/ 	.short	0x0100
        /*074e*/ 	.byte	0x08
	.zero		1


	//   ....[15]....
        /*0750*/ 	.word	0x00000660
        /*0754*/ 	.word	0x000000ff
        /*0758*/ 	.word	0x000288a0
        /*075c*/ 	.short	0x0100
        /*075e*/ 	.byte	0x08
	.zero		1


	//   ....[16]....
        /*0760*/ 	.word	0x00000670
        /*0764*/ 	.word	0x000000ff
        /*0768*/ 	.word	0x00028898
        /*076c*/ 	.short	0x0100
        /*076e*/ 	.byte	0x08
	.zero		1


	//   ....[17]....
        /*0770*/ 	.word	0x00000680
        /*0774*/ 	.word	0x000000ff
        /*0778*/ 	.word	0x000288a8
        /*077c*/ 	.short	0x0100
        /*077e*/ 	.byte	0x08
	.zero		1


	//   ....[18]....
        /*0780*/ 	.word	0x000007c0
        /*0784*/ 	.word	0x000000ff
        /*0788*/ 	.word	0x000288b0
        /*078c*/ 	.short	0x0100
        /*078e*/ 	.byte	0x08
	.zero		1


	//   ....[19]....
        /*0790*/ 	.word	0x000007d0
        /*0794*/ 	.word	0x000000ff
        /*0798*/ 	.word	0x000288c0
        /*079c*/ 	.short	0x0100
        /*079e*/ 	.byte	0x08
	.zero		1


	//   ....[20]....
        /*07a0*/ 	.word	0x000007e0
        /*07a4*/ 	.word	0x000000ff
        /*07a8*/ 	.word	0x000288b8
        /*07ac*/ 	.short	0x0100
        /*07ae*/ 	.byte	0x08
	.zero		1


	//   ....[21]....
        /*07b0*/ 	.word	0x000007f0
        /*07b4*/ 	.word	0x000000ff
        /*07b8*/ 	.word	0x000288c8
        /*07bc*/ 	.short	0x0100
        /*07be*/ 	.byte	0x08
	.zero		1


	//   ....[22]....
        /*07c0*/ 	.word	0x000011b0
        /*07c4*/ 	.word	0x000000ff
        /*07c8*/ 	.word	0x00028800
        /*07cc*/ 	.short	0x010a
        /*07ce*/ 	.byte	0x24
	.zero		1


	//   ....[23]....
        /*07d0*/ 	.word	0x00001220
        /*07d4*/ 	.word	0x000000ff
        /*07d8*/ 	.word	0x00028830
        /*07dc*/ 	.short	0x010a
        /*07de*/ 	.byte	0x24
	.zero		1


	//   ....[24]....
        /*07e0*/ 	.word	0x00001280
        /*07e4*/ 	.word	0x000000ff
        /*07e8*/ 	.word	0x00028830
        /*07ec*/ 	.short	0x010a
        /*07ee*/ 	.byte	0x24
	.zero		1


	//   ....[25]....
        /*07f0*/ 	.word	0x00001fa0
        /*07f4*/ 	.word	0x000000ff
        /*07f8*/ 	.word	0x00000000
        /*07fc*/ 	.short	0x0101
        /*07fe*/ 	.byte	0x04
	.zero		1


	//   ....[26]....
        /*0800*/ 	.word	0x00004000
        /*0804*/ 	.word	0x000000ff
        /*0808*/ 	.word	0x00028830
        /*080c*/ 	.short	0x010a
        /*080e*/ 	.byte	0x0a
	.zero		1


	//   ....[27]....
        /*0810*/ 	.word	0x00004040
        /*0814*/ 	.word	0x000000ff
        /*0818*/ 	.word	0x00028830
        /*081c*/ 	.short	0x010a
        /*081e*/ 	.byte	0x0a
	.zero		1


	//   ....[28]....
        /*0820*/ 	.word	0x000043c0
        /*0824*/ 	.word	0x000000ff
        /*0828*/ 	.word	0x00028850
        /*082c*/ 	.short	0x010a
        /*082e*/ 	.byte	0x0a
	.zero		1


	//   ....[29]....
        /*0830*/ 	.word	0x00004400
        /*0834*/ 	.word	0x000000ff
        /*0838*/ 	.word	0x00028850
        /*083c*/ 	.short	0x010a
        /*083e*/ 	.byte	0x0a
	.zero		1


	//   ....[30]....
        /*0840*/ 	.word	0x00004d20
        /*0844*/ 	.word	0x000000ff
        /*0848*/ 	.word	0x00000000
        /*084c*/ 	.short	0x0101
        /*084e*/ 	.byte	0x06
	.zero		1


	//   ....[31]....
        /*0850*/ 	.word	0x000061d0
        /*0854*/ 	.word	0x000000ff
        /*0858*/ 	.word	0x00000000
        /*085c*/ 	.short	0x0101
        /*085e*/ 	.byte	0x05
	.zero		1


	//   ....[32]....
        /*0860*/ 	.word	0x000067f0
        /*0864*/ 	.word	0x000000ff
        /*0868*/ 	.word	0x00028850
        /*086c*/ 	.short	0x010a
        /*086e*/ 	.byte	0x05
	.zero		1


	//   ....[33]....
        /*0870*/ 	.word	0x00006830
        /*0874*/ 	.word	0x000000ff
        /*0878*/ 	.word	0x00028850
        /*087c*/ 	.short	0x010a
        /*087e*/ 	.byte	0x05
	.zero		1


	//   ....[34]....
        /*0880*/ 	.word	0x00006e10
        /*0884*/ 	.word	0x000000ff
        /*0888*/ 	.word	0x00000000
        /*088c*/ 	.short	0x0101
        /*088e*/ 	.byte	0x04
	.zero		1


	//   ....[35]....
        /*0890*/ 	.word	0x00007a10
        /*0894*/ 	.word	0x000000ff
        /*0898*/ 	.word	0x00000000
        /*089c*/ 	.short	0x0101
        /*089e*/ 	.byte	0x04
	.zero		1


	//   ....[36]....
        /*08a0*/ 	.word	0x00009870
        /*08a4*/ 	.word	0x000000ff
        /*08a8*/ 	.word	0x00028840
        /*08ac*/ 	.short	0x010a
        /*08ae*/ 	.byte	0x2d
	.zero		1


	//   ....[37]....
        /*08b0*/ 	.word	0x0000a030
        /*08b4*/ 	.word	0x000000ff
        /*08b8*/ 	.word	0x00028830
        /*08bc*/ 	.short	0x0107
        /*08be*/ 	.byte	0x2d
	.zero		1


	//   ....[38]....
        /*08c0*/ 	.word	0x0000a0a0
        /*08c4*/ 	.word	0x000000ff
        /*08c8*/ 	.word	0x00028830
        /*08cc*/ 	.short	0x0101
        /*08ce*/ 	.byte	0x2d
	.zero		1


	//   ....[39]....
        /*08d0*/ 	.word	0x0000aa20
        /*08d4*/ 	.word	0x000000ff
        /*08d8*/ 	.word	0x00028800
        /*08dc*/ 	.short	0x0107
        /*08de*/ 	.byte	0x2d
	.zero		1


	//   ....[40]....
        /*08e0*/ 	.word	0x0000aa60
        /*08e4*/ 	.word	0x000000ff
        /*08e8*/ 	.word	0x00028800
        /*08ec*/ 	.short	0x0101
        /*08ee*/ 	.byte	0x2d
	.zero		1


	//   ....[41]....
        /*08f0*/ 	.word	0x0000aa90
        /*08f4*/ 	.word	0x000000ff
        /*08f8*/ 	.word	0x00028820
        /*08fc*/ 	.short	0x010a
        /*08fe*/ 	.byte	0x2d
	.zero		1


	//   ....[42]....
        /*0900*/ 	.word	0x0000add0
        /*0904*/ 	.word	0x00000021
        /*0908*/ 	.word	0x00028840
        /*090c*/ 	.short	0x010a
        /*090e*/ 	.byte	0x3f
	.zero		1


	//   ....[43]....
        /*0910*/ 	.word	0x0000b330
        /*0914*/ 	.word	0x00000021
        /*0918*/ 	.word	0x00028830
        /*091c*/ 	.short	0x0107
        /*091e*/ 	.byte	0x3f
	.zero		1


	//   ....[44]....
        /*0920*/ 	.word	0x0000b3e0
        /*0924*/ 	.word	0x00000021
        /*0928*/ 	.word	0x00028830
        /*092c*/ 	.short	0x0101
        /*092e*/ 	.byte	0x3f
	.zero		1


	//   ....[45]....
        /*0930*/ 	.word	0x0000b440
        /*0934*/ 	.word	0x00000000
        /*0938*/ 	.word	0x00028860
        /*093c*/ 	.short	0x010a
        /*093e*/ 	.byte	0x3f
	.zero		1


	//   ....[46]....
        /*0940*/ 	.word	0x0000b990
        /*0944*/ 	.word	0x00000000
        /*0948*/ 	.word	0x00028850
        /*094c*/ 	.short	0x0107
        /*094e*/ 	.byte	0x3f
	.zero		1


	//   ....[47]....
        /*0950*/ 	.word	0x0000ba70
        /*0954*/ 	.word	0x00000000
        /*0958*/ 	.word	0x00028850
        /*095c*/ 	.short	0x0101
        /*095e*/ 	.byte	0x3f
	.zero		1


	//   ....[48]....
        /*0960*/ 	.word	0x0000bbf0
        /*0964*/ 	.word	0x00000000
        /*0968*/ 	.word	0x00028860
        /*096c*/ 	.short	0x010a
        /*096e*/ 	.byte	0x3f
	.zero		1


	//   ....[49]....
        /*0970*/ 	.word	0x0000c170
        /*0974*/ 	.word	0x00000000
        /*0978*/ 	.word	0x00028850
        /*097c*/ 	.short	0x0107
        /*097e*/ 	.byte	0x3f
	.zero		1


	//   ....[50]....
        /*0980*/ 	.word	0x0000c220
        /*0984*/ 	.word	0x00000000
        /*0988*/ 	.word	0x00028850
        /*098c*/ 	.short	0x0101
        /*098e*/ 	.byte	0x3f
	.zero		1


	//   ....[51]....
        /*0990*/ 	.word	0x0000c2c0
        /*0994*/ 	.word	0x00000007
        /*0998*/ 	.word	0x00028820
        /*099c*/ 	.short	0x010a
        /*099e*/ 	.byte	0x3f
	.zero		1


	//   ....[52]....
        /*09a0*/ 	.word	0x0000c3f0
        /*09a4*/ 	.word	0x00000005
        /*09a8*/ 	.word	0x00028840
        /*09ac*/ 	.short	0x010a
        /*09ae*/ 	.byte	0x3f
	.zero		1


	//   ....[53]....
        /*09b0*/ 	.word	0x0000c490
        /*09b4*/ 	.word	0x00000007
        /*09b8*/ 	.word	0x00028840
        /*09bc*/ 	.short	0x010a
        /*09be*/ 	.byte	0x3f
	.zero		1


	//   ....[54]....
        /*09c0*/ 	.word	0x0000c4d0
        /*09c4*/ 	.word	0x00000005
        /*09c8*/ 	.word	0x00028860
        /*09cc*/ 	.short	0x010a
        /*09ce*/ 	.byte	0x3f
	.zero		1


	//   ....[55]....
        /*09d0*/ 	.word	0x0000c510
        /*09d4*/ 	.word	0x00000007
        /*09d8*/ 	.word	0x00028860
        /*09dc*/ 	.short	0x010a
        /*09de*/ 	.byte	0x3f
	.zero		1


	//   ....[56]....
        /*09e0*/ 	.word	0x0000c580
        /*09e4*/ 	.word	0x00000000
        /*09e8*/ 	.word	0x00028800
        /*09ec*/ 	.short	0x010a
        /*09ee*/ 	.byte	0x3f
	.zero		1


	//   ....[57]....
        /*09f0*/ 	.word	0x0000c5e0
        /*09f4*/ 	.word	0x00000004
        /*09f8*/ 	.word	0x00028830
        /*09fc*/ 	.short	0x010a
        /*09fe*/ 	.byte	0x3f
	.zero		1


	//   ....[58]....
        /*0a00*/ 	.word	0x0000c640
        /*0a04*/ 	.word	0x00000009
        /*0a08*/ 	.word	0x00028830
        /*0a0c*/ 	.short	0x010a
        /*0a0e*/ 	.byte	0x3f
	.zero		1


	//   ....[59]....
        /*0a10*/ 	.word	0x0000c6a0
        /*0a14*/ 	.word	0x0000000a
        /*0a18*/ 	.word	0x00028850
        /*0a1c*/ 	.short	0x010a
        /*0a1e*/ 	.byte	0x3f
	.zero		1


	//   ....[60]....
        /*0a20*/ 	.word	0x0000c700
        /*0a24*/ 	.word	0x00000003
        /*0a28*/ 	.word	0x00028850
        /*0a2c*/ 	.short	0x010a
        /*0a2e*/ 	.byte	0x3f
	.zero		1


	//   ....[61]....
        /*0a30*/ 	.word	0x0000c7e0
        /*0a34*/ 	.word	0x00000003
        /*0a38*/ 	.word	0x00028840
        /*0a3c*/ 	.short	0x010a
        /*0a3e*/ 	.byte	0x3f
	.zero		1


	//   ....[62]....
        /*0a40*/ 	.word	0x0000dc20
        /*0a44*/ 	.word	0x00000003
        /*0a48*/ 	.word	0x00028820
        /*0a4c*/ 	.short	0x010a
        /*0a4e*/ 	.byte	0x3f
	.zero		1


	//   ....[63]....
        /*0a50*/ 	.word	0x0000dc70
        /*0a54*/ 	.word	0x00000021
        /*0a58*/ 	.word	0x00028840
        /*0a5c*/ 	.short	0x010a
        /*0a5e*/ 	.byte	0x3f
	.zero		1


	//   ....[64]....
        /*0a60*/ 	.word	0x0000e630
        /*0a64*/ 	.word	0x00000000
        /*0a68*/ 	.word	0x00028860
        /*0a6c*/ 	.short	0x010a
        /*0a6e*/ 	.byte	0x3f
	.zero		1


	//   ....[65]....
        /*0a70*/ 	.word	0x0000f150
        /*0a74*/ 	.word	0x00000000
        /*0a78*/ 	.word	0x00028860
        /*0a7c*/ 	.short	0x010a
        /*0a7e*/ 	.byte	0x3f
	.zero		1


	//   ....[66]....
        /*0a80*/ 	.word	0x0000fc00
        /*0a84*/ 	.word	0x00000007
        /*0a88*/ 	.word	0x00028820
        /*0a8c*/ 	.short	0x010a
        /*0a8e*/ 	.byte	0x3f
	.zero		1


	//   ....[67]....
        /*0a90*/ 	.word	0x0000fd70
        /*0a94*/ 	.word	0x00000005
        /*0a98*/ 	.word	0x00028840
        /*0a9c*/ 	.short	0x010a
        /*0a9e*/ 	.byte	0x3f
	.zero		1


	//   ....[68]....
        /*0aa0*/ 	.word	0x0000fdc0
        /*0aa4*/ 	.word	0x00000007
        /*0aa8*/ 	.word	0x00028840
        /*0aac*/ 	.short	0x010a
        /*0aae*/ 	.byte	0x3f
	.zero		1


	//   ....[69]....
        /*0ab0*/ 	.word	0x0000fe10
        /*0ab4*/ 	.word	0x00000005
        /*0ab8*/ 	.word	0x00028860
        /*0abc*/ 	.short	0x010a
        /*0abe*/ 	.byte	0x3f
	.zero		1


	//----- nvinfo : EIATTR_NUM_MBARRIERS
	.align		4
.L_86:
        /*0ac0*/ 	.byte	0x03, 0x38
        /*0ac2*/ 	.short	0x0016


	//----- nvinfo : EIATTR_EXIT_INSTR_OFFSETS
	.align		4
        /*0ac4*/ 	.byte	0x04, 0x1c
        /*0ac6*/ 	.short	(.L_88 - .L_87)


	//   ....[0]....
.L_87:
        /*0ac8*/ 	.word	0x0000c560


	//----- nvinfo : EIATTR_MAX_THREADS
	.align		4
.L_88:
        /*0acc*/ 	.byte	0x04, 0x05
        /*0ace*/ 	.short	(.L_90 - .L_89)
.L_89:
        /*0ad0*/ 	.word	0x00000180
        /*0ad4*/ 	.word	0x00000001
        /*0ad8*/ 	.word	0x00000001


	//----- nvinfo : EIATTR_CRS_STACK_SIZE
	.align		4
.L_90:
        /*0adc*/ 	.byte	0x04, 0x1e
        /*0ade*/ 	.short	(.L_92 - .L_91)
.L_91:
        /*0ae0*/ 	.word	0x00000000


	//----- nvinfo : EIATTR_CBANK_PARAM_SIZE
	.align		4
.L_92:
        /*0ae4*/ 	.byte	0x03, 0x19
        /*0ae6*/ 	.short	0x0a70


	//----- nvinfo : EIATTR_PARAM_CBANK
	.align		4
        /*0ae8*/ 	.byte	0x04, 0x0a
        /*0aea*/ 	.short	(.L_94 - .L_93)
	.align		4
.L_93:
        /*0aec*/ 	.word	index@(.nv.constant0._ZN7cutlass13device_kernelIN5flash11enable_sm90INS1_16FlashAttnFwdSm90INS1_25CollectiveMainloopFwdSm90ILi2EN4cute5tupleIJNS5_1CILi1EEES8_S8_EEENS6_IJNS7_ILi128EEESA_SA_EEELi128ENS_6half_tEfNS_4arch4Sm90ELb0ELb0ELb1ELb0ELb1ELb0ELb0ELb1ELb1ELb1ELb1ELb0EEENS1_21CollectiveEpilogueFwdISB_S9_SC_SE_Li256ELb0ELb1ELb1ELb0EEENS1_19SingleTileSchedulerILb0ELb1ELb1ELi128EEEEEEEEEvNT_6ParamsE)
        /*0af0*/ 	.short	0x0210
        /*0af2*/ 	.short	0x0a70


	//----- nvinfo : EIATTR_SW_WAR
	.align		4
.L_94:
        /*0af4*/ 	.byte	0x04, 0x36
        /*0af6*/ 	.short	(.L_96 - .L_95)
.L_95:
        /*0af8*/ 	.word	0x00000008
.L_96:


//--------------------- .nv.info._ZN7cutlass13device_kernelIN5flash11enable_sm90INS1_16FlashAttnFwdSm90INS1_25CollectiveMainloopFwdSm90ILi2EN4cute5tupleIJNS5_1CILi1EEES8_S8_EEENS6_IJNS7_ILi128EEESA_SA_EEELi128ENS_6half_tEfNS_4arch4Sm90ELb0ELb0ELb1ELb1ELb1ELb0ELb0ELb1ELb1ELb1ELb1ELb0EEENS1_21CollectiveEpilogueFwdISB_S9_SC_SE_Li256ELb1ELb1ELb1ELb0EEENS1_36VarlenDynamicPersistentTileSchedulerILi128ELi128ELi256ELi128ELb1ELb1ELb1ELb0ELb1ELb1EEEEEEEEEvNT_6ParamsE --------------------------
	.section	.nv.info._ZN7cutlass13device_kernelIN5flash11enable_sm90INS1_16FlashAttnFwdSm90INS1_25CollectiveMainloopFwdSm90ILi2EN4cute5tupleIJNS5_1CILi1EEES8_S8_EEENS6_IJNS7_ILi128EEESA_SA_EEELi128ENS_6half_tEfNS_4arch4Sm90ELb0ELb0ELb1ELb1ELb1ELb0ELb0ELb1ELb1ELb1ELb1ELb0EEENS1_21CollectiveEpilogueFwdISB_S9_SC_SE_Li256ELb1ELb1ELb1ELb0EEENS1_36VarlenDynamicPersistentTileSchedulerILi128ELi128ELi256ELi128ELb1ELb1ELb1ELb0ELb1ELb1EEEEEEEEEvNT_6ParamsE,"",@"SHT_CUDA_INFO"
	.sectionflags	@""
	.align	4


	//----- nvinfo : EIATTR_CUDA_API_VERSION
	.align		4
        /*0000*/ 	.byte	0x04, 0x37
        /*0002*/ 	.short	(.L_98 - .L_97)
.L_97:
        /*0004*/ 	.word	0x00000082


	//----- nvinfo : EIATTR_KPARAM_INFO
	.align		4
.L_98:
        /*0008*/ 	.byte	0x04, 0x17
        /*000a*/ 	.short	(.L_100 - .L_99)
.L_99:
        /*000c*/ 	.word	0x00000000
        /*0010*/ 	.short	0x0000
        /*0012*/ 	.short	0x0070
        /*0014*/ 	.byte	0x00, 0xf0, 0x01, 0x2a


	//----- nvinfo : EIATTR_SPARSE_MMA_MASK
	.align		4
.L_100:
        /*0018*/ 	.byte	0x03, 0x50
        /*001a*/ 	.short	0x0000


	//----- nvinfo : EIATTR_MAXREG_COUNT
	.align		4
        /*001c*/ 	.byte	0x03, 0x1b
        /*001e*/ 	.short	0x00a8


	//----- nvinfo : EIATTR_NUM_BARRIERS
	.align		4
        /*0020*/ 	.byte	0x02, 0x4c
        /*0022*/ 	.byte	0x10
	.zero		1


	//----- nvinfo : EIATTR_EXTERNS
	.align		4
        /*0024*/ 	.byte	0x04, 0x0f
        /*0026*/ 	.short	(.L_102 - .L_101)


	//   ....[0]....
	.align		4
.L_101:
        /*0028*/ 	.word	index@(__assertfail)


	//----- nvinfo : EIATTR_ANNOTATIONS
	.align		4
.L_102:
        /*002c*/ 	.byte	0x04, 0x55
        /*002e*/ 	.short	(.L_104 - .L_103)


	//   ....[0]....
.L_103:
        /*0030*/ 	.word	0x00000001
        /*0034*/ 	.byte	0x60, 0x08, 0x00, 0x00, 0x01, 0x00, 0x00, 0x00, 0xb0, 0x09, 0x00, 0x00, 0x01, 0x00, 0x00, 0x00
        /* <DEDUP_REMOVED lines=16> */
        /*0144*/ 	.byte	0x60, 0xfc, 0x00, 0x00, 0x01, 0x00, 0x00, 0x00, 0x00, 0xfe, 0x00, 0x00


	//----- nvinfo : EIATTR_MERCURY_ISA_VERSION
	.align		4
.L_104:
        /*0150*/ 	.byte	0x03, 0x5f
        /*0152*/ 	.short	0x0101


	//----- nvinfo : EIATTR_UNUSED_LOAD_BYTE_OFFSET
	.align		4
        /*0154*/ 	.byte	0x04, 0x44
        /*0156*/ 	.short	(.L_106 - .L_105)


	//   ....[0]....
.L_105:
        /*0158*/ 	.word	0x00000960
        /*015c*/ 	.word	0x0000fff0


	//   ....[1]....
        /*0160*/ 	.word	0x00007910
        /*0164*/ 	.word	0x0000fff0


	//----- nvinfo : EIATTR_INT_WARP_WIDE_INSTR_OFFSETS
	.align		4
.L_106:
        /*0168*/ 	.byte	0x04, 0x31
        /*016a*/ 	.short	(.L_108 - .L_107)


	//   ....[0]....
.L_107:
        /*016c*/ 	.word	0x000000c0


	//   ....[1]....
        /*0170*/ 	.word	0x000000d0


	//   ....[2]....
        /*0174*/ 	.word	0x00000170


	//   ....[3]....
        /*0178*/ 	.word	0x0000ba00


	//   ....[4]....
        /*017c*/ 	.word	0x0000ba90


	//   ....[5]....
        /*0180*/ 	.word	0x0000e890


	//   ....[6]....
        /*0184*/ 	.word	0x0000e920


	//----- nvinfo : EIATTR_COOP_GROUP_MASK_REGIDS
	.align		4
.L_108:
        /*0188*/ 	.byte	0x04, 0x29
        /*018a*/ 	.short	(.L_110 - .L_109)


	//   ....[0]....
.L_109:
        /*018c*/ 	.word	0xffffffff


	//   ....[1]....
        /*0190*/ 	.word	0xffffffff


	//   ....[2]....
        /*0194*/ 	.word	0xffffffff


	//   ....[3]....
        /*0198*/ 	.word	0xffffffff


	//   ....[4]....
        /*019c*/ 	.word	0xffffffff


	//   ....[5]....
        /*01a0*/ 	.word	0xffffffff


	//   ....[6]....
        /*01a4*/ 	.word	0xffffffff


	//   ....[7]....
        /*01a8*/ 	.word	0xffffffff


	//   ....[8]....
        /*01ac*/ 	.word	0xffffffff


	//   ....[9]....
        /*01b0*/ 	.word	0xffffffff


	//   ....[10]....
        /*01b4*/ 	.word	0xffffffff


	//   ....[11]....
        /*01b8*/ 	.word	0xffffffff


	//   ....[12]....
        /*01bc*/ 	.word	0xffffffff


	//   ....[13]....
        /*01c0*/ 	.word	0xffffffff


	//   ....[14]....
        /*01c4*/ 	.word	0xffffffff


	//   ....[15]....
        /*01c8*/ 	.word	0xffffffff


	//   ....[16]....
        /*01cc*/ 	.word	0xffffffff


	//   ....[17]....
        /*01d0*/ 	.word	0xffffffff


	//   ....[18]....
        /*01d4*/ 	.word	0xffffffff


	//   ....[19]....
        /*01d8*/ 	.word	0xffffffff


	//   ....[20]....
        /*01dc*/ 	.word	0xffffffff


	//   ....[21]....
        /*01e0*/ 	.word	0xffffffff


	//   ....[22]....
        /*01e4*/ 	.word	0xffffffff


	//   ....[23]....
        /*01e8*/ 	.word	0xffffffff


	//   ....[24]....
        /*01ec*/ 	.word	0xffffffff


	//   ....[25]....
        /*01f0*/ 	.word	0xffffffff


	//   ....[26]....
        /*01f4*/ 	.word	0xffffffff


	//   ....[27]....
        /*01f8*/ 	.word	0xffffffff


	//   ....[28]....
        /*01fc*/ 	.word	0xffffffff


	//   ....[29]....
        /*0200*/ 	.word	0xffffffff


	//   ....[30]....
        /*0204*/ 	.word	0xffffffff


	//   ....[31]....
        /*0208*/ 	.word	0xffffffff


	//   ....[32]....
        /*020c*/ 	.word	0xffffffff


	//   ....[33]....
        /*0210*/ 	.word	0xffffffff


	//   ....[34]....
        /*0214*/ 	.word	0xffffffff


	//   ....[35]....
        /*0218*/ 	.word	0xffffffff


	//   ....[36]....
        /*021c*/ 	.word	0xffffffff


	//   ....[37]....
        /*0220*/ 	.word	0xffffffff


	//   ....[38]....
        /*0224*/ 	.word	0xffffffff


	//   ....[39]....
        /*0228*/ 	.word	0xffffffff


	//   ....[40]....
        /*022c*/ 	.word	0xffffffff


	//   ....[41]....
        /*0230*/ 	.word	0xffffffff


	//   ....[42]....
        /*0234*/ 	.word	0xffffffff


	//   ....[43]....
        /*0238*/ 	.word	0xffffffff


	//   ....[44]....
        /*023c*/ 	.word	0xffffffff


	//   ....[45]....
        /*0240*/ 	.word	0xffffffff


	//   ....[46]....
        /*0244*/ 	.word	0xffffffff


	//   ....[47]....
        /*0248*/ 	.word	0xffffffff


	//   ....[48]....
        /*024c*/ 	.word	0xffffffff


	//   ....[49]....
        /*0250*/ 	.word	0xffffffff


	//   ....[50]....
        /*0254*/ 	.word	0xffffffff


	//   ....[51]....
        /*0258*/ 	.word	0xffffffff


	//   ....[52]....
        /*025c*/ 	.word	0xffffffff


	//   ....[53]....
        /*0260*/ 	.word	0xffffffff


	//   ....[54]....
        /*0264*/ 	.word	0xffffffff


	//   ....[55]....
        /*0268*/ 	.word	0xffffffff


	//   ....[56]....
        /*026c*/ 	.word	0xffffffff


	//   ....[57]....
        /*0270*/ 	.word	0xffffffff


	//   ....[58]....
        /*0274*/ 	.word	0xffffffff


	//   ....[59]....
        /*0278*/ 	.word	0xffffffff


	//   ....[60]....
        /*027c*/ 	.word	0xffffffff


	//   ....[61]....
        /*0280*/ 	.word	0xffffffff


	//   ....[62]....
        /*0284*/ 	.word	0xffffffff


	//   ....[63]....
        /*0288*/ 	.word	0xffffffff


	//   ....[64]....
        /*028c*/ 	.word	0xffffffff


	//   ....[65]....
        /*0290*/ 	.word	0xffffffff


	//   ....[66]....
        /*0294*/ 	.word	0xffffffff


	//   ....[67]....
        /*0298*/ 	.word	0xffffffff


	//   ....[68]....
        /*029c*/ 	.word	0xffffffff


	//   ....[69]....
        /*02a0*/ 	.word	0xffffffff


	//   ....[70]....
        /*02a4*/ 	.word	0xffffffff


	//   ....[71]....
        /*02a8*/ 	.word	0xffffffff


	//   ....[72]....
        /*02ac*/ 	.word	0xffffffff


	//   ....[73]....
        /*02b0*/ 	.word	0xffffffff


	//   ....[74]....
        /*02b4*/ 	.word	0xffffffff


	//   ....[75]....
        /*02b8*/ 	.word	0xffffffff


	//   ....[76]....
        /*02bc*/ 	.word	0xffffffff


	//   ....[77]....
        /*02c0*/ 	.word	0xffffffff


	//   ....[78]....
        /*02c4*/ 	.word	0xffffffff


	//   ....[79]....
        /*02c8*/ 	.word	0xffffffff


	//   ....[80]....
        /*02cc*/ 	.word	0xffffffff


	//   ....[81]....
        /*02d0*/ 	.word	0xffffffff


	//   ....[82]....
        /*02d4*/ 	.word	0xffffffff


	//   ....[83]....
        /*02d8*/ 	.word	0xffffffff


	//   ....[84]....
        /*02dc*/ 	.word	0xffffffff


	//   ....[85]....
        /*02e0*/ 	.word	0xffffffff


	//   ....[86]....
        /*02e4*/ 	.word	0xffffffff


	//   ....[87]....
        /*02e8*/ 	.word	0xffffffff


	//   ....[88]....
        /*02ec*/ 	.word	0xffffffff


	//   ....[89]....
        /*02f0*/ 	.word	0xffffffff


	//   ....[90]....
        /*02f4*/ 	.word	0xffffffff


	//   ....[91]....
        /*02f8*/ 	.word	0xffffffff


	//   ....[92]....
        /*02fc*/ 	.word	0xffffffff


	//   ....[93]....
        /*0300*/ 	.word	0xffffffff


	//   ....[94]....
        /*0304*/ 	.word	0xffffffff


	//   ....[95]....
        /*0308*/ 	.word	0xffffffff


	//   ....[96]....
        /*030c*/ 	.word	0xffffffff


	//   ....[97]....
        /*0310*/ 	.word	0xffffffff


	//   ....[98]....
        /*0314*/ 	.word	0xffffffff


	//   ....[99]....
        /*0318*/ 	.word	0xffffffff


	//   ....[100]....
        /*031c*/ 	.word	0xffffffff


	//   ....[101]....
        /*0320*/ 	.word	0xffffffff


	//   ....[102]....
        /*0324*/ 	.word	0xffffffff


	//   ....[103]....
        /*0328*/ 	.word	0xffffffff


	//   ....[104]....
        /*032c*/ 	.word	0xffffffff


	//   ....[105]....
        /*0330*/ 	.word	0xffffffff


	//   ....[106]....
        /*0334*/ 	.word	0xffffffff


	//   ....[107]....
        /*0338*/ 	.word	0xffffffff


	//   ....[108]....
        /*033c*/ 	.word	0xffffffff


	//   ....[109]....
        /*0340*/ 	.word	0xffffffff


	//   ....[110]....
        /*0344*/ 	.word	0xffffffff


	//   ....[111]....
        /*0348*/ 	.word	0xffffffff


	//   ....[112]....
        /*034c*/ 	.word	0xffffffff


	//   ....[113]....
        /*0350*/ 	.word	0xffffffff


	//   ....[114]....
        /*0354*/ 	.word	0xffffffff


	//   ....[115]....
        /*0358*/ 	.word	0xffffffff


	//   ....[116]....
        /*035c*/ 	.word	0xffffffff


	//   ....[117]....
        /*0360*/ 	.word	0xffffffff


	//   ....[118]....
        /*0364*/ 	.word	0xffffffff


	//   ....[119]....
        /*0368*/ 	.word	0xffffffff


	//   ....[120]....
        /*036c*/ 	.word	0xffffffff


	//   ....[121]....
        /*0370*/ 	.word	0xffffffff


	//   ....[122]....
        /*0374*/ 	.word	0xffffffff


	//   ....[123]....
        /*0378*/ 	.word	0xffffffff


	//   ....[124]....
        /*037c*/ 	.word	0xffffffff


	//   ....[125]....
        /*0380*/ 	.word	0xffffffff


	//   ....[126]....
        /*0384*/ 	.word	0xffffffff


	//   ....[127]....
        /*0388*/ 	.word	0xffffffff


	//   ....[128]....
        /*038c*/ 	.word	0xffffffff


	//   ....[129]....
        /*0390*/ 	.word	0xffffffff


	//   ....[130]....
        /*0394*/ 	.word	0xffffffff


	//   ....[131]....
        /*0398*/ 	.word	0xffffffff


	//   ....[132]....
        /*039c*/ 	.word	0xffffffff


	//   ....[133]....
        /*03a0*/ 	.word	0xffffffff


	//   ....[134]....
        /*03a4*/ 	.word	0xffffffff


	//   ....[135]....
        /*03a8*/ 	.word	0xffffffff


	//   ....[136]....
        /*03ac*/ 	.word	0xffffffff


	//   ....[137]....
        /*03b0*/ 	.word	0xffffffff


	//   ....[138]....
        /*03b4*/ 	.word	0xffffffff


	//   ....[139]....
        /*03b8*/ 	.word	0xffffffff


	//   ....[140]....
        /*03bc*/ 	.word	0xffffffff


	//   ....[141]....
        /*03c0*/ 	.word	0xffffffff


	//   ....[142]....
        /*03c4*/ 	.word	0xffffffff


	//   ....[143]....
        /*03c8*/ 	.word	0xffffffff


	//   ....[144]....
        /*03cc*/ 	.word	0xffffffff


	//   ....[145]....
        /*03d0*/ 	.word	0xffffffff


	//   ....[146]....
        /*03d4*/ 	.word	0xffffffff


	//   ....[147]....
        /*03d8*/ 	.word	0xffffffff


	//   ....[148]....
        /*03dc*/ 	.word	0xffffffff


	//   ....[149]....
        /*03e0*/ 	.word	0xffffffff


	//   ....[150]....
        /*03e4*/ 	.word	0xffffffff


	//   ....[151]....
        /*03e8*/ 	.word	0xffffffff


	//   ....[152]....
        /*03ec*/ 	.word	0xffffffff


	//   ....[153]....
        /*03f0*/ 	.word	0xffffffff


	//   ....[154]....
        /*03f4*/ 	.word	0xffffffff


	//   ....[155]....
        /*03f8*/ 	.word	0xffffffff


	//   ....[156]....
        /*03fc*/ 	.word	0xffffffff


	//   ....[157]....
        /*0400*/ 	.word	0xffffffff


	//   ....[158]....
        /*0404*/ 	.word	0xffffffff


	//   ....[159]....
        /*0408*/ 	.word	0x0500000f


	//   ....[160]....
        /*040c*/ 	.word	0x0500000f


	//   ....[161]....
        /*0410*/ 	.word	0x0500000f


	//   ....[162]....
        /*0414*/ 	.word	0x0500000f


	//   ....[163]....
        /*0418*/ 	.word	0x0500000f


	//   ....[164]....
        /*041c*/ 	.word	0x0500000f


	//   ....[165]....
        /*0420*/ 	.word	0x0500000f


	//   ....[166]....
        /*0424*/ 	.word	0x0500000f


	//   ....[167]....
        /*0428*/ 	.word	0x0500000f


	//   ....[168]....
        /*042c*/ 	.word	0x0500000f


	//   ....[169]....
        /*0430*/ 	.word	0x0500000f


	//   ....[170]....
        /*0434*/ 	.word	0x0500000f


	//   ....[171]....
        /*0438*/ 	.word	0x0500000f


	//   ....[172]....
        /*043c*/ 	.word	0x0500000f


	//   ....[173]....
        /*0440*/ 	.word	0x0500000f


	//   ....[174]....
        /*0444*/ 	.word	0x0500000f


	//   ....[175]....
        /*0448*/ 	.word	0x0500000f


	//   ....[176]....
        /*044c*/ 	.word	0x0500000f


	//   ....[177]....
        /*0450*/ 	.word	0x0500000f


	//   ....[178]....
        /*0454*/ 	.word	0x0500000f


	//   ....[179]....
        /*0458*/ 	.word	0x0500000f


	//   ....[180]....
        /*045c*/ 	.word	0x0500000f


	//   ....[181]....
        /*0460*/ 	.word	0x0500000f


	//   ....[182]....
        /*0464*/ 	.word	0x0500000f


	//   ....[183]....
        /*0468*/ 	.word	0x0500000f


	//   ....[184]....
        /*046c*/ 	.word	0x0500000f


	//   ....[185]....
        /*0470*/ 	.word	0x0500000f


	//   ....[186]....
        /*0474*/ 	.word	0x0500000f


	//   ....[187]....
        /*0478*/ 	.word	0x0500000f


	//   ....[188]....
        /*047c*/ 	.word	0x0500000f


	//   ....[189]....
        /*0480*/ 	.word	0x0500000f


	//   ....[190]....
        /*0484*/ 	.word	0x0500000f


	//   ....[191]....
        /*0488*/ 	.word	0x0500000f


	//   ....[192]....
        /*048c*/ 	.word	0x0500000f


	//   ....[193]....
        /*0490*/ 	.word	0x0500000f


	//   ....[194]....
        /*0494*/ 	.word	0x0500000f


	//   ....[195]....
        /*0498*/ 	.word	0x0500000f


	//   ....[196]....
        /*049c*/ 	.word	0x0500000f


	//   ....[197]....
        /*04a0*/ 	.word	0x0500000f


	//   ....[198]....
        /*04a4*/ 	.word	0x0500000f


	//   ....[199]....
        /*04a8*/ 	.word	0x0500000f


	//   ....[200]....
        /*04ac*/ 	.word	0x0500000f


	//   ....[201]....
        /*04b0*/ 	.word	0x0500000f


	//   ....[202]....
        /*04b4*/ 	.word	0x0500000f


	//   ....[203]....
        /*04b8*/ 	.word	0x0500000f


	//   ....[204]....
        /*04bc*/ 	.word	0x0500000f


	//   ....[205]....
        /*04c0*/ 	.word	0x0500000f


	//   ....[206]....
        /*04c4*/ 	.word	0x0500000f


	//   ....[207]....
        /*04c8*/ 	.word	0x0500000f


	//   ....[208]....
        /*04cc*/ 	.word	0x0500000f


	//   ....[209]....
        /*04d0*/ 	.word	0x0500000f


	//   ....[210]....
        /*04d4*/ 	.word	0x0500000f


	//   ....[211]....
        /*04d8*/ 	.word	0x0500000f


	//   ....[212]....
        /*04dc*/ 	.word	0x0500000f


	//   ....[213]....
        /*04e0*/ 	.word	0x0500000f


	//   ....[214]....
        /*04e4*/ 	.word	0x0500000f


	//   ....[215]....
        /*04e8*/ 	.word	0x0500000f


	//   ....[216]....
        /*04ec*/ 	.word	0x0500000f


	//   ....[217]....
        /*04f0*/ 	.word	0x0500000f


	//   ....[218]....
        /*04f4*/ 	.word	0x0500000f


	//   ....[219]....
        /*04f8*/ 	.word	0x0500000f


	//   ....[220]....
        /*04fc*/ 	.word	0x0500000f


	//   ....[221]....
        /*0500*/ 	.word	0x0500000f


	//   ....[222]....
        /*0504*/ 	.word	0x0500000f


	//   ....[223]....
        /*0508*/ 	.word	0x0500000f


	//   ....[224]....
        /*050c*/ 	.word	0x0500000f


	//   ....[225]....
        /*0510*/ 	.word	0x0500000f


	//   ....[226]....
        /*0514*/ 	.word	0x0500000f


	//   ....[227]....
        /*0518*/ 	.word	0x0500000f


	//   ....[228]....
        /*051c*/ 	.word	0x0500000f


	//   ....[229]....
        /*0520*/ 	.word	0x0500000f


	//   ....[230]....
        /*0524*/ 	.word	0x0500000f


	//   ....[231]....
        /*0528*/ 	.word	0x0500000f


	//   ....[232]....
        /*052c*/ 	.word	0x0500000f


	//   ....[233]....
        /*0530*/ 	.word	0x0500000f


	//   ....[234]....
        /*0534*/ 	.word	0x0500000f


	//   ....[235]....
        /*0538*/ 	.word	0x0500000f


	//   ....[236]....
        /*053c*/ 	.word	0x0500000f


	//   ....[237]....
        /*0540*/ 	.word	0x0500000f


	//   ....[238]....
        /*0544*/ 	.word	0x0500000f


	//   ....[239]....
        /*0548*/ 	.word	0x0500000f


	//   ....[240]....
        /*054c*/ 	.word	0x0500000f


	//   ....[241]....
        /*0550*/ 	.word	0x0500000f


	//   ....[242]....
        /*0554*/ 	.word	0x0500000f


	//   ....[243]....
        /*0558*/ 	.word	0x0500000f


	//   ....[244]....
        /*055c*/ 	.word	0x0500000f


	//   ....[245]....
        /*0560*/ 	.word	0x0500000f


	//   ....[246]....
        /*0564*/ 	.word	0x0500000f


	//   ....[247]....
        /*0568*/ 	.word	0x0500000f


	//   ....[248]....
        /*056c*/ 	.word	0x0500000f


	//   ....[249]....
        /*0570*/ 	.word	0x0500000f


	//   ....[250]....
        /*0574*/ 	.word	0x0500000f


	//   ....[251]....
        /*0578*/ 	.word	0x0500000f


	//   ....[252]....
        /*057c*/ 	.word	0x0500000f


	//   ....[253]....
        /*0580*/ 	.word	0x0500000f


	//   ....[254]....
        /*0584*/ 	.word	0x0500000f


	//   ....[255]....
        /*0588*/ 	.word	0x0500000f


	//   ....[0]....
        /*058c*/ 	.word	0x0500000f


	//   ....[1]....
        /*0590*/ 	.word	0x0500000f


	//   ....[2]....
        /*0594*/ 	.word	0x0500000f


	//----- nvinfo : EIATTR_COOP_GROUP_INSTR_OFFSETS
	.align		4
.L_110:
        /*0598*/ 	.byte	0x04, 0x28
        /*059a*/ 	.short	(.L_112 - .L_111)


	//   ....[0]....
.L_111:
        /*059c*/ 	.word	0x00000080


	//   ....[1]....
        /*05a0*/ 	.word	0x000000b0


	//   ....[2]....
        /*05a4*/ 	.word	0x000002d0


	//   ....[3]....
        /*05a8*/ 	.word	0x00000430


	//   ....[4]....
        /*05ac*/ 	.word	0x00000550


	//   ....[5]....
        /*05b0*/ 	.word	0x000006b0


	//   ....[6]....
        /*05b4*/ 	.word	0x000016a0


	//   ....[7]....
        /*05b8*/ 	.word	0x000031e0


	//   ....[8]....
        /*05bc*/ 	.word	0x00003220


	//   ....[9]....
        /*05c0*/ 	.word	0x000034a0


	//   ....[10]....
        /*05c4*/ 	.word	0x00003640


	//   ....[11]....
        /*05c8*/ 	.word	0x00005a60


	//   ....[12]....
        /*05cc*/ 	.word	0x00005a90


	//   ....[13]....
        /*05d0*/ 	.word	0x00005ab0


	//   ....[14]....
        /*05d4*/ 	.word	0x00005ad0


	//   ....[15]....
        /*05d8*/ 	.word	0x00006f70


	//   ....[16]....
        /*05dc*/ 	.word	0x00006fb0


	//   ....[17]....
        /*05e0*/ 	.word	0x00007090


	//   ....[18]....
        /*05e4*/ 	.word	0x000070a0


	//   ....[19]....
        /*05e8*/ 	.word	0x00008390


	//   ....[20]....
        /*05ec*/ 	.word	0x000083d0


	//   ....[21]....
        /*05f0*/ 	.word	0x000083f0


	//   ....[22]....
        /*05f4*/ 	.word	0x00008420


	//   ....[23]....
        /*05f8*/ 	.word	0x00008aa0


	//   ....[24]....
        /*05fc*/ 	.word	0x00008ad0


	//   ....[25]....
        /*0600*/ 	.word	0x00008bb0


	//   ....[26]....
        /*0604*/ 	.word	0x00008bd0


	//   ....[27]....
        /*0608*/ 	.word	0x00008c90


	//   ....[28]....
        /*060c*/ 	.word	0x00008cb0


	//   ....[29]....
        /*0610*/ 	.word	0x00008d80


	//   ....[30]....
        /*0614*/ 	.word	0x00008da0


	//   ....[31]....
        /*0618*/ 	.word	0x00009120


	//   ....[32]....
        /*061c*/ 	.word	0x00009130


	//   ....[33]....
        /*0620*/ 	.word	0x00009560


	//   ....[34]....
        /*0624*/ 	.word	0x00009570


	//   ....[35]....
        /*0628*/ 	.word	0x0000a1a0


	//   ....[36]....
        /*062c*/ 	.word	0x0000a1c0


	//   ....[37]....
        /*0630*/ 	.word	0x0000a280


	//   ....[38]....
        /*0634*/ 	.word	0x0000a2a0


	//   ....[39]....
        /*0638*/ 	.word	0x0000a360


	//   ....[40]....
        /*063c*/ 	.word	0x0000a380


	//   ....[41]....
        /*0640*/ 	.word	0x0000a450


	//   ....[42]....
        /*0644*/ 	.word	0x0000a470


	//   ....[43]....
        /*0648*/ 	.word	0x0000a5b0


	//   ....[44]....
        /*064c*/ 	.word	0x0000a7c0


	//   ....[45]....
        /*0650*/ 	.word	0x0000a7f0


	//   ....[46]....
        /*0654*/ 	.word	0x0000a820


	//   ....[47]....
        /*0658*/ 	.word	0x0000a850


	//   ....[48]....
        /*065c*/ 	.word	0x0000a880


	//   ....[49]....
        /*0660*/ 	.word	0x0000a8b0


	//   ....[50]....
        /*0664*/ 	.word	0x0000aa20


	//   ....[51]....
        /*0668*/ 	.word	0x0000aa50


	//   ....[52]....
        /*066c*/ 	.word	0x0000aa80


	//   ....[53]....
        /*0670*/ 	.word	0x0000aab0


	//   ....[54]....
        /*0674*/ 	.word	0x0000aae0


	//   ....[55]....
        /*0678*/ 	.word	0x0000ab10


	//   ....[56]....
        /*067c*/ 	.word	0x0000aba0


	//   ....[57]....
        /*0680*/ 	.word	0x0000abd0


	//   ....[58]....
        /*0684*/ 	.word	0x0000abe0


	//   ....[59]....
        /*0688*/ 	.word	0x0000ac70


	//   ....[60]....
        /*068c*/ 	.word	0x0000c500


	//   ....[61]....
        /*0690*/ 	.word	0x0000c520


	//   ....[62]....
        /*0694*/ 	.word	0x0000c5c0


	//   ....[63]....
        /*0698*/ 	.word	0x0000c5e0


	//   ....[64]....
        /*069c*/ 	.word	0x0000c670


	//   ....[65]....
        /*06a0*/ 	.word	0x0000c690


	//   ....[66]....
        /*06a4*/ 	.word	0x0000c720


	//   ....[67]....
        /*06a8*/ 	.word	0x0000c740


	//   ....[68]....
        /*06ac*/ 	.word	0x0000c7d0


	//   ....[69]....
        /*06b0*/ 	.word	0x0000c7f0


	//   ....[70]....
        /*06b4*/ 	.word	0x0000c880


	//   ....[71]....
        /*06b8*/ 	.word	0x0000c8a0


	//   ....[72]....
        /*06bc*/ 	.word	0x0000c930


	//   ....[73]....
        /*06c0*/ 	.word	0x0000c950


	//   ....[74]....
        /*06c4*/ 	.word	0x0000c960


	//   ....[75]....
        /*06c8*/ 	.word	0x0000c9e0


	//   ....[76]....
        /*06cc*/ 	.word	0x0000d0e0


	//   ....[77]....
        /*06d0*/ 	.word	0x0000d110


	//   ....[78]....
        /*06d4*/ 	.word	0x0000d170


	//   ....[79]....
        /*06d8*/ 	.word	0x0000d1b0


	//   ....[80]....
        /*06dc*/ 	.word	0x0000d1f0


	//   ....[81]....
        /*06e0*/ 	.word	0x0000d250


	//   ....[82]....
        /*06e4*/ 	.word	0x0000d2a0


	//   ....[83]....
        /*06e8*/ 	.word	0x0000d2f0


	//   ....[84]....
        /*06ec*/ 	.word	0x0000d340


	//   ....[85]....
        /*06f0*/ 	.word	0x0000d390


	//   ....[86]....
        /*06f4*/ 	.word	0x0000d3d0


	//   ....[87]....
        /*06f8*/ 	.word	0x0000d430


	//   ....[88]....
        /*06fc*/ 	.word	0x0000d480


	//   ....[89]....
        /*0700*/ 	.word	0x0000d4d0


	//   ....[90]....
        /*0704*/ 	.word	0x0000d4f0


	//   ....[91]....
        /*0708*/ 	.word	0x0000d520


	//   ....[92]....
        /*070c*/ 	.word	0x0000dc60


	//   ....[93]....
        /*0710*/ 	.word	0x0000dc90


	//   ....[94]....
        /*0714*/ 	.word	0x0000dcf0


	//   ....[95]....
        /*0718*/ 	.word	0x0000dd00


	//   ....[96]....
        /*071c*/ 	.word	0x0000dd50


	//   ....[97]....
        /*0720*/ 	.word	0x0000dd60


	//   ....[98]....
        /*0724*/ 	.word	0x0000ddb0


	//   ....[99]....
        /*0728*/ 	.word	0x0000ddc0


	//   ....[100]....
        /*072c*/ 	.word	0x0000de10


	//   ....[101]....
        /*0730*/ 	.word	0x0000de20


	//   ....[102]....
        /*0734*/ 	.word	0x0000de70


	//   ....[103]....
        /*0738*/ 	.word	0x0000de80


	//   ....[104]....
        /*073c*/ 	.word	0x0000ded0


	//   ....[105]....
        /*0740*/ 	.word	0x0000dee0


	//   ....[106]....
        /*0744*/ 	.word	0x0000def0


	//   ....[107]....
        /*0748*/ 	.word	0x0000df40


	//   ....[108]....
        /*074c*/ 	.word	0x0000e1a0


	//   ....[109]....
        /*0750*/ 	.word	0x0000e1c0


	//   ....[110]....
        /*0754*/ 	.word	0x0000e1d0


	//   ....[111]....
        /*0758*/ 	.word	0x0000e240


	//   ....[112]....
        /*075c*/ 	.word	0x0000e250


	//   ....[113]....
        /*0760*/ 	.word	0x0000e2c0


	//   ....[114]....
        /*0764*/ 	.word	0x0000e2d0


	//   ....[115]....
        /*0768*/ 	.word	0x0000e340


	//   ....[116]....
        /*076c*/ 	.word	0x0000e350


	//   ....[117]....
        /*0770*/ 	.word	0x0000e3c0


	//   ....[118]....
        /*0774*/ 	.word	0x0000e3d0


	//   ....[119]....
        /*0778*/ 	.word	0x0000e440


	//   ....[120]....
        /*077c*/ 	.word	0x0000e450


	//   ....[121]....
        /*0780*/ 	.word	0x0000e4c0


	//   ....[122]....
        /*0784*/ 	.word	0x0000e4d0


	//   ....[123]....
        /*0788*/ 	.word	0x0000e4e0


	//   ....[124]....
        /*078c*/ 	.word	0x0000ea70


	//   ....[125]....
        /*0790*/ 	.word	0x0000eab0


	//   ....[126]....
        /*0794*/ 	.word	0x0000eaf0


	//   ....[127]....
        /*0798*/ 	.word	0x0000eb10


	//   ....[128]....
        /*079c*/ 	.word	0x0000eb20


	//   ....[129]....
        /*07a0*/ 	.word	0x0000eb40


	//   ....[130]....
        /*07a4*/ 	.word	0x0000ebb0


	//   ....[131]....
        /*07a8*/ 	.word	0x0000ebd0


	//   ....[132]....
        /*07ac*/ 	.word	0x0000ec30


	//   ....[133]....
        /*07b0*/ 	.word	0x0000ec50


	//   ....[134]....
        /*07b4*/ 	.word	0x0000ecb0


	//   ....[135]....
        /*07b8*/ 	.word	0x0000ecd0


	//   ....[136]....
        /*07bc*/ 	.word	0x0000ed30


	//   ....[137]....
        /*07c0*/ 	.word	0x0000ed50


	//   ....[138]....
        /*07c4*/ 	.word	0x0000eda0


	//   ....[139]....
        /*07c8*/ 	.word	0x0000edc0


	//   ....[140]....
        /*07cc*/ 	.word	0x0000f200


	//   ....[141]....
        /*07d0*/ 	.word	0x0000f230


	//   ....[142]....
        /*07d4*/ 	.word	0x0000f290


	//   ....[143]....
        /*07d8*/ 	.word	0x0000f2c0


	//   ....[144]....
        /*07dc*/ 	.word	0x0000f2f0


	//   ....[145]....
        /*07e0*/ 	.word	0x0000f320


	//   ....[146]....
        /*07e4*/ 	.word	0x0000f350


	//   ....[147]....
        /*07e8*/ 	.word	0x0000f380


	//   ....[148]....
        /*07ec*/ 	.word	0x0000f520


	//   ....[149]....
        /*07f0*/ 	.word	0x0000f550


	//   ....[150]....
        /*07f4*/ 	.word	0x0000f580


	//   ....[151]....
        /*07f8*/ 	.word	0x0000f5b0


	//   ....[152]....
        /*07fc*/ 	.word	0x0000f5e0


	//   ....[153]....
        /*0800*/ 	.word	0x0000f610


	//   ....[154]....
        /*0804*/ 	.word	0x0000f6d0


	//   ....[155]....
        /*0808*/ 	.word	0x0000f6f0


	//   ....[156]....
        /*080c*/ 	.word	0x0000f700


	//   ....[157]....
        /*0810*/ 	.word	0x0000f760


	//   ....[158]....
        /*0814*/ 	.word	0x0000fd80


	//   ....[159]....
        /*0818*/ 	.word	0x00010260


	//   ....[160]....
        /*081c*/ 	.word	0x00010350


	//   ....[161]....
        /*0820*/ 	.word	0x000103f0


	//   ....[162]....
        /*0824*/ 	.word	0x00010450


	//   ....[163]....
        /*0828*/ 	.word	0x00010550


	//   ....[164]....
        /*082c*/ 	.word	0x000105c0


	//   ....[165]....
        /*0830*/ 	.word	0x000106c0


	//   ....[166]....
        /*0834*/ 	.word	0x00010730


	//   ....[167]....
        /*0838*/ 	.word	0x00010830


	//   ....[168]....
        /*083c*/ 	.word	0x000108a0


	//   ....[169]....
        /*0840*/ 	.word	0x000109a0


	//   ....[170]....
        /*0844*/ 	.word	0x00010a10


	//   ....[171]....
        /*0848*/ 	.word	0x00010b10


	//   ....[172]....
        /*084c*/ 	.word	0x00010b80


	//   ....[173]....
        /*0850*/ 	.word	0x00010c80


	//   ....[174]....
        /*0854*/ 	.word	0x00010cf0


	//   ....[175]....
        /*0858*/ 	.word	0x00010dd0


	//   ....[176]....
        /*085c*/ 	.word	0x00010ec0


	//   ....[177]....
        /*0860*/ 	.word	0x00010f30


	//   ....[178]....
        /*0864*/ 	.word	0x00010fb0


	//   ....[179]....
        /*0868*/ 	.word	0x00011060


	//   ....[180]....
        /*086c*/ 	.word	0x000110e0


	//   ....[181]....
        /*0870*/ 	.word	0x000111b0


	//   ....[182]....
        /*0874*/ 	.word	0x00011230


	//   ....[183]....
        /*0878*/ 	.word	0x00011300


	//   ....[184]....
        /*087c*/ 	.word	0x00011380


	//   ....[185]....
        /*0880*/ 	.word	0x00011450


	//   ....[186]....
        /*0884*/ 	.word	0x000114d0


	//   ....[187]....
        /*0888*/ 	.word	0x000115a0


	//   ....[188]....
        /*088c*/ 	.word	0x00011620


	//   ....[189]....
        /*0890*/ 	.word	0x000116f0


	//   ....[190]....
        /*0894*/ 	.word	0x00011770


	//   ....[191]....
        /*0898*/ 	.word	0x00011820


	//   ....[192]....
        /*089c*/ 	.word	0x00011950


	//   ....[193]....
        /*08a0*/ 	.word	0x000119f0


	//   ....[194]....
        /*08a4*/ 	.word	0x00011a60


	//   ....[195]....
        /*08a8*/ 	.word	0x00011b20


	//   ....[196]....
        /*08ac*/ 	.word	0x00011b80


	//   ....[197]....
        /*08b0*/ 	.word	0x00011c40


	//   ....[198]....
        /*08b4*/ 	.word	0x00011ca0


	//   ....[199]....
        /*08b8*/ 	.word	0x00011d60


	//   ....[200]....
        /*08bc*/ 	.word	0x00011dc0


	//   ....[201]....
        /*08c0*/ 	.word	0x00011e80


	//   ....[202]....
        /*08c4*/ 	.word	0x00011ee0


	//   ....[203]....
        /*08c8*/ 	.word	0x00011fa0


	//   ....[204]....
        /*08cc*/ 	.word	0x00012000


	//   ....[205]....
        /*08d0*/ 	.word	0x000120c0


	//   ....[206]....
        /*08d4*/ 	.word	0x00012120


	//   ....[207]....
        /*08d8*/ 	.word	0x000121e0


	//   ....[208]....
        /*08dc*/ 	.word	0x000122d0


	//   ....[209]....
        /*08e0*/ 	.word	0x00012370


	//   ....[210]....
        /*08e4*/ 	.word	0x000123d0


	//   ....[211]....
        /*08e8*/ 	.word	0x000124b0


	//   ....[212]....
        /*08ec*/ 	.word	0x00012510


	//   ....[213]....
        /*08f0*/ 	.word	0x000125f0


	//   ....[214]....
        /*08f4*/ 	.word	0x00012650


	//   ....[215]....
        /*08f8*/ 	.word	0x00012730


	//   ....[216]....
        /*08fc*/ 	.word	0x00012790


	//   ....[217]....
        /*0900*/ 	.word	0x00012870


	//   ....[218]....
        /*0904*/ 	.word	0x000128d0


	//   ....[219]....
        /*0908*/ 	.word	0x000129b0


	//   ....[220]....
        /*090c*/ 	.word	0x00012a10


	//   ....[221]....
        /*0910*/ 	.word	0x00012af0


	//   ....[222]....
        /*0914*/ 	.word	0x00012b50


	//   ....[223]....
        /*0918*/ 	.word	0x00012c20


	//   ....[224]....
        /*091c*/ 	.word	0x00012d40


	//   ....[225]....
        /*0920*/ 	.word	0x00012de0


	//   ....[226]....
        /*0924*/ 	.word	0x00012ea0


	//   ....[227]....
        /*0928*/ 	.word	0x00012f70


	//   ....[228]....
        /*092c*/ 	.word	0x00012fd0


	//   ....[229]....
        /*0930*/ 	.word	0x000130b0


	//   ....[230]....
        /*0934*/ 	.word	0x00013110


	//   ....[231]....
        /*0938*/ 	.word	0x000131e0


	//   ....[232]....
        /*093c*/ 	.word	0x00013240


	//   ....[233]....
        /*0940*/ 	.word	0x00013310


	//   ....[234]....
        /*0944*/ 	.word	0x00013370


	//   ....[235]....
        /*0948*/ 	.word	0x00013450


	//   ....[236]....
        /*094c*/ 	.word	0x000134b0


	//   ....[237]....
        /*0950*/ 	.word	0x00013580


	//   ....[238]....
        /*0954*/ 	.word	0x000135e0


	//   ....[239]....
        /*0958*/ 	.word	0x000136a0


	//   ....[240]....
        /*095c*/ 	.word	0x00013730


	//   ....[241]....
        /*0960*/ 	.word	0x000137d0


	//   ....[242]....
        /*0964*/ 	.word	0x00013950


	//   ....[243]....
        /*0968*/ 	.word	0x000139c0


	//   ....[244]....
        /*096c*/ 	.word	0x00013a30


	//   ....[245]....
        /*0970*/ 	.word	0x00013aa0


	//   ....[246]....
        /*0974*/ 	.word	0x00013b10


	//   ....[247]....
        /*0978*/ 	.word	0x00013b90


	//   ....[248]....
        /*097c*/ 	.word	0x00013c10


	//   ....[249]....
        /*0980*/ 	.word	0x00013ca0


	//   ....[250]....
        /*0984*/ 	.word	0x00013d10


	//   ....[251]....
        /*0988*/ 	.word	0x00013d80


	//   ....[252]....
        /*098c*/ 	.word	0x00013df0


	//   ....[253]....
        /*0990*/ 	.word	0x00013e70


	//   ....[254]....
        /*0994*/ 	.word	0x00013ee0


	//   ....[255]....
        /*0998*/ 	.word	0x00013f80


	//   ....[0]....
        /*099c*/ 	.word	0x00013fd0


	//   ....[1]....
        /*09a0*/ 	.word	0x00014060


	//   ....[2]....
        /*09a4*/ 	.word	0x00014190


	//----- nvinfo : EIATTR_REG_RECONFIG
	.align		4
.L_112:
        /*09a8*/ 	.byte	0x01, 0x54
	.zero		2


	//----- nvinfo : EIATTR_SYSCALL_OFFSETS
	.align		4
        /*09ac*/ 	.byte	0x04, 0x46
        /*09ae*/ 	.short	(.L_114 - .L_113)


	//   ....[0]....
.L_113:
        /*09b0*/ 	.word	0x00001880


	//   ....[1]....
        /*09b4*/ 	.word	0x0000bbf0


	//   ....[2]....
        /*09b8*/ 	.word	0x0000bd40


	//   ....[3]....
        /*09bc*/ 	.word	0x0000be30


	//   ....[4]....
        /*09c0*/ 	.word	0x0000cd90


	//----- nvinfo : EIATTR_MBARRIER_INSTR_OFFSETS
	.align		4
.L_114:
        /*09c4*/ 	.byte	0x04, 0x39
        /*09c6*/ 	.short	(.L_116 - .L_115)


	//   ....[0]....
.L_115:
        /*09c8*/ 	.word	0x00000180
        /*09cc*/ 	.word	0x000000ff
        /*09d0*/ 	.word	0x00028800
        /*09d4*/ 	.short	0x0100
        /*09d6*/ 	.byte	0x08
	.zero		1


	//   ....[1]....
        /*09d8*/ 	.word	0x00000190
        /*09dc*/ 	.word	0x000000ff
        /*09e0*/ 	.word	0x00028820
        /*09e4*/ 	.short	0x0100
        /*09e6*/ 	.byte	0x08
	.zero		1


	//   ....[2]....
        /*09e8*/ 	.word	0x00000280
        /*09ec*/ 	.word	0x000000ff
        /*09f0*/ 	.word	0x00028830
        /*09f4*/ 	.short	0x0100
        /*09f6*/ 	.byte	0x08
	.zero		1


	//   ....[3]....
        /*09f8*/ 	.word	0x00000290
        /*09fc*/ 	.word	0x000000ff
        /*0a00*/ 	.word	0x00028840
        /*0a04*/ 	.short	0x0100
        /*0a06*/ 	.byte	0x08
	.zero		1


	//   ....[4]....
        /*0a08*/ 	.word	0x000002a0
        /*0a0c*/ 	.word	0x000000ff
        /*0a10*/ 	.word	0x00028838
        /*0a14*/ 	.short	0x0100
        /*0a16*/ 	.byte	0x08
	.zero		1


	//   ....[5]....
        /*0a18*/ 	.word	0x000002b0
        /*0a1c*/ 	.word	0x000000ff
        /*0a20*/ 	.word	0x00028848
        /*0a24*/ 	.short	0x0100
        /*0a26*/ 	.byte	0x08
	.zero		1


	//   ....[6]....
        /*0a28*/ 	.word	0x000003e0
        /*0a2c*/ 	.word	0x000000ff
        /*0a30*/ 	.word	0x00028850
        /*0a34*/ 	.short	0x0100
        /*0a36*/ 	.byte	0x08
	.zero		1


	//   ....[7]....
        /*0a38*/ 	.word	0x000003f0
        /*0a3c*/ 	.word	0x000000ff
        /*0a40*/ 	.word	0x00028860
        /*0a44*/ 	.short	0x0100
        /*0a46*/ 	.byte	0x08
	.zero		1


	//   ....[8]....
        /*0a48*/ 	.word	0x00000400
        /*0a4c*/ 	.word	0x000000ff
        /*0a50*/ 	.word	0x00028858
        /*0a54*/ 	.short	0x0100
        /*0a56*/ 	.byte	0x08
	.zero		1


	//   ....[9]....
        /*0a58*/ 	.word	0x00000410
        /*0a5c*/ 	.word	0x000000ff
        /*0a60*/ 	.word	0x00028868
        /*0a64*/ 	.short	0x0100
        /*0a66*/ 	.byte	0x08
	.zero		1


	//   ....[10]....
        /*0a68*/ 	.word	0x00000500
        /*0a6c*/ 	.word	0x000000ff
        /*0a70*/ 	.word	0x00028870
        /*0a74*/ 	.short	0x0100
        /*0a76*/ 	.byte	0x06
	.zero		1


	//   ....[11]....
        /*0a78*/ 	.word	0x00000510
        /*0a7c*/ 	.word	0x000000ff
        /*0a80*/ 	.word	0x00028880
        /*0a84*/ 	.short	0x0100
        /*0a86*/ 	.byte	0x06
	.zero		1


	//   ....[12]....
        /*0a88*/ 	.word	0x00000520
        /*0a8c*/ 	.word	0x000000ff
        /*0a90*/ 	.word	0x00028878
        /*0a94*/ 	.short	0x0100
        /*0a96*/ 	.byte	0x06
	.zero		1


	//   ....[13]....
        /*0a98*/ 	.word	0x00000530
        /*0a9c*/ 	.word	0x000000ff
        /*0aa0*/ 	.word	0x00028888
        /*0aa4*/ 	.short	0x0100
        /*0aa6*/ 	.byte	0x06
	.zero		1


	//   ....[14]....
        /*0aa8*/ 	.word	0x00000660
        /*0aac*/ 	.word	0x000000ff
        /*0ab0*/ 	.word	0x00028890
        /*0ab4*/ 	.short	0x0100
        /*0ab6*/ 	.byte	0x08
	.zero		1


	//   ....[15]....
        /*0ab8*/ 	.word	0x00000670
        /*0abc*/ 	.word	0x000000ff
        /*0ac0*/ 	.word	0x000288a0
        /*0ac4*/ 	.short	0x0100
        /*0ac6*/ 	.byte	0x08
	.zero		1


	//   ....[16]....
        /*0ac8*/ 	.word	0x00000680
        /*0acc*/ 	.word	0x000000ff
        /*0ad0*/ 	.word	0x00028898
        /*0ad4*/ 	.short	0x0100
        /*0ad6*/ 	.byte	0x08
	.zero		1


	//   ....[17]....
        /*0ad8*/ 	.word	0x00000690
        /*0adc*/ 	.word	0x000000ff
        /*0ae0*/ 	.word	0x000288a8
        /*0ae4*/ 	.short	0x0100
        /*0ae6*/ 	.byte	0x08
	.zero		1


	//   ....[18]....
        /*0ae8*/ 	.word	0x000007c0
        /*0aec*/ 	.word	0x000000ff
        /*0af0*/ 	.word	0x000288b0
        /*0af4*/ 	.short	0x0100
        /*0af6*/ 	.byte	0x08
	.zero		1


	//   ....[19]....
        /*0af8*/ 	.word	0x000007d0
        /*0afc*/ 	.word	0x000000ff
        /*0b00*/ 	.word	0x000288c0
        /*0b04*/ 	.short	0x0100
        /*0b06*/ 	.byte	0x08
	.zero		1


	//   ....[20]....
        /*0b08*/ 	.word	0x000007e0
        /*0b0c*/ 	.word	0x000000ff
        /*0b10*/ 	.word	0x000288b8
        /*0b14*/ 	.short	0x0100
        /*0b16*/ 	.byte	0x08
	.zero		1


	//   ....[21]....
        /*0b18*/ 	.word	0x000007f0
        /*0b1c*/ 	.word	0x000000ff
        /*0b20*/ 	.word	0x000288c8
        /*0b24*/ 	.short	0x0100
        /*0b26*/ 	.byte	0x08
	.zero		1


	//   ....[22]....
        /*0b28*/ 	.word	0x000018e0
        /*0b2c*/ 	.word	0x000000ff
        /*0b30*/ 	.word	0x00028800
        /*0b34*/ 	.short	0x010a
        /*0b36*/ 	.byte	0x2a
	.zero		1


	//   ....[23]....
        /*0b38*/ 	.word	0x00001960
        /*0b3c*/ 	.word	0x00000000
        /*0b40*/ 	.word	0x00028830
        /*0b44*/ 	.short	0x010a
        /*0b46*/ 	.byte	0x3f
	.zero		1


	//   ....[24]....
        /*0b48*/ 	.word	0x000019b0
        /*0b4c*/ 	.word	0x00000000
        /*0b50*/ 	.word	0x00028830
        /*0b54*/ 	.short	0x010a
        /*0b56*/ 	.byte	0x3f
	.zero		1


	//   ....[25]....
        /*0b58*/ 	.word	0x00002530
        /*0b5c*/ 	.word	0x000000ff
        /*0b60*/ 	.word	0x00000000
        /*0b64*/ 	.short	0x0101
        /*0b66*/ 	.byte	0x06
	.zero		1


	//   ....[26]....
        /*0b68*/ 	.word	0x00004680
        /*0b6c*/ 	.word	0x000000ff
        /*0b70*/ 	.word	0x00028830
        /*0b74*/ 	.short	0x010a
        /*0b76*/ 	.byte	0x06
	.zero		1


	//   ....[27]....
        /*0b78*/ 	.word	0x000046c0
        /*0b7c*/ 	.word	0x000000ff
        /*0b80*/ 	.word	0x00028830
        /*0b84*/ 	.short	0x010a
        /*0b86*/ 	.byte	0x06
	.zero		1


	//   ....[28]....
        /*0b88*/ 	.word	0x00004a60
        /*0b8c*/ 	.word	0x000000ff
        /*0b90*/ 	.word	0x00028850
        /*0b94*/ 	.short	0x010a
        /*0b96*/ 	.byte	0x06
	.zero		1


	//   ....[29]....
        /*0b98*/ 	.word	0x00004aa0
        /*0b9c*/ 	.word	0x000000ff
        /*0ba0*/ 	.word	0x00028850
        /*0ba4*/ 	.short	0x010a
        /*0ba6*/ 	.byte	0x06
	.zero		1


	//   ....[30]....
        /*0ba8*/ 	.word	0x000053c0
        /*0bac*/ 	.word	0x000000ff
        /*0bb0*/ 	.word	0x00000000
        /*0bb4*/ 	.short	0x0101
        /*0bb6*/ 	.byte	0x07
	.zero		1


	//   ....[31]....
        /*0bb8*/ 	.word	0x000068b0
        /*0bbc*/ 	.word	0x000000ff
        /*0bc0*/ 	.word	0x00000000
        /*0bc4*/ 	.short	0x0101
        /*0bc6*/ 	.byte	0x07
	.zero		1


	//   ....[32]....
        /*0bc8*/ 	.word	0x00006ee0
        /*0bcc*/ 	.word	0x000000ff
        /*0bd0*/ 	.word	0x00028850
        /*0bd4*/ 	.short	0x010a
        /*0bd6*/ 	.byte	0x05
	.zero		1


	//   ....[33]....
        /*0bd8*/ 	.word	0x00006f20
        /*0bdc*/ 	.word	0x000000ff
        /*0be0*/ 	.word	0x00028850
        /*0be4*/ 	.short	0x010a
        /*0be6*/ 	.byte	0x05
	.zero		1


	//   ....[34]....
        /*0be8*/ 	.word	0x000074f0
        /*0bec*/ 	.word	0x000000ff
        /*0bf0*/ 	.word	0x00000000
        /*0bf4*/ 	.short	0x0101
        /*0bf6*/ 	.byte	0x04
	.zero		1


	//   ....[35]....
        /*0bf8*/ 	.word	0x00008ab0
        /*0bfc*/ 	.word	0x00000011
        /*0c00*/ 	.word	0x00000000
        /*0c04*/ 	.short	0x0101
        /*0c06*/ 	.byte	0x3f
	.zero		1


	//   ....[36]....
        /*0c08*/ 	.word	0x00008f50
        /*0c0c*/ 	.word	0x00000011
        /*0c10*/ 	.word	0x00000000
        /*0c14*/ 	.short	0x0101
        /*0c16*/ 	.byte	0x3f
	.zero		1


	//   ....[37]....
        /*0c18*/ 	.word	0x0000c330
        /*0c1c*/ 	.word	0x00000007
        /*0c20*/ 	.word	0x00028840
        /*0c24*/ 	.short	0x010a
        /*0c26*/ 	.byte	0x3f
	.zero		1


	//   ....[38]....
        /*0c28*/ 	.word	0x0000ca90
        /*0c2c*/ 	.word	0x00000007
        /*0c30*/ 	.word	0x00028830
        /*0c34*/ 	.short	0x0107
        /*0c36*/ 	.byte	0x3f
	.zero		1


	//   ....[39]....
        /*0c38*/ 	.word	0x0000cb60
        /*0c3c*/ 	.word	0x00000007
        /*0c40*/ 	.word	0x00028830
        /*0c44*/ 	.short	0x0101
        /*0c46*/ 	.byte	0x3f
	.zero		1


	//   ....[40]....
        /*0c48*/ 	.word	0x0000d620
        /*0c4c*/ 	.word	0x00000016
        /*0c50*/ 	.word	0x00028800
        /*0c54*/ 	.short	0x0107
        /*0c56*/ 	.byte	0x3f
	.zero		1


	//   ....[41]....
        /*0c58*/ 	.word	0x0000d730
        /*0c5c*/ 	.word	0x00000016
        /*0c60*/ 	.word	0x00028800
        /*0c64*/ 	.short	0x0101
        /*0c66*/ 	.byte	0x3f
	.zero		1


	//   ....[42]....
        /*0c68*/ 	.word	0x0000d750
        /*0c6c*/ 	.word	0x00000016
        /*0c70*/ 	.word	0x00028820
        /*0c74*/ 	.short	0x010a
        /*0c76*/ 	.byte	0x3f
	.zero		1


	//   ....[43]....
        /*0c78*/ 	.word	0x0000dad0
        /*0c7c*/ 	.word	0x00000006
        /*0c80*/ 	.word	0x00028840
        /*0c84*/ 	.short	0x010a
        /*0c86*/ 	.byte	0x3f
	.zero		1


	//   ....[44]....
        /*0c88*/ 	.word	0x0000dfd0
        /*0c8c*/ 	.word	0x00000006
        /*0c90*/ 	.word	0x00028830
        /*0c94*/ 	.short	0x0107
        /*0c96*/ 	.byte	0x3f
	.zero		1


	//   ....[45]....
        /*0c98*/ 	.word	0x0000e090
        /*0c9c*/ 	.word	0x00000006
        /*0ca0*/ 	.word	0x00028830
        /*0ca4*/ 	.short	0x0101
        /*0ca6*/ 	.byte	0x3f
	.zero		1


	//   ....[46]....
        /*0ca8*/ 	.word	0x0000e0f0
        /*0cac*/ 	.word	0x00000006
        /*0cb0*/ 	.word	0x00028860
        /*0cb4*/ 	.short	0x010a
        /*0cb6*/ 	.byte	0x3f
	.zero		1


	//   ....[47]....
        /*0cb8*/ 	.word	0x0000e690
        /*0cbc*/ 	.word	0x00000006
        /*0cc0*/ 	.word	0x00028850
        /*0cc4*/ 	.short	0x0107
        /*0cc6*/ 	.byte	0x3f
	.zero		1


	//   ....[48]....
        /*0cc8*/ 	.word	0x0000e7c0
        /*0ccc*/ 	.word	0x00000006
        /*0cd0*/ 	.word	0x00028850
        /*0cd4*/ 	.short	0x0101
        /*0cd6*/ 	.byte	0x3f
	.zero		1


	//   ....[49]....
        /*0cd8*/ 	.word	0x0000e9d0
        /*0cdc*/ 	.word	0x00000000
        /*0ce0*/ 	.word	0x00028860
        /*0ce4*/ 	.short	0x010a
        /*0ce6*/ 	.byte	0x3f
	.zero		1


	//   ....[50]....
        /*0ce8*/ 	.word	0x0000ef00
        /*0cec*/ 	.word	0x00000000
        /*0cf0*/ 	.word	0x00028850
        /*0cf4*/ 	.short	0x0107
        /*0cf6*/ 	.byte	0x3f
	.zero		1


	//   ....[51]....
        /*0cf8*/ 	.word	0x0000efc0
        /*0cfc*/ 	.word	0x00000000
        /*0d00*/ 	.word	0x00028850
        /*0d04*/ 	.short	0x0101
        /*0d06*/ 	.byte	0x3f
	.zero		1


	//   ....[52]....
        /*0d08*/ 	.word	0x0000fd00
        /*0d0c*/ 	.word	0x00000004
        /*0d10*/ 	.word	0x00028820
        /*0d14*/ 	.short	0x010a
        /*0d16*/ 	.byte	0x3f
	.zero		1


	//   ....[53]....
        /*0d18*/ 	.word	0x0000fe80
        /*0d1c*/ 	.word	0x00000005
        /*0d20*/ 	.word	0x00028840
        /*0d24*/ 	.short	0x010a
        /*0d26*/ 	.byte	0x3f
	.zero		1


	//   ....[54]....
        /*0d28*/ 	.word	0x0000ff20
        /*0d2c*/ 	.word	0x00000019
        /*0d30*/ 	.word	0x00028840
        /*0d34*/ 	.short	0x010a
        /*0d36*/ 	.byte	0x3f
	.zero		1


	//   ....[55]....
        /*0d38*/ 	.word	0x0000ff60
        /*0d3c*/ 	.word	0x00000005
        /*0d40*/ 	.word	0x00028860
        /*0d44*/ 	.short	0x010a
        /*0d46*/ 	.byte	0x3f
	.zero		1


	//   ....[56]....
        /*0d48*/ 	.word	0x0000ffa0
        /*0d4c*/ 	.word	0x00000019
        /*0d50*/ 	.word	0x00028860
        /*0d54*/ 	.short	0x010a
        /*0d56*/ 	.byte	0x3f
	.zero		1


	//   ....[57]....
        /*0d58*/ 	.word	0x00010010
        /*0d5c*/ 	.word	0x00000003
        /*0d60*/ 	.word	0x00028800
        /*0d64*/ 	.short	0x010a
        /*0d66*/ 	.byte	0x3f
	.zero		1


	//   ....[58]....
        /*0d68*/ 	.word	0x00010060
        /*0d6c*/ 	.word	0x00000000
        /*0d70*/ 	.word	0x00028830
        /*0d74*/ 	.short	0x010a
        /*0d76*/ 	.byte	0x3f
	.zero		1


	//   ....[59]....
        /*0d78*/ 	.word	0x000100c0
        /*0d7c*/ 	.word	0x00000008
        /*0d80*/ 	.word	0x00028830
        /*0d84*/ 	.short	0x010a
        /*0d86*/ 	.byte	0x3f
	.zero		1


	//   ....[60]....
        /*0d88*/ 	.word	0x00010120
        /*0d8c*/ 	.word	0x00000008
        /*0d90*/ 	.word	0x00028850
        /*0d94*/ 	.short	0x010a
        /*0d96*/ 	.byte	0x3f
	.zero		1


	//   ....[61]....
        /*0d98*/ 	.word	0x00010180
        /*0d9c*/ 	.word	0x00000005
        /*0da0*/ 	.word	0x00028850
        /*0da4*/ 	.short	0x010a
        /*0da6*/ 	.byte	0x3f
	.zero		1


	//   ....[62]....
        /*0da8*/ 	.word	0x000102a0
        /*0dac*/ 	.word	0x00000007
        /*0db0*/ 	.word	0x00028840
        /*0db4*/ 	.short	0x010a
        /*0db6*/ 	.byte	0x3f
	.zero		1


	//   ....[63]....
        /*0db8*/ 	.word	0x00011850
        /*0dbc*/ 	.word	0x00000016
        /*0dc0*/ 	.word	0x00028820
        /*0dc4*/ 	.short	0x010a
        /*0dc6*/ 	.byte	0x3f
	.zero		1


	//   ....[64]....
        /*0dc8*/ 	.word	0x000118a0
        /*0dcc*/ 	.word	0x00000006
        /*0dd0*/ 	.word	0x00028840
        /*0dd4*/ 	.short	0x010a
        /*0dd6*/ 	.byte	0x3f
	.zero		1


	//   ....[65]....
        /*0dd8*/ 	.word	0x00012220
        /*0ddc*/ 	.word	0x00000006
        /*0de0*/ 	.word	0x00028860
        /*0de4*/ 	.short	0x010a
        /*0de6*/ 	.byte	0x3f
	.zero		1


	//   ....[66]....
        /*0de8*/ 	.word	0x00012c90
        /*0dec*/ 	.word	0x00000000
        /*0df0*/ 	.word	0x00028860
        /*0df4*/ 	.short	0x010a
        /*0df6*/ 	.byte	0x3f
	.zero		1


	//   ....[67]....
        /*0df8*/ 	.word	0x000140b0
        /*0dfc*/ 	.word	0x00000004
        /*0e00*/ 	.word	0x00028820
        /*0e04*/ 	.short	0x010a
        /*0e06*/ 	.byte	0x3f
	.zero		1


	//   ....[68]....
        /*0e08*/ 	.word	0x00014250
        /*0e0c*/ 	.word	0x00000005
        /*0e10*/ 	.word	0x00028840
        /*0e14*/ 	.short	0x010a
        /*0e16*/ 	.byte	0x3f
	.zero		1


	//   ....[69]....
        /*0e18*/ 	.word	0x000142a0
        /*0e1c*/ 	.word	0x00000019
        /*0e20*/ 	.word	0x00028840
        /*0e24*/ 	.short	0x010a
        /*0e26*/ 	.byte	0x3f
	.zero		1


	//   ....[70]....
        /*0e28*/ 	.word	0x000142f0
        /*0e2c*/ 	.word	0x00000005
        /*0e30*/ 	.word	0x00028860
        /*0e34*/ 	.short	0x010a
        /*0e36*/ 	.byte	0x3f
	.zero		1


	//----- nvinfo : EIATTR_NUM_MBARRIERS
	.align		4
.L_116:
        /*0e38*/ 	.byte	0x03, 0x38
        /*0e3a*/ 	.short	0x0016


	//----- nvinfo : EIATTR_EXIT_INSTR_OFFSETS
	.align		4
        /*0e3c*/ 	.byte	0x04, 0x1c
        /*0e3e*/ 	.short	(.L_118 - .L_117)


	//   ....[0]....
.L_117:
        /*0e40*/ 	.word	0x000009a0


	//   ....[1]....
        /*0e44*/ 	.word	0x0000a560


	//   ....[2]....
        /*0e48*/ 	.word	0x0000fff0


	//----- nvinfo : EIATTR_MAX_THREADS
	.align		4
.L_118:
        /*0e4c*/ 	.byte	0x04, 0x05
        /*0e4e*/ 	.short	(.L_120 - .L_119)
.L_119:
        /*0e50*/ 	.word	0x00000180
        /*0e54*/ 	.word	0x00000001
        /*0e58*/ 	.word	0x00000001


	//----- nvinfo : EIATTR_CRS_STACK_SIZE
	.align		4
.L_120:
        /*0e5c*/ 	.byte	0x04, 0x1e
        /*0e5e*/ 	.short	(.L_122 - .L_121)
.L_121:
        /*0e60*/ 	.word	0x00000000


	//----- nvinfo : EIATTR_CBANK_PARAM_SIZE
	.align		4
.L_122:
        /*0e64*/ 	.byte	0x03, 0x19
        /*0e66*/ 	.short	0x0af0


	//----- nvinfo : EIATTR_PARAM_CBANK
	.align		4
        /*0e68*/ 	.byte	0x04, 0x0a
        /*0e6a*/ 	.short	(.L_124 - .L_123)
	.align		4
.L_123:
        /*0e6c*/ 	.word	index@(.nv.constant0._ZN7cutlass13device_kernelIN5flash11enable_sm90INS1_16FlashAttnFwdSm90INS1_25CollectiveMainloopFwdSm90ILi2EN4cute5tupleIJNS5_1CILi1EEES8_S8_EEENS6_IJNS7_ILi128EEESA_SA_EEELi128ENS_6half_tEfNS_4arch4Sm90ELb0ELb0ELb1ELb1ELb1ELb0ELb0ELb1ELb1ELb1ELb1ELb0EEENS1_21CollectiveEpilogueFwdISB_S9_SC_SE_Li256ELb1ELb1ELb1ELb0EEENS1_36VarlenDynamicPersistentTileSchedulerILi128ELi128ELi256ELi128ELb1ELb1ELb1ELb0ELb1ELb1EEEEEEEEEvNT_6ParamsE)
        /*0e70*/ 	.short	0x0210
        /*0e72*/ 	.short	0x0af0


	//----- nvinfo : EIATTR_SW_WAR
	.align		4
.L_124:
        /*0e74*/ 	.byte	0x04, 0x36
        /*0e76*/ 	.short	(.L_126 - .L_125)
.L_125:
        /*0e78*/ 	.word	0x00000008
.L_126:


//--------------------- .nv.info._ZN7cutlass13device_kernelIN5flash11enable_sm90INS1_16FlashAttnFwdSm90INS1_25CollectiveMainloopFwdSm90ILi2EN4cute5tupleIJNS5_1CILi1EEES8_S8_EEENS6_IJNS7_ILi128EEESA_SA_EEELi128ENS_6half_tEfNS_4arch4Sm90ELb0ELb0ELb1ELb1ELb1ELb1ELb0ELb1ELb1ELb1ELb1ELb0EEENS1_21CollectiveEpilogueFwdISB_S9_SC_SE_Li256ELb1ELb1ELb1ELb0EEENS1_36VarlenDynamicPersistentTileSchedulerILi128ELi128ELi256ELi128ELb1ELb1ELb1ELb0ELb1ELb1EEEEEEEEEvNT_6ParamsE --------------------------
	.section	.nv.info._ZN7cutlass13device_kernelIN5flash11enable_sm90INS1_16FlashAttnFwdSm90INS1_25CollectiveMainloopFwdSm90ILi2EN4cute5tupleIJNS5_1CILi1EEES8_S8_EEENS6_IJNS7_ILi128EEESA_SA_EEELi128ENS_6half_tEfNS_4arch4Sm90ELb0ELb0ELb1ELb1ELb1ELb1ELb0ELb1ELb1ELb1ELb1ELb0EEENS1_21CollectiveEpilogueFwdISB_S9_SC_SE_Li256ELb1ELb1ELb1ELb0EEENS1_36VarlenDynamicPersistentTileSchedulerILi128ELi128ELi256ELi128ELb1ELb1ELb1ELb0ELb1ELb1EEEEEEEEEvNT_6ParamsE,"",@"SHT_CUDA_INFO"
	.sectionflags	@""
	.align	4


	//----- nvinfo : EIATTR_CUDA_API_VERSION
	.align		4
        /*0000*/ 	.byte	0x04, 0x37
        /*0002*/ 	.short	(.L_128 - .L_127)
.L_127:
        /*0004*/ 	.word	0x00000082


	//----- nvinfo : EIATTR_KPARAM_INFO
	.align		4
.L_128:
        /*0008*/ 	.byte	0x04, 0x17
        /*000a*/ 	.short	(.L_130 - .L_129)
.L_129:
        /*000c*/ 	.word	0x00000000
        /*0010*/ 	.short	0x0000
        /*0012*/ 	.short	0x0070
        /*0014*/ 	.byte	0x00, 0xf0, 0x01, 0x2a


	//----- nvinfo : EIATTR_SPARSE_MMA_MASK
	.align		4
.L_130:
        /*0018*/ 	.byte	0x03, 0x50
        /*001a*/ 	.short	0x0000


	//----- nvinfo : EIATTR_MAXREG_COUNT
	.align		4
        /*001c*/ 	.byte	0x03, 0x1b
        /*001e*/ 	.short	0x00a8


	//----- nvinfo : EIATTR_NUM_BARRIERS
	.align		4
        /*0020*/ 	.byte	0x02, 0x4c
        /*0022*/ 	.byte	0x10
	.zero		1


	//----- nvinfo : EIATTR_EXTERNS
	.align		4
        /*0024*/ 	.byte	0x04, 0x0f
        /*0026*/ 	.short	(.L_132 - .L_131)


	//   ....[0]....
	.align		4
.L_131:
        /*0028*/ 	.word	index@(__assertfail)


	//----- nvinfo : EIATTR_ANNOTATIONS
	.align		4
.L_132:
        /*002c*/ 	.byte	0x04, 0x55
        /*002e*/ 	.short	(.L_134 - .L_133)


	//   ....[0]....
.L_133:
        /* <DEDUP_REMOVED lines=18> */
        /*0144*/ 	.byte	0x20, 0xc3, 0x01, 0x00


	//----- nvinfo : EIATTR_MERCURY_ISA_VERSION
	.align		4
.L_134:
        /*0148*/ 	.byte	0x03, 0x5f
        /*014a*/ 	.short	0x0101


	//----- nvinfo : EIATTR_UNUSED_LOAD_BYTE_OFFSET
	.align		4
        /*014c*/ 	.byte	0x04, 0x44
        /*014e*/ 	.short	(.L_136 - .L_135)


	//   ....[0]....
.L_135:
        /*0150*/ 	.word	0x00000a60
        /*0154*/ 	.word	0x0000fff0


	//   ....[1]....
        /*0158*/ 	.word	0x00012860
        /*015c*/ 	.word	0x0000fff0


	//----- nvinfo : EIATTR_INT_WARP_WIDE_INSTR_OFFSETS
	.align		4
.L_136:
        /*0160*/ 	.byte	0x04, 0x31
        /*0162*/ 	.short	(.L_138 - .L_137)


	//   ....[0]....
.L_137:
        /*0164*/ 	.word	0x00000130


	//   ....[1]....
        /*0168*/ 	.word	0x00000170


	//   ....[2]....
        /*016c*/ 	.word	0x000001e0


	//   ....[3]....
        /*0170*/ 	.word	0x00018090


	//   ....[4]....
        /*0174*/ 	.word	0x00018120


	//   ....[5]....
        /*0178*/ 	.word	0x0001af50


	//   ....[6]....
        /*017c*/ 	.word	0x0001afe0


	//----- nvinfo : EIATTR_COOP_GROUP_MASK_REGIDS
	.align		4
.L_138:
        /*0180*/ 	.byte	0x04, 0x29
        /*0182*/ 	.short	(.L_140 - .L_139)


	//   ....[0]....
.L_139:
        /*0184*/ 	.word	0xffffffff


	//   ....[1]....
        /*0188*/ 	.word	0xffffffff


	//   ....[2]....
        /*018c*/ 	.word	0xffffffff


	//   ....[3]....
        /*0190*/ 	.word	0xffffffff


	//   ....[4]....
        /*0194*/ 	.word	0xffffffff


	//   ....[5]....
        /*0198*/ 	.word	0xffffffff


	//   ....[6]....
        /*019c*/ 	.word	0xffffffff


	//   ....[7]....
        /*01a0*/ 	.word	0xffffffff


	//   ....[8]....
        /*01a4*/ 	.word	0xffffffff


	//   ....[9]....
        /*01a8*/ 	.word	0xffffffff


	//   ....[10]....
        /*01ac*/ 	.word	0xffffffff


	//   ....[11]....
        /*01b0*/ 	.word	0xffffffff


	//   ....[12]....
        /*01b4*/ 	.word	0xffffffff


	//   ....[13]....
        /*01b8*/ 	.word	0xffffffff


	//   ....[14]....
        /*01bc*/ 	.word	0xffffffff


	//   ....[15]....
        /*01c0*/ 	.word	0xffffffff


	//   ....[16]....
        /*01c4*/ 	.word	0xffffffff


	//   ....[17]....
        /*01c8*/ 	.word	0xffffffff


	//   ....[18]....
        /*01cc*/ 	.word	0xffffffff


	//   ....[19]....
        /*01d0*/ 	.word	0xffffffff


	//   ....[20]....
        /*01d4*/ 	.word	0xffffffff


	//   ....[21]....
        /*01d8*/ 	.word	0xffffffff


	//   ....[22]....
        /*01dc*/ 	.word	0xffffffff


	//   ....[23]....
        /*01e0*/ 	.word	0xffffffff


	//   ....[24]....
        /*01e4*/ 	.word	0xffffffff


	//   ....[25]....
        /*01e8*/ 	.word	0xffffffff


	//   ....[26]....
        /*01ec*/ 	.word	0xffffffff


	//   ....[27]....
        /*01f0*/ 	.word	0xffffffff


	//   ....[28]....
        /*01f4*/ 	.word	0xffffffff


	//   ....[29]....
        /*01f8*/ 	.word	0xffffffff


	//   ....[30]....
        /*01fc*/ 	.word	0xffffffff


	//   ....[31]....
        /*0200*/ 	.word	0xffffffff


	//   ....[32]....
        /*0204*/ 	.word	0xffffffff


	//   ....[33]....
        /*0208*/ 	.word	0xffffffff


	//   ....[34]....
        /*020c*/ 	.word	0xffffffff


	//   ....[35]....
        /*0210*/ 	.word	0xffffffff


	//   ....[36]....
        /*0214*/ 	.word	0xffffffff


	//   ....[37]....
        /*0218*/ 	.word	0xffffffff


	//   ....[38]....
        /*021c*/ 	.word	0xffffffff


	//   ....[39]....
        /*0220*/ 	.word	0xffffffff


	//   ....[40]....
        /*0224*/ 	.word	0xffffffff


	//   ....[41]....
        /*0228*/ 	.word	0xffffffff


	//   ....[42]....
        /*022c*/ 	.word	0xffffffff


	//   ....[43]....
        /*0230*/ 	.word	0xffffffff


	//   ....[44]....
        /*0234*/ 	.word	0xffffffff


	//   ....[45]....
        /*0238*/ 	.word	0xffffffff


	//   ....[46]....
        /*023c*/ 	.word	0xffffffff


	//   ....[47]....
        /*0240*/ 	.word	0xffffffff


	//   ....[48]....
        /*0244*/ 	.word	0xffffffff


	//   ....[49]....
        /*0248*/ 	.word	0xffffffff


	//   ....[50]....
        /*024c*/ 	.word	0xffffffff


	//   ....[51]....
        /*0250*/ 	.word	0xffffffff


	//   ....[52]....
        /*0254*/ 	.word	0xffffffff


	//   ....[53]....
        /*0258*/ 	.word	0xffffffff


	//   ....[54]....
        /*025c*/ 	.word	0xffffffff


	//   ....[55]....
        /*0260*/ 	.word	0xffffffff


	//   ....[56]....
        /*0264*/ 	.word	0xffffffff


	//   ....[57]....
        /*0268*/ 	.word	0xffffffff


	//   ....[58]....
        /*026c*/ 	.word	0xffffffff


	//   ....[59]....
        /*0270*/ 	.word	0xffffffff


	//   ....[60]....
        /*0274*/ 	.word	0xffffffff


	//   ....[61]....
        /*0278*/ 	.word	0xffffffff


	//   ....[62]....
        /*027c*/ 	.word	0xffffffff


	//   ....[63]....
        /*0280*/ 	.word	0xffffffff


	//   ....[64]....
        /*0284*/ 	.word	0xffffffff


	//   ....[65]....
        /*0288*/ 	.word	0xffffffff


	//   ....[66]....
        /*028c*/ 	.word	0xffffffff


	//   ....[67]....
        /*0290*/ 	.word	0xffffffff


	//   ....[68]....
        /*0294*/ 	.word	0xffffffff


	//   ....[69]....
        /*0298*/ 	.word	0xffffffff


	//   ....[70]....
        /*029c*/ 	.word	0xffffffff


	//   ....[71]....
        /*02a0*/ 	.word	0xffffffff


	//   ....[72]....
        /*02a4*/ 	.word	0xffffffff


	//   ....[73]....
        /*02a8*/ 	.word	0xffffffff


	//   ....[74]....
        /*02ac*/ 	.word	0xffffffff


	//   ....[75]....
        /*02b0*/ 	.word	0xffffffff


	//   ....[76]....
        /*02b4*/ 	.word	0xffffffff


	//   ....[77]....
        /*02b8*/ 	.word	0xffffffff


	//   ....[78]....
        /*02bc*/ 	.word	0xffffffff


	//   ....[79]....
        /*02c0*/ 	.word	0xffffffff


	//   ....[80]....
        /*02c4*/ 	.word	0xffffffff


	//   ....[81]....
        /*02c8*/ 	.word	0xffffffff


	//   ....[82]....
        /*02cc*/ 	.word	0xffffffff


	//   ....[83]....
        /*02d0*/ 	.word	0xffffffff


	//   ....[84]....
        /*02d4*/ 	.word	0xffffffff


	//   ....[85]....
        /*02d8*/ 	.word	0xffffffff


	//   ....[86]....
        /*02dc*/ 	.word	0xffffffff


	//   ....[87]....
        /*02e0*/ 	.word	0xffffffff


	//   ....[88]....
        /*02e4*/ 	.word	0xffffffff


	//   ....[89]....
        /*02e8*/ 	.word	0xffffffff


	//   ....[90]....
        /*02ec*/ 	.word	0xffffffff


	//   ....[91]....
        /*02f0*/ 	.word	0xffffffff


	//   ....[92]....
        /*02f4*/ 	.word	0xffffffff


	//   ....[93]....
        /*02f8*/ 	.word	0xffffffff


	//   ....[94]....
        /*02fc*/ 	.word	0xffffffff


	//   ....[95]....
        /*0300*/ 	.word	0xffffffff


	//   ....[96]....
        /*0304*/ 	.word	0xffffffff


	//   ....[97]....
        /*0308*/ 	.word	0xffffffff


	//   ....[98]....
        /*030c*/ 	.word	0xffffffff


	//   ....[99]....
        /*0310*/ 	.word	0xffffffff


	//   ....[100]....
        /*0314*/ 	.word	0xffffffff


	//   ....[101]....
        /*0318*/ 	.word	0xffffffff


	//   ....[102]....
        /*031c*/ 	.word	0xffffffff


	//   ....[103]....
        /*0320*/ 	.word	0xffffffff


	//   ....[104]....
        /*0324*/ 	.word	0xffffffff


	//   ....[105]....
        /*0328*/ 	.word	0xffffffff


	//   ....[106]....
        /*032c*/ 	.word	0xffffffff


	//   ....[107]....
        /*0330*/ 	.word	0xffffffff


	//   ....[108]....
        /*0334*/ 	.word	0xffffffff


	//   ....[109]....
        /*0338*/ 	.word	0xffffffff


	//   ....[110]....
        /*033c*/ 	.word	0xffffffff


	//   ....[111]....
        /*0340*/ 	.word	0xffffffff


	//   ....[112]....
        /*0344*/ 	.word	0xffffffff


	//   ....[113]....
        /*0348*/ 	.word	0xffffffff


	//   ....[114]....
        /*034c*/ 	.word	0xffffffff


	//   ....[115]....
        /*0350*/ 	.word	0xffffffff


	//   ....[116]....
        /*0354*/ 	.word	0xffffffff


	//   ....[117]....
        /*0358*/ 	.word	0xffffffff


	//   ....[118]....
        /*035c*/ 	.word	0xffffffff


	//   ....[119]....
        /*0360*/ 	.word	0xffffffff


	//   ....[120]....
        /*0364*/ 	.word	0xffffffff


	//   ....[121]....
        /*0368*/ 	.word	0xffffffff


	//   ....[122]....
        /*036c*/ 	.word	0xffffffff


	//   ....[123]....
        /*0370*/ 	.word	0xffffffff


	//   ....[124]....
        /*0374*/ 	.word	0xffffffff


	//   ....[125]....
        /*0378*/ 	.word	0xffffffff


	//   ....[126]....
        /*037c*/ 	.word	0xffffffff


	//   ....[127]....
        /*0380*/ 	.word	0xffffffff


	//   ....[128]....
        /*0384*/ 	.word	0xffffffff


	//   ....[129]....
        /*0388*/ 	.word	0xffffffff


	//   ....[130]....
        /*038c*/ 	.word	0xffffffff


	//   ....[131]....
        /*0390*/ 	.word	0xffffffff


	//   ....[132]....
        /*0394*/ 	.word	0xffffffff


	//   ....[133]....
        /*0398*/ 	.word	0xffffffff


	//   ....[134]....
        /*039c*/ 	.word	0xffffffff


	//   ....[135]....
        /*03a0*/ 	.word	0xffffffff


	//   ....[136]....
        /*03a4*/ 	.word	0xffffffff


	//   ....[137]....
        /*03a8*/ 	.word	0xffffffff


	//   ....[138]....
        /*03ac*/ 	.word	0xffffffff


	//   ....[139]....
        /*03b0*/ 	.word	0xffffffff


	//   ....[140]....
        /*03b4*/ 	.word	0xffffffff


	//   ....[141]....
        /*03b8*/ 	.word	0xffffffff


	//   ....[142]....
        /*03bc*/ 	.word	0xffffffff


	//   ....[143]....
        /*03c0*/ 	.word	0xffffffff


	//   ....[144]....
        /*03c4*/ 	.word	0xffffffff


	//   ....[145]....
        /*03c8*/ 	.word	0xffffffff


	//   ....[146]....
        /*03cc*/ 	.word	0xffffffff


	//   ....[147]....
        /*03d0*/ 	.word	0xffffffff


	//   ....[148]....
        /*03d4*/ 	.word	0xffffffff


	//   ....[149]....
        /*03d8*/ 	.word	0xffffffff


	//   ....[150]....
        /*03dc*/ 	.word	0xffffffff


	//   ....[151]....
        /*03e0*/ 	.word	0xffffffff


	//   ....[152]....
        /*03e4*/ 	.word	0xffffffff


	//   ....[153]....
        /*03e8*/ 	.word	0xffffffff


	//   ....[154]....
        /*03ec*/ 	.word	0xffffffff


	//   ....[155]....
        /*03f0*/ 	.word	0xffffffff


	//   ....[156]....
        /*03f4*/ 	.word	0xffffffff


	//   ....[157]....
        /*03f8*/ 	.word	0xffffffff


	//   ....[158]....
        /*03fc*/ 	.word	0xffffffff


	//   ....[159]....
        /*0400*/ 	.word	0xffffffff


	//   ....[160]....
        /*0404*/ 	.word	0xffffffff


	//   ....[161]....
        /*0408*/ 	.word	0xffffffff


	//   ....[162]....
        /*040c*/ 	.word	0xffffffff


	//   ....[163]....
        /*0410*/ 	.word	0xffffffff


	//   ....[164]....
        /*0414*/ 	.word	0xffffffff


	//   ....[165]....
        /*0418*/ 	.word	0xffffffff


	//   ....[166]....
        /*041c*/ 	.word	0xffffffff


	//   ....[167]....
        /*0420*/ 	.word	0xffffffff


	//   ....[168]....
        /*0424*/ 	.word	0xffffffff


	//   ....[169]....
        /*0428*/ 	.word	0xffffffff


	//   ....[170]....
        /*042c*/ 	.word	0xffffffff


	//   ....[171]....
        /*0430*/ 	.word	0xffffffff


	//   ....[172]....
        /*0434*/ 	.word	0xffffffff


	//   ....[173]....
        /*0438*/ 	.word	0xffffffff


	//   ....[174]....
        /*043c*/ 	.word	0xffffffff


	//   ....[175]....
        /*0440*/ 	.word	0xffffffff


	//   ....[176]....
        /*0444*/ 	.word	0xffffffff


	//   ....[177]....
        /*0448*/ 	.word	0xffffffff


	//   ....[178]....
        /*044c*/ 	.word	0xffffffff


	//   ....[179]....
        /*0450*/ 	.word	0xffffffff


	//   ....[180]....
        /*0454*/ 	.word	0xffffffff


	//   ....[181]....
        /*0458*/ 	.word	0xffffffff


	//   ....[182]....
        /*045c*/ 	.word	0xffffffff


	//   ....[183]....
        /*0460*/ 	.word	0xffffffff


	//   ....[184]....
        /*0464*/ 	.word	0xffffffff


	//   ....[185]....
        /*0468*/ 	.word	0xffffffff


	//   ....[186]....
        /*046c*/ 	.word	0xffffffff


	//   ....[187]....
        /*0470*/ 	.word	0xffffffff


	//   ....[188]....
        /*0474*/ 	.word	0xffffffff


	//   ....[189]....
        /*0478*/ 	.word	0xffffffff


	//   ....[190]....
        /*047c*/ 	.word	0xffffffff


	//   ....[191]....
        /*0480*/ 	.word	0xffffffff


	//   ....[192]....
        /*0484*/ 	.word	0xffffffff


	//   ....[193]....
        /*0488*/ 	.word	0xffffffff


	//   ....[194]....
        /*048c*/ 	.word	0xffffffff


	//   ....[195]....
        /*0490*/ 	.word	0xffffffff


	//   ....[196]....
        /*0494*/ 	.word	0xffffffff


	//   ....[197]....
        /*0498*/ 	.word	0xffffffff


	//   ....[198]....
        /*049c*/ 	.word	0xffffffff


	//   ....[199]....
        /*04a0*/ 	.word	0xffffffff


	//   ....[200]....
        /*04a4*/ 	.word	0xffffffff


	//   ....[201]....
        /*04a8*/ 	.word	0x0500000f


	//   ....[202]....
        /*04ac*/ 	.word	0x0500000f


	//   ....[203]....
        /*04b0*/ 	.word	0x0500000f


	//   ....[204]....
        /*04b4*/ 	.word	0x0500000f


	//   ....[205]....
        /*04b8*/ 	.word	0x0500000f


	//   ....[206]....
        /*04bc*/ 	.word	0x0500000f


	//   ....[207]....
        /*04c0*/ 	.word	0x0500000f


	//   ....[208]....
        /*04c4*/ 	.word	0x0500000f


	//   ....[209]....
        /*04c8*/ 	.word	0x0500000f


	//   ....[210]....
        /*04cc*/ 	.word	0x0500000f


	//   ....[211]....
        /*04d0*/ 	.word	0x0500000f


	//   ....[212]....
        /*04d4*/ 	.word	0x0500000f


	//   ....[213]....
        /*04d8*/ 	.word	0x0500000f


	//   ....[214]....
        /*04dc*/ 	.word	0x0500000f


	//   ....[215]....
        /*04e0*/ 	.word	0x0500000f


	//   ....[216]....
        /*04e4*/ 	.word	0x0500000f


	//   ....[217]....
        /*04e8*/ 	.word	0x0500000f


	//   ....[218]....
        /*04ec*/ 	.word	0x0500000f


	//   ....[219]....
        /*04f0*/ 	.word	0x0500000f


	//   ....[220]....
        /*04f4*/ 	.word	0x0500000f


	//   ....[221]....
        /*04f8*/ 	.word	0x0500000f


	//   ....[222]....
        /*04fc*/ 	.word	0x0500000f


	//   ....[223]....
        /*0500*/ 	.word	0x0500000f


	//   ....[224]....
        /*0504*/ 	.word	0x0500000f


	//   ....[225]....
        /*0508*/ 	.word	0x0500000f


	//   ....[226]....
        /*050c*/ 	.word	0x0500000f


	//   ....[227]....
        /*0510*/ 	.word	0x0500000f


	//   ....[228]....
        /*0514*/ 	.word	0x0500000f


	//   ....[229]....
        /*0518*/ 	.word	0x0500000f


	//   ....[230]....
        /*051c*/ 	.word	0x0500000f


	//   ....[231]....
        /*0520*/ 	.word	0x0500000f


	//   ....[232]....
        /*0524*/ 	.word	0x0500000f


	//   ....[233]....
        /*0528*/ 	.word	0x0500000f


	//   ....[234]....
        /*052c*/ 	.word	0x0500000f


	//   ....[235]....
        /*0530*/ 	.word	0x0500000f


	//   ....[236]....
        /*0534*/ 	.word	0x0500000f


	//   ....[237]....
        /*0538*/ 	.word	0x0500000f


	//   ....[238]....
        /*053c*/ 	.word	0x0500000f


	//   ....[239]....
        /*0540*/ 	.word	0x0500000f


	//   ....[240]....
        /*0544*/ 	.word	0x0500000f


	//   ....[241]....
        /*0548*/ 	.word	0x0500000f


	//   ....[242]....
        /*054c*/ 	.word	0x0500000f


	//   ....[243]....
        /*0550*/ 	.word	0x0500000f


	//   ....[244]....
        /*0554*/ 	.word	0x0500000f


	//   ....[245]....
        /*0558*/ 	.word	0x0500000f


	//   ....[246]....
        /*055c*/ 	.word	0x0500000f


	//   ....[247]....
        /*0560*/ 	.word	0x0500000f


	//   ....[248]....
        /*0564*/ 	.word	0x0500000f


	//   ....[249]....
        /*0568*/ 	.word	0x0500000f


	//   ....[250]....
        /*056c*/ 	.word	0x0500000f


	//   ....[251]....
        /*0570*/ 	.word	0x0500000f


	//   ....[252]....
        /*0574*/ 	.word	0x0500000f


	//   ....[253]....
        /*0578*/ 	.word	0x0500000f


	//   ....[254]....
        /*057c*/ 	.word	0x0500000f


	//   ....[255]....
        /*0580*/ 	.word	0x0500000f


	//   ....[0]....
        /*0584*/ 	.word	0x0500000f


	//   ....[1]....
        /*0588*/ 	.word	0x0500000f


	//   ....[2]....
        /*058c*/ 	.word	0x0500000f


	//   ....[3]....
        /*0590*/ 	.word	0x0500000f


	//   ....[4]....
        /*0594*/ 	.word	0x0500000f


	//   ....[5]....
        /*0598*/ 	.word	0x0500000f


	//   ....[6]....
        /*059c*/ 	.word	0x0500000f


	//   ....[7]....
        /*05a0*/ 	.word	0x0500000f


	//   ....[8]....
        /*05a4*/ 	.word	0x0500000f


	//   ....[9]....
        /*05a8*/ 	.word	0x0500000f


	//   ....[10]....
        /*05ac*/ 	.word	0x0500000f


	//   ....[11]....
        /*05b0*/ 	.word	0x0500000f


	//   ....[12]....
        /*05b4*/ 	.word	0x0500000f


	//   ....[13]....
        /*05b8*/ 	.word	0x0500000f


	//   ....[14]....
        /*05bc*/ 	.word	0x0500000f


	//   ....[15]....
        /*05c0*/ 	.word	0x0500000f


	//   ....[16]....
        /*05c4*/ 	.word	0x0500000f


	//   ....[17]....
        /*05c8*/ 	.word	0x0500000f


	//   ....[18]....
        /*05cc*/ 	.word	0x0500000f


	//   ....[19]....
        /*05d0*/ 	.word	0x0500000f


	//   ....[20]....
        /*05d4*/ 	.word	0x0500000f


	//   ....[21]....
        /*05d8*/ 	.word	0x0500000f


	//   ....[22]....
        /*05dc*/ 	.word	0x0500000f


	//   ....[23]....
        /*05e0*/ 	.word	0x0500000f


	//   ....[24]....
        /*05e4*/ 	.word	0x0500000f


	//   ....[25]....
        /*05e8*/ 	.word	0x0500000f


	//   ....[26]....
        /*05ec*/ 	.word	0x0500000f


	//   ....[27]....
        /*05f0*/ 	.word	0x0500000f


	//   ....[28]....
        /*05f4*/ 	.word	0x0500000f


	//   ....[29]....
        /*05f8*/ 	.word	0x0500000f


	//   ....[30]....
        /*05fc*/ 	.word	0x0500000f


	//   ....[31]....
        /*0600*/ 	.word	0x0500000f


	//   ....[32]....
        /*0604*/ 	.word	0x0500000f


	//   ....[33]....
        /*0608*/ 	.word	0x0500000f


	//   ....[34]....
        /*060c*/ 	.word	0x0500000f


	//   ....[35]....
        /*0610*/ 	.word	0x0500000f


	//   ....[36]....
        /*0614*/ 	.word	0x0500000f


	//   ....[37]....
        /*0618*/ 	.word	0x0500000f


	//   ....[38]....
        /*061c*/ 	.word	0x0500000f


	//   ....[39]....
        /*0620*/ 	.word	0x0500000f


	//   ....[40]....
        /*0624*/ 	.word	0x0500000f


	//   ....[41]....
        /*0628*/ 	.word	0x0500000f


	//   ....[42]....
        /*062c*/ 	.word	0x0500000f


	//   ....[43]....
        /*0630*/ 	.word	0x0500000f


	//   ....[44]....
        /*0634*/ 	.word	0x0500000f


	//   ....[45]....
        /*0638*/ 	.word	0x0500000f


	//   ....[46]....
        /*063c*/ 	.word	0x0500000f


	//   ....[47]....
        /*0640*/ 	.word	0x0500000f


	//   ....[48]....
        /*0644*/ 	.word	0x0500000f


	//   ....[49]....
        /*0648*/ 	.word	0x0500000f


	//   ....[50]....
        /*064c*/ 	.word	0x0500000f


	//   ....[51]....
        /*0650*/ 	.word	0x0500000f


	//   ....[52]....
        /*0654*/ 	.word	0x0500000f


	//   ....[53]....
        /*0658*/ 	.word	0x0500000f


	//   ....[54]....
        /*065c*/ 	.word	0x0500000f


	//   ....[55]....
        /*0660*/ 	.word	0x0500000f


	//   ....[56]....
        /*0664*/ 	.word	0x0500000f


	//   ....[57]....
        /*0668*/ 	.word	0x0500000f


	//   ....[58]....
        /*066c*/ 	.word	0x0500000f


	//   ....[59]....
        /*0670*/ 	.word	0x0500000f


	//   ....[60]....
        /*0674*/ 	.word	0x0500000f


	//   ....[61]....
        /*0678*/ 	.word	0x0500000f


	//   ....[62]....
        /*067c*/ 	.word	0x0500000f


	//   ....[63]....
        /*0680*/ 	.word	0x0500000f


	//   ....[64]....
        /*0684*/ 	.word	0x0500000f


	//   ....[65]....
        /*0688*/ 	.word	0x0500000f


	//   ....[66]....
        /*068c*/ 	.word	0x0500000f


	//   ....[67]....
        /*0690*/ 	.word	0x0500000f


	//   ....[68]....
        /*0694*/ 	.word	0x0500000f


	//   ....[69]....
        /*0698*/ 	.word	0x0500000f


	//   ....[70]....
        /*069c*/ 	.word	0x0500000f


	//   ....[71]....
        /*06a0*/ 	.word	0x0500000f


	//   ....[72]....
        /*06a4*/ 	.word	0x0500000f


	//   ....[73]....
        /*06a8*/ 	.word	0x0500000f


	//   ....[74]....
        /*06ac*/ 	.word	0x0500000f


	//   ....[75]....
        /*06b0*/ 	.word	0x0500000f


	//   ....[76]....
        /*06b4*/ 	.word	0x0500000f


	//   ....[77]....
        /*06b8*/ 	.word	0x0500000f


	//   ....[78]....
        /*06bc*/ 	.word	0x0500000f


	//   ....[79]....
        /*06c0*/ 	.word	0x0500000f


	//   ....[80]....
        /*06c4*/ 	.word	0x0500000f


	//   ....[81]....
        /*06c8*/ 	.word	0x0500000f


	//   ....[82]....
        /*06cc*/ 	.word	0x0500000f


	//   ....[83]....
        /*06d0*/ 	.word	0x0500000f


	//   ....[84]....
        /*06d4*/ 	.word	0x0500000f


	//   ....[85]....
        /*06d8*/ 	.word	0x0500000f


	//   ....[86]....
        /*06dc*/ 	.word	0x0500000f


	//   ....[87]....
        /*06e0*/ 	.word	0x0500000f


	//   ....[88]....
        /*06e4*/ 	.word	0x0500000f


	//   ....[89]....
        /*06e8*/ 	.word	0x0500000f


	//   ....[90]....
        /*06ec*/ 	.word	0x0500000f


	//   ....[91]....
        /*06f0*/ 	.word	0x0500000f


	//   ....[92]....
        /*06f4*/ 	.word	0x0500000f


	//   ....[93]....
        /*06f8*/ 	.word	0x0500000f


	//   ....[94]....
        /*06fc*/ 	.word	0x0500000f


	//   ....[95]....
        /*0700*/ 	.word	0x0500000f


	//   ....[96]....
        /*0704*/ 	.word	0x0500000f


	//   ....[97]....
        /*0708*/ 	.word	0x0500000f


	//   ....[98]....
        /*070c*/ 	.word	0x0500000f


	//----- nvinfo : EIATTR_COOP_GROUP_INSTR_OFFSETS
	.align		4
.L_140:
        /*0710*/ 	.byte	0x04, 0x28
        /*0712*/ 	.short	(.L_142 - .L_141)


	//   ....[0]....
.L_141:
        /*0714*/ 	.word	0x00000070


	//   ....[1]....
        /*0718*/ 	.word	0x00000140


	//   ....[2]....
        /*071c*/ 	.word	0x00000190


	//   ....[3]....
        /*0720*/ 	.word	0x000003c0


	//   ....[4]....
        /*0724*/ 	.word	0x00000520


	//   ....[5]....
        /*0728*/ 	.word	0x00000640


	//   ....[6]....
        /*072c*/ 	.word	0x000007a0


	//   ....[7]....
        /*0730*/ 	.word	0x00003320


	//   ....[8]....
        /*0734*/ 	.word	0x00003330


	//   ....[9]....
        /*0738*/ 	.word	0x000039e0


	//   ....[10]....
        /*073c*/ 	.word	0x000039f0


	//   ....[11]....
        /*0740*/ 	.word	0x000040a0


	//   ....[12]....
        /*0744*/ 	.word	0x000040b0


	//   ....[13]....
        /*0748*/ 	.word	0x00004760


	//   ....[14]....
        /*074c*/ 	.word	0x00004770


	//   ....[15]....
        /*0750*/ 	.word	0x00005790


	//   ....[16]....
        /*0754*/ 	.word	0x000057a0


	//   ....[17]....
        /*0758*/ 	.word	0x00005f20


	//   ....[18]....
        /*075c*/ 	.word	0x00005f30


	//   ....[19]....
        /*0760*/ 	.word	0x000066e0


	//   ....[20]....
        /*0764*/ 	.word	0x000066f0


	//   ....[21]....
        /*0768*/ 	.word	0x00006e90


	//   ....[22]....
        /*076c*/ 	.word	0x00006ea0


	//   ....[23]....
        /*0770*/ 	.word	0x00007860


	//   ....[24]....
        /*0774*/ 	.word	0x00007870


	//   ....[25]....
        /*0778*/ 	.word	0x00007980


	//   ....[26]....
        /*077c*/ 	.word	0x00007990


	//   ....[27]....
        /*0780*/ 	.word	0x00007ab0


	//   ....[28]....
        /*0784*/ 	.word	0x00007ac0


	//   ....[29]....
        /*0788*/ 	.word	0x00007be0


	//   ....[30]....
        /*078c*/ 	.word	0x00007bf0


	//   ....[31]....
        /*0790*/ 	.word	0x00007f70


	//   ....[32]....
        /*0794*/ 	.word	0x00007f90


	//   ....[33]....
        /*0798*/ 	.word	0x00008070


	//   ....[34]....
        /*079c*/ 	.word	0x00008090


	//   ....[35]....
        /*07a0*/ 	.word	0x00008170


	//   ....[36]....
        /*07a4*/ 	.word	0x00008190


	//   ....[37]....
        /*07a8*/ 	.word	0x00008270


	//   ....[38]....
        /*07ac*/ 	.word	0x00008290


	//   ....[39]....
        /*07b0*/ 	.word	0x00008a00


	//   ....[40]....
        /*07b4*/ 	.word	0x00008f90


	//   ....[41]....
        /*07b8*/ 	.word	0x00008fa0


	//   ....[42]....
        /*07bc*/ 	.word	0x00008fb0


	//   ....[43]....
        /*07c0*/ 	.word	0x00008fc0


	//   ....[44]....
        /*07c4*/ 	.word	0x0000a9f0


	//   ....[45]....
        /*07c8*/ 	.word	0x0000aa00


	//   ....[46]....
        /*07cc*/ 	.word	0x0000aa10


	//   ....[47]....
        /*07d0*/ 	.word	0x0000aa20


	//   ....[48]....
        /*07d4*/ 	.word	0x0000def0


	//   ....[49]....
        /*07d8*/ 	.word	0x0000df30


	//   ....[50]....
        /*07dc*/ 	.word	0x0000e4c0


	//   ....[51]....
        /*07e0*/ 	.word	0x0000e520


	//   ....[52]....
        /*07e4*/ 	.word	0x000108b0


	//   ....[53]....
        /*07e8*/ 	.word	0x000108d0


	//   ....[54]....
        /*07ec*/ 	.word	0x00010900


	//   ....[55]....
        /*07f0*/ 	.word	0x00010910


	//   ....[56]....
        /*07f4*/ 	.word	0x00011e70


	//   ....[57]....
        /*07f8*/ 	.word	0x000121a0


	//   ....[58]....
        /*07fc*/ 	.word	0x000121d0


	//   ....[59]....
        /*0800*/ 	.word	0x000121e0


	//   ....[60]....
        /*0804*/ 	.word	0x00013310


	//   ....[61]....
        /*0808*/ 	.word	0x00013330


	//   ....[62]....
        /*080c*/ 	.word	0x00013340


	//   ....[63]....
        /*0810*/ 	.word	0x00013350


	//   ....[64]....
        /*0814*/ 	.word	0x00013a00


	//   ....[65]....
        /*0818*/ 	.word	0x00013a10


	//   ....[66]....
        /*081c*/ 	.word	0x00013b10


	//   ....[67]....
        /*0820*/ 	.word	0x00013b20


	//   ....[68]....
        /*0824*/ 	.word	0x00013c30


	//   ....[69]....
        /*0828*/ 	.word	0x00013c40


	//   ....[70]....
        /*082c*/ 	.word	0x00013d50


	//   ....[71]....
        /*0830*/ 	.word	0x00013d60


	//   ....[72]....
        /*0834*/ 	.word	0x00014220


	//   ....[73]....
        /*0838*/ 	.word	0x00014230


	//   ....[74]....
        /*083c*/ 	.word	0x000146b0


	//   ....[75]....
        /*0840*/ 	.word	0x000146c0


	//   ....[76]....
        /*0844*/ 	.word	0x000152f0


	//   ....[77]....
        /*0848*/ 	.word	0x00015300


	//   ....[78]....
        /*084c*/ 	.word	0x00015410


	//   ....[79]....
        /*0850*/ 	.word	0x00015420


	//   ....[80]....
        /*0854*/ 	.word	0x00015530


	//   ....[81]....
        /*0858*/ 	.word	0x00015540


	//   ....[82]....
        /*085c*/ 	.word	0x00015650


	//   ....[83]....
        /*0860*/ 	.word	0x00015660


	//   ....[84]....
        /*0864*/ 	.word	0x000157d0


	//   ....[85]....
        /*0868*/ 	.word	0x000159c0


	//   ....[86]....
        /*086c*/ 	.word	0x000159f0


	//   ....[87]....
        /*0870*/ 	.word	0x00015a20


	//   ....[88]....
        /*0874*/ 	.word	0x00015a50


	//   ....[89]....
        /*0878*/ 	.word	0x00015a80


	//   ....[90]....
        /*087c*/ 	.word	0x00015ab0


	//   ....[91]....
        /*0880*/ 	.word	0x00015c40


	//   ....[92]....
        /*0884*/ 	.word	0x00015c70


	//   ....[93]....
        /*0888*/ 	.word	0x00015ca0


	//   ....[94]....
        /*088c*/ 	.word	0x00015cd0


	//   ....[95]....
        /*0890*/ 	.word	0x00015d00


	//   ....[96]....
        /*0894*/ 	.word	0x00015d30


	//   ....[97]....
        /*0898*/ 	.word	0x00015dc0


	//   ....[98]....
        /*089c*/ 	.word	0x00015df0


	//   ....[99]....
        /*08a0*/ 	.word	0x00015e00


	//   ....[100]....
        /*08a4*/ 	.word	0x00015e90


	//   ....[101]....
        /*08a8*/ 	.word	0x00016dd0


	//   ....[102]....
        /*08ac*/ 	.word	0x00018b80


	//   ....[103]....
        /*08b0*/ 	.word	0x00018ba0


	//   ....[104]....
        /*08b4*/ 	.word	0x00018c40


	//   ....[105]....
        /*08b8*/ 	.word	0x00018c60


	//   ....[106]....
        /*08bc*/ 	.word	0x00018cf0


	//   ....[107]....
        /*08c0*/ 	.word	0x00018d10


	//   ....[108]....
        /*08c4*/ 	.word	0x00018da0


	//   ....[109]....
        /*08c8*/ 	.word	0x00018dc0


	//   ....[110]....
        /*08cc*/ 	.word	0x00018e50


	//   ....[111]....
        /*08d0*/ 	.word	0x00018e70


	//   ....[112]....
        /*08d4*/ 	.word	0x00018f00


	//   ....[113]....
        /*08d8*/ 	.word	0x00018f20


	//   ....[114]....
        /*08dc*/ 	.word	0x00018fb0


	//   ....[115]....
        /*08e0*/ 	.word	0x00018fd0


	//   ....[116]....
        /*08e4*/ 	.word	0x00018fe0


	//   ....[117]....
        /*08e8*/ 	.word	0x00019060


	//   ....[118]....
        /*08ec*/ 	.word	0x00019780


	//   ....[119]....
        /*08f0*/ 	.word	0x000197b0


	//   ....[120]....
        /*08f4*/ 	.word	0x00019810


	//   ....[121]....
        /*08f8*/ 	.word	0x00019850


	//   ....[122]....
        /*08fc*/ 	.word	0x00019890


	//   ....[123]....
        /*0900*/ 	.word	0x000198f0


	//   ....[124]....
        /*0904*/ 	.word	0x00019930


	//   ....[125]....
        /*0908*/ 	.word	0x00019990


	//   ....[126]....
        /*090c*/ 	.word	0x000199d0


	//   ....[127]....
        /*0910*/ 	.word	0x00019a30


	//   ....[128]....
        /*0914*/ 	.word	0x00019a70


	//   ....[129]....
        /*0918*/ 	.word	0x00019ad0


	//   ....[130]....
        /*091c*/ 	.word	0x00019b10


	//   ....[131]....
        /*0920*/ 	.word	0x00019b70


	//   ....[132]....
        /*0924*/ 	.word	0x00019b90


	//   ....[133]....
        /*0928*/ 	.word	0x00019bc0


	//   ....[134]....
        /*092c*/ 	.word	0x0001a320


	//   ....[135]....
        /*0930*/ 	.word	0x0001a350


	//   ....[136]....
        /*0934*/ 	.word	0x0001a3b0


	//   ....[137]....
        /*0938*/ 	.word	0x0001a3c0


	//   ....[138]....
        /*093c*/ 	.word	0x0001a410


	//   ....[139]....
        /*0940*/ 	.word	0x0001a420


	//   ....[140]....
        /*0944*/ 	.word	0x0001a470


	//   ....[141]....
        /*0948*/ 	.word	0x0001a480


	//   ....[142]....
        /*094c*/ 	.word	0x0001a4d0


	//   ....[143]....
        /*0950*/ 	.word	0x0001a4e0


	//   ....[144]....
        /*0954*/ 	.word	0x0001a530


	//   ....[145]....
        /*0958*/ 	.word	0x0001a540


	//   ....[146]....
        /*095c*/ 	.word	0x0001a590


	//   ....[147]....
        /*0960*/ 	.word	0x0001a5a0


	//   ....[148]....
        /*0964*/ 	.word	0x0001a5b0


	//   ....[149]....
        /*0968*/ 	.word	0x0001a600


	//   ....[150]....
        /*096c*/ 	.word	0x0001a860


	//   ....[151]....
        /*0970*/ 	.word	0x0001a880


	//   ....[152]....
        /*0974*/ 	.word	0x0001a890


	//   ....[153]....
        /*0978*/ 	.word	0x0001a900


	//   ....[154]....
        /*097c*/ 	.word	0x0001a910


	//   ....[155]....
        /*0980*/ 	.word	0x0001a980


	//   ....[156]....
        /*0984*/ 	.word	0x0001a990


	//   ....[157]....
        /*0988*/ 	.word	0x0001aa00


	//   ....[158]....
        /*098c*/ 	.word	0x0001aa10


	//   ....[159]....
        /*0990*/ 	.word	0x0001aa80


	//   ....[160]....
        /*0994*/ 	.word	0x0001aa90


	//   ....[161]....
        /*0998*/ 	.word	0x0001ab00


	//   ....[162]....
        /*099c*/ 	.word	0x0001ab10


	//   ....[163]....
        /*09a0*/ 	.word	0x0001ab80


	//   ....[164]....
        /*09a4*/ 	.word	0x0001ab90


	//   ....[165]....
        /*09a8*/ 	.word	0x0001aba0


	//   ....[166]....
        /*09ac*/ 	.word	0x0001b130


	//   ....[167]....
        /*09b0*/ 	.word	0x0001b170


	//   ....[168]....
        /*09b4*/ 	.word	0x0001b1b0


	//   ....[169]....
        /*09b8*/ 	.word	0x0001b1d0


	//   ....[170]....
        /*09bc*/ 	.word	0x0001b1e0


	//   ....[171]....
        /*09c0*/ 	.word	0x0001b200


	//   ....[172]....
        /*09c4*/ 	.word	0x0001b270


	//   ....[173]....
        /*09c8*/ 	.word	0x0001b290


	//   ....[174]....
        /*09cc*/ 	.word	0x0001b2f0


	//   ....[175]....
        /*09d0*/ 	.word	0x0001b310


	//   ....[176]....
        /*09d4*/ 	.word	0x0001b370


	//   ....[177]....
        /*09d8*/ 	.word	0x0001b390


	//   ....[178]....
        /*09dc*/ 	.word	0x0001b3f0


	//   ....[179]....
        /*09e0*/ 	.word	0x0001b410


	//   ....[180]....
        /*09e4*/ 	.word	0x0001b460


	//   ....[181]....
        /*09e8*/ 	.word	0x0001b480


	//   ....[182]....
        /*09ec*/ 	.word	0x0001b8b0


	//   ....[183]....
        /*09f0*/ 	.word	0x0001b8e0


	//   ....[184]....
        /*09f4*/ 	.word	0x0001b950


	//   ....[185]....
        /*09f8*/ 	.word	0x0001b980


	//   ....[186]....
        /*09fc*/ 	.word	0x0001b9b0


	//   ....[187]....
        /*0a00*/ 	.word	0x0001b9e0


	//   ....[188]....
        /*0a04*/ 	.word	0x0001ba10


	//   ....[189]....
        /*0a08*/ 	.word	0x0001ba40


	//   ....[190]....
        /*0a0c*/ 	.word	0x0001bbe0


	//   ....[191]....
        /*0a10*/ 	.word	0x0001bc10


	//   ....[192]....
        /*0a14*/ 	.word	0x0001bc40


	//   ....[193]....
        /*0a18*/ 	.word	0x0001bc70


	//   ....[194]....
        /*0a1c*/ 	.word	0x0001bca0


	//   ....[195]....
        /*0a20*/ 	.word	0x0001bcd0


	//   ....[196]....
        /*0a24*/ 	.word	0x0001bd90


	//   ....[197]....
        /*0a28*/ 	.word	0x0001bdb0


	//   ....[198]....
        /*0a2c*/ 	.word	0x0001bdc0


	//   ....[199]....
        /*0a30*/ 	.word	0x0001be20


	//   ....[200]....
        /*0a34*/ 	.word	0x0001c440


	//   ....[201]....
        /*0a38*/ 	.word	0x0001c760


	//   ....[202]....
        /*0a3c*/ 	.word	0x0001c7f0


	//   ....[203]....
        /*0a40*/ 	.word	0x0001c890


	//   ....[204]....
        /*0a44*/ 	.word	0x0001c920


	//   ....[205]....
        /*0a48*/ 	.word	0x0001c9c0


	//   ....[206]....
        /*0a4c*/ 	.word	0x0001ca50


	//   ....[207]....
        /*0a50*/ 	.word	0x0001caf0


	//   ....[208]....
        /*0a54*/ 	.word	0x0001cb80


	//   ....[209]....
        /*0a58*/ 	.word	0x0001cc70


	//   ....[210]....
        /*0a5c*/ 	.word	0x0001cd00


	//   ....[211]....
        /*0a60*/ 	.word	0x0001cda0


	//   ....[212]....
        /*0a64*/ 	.word	0x0001ce30


	//   ....[213]....
        /*0a68*/ 	.word	0x0001ced0


	//   ....[214]....
        /*0a6c*/ 	.word	0x0001cf60


	//   ....[215]....
        /*0a70*/ 	.word	0x0001d000


	//   ....[216]....
        /*0a74*/ 	.word	0x0001d090


	//   ....[217]....
        /*0a78*/ 	.word	0x0001d180


	//   ....[218]....
        /*0a7c*/ 	.word	0x0001d210


	//   ....[219]....
        /*0a80*/ 	.word	0x0001d2a0


	//   ....[220]....
        /*0a84*/ 	.word	0x0001d330


	//   ....[221]....
        /*0a88*/ 	.word	0x0001d3c0


	//   ....[222]....
        /*0a8c*/ 	.word	0x0001d450


	//   ....[223]....
        /*0a90*/ 	.word	0x0001d4e0


	//   ....[224]....
        /*0a94*/ 	.word	0x0001d570


	//   ....[225]....
        /*0a98*/ 	.word	0x0001d6a0


	//   ....[226]....
        /*0a9c*/ 	.word	0x0001d750


	//   ....[227]....
        /*0aa0*/ 	.word	0x0001d7e0


	//   ....[228]....
        /*0aa4*/ 	.word	0x0001d830


	//   ....[229]....
        /*0aa8*/ 	.word	0x0001d880


	//   ....[230]....
        /*0aac*/ 	.word	0x0001d960


	//   ....[231]....
        /*0ab0*/ 	.word	0x0001d9f0


	//   ....[232]....
        /*0ab4*/ 	.word	0x0001da40


	//   ....[233]....
        /*0ab8*/ 	.word	0x0001da90


	//   ....[234]....
        /*0abc*/ 	.word	0x0001dca0


	//   ....[235]....
        /*0ac0*/ 	.word	0x0001dcf0


	//   ....[236]....
        /*0ac4*/ 	.word	0x0001dd80


	//   ....[237]....
        /*0ac8*/ 	.word	0x0001de10


	//   ....[238]....
        /*0acc*/ 	.word	0x0001dea0


	//   ....[239]....
        /*0ad0*/ 	.word	0x0001df30


	//   ....[240]....
        /*0ad4*/ 	.word	0x0001dfc0


	//   ....[241]....
        /*0ad8*/ 	.word	0x0001e050


	//   ....[242]....
        /*0adc*/ 	.word	0x0001e0d0


	//   ....[243]....
        /*0ae0*/ 	.word	0x0001e120


	//   ....[244]....
        /*0ae4*/ 	.word	0x0001e1b0


	//   ....[245]....
        /*0ae8*/ 	.word	0x0001e240


	//   ....[246]....
        /*0aec*/ 	.word	0x0001e2c0


	//   ....[247]....
        /*0af0*/ 	.word	0x0001e310


	//   ....[248]....
        /*0af4*/ 	.word	0x0001e3a0


	//   ....[249]....
        /*0af8*/ 	.word	0x0001e430


	//   ....[250]....
        /*0afc*/ 	.word	0x0001e4c0


	//   ....[251]....
        /*0b00*/ 	.word	0x0001e550


	//   ....[252]....
        /*0b04*/ 	.word	0x0001e5e0


	//   ....[253]....
        /*0b08*/ 	.word	0x0001e670


	//   ....[254]....
        /*0b0c*/ 	.word	0x0001e730


	//   ....[255]....
        /*0b10*/ 	.word	0x0001ea10


	//   ....[0]....
        /*0b14*/ 	.word	0x0001eb00


	//   ....[1]....
        /*0b18*/ 	.word	0x0001eba0


	//   ....[2]....
        /*0b1c*/ 	.word	0x0001ec00


	//   ....[3]....
        /*0b20*/ 	.word	0x0001ed00


	//   ....[4]....
        /*0b24*/ 	.word	0x0001ed70


	//   ....[5]....
        /*0b28*/ 	.word	0x0001ee70


	//   ....[6]....
        /*0b2c*/ 	.word	0x0001eee0


	//   ....[7]....
        /*0b30*/ 	.word	0x0001efe0


	//   ....[8]....
        /*0b34*/ 	.word	0x0001f050


	//   ....[9]....
        /*0b38*/ 	.word	0x0001f150


	//   ....[10]....
        /*0b3c*/ 	.word	0x0001f1c0


	//   ....[11]....
        /*0b40*/ 	.word	0x0001f2c0


	//   ....[12]....
        /*0b44*/ 	.word	0x0001f330


	//   ....[13]....
        /*0b48*/ 	.word	0x0001f430


	//   ....[14]....
        /*0b4c*/ 	.word	0x0001f4a0


	//   ....[15]....
        /*0b50*/ 	.word	0x0001f540


	//   ....[16]....
        /*0b54*/ 	.word	0x0001f640


	//   ....[17]....
        /*0b58*/ 	.word	0x0001f6b0


	//   ....[18]....
        /*0b5c*/ 	.word	0x0001f730


	//   ....[19]....
        /*0b60*/ 	.word	0x0001f7e0


	//   ....[20]....
        /*0b64*/ 	.word	0x0001f860


	//   ....[21]....
        /*0b68*/ 	.word	0x0001f930


	//   ....[22]....
        /*0b6c*/ 	.word	0x0001f9b0


	//   ....[23]....
        /*0b70*/ 	.word	0x0001fa80


	//   ....[24]....
        /*0b74*/ 	.word	0x0001fb00


	//   ....[25]....
        /*0b78*/ 	.word	0x0001fbd0


	//   ....[26]....
        /*0b7c*/ 	.word	0x0001fc50


	//   ....[27]....
        /*0b80*/ 	.word	0x0001fd20


	//   ....[28]....
        /*0b84*/ 	.word	0x0001fda0


	//   ....[29]....
        /*0b88*/ 	.word	0x0001fe60


	//   ....[30]....
        /*0b8c*/ 	.word	0x0001fef0


	//   ....[31]....
        /*0b90*/ 	.word	0x0001ffa0


	//   ....[32]....
        /*0b94*/ 	.word	0x000200d0


	//   ....[33]....
        /*0b98*/ 	.word	0x00020170


	//   ....[34]....
        /*0b9c*/ 	.word	0x000201e0


	//   ....[35]....
        /*0ba0*/ 	.word	0x000202a0


	//   ....[36]....
        /*0ba4*/ 	.word	0x00020300


	//   ....[37]....
        /*0ba8*/ 	.word	0x000203c0


	//   ....[38]....
        /*0bac*/ 	.word	0x00020420


	//   ....[39]....
        /*0bb0*/ 	.word	0x000204e0


	//   ....[40]....
        /*0bb4*/ 	.word	0x00020540


	//   ....[41]....
        /*0bb8*/ 	.word	0x00020600


	//   ....[42]....
        /*0bbc*/ 	.word	0x00020660


	//   ....[43]....
        /*0bc0*/ 	.word	0x00020720


	//   ....[44]....
        /*0bc4*/ 	.word	0x00020780


	//   ....[45]....
        /*0bc8*/ 	.word	0x00020840


	//   ....[46]....
        /*0bcc*/ 	.word	0x000208a0


	//   ....[47]....
        /*0bd0*/ 	.word	0x00020960


	//   ....[48]....
        /*0bd4*/ 	.word	0x00020a50


	//   ....[49]....
        /*0bd8*/ 	.word	0x00020af0


	//   ....[50]....
        /*0bdc*/ 	.word	0x00020b50


	//   ....[51]....
        /*0be0*/ 	.word	0x00020c30


	//   ....[52]....
        /*0be4*/ 	.word	0x00020c90


	//   ....[53]....
        /*0be8*/ 	.word	0x00020d70


	//   ....[54]....
        /*0bec*/ 	.word	0x00020dd0


	//   ....[55]....
        /*0bf0*/ 	.word	0x00020eb0


	//   ....[56]....
        /*0bf4*/ 	.word	0x00020f10


	//   ....[57]....
        /*0bf8*/ 	.word	0x00020ff0


	//   ....[58]....
        /*0bfc*/ 	.word	0x00021050


	//   ....[59]....
        /*0c00*/ 	.word	0x00021130


	//   ....[60]....
        /*0c04*/ 	.word	0x00021190


	//   ....[61]....
        /*0c08*/ 	.word	0x00021270


	//   ....[62]....
        /*0c0c*/ 	.word	0x000212d0


	//   ....[63]....
        /*0c10*/ 	.word	0x000213a0


	//   ....[64]....
        /*0c14*/ 	.word	0x000214c0


	//   ....[65]....
        /*0c18*/ 	.word	0x00021570


	//   ....[66]....
        /*0c1c*/ 	.word	0x00021620


	//   ....[67]....
        /*0c20*/ 	.word	0x000216f0


	//   ....[68]....
        /*0c24*/ 	.word	0x00021750


	//   ....[69]....
        /*0c28*/ 	.word	0x00021830


	//   ....[70]....
        /*0c2c*/ 	.word	0x00021890


	//   ....[71]....
        /*0c30*/ 	.word	0x00021960


	//   ....[72]....
        /*0c34*/ 	.word	0x000219c0


	//   ....[73]....
        /*0c38*/ 	.word	0x00021a90


	//   ....[74]....
        /*0c3c*/ 	.word	0x00021af0


	//   ....[75]....
        /*0c40*/ 	.word	0x00021bd0


	//   ....[76]....
        /*0c44*/ 	.word	0x00021c30


	//   ....[77]....
        /*0c48*/ 	.word	0x00021d00


	//   ....[78]....
        /*0c4c*/ 	.word	0x00021d60


	//   ....[79]....
        /*0c50*/ 	.word	0x00021e20


	//   ....[80]....
        /*0c54*/ 	.word	0x00021eb0


	//   ....[81]....
        /*0c58*/ 	.word	0x00021f50


	//   ....[82]....
        /*0c5c*/ 	.word	0x000220d0


	//   ....[83]....
        /*0c60*/ 	.word	0x00022140


	//   ....[84]....
        /*0c64*/ 	.word	0x000221b0


	//   ....[85]....
        /*0c68*/ 	.word	0x00022220


	//   ....[86]....
        /*0c6c*/ 	.word	0x00022290


	//   ....[87]....
        /*0c70*/ 	.word	0x00022310


	//   ....[88]....
        /*0c74*/ 	.word	0x00022390


	//   ....[89]....
        /*0c78*/ 	.word	0x00022420


	//   ....[90]....
        /*0c7c*/ 	.word	0x00022490


	//   ....[91]....
        /*0c80*/ 	.word	0x00022500


	//   ....[92]....
        /*0c84*/ 	.word	0x00022570


	//   ....[93]....
        /*0c88*/ 	.word	0x000225f0


	//   ....[94]....
        /*0c8c*/ 	.word	0x00022660


	//   ....[95]....
        /*0c90*/ 	.word	0x00022700


	//   ....[96]....
        /*0c94*/ 	.word	0x00022750


	//   ....[97]....
        /*0c98*/ 	.word	0x000227e0


	//   ....[98]....
        /*0c9c*/ 	.word	0x00022910


	//----- nvinfo : EIATTR_REG_RECONFIG
	.align		4
.L_142:
        /*0ca0*/ 	.byte	0x01, 0x54
	.zero		2


	//----- nvinfo : EIATTR_SYSCALL_OFFSETS
	.align		4
        /*0ca4*/ 	.byte	0x04, 0x46
        /*0ca6*/ 	.short	(.L_144 - .L_143)


	//   ....[0]....
.L_143:
        /*0ca8*/ 	.word	0x00001c20


	//   ....[1]....
        /*0cac*/ 	.word	0x00001d70


	//   ....[2]....
        /*0cb0*/ 	.word	0x00008ba0


	//   ....[3]....
        /*0cb4*/ 	.word	0x00008f00


	//   ....[4]....
        /*0cb8*/ 	.word	0x00018280


	//   ....[5]....
        /*0cbc*/ 	.word	0x000183d0


	//   ....[6]....
        /*0cc0*/ 	.word	0x000184c0


	//   ....[7]....
        /*0cc4*/ 	.word	0x00019430


	//----- nvinfo : EIATTR_MBARRIER_INSTR_OFFSETS
	.align		4
.L_144:
        /*0cc8*/ 	.byte	0x04, 0x39
        /*0cca*/ 	.short	(.L_146 - .L_145)


	//   ....[0]....
.L_145:
        /*0ccc*/ 	.word	0x00000270
        /*0cd0*/ 	.word	0x000000ff
        /*0cd4*/ 	.word	0x00028800
        /*0cd8*/ 	.short	0x0100
        /*0cda*/ 	.byte	0x08
	.zero		1


	//   ....[1]....
        /*0cdc*/ 	.word	0x00000280
        /*0ce0*/ 	.word	0x000000ff
        /*0ce4*/ 	.word	0x00028820
        /*0ce8*/ 	.short	0x0100
        /*0cea*/ 	.byte	0x08
	.zero		1


	//   ....[2]....
        /*0cec*/ 	.word	0x00000370
        /*0cf0*/ 	.word	0x000000ff
        /*0cf4*/ 	.word	0x00028830
        /*0cf8*/ 	.short	0x0100
        /*0cfa*/ 	.byte	0x08
	.zero		1


	//   ....[3]....
        /*0cfc*/ 	.word	0x00000380
        /*0d00*/ 	.word	0x000000ff
        /*0d04*/ 	.word	0x00028840
        /*0d08*/ 	.short	0x0100
        /*0d0a*/ 	.byte	0x08
	.zero		1


	//   ....[4]....
        /*0d0c*/ 	.word	0x00000390
        /*0d10*/ 	.word	0x000000ff
        /*0d14*/ 	.word	0x00028838
        /*0d18*/ 	.short	0x0100
        /*0d1a*/ 	.byte	0x08
	.zero		1


	//   ....[5]....
        /*0d1c*/ 	.word	0x000003a0
        /*0d20*/ 	.word	0x000000ff
        /*0d24*/ 	.word	0x00028848
        /*0d28*/ 	.short	0x0100
        /*0d2a*/ 	.byte	0x08
	.zero		1


	//   ....[6]....
        /*0d2c*/ 	.word	0x000004d0
        /*0d30*/ 	.word	0x000000ff
        /*0d34*/ 	.word	0x00028850
        /*0d38*/ 	.short	0x0100
        /*0d3a*/ 	.byte	0x08
	.zero		1


	//   ....[7]....
        /*0d3c*/ 	.word	0x000004e0
        /*0d40*/ 	.word	0x000000ff
        /*0d44*/ 	.word	0x00028860
        /*0d48*/ 	.short	0x0100
        /*0d4a*/ 	.byte	0x08
	.zero		1


	//   ....[8]....
        /*0d4c*/ 	.word	0x000004f0
        /*0d50*/ 	.word	0x000000ff
        /*0d54*/ 	.word	0x00028858
        /*0d58*/ 	.short	0x0100
        /*0d5a*/ 	.byte	0x08
	.zero		1


	//   ....[9]....
        /*0d5c*/ 	.word	0x00000500
        /*0d60*/ 	.word	0x000000ff
        /*0d64*/ 	.word	0x00028868
        /*0d68*/ 	.short	0x0100
        /*0d6a*/ 	.byte	0x08
	.zero		1


	//   ....[10]....
        /*0d6c*/ 	.word	0x000005f0
        /*0d70*/ 	.word	0x000000ff
        /*0d74*/ 	.word	0x00028870
        /*0d78*/ 	.short	0x0100
        /*0d7a*/ 	.byte	0x06
	.zero		1


	//   ....[11]....
        /*0d7c*/ 	.word	0x00000600
        /*0d80*/ 	.word	0x000000ff
        /*0d84*/ 	.word	0x00028880
        /*0d88*/ 	.short	0x0100
        /*0d8a*/ 	.byte	0x06
	.zero		1


	//   ....[12]....
        /*0d8c*/ 	.word	0x00000610
        /*0d90*/ 	.word	0x000000ff
        /*0d94*/ 	.word	0x00028878
        /*0d98*/ 	.short	0x0100
        /*0d9a*/ 	.byte	0x06
	.zero		1


	//   ....[13]....
        /*0d9c*/ 	.word	0x00000620
        /*0da0*/ 	.word	0x000000ff
        /*0da4*/ 	.word	0x00028888
        /*0da8*/ 	.short	0x0100
        /*0daa*/ 	.byte	0x06
	.zero		1


	//   ....[14]....
        /*0dac*/ 	.word	0x00000750
        /*0db0*/ 	.word	0x000000ff
        /*0db4*/ 	.word	0x00028890
        /*0db8*/ 	.short	0x0100
        /*0dba*/ 	.byte	0x08
	.zero		1


	//   ....[15]....
        /*0dbc*/ 	.word	0x00000760
        /*0dc0*/ 	.word	0x000000ff
        /*0dc4*/ 	.word	0x000288a0
        /*0dc8*/ 	.short	0x0100
        /*0dca*/ 	.byte	0x08
	.zero		1


	//   ....[16]....
        /*0dcc*/ 	.word	0x00000770
        /*0dd0*/ 	.word	0x000000ff
        /*0dd4*/ 	.word	0x00028898
        /*0dd8*/ 	.short	0x0100
        /*0dda*/ 	.byte	0x08
	.zero		1


	//   ....[17]....
        /*0ddc*/ 	.word	0x00000780
        /*0de0*/ 	.word	0x000000ff
        /*0de4*/ 	.word	0x000288a8
        /*0de8*/ 	.short	0x0100
        /*0dea*/ 	.byte	0x08
	.zero		1


	//   ....[18]....
        /*0dec*/ 	.word	0x000008b0
        /*0df0*/ 	.word	0x000000ff
        /*0df4*/ 	.word	0x000288b0
        /*0df8*/ 	.short	0x0100
        /*0dfa*/ 	.byte	0x08
	.zero		1


	//   ....[19]....
        /*0dfc*/ 	.word	0x000008c0
        /*0e00*/ 	.word	0x000000ff
        /*0e04*/ 	.word	0x000288c0
        /*0e08*/ 	.short	0x0100
        /*0e0a*/ 	.byte	0x08
	.zero		1


	//   ....[20]....
        /*0e0c*/ 	.word	0x000008d0
        /*0e10*/ 	.word	0x000000ff
        /*0e14*/ 	.word	0x000288b8
        /*0e18*/ 	.short	0x0100
        /*0e1a*/ 	.byte	0x08
	.zero		1


	//   ....[21]....
        /*0e1c*/ 	.word	0x000008e0
        /*0e20*/ 	.word	0x000000ff
        /*0e24*/ 	.word	0x000288c8
        /*0e28*/ 	.short	0x0100
        /*0e2a*/ 	.byte	0x08
	.zero		1


	//   ....[22]....
        /*0e2c*/ 	.word	0x000032d0
        /*0e30*/ 	.word	0x0000005a
        /*0e34*/ 	.word	0x00028890
        /*0e38*/ 	.short	0x010a
        /*0e3a*/ 	.byte	0x3f
	.zero		1


	//   ....[23]....
        /*0e3c*/ 	.word	0x00005730
        /*0e40*/ 	.word	0x0000005a
        /*0e44*/ 	.word	0x00028890
        /*0e48*/ 	.short	0x010a
        /*0e4a*/ 	.byte	0x3f
	.zero		1


	//   ....[24]....
        /*0e4c*/ 	.word	0x000076c0
        /*0e50*/ 	.word	0x0000005a
        /*0e54*/ 	.word	0x00028890
        /*0e58*/ 	.short	0x010a
        /*0e5a*/ 	.byte	0x3f
	.zero		1


	//   ....[25]....
        /*0e5c*/ 	.word	0x00007dc0
        /*0e60*/ 	.word	0x0000000b
        /*0e64*/ 	.word	0x00000000
        /*0e68*/ 	.short	0x0101
        /*0e6a*/ 	.byte	0x3f
	.zero		1


	//   ....[26]....
        /*0e6c*/ 	.word	0x00007e00
        /*0e70*/ 	.word	0x0000005a
        /*0e74*/ 	.word	0x000288b0
        /*0e78*/ 	.short	0x010a
        /*0e7a*/ 	.byte	0x3f
	.zero		1


	//   ....[27]....
        /*0e7c*/ 	.word	0x00008410
        /*0e80*/ 	.word	0x0000005a
        /*0e84*/ 	.word	0x00000000
        /*0e88*/ 	.short	0x0101
        /*0e8a*/ 	.byte	0x3f
	.zero		1


	//   ....[28]....
        /*0e8c*/ 	.word	0x00008c30
        /*0e90*/ 	.word	0x0000009c
        /*0e94*/ 	.word	0x00028800
        /*0e98*/ 	.short	0x010a
        /*0e9a*/ 	.byte	0x3f
	.zero		1


	//   ....[29]....
        /*0e9c*/ 	.word	0x00008c80
        /*0ea0*/ 	.word	0x0000009c
        /*0ea4*/ 	.word	0x00028800
        /*0ea8*/ 	.short	0x010a
        /*0eaa*/ 	.byte	0x3f
	.zero		1


	//   ....[30]....
        /*0eac*/ 	.word	0x00009300
        /*0eb0*/ 	.word	0x0000009c
        /*0eb4*/ 	.word	0x00028800
        /*0eb8*/ 	.short	0x010a
        /*0eba*/ 	.byte	0x3f
	.zero		1


	//   ....[31]....
        /*0ebc*/ 	.word	0x0000acf0
        /*0ec0*/ 	.word	0x0000009c
        /*0ec4*/ 	.word	0x00028800
        /*0ec8*/ 	.short	0x010a
        /*0eca*/ 	.byte	0x3f
	.zero		1


	//   ....[32]....
        /*0ecc*/ 	.word	0x0000c5b0
        /*0ed0*/ 	.word	0x00000003
        /*0ed4*/ 	.word	0x00028830
        /*0ed8*/ 	.short	0x010a
        /*0eda*/ 	.byte	0x3f
	.zero		1


	//   ....[33]....
        /*0edc*/ 	.word	0x0000c600
        /*0ee0*/ 	.word	0x00000003
        /*0ee4*/ 	.word	0x00028830
        /*0ee8*/ 	.short	0x010a
        /*0eea*/ 	.byte	0x3f
	.zero		1


	//   ....[34]....
        /*0eec*/ 	.word	0x0000e2c0
        /*0ef0*/ 	.word	0x00000003
        /*0ef4*/ 	.word	0x00000000
        /*0ef8*/ 	.short	0x0101
        /*0efa*/ 	.byte	0x3f
	.zero		1


	//   ....[35]....
        /*0efc*/ 	.word	0x0000f390
        /*0f00*/ 	.word	0x00000005
        /*0f04*/ 	.word	0x00028830
        /*0f08*/ 	.short	0x010a
        /*0f0a*/ 	.byte	0x3f
	.zero		1


	//   ....[36]....
        /*0f0c*/ 	.word	0x0000f3e0
        /*0f10*/ 	.word	0x00000005
        /*0f14*/ 	.word	0x00028830
        /*0f18*/ 	.short	0x010a
        /*0f1a*/ 	.byte	0x3f
	.zero		1


	//   ....[37]....
        /*0f1c*/ 	.word	0x0000f820
        /*0f20*/ 	.word	0x00000005
        /*0f24*/ 	.word	0x00028850
        /*0f28*/ 	.short	0x010a
        /*0f2a*/ 	.byte	0x3f
	.zero		1


	//   ....[38]....
        /*0f2c*/ 	.word	0x0000f860
        /*0f30*/ 	.word	0x00000005
        /*0f34*/ 	.word	0x00028850
        /*0f38*/ 	.short	0x010a
        /*0f3a*/ 	.byte	0x3f
	.zero		1


	//   ....[39]....
        /*0f3c*/ 	.word	0x00011450
        /*0f40*/ 	.word	0x00000003
        /*0f44*/ 	.word	0x00000000
        /*0f48*/ 	.short	0x0101
        /*0f4a*/ 	.byte	0x3f
	.zero		1


	//   ....[40]....
        /*0f4c*/ 	.word	0x00011700
        /*0f50*/ 	.word	0x0000000c
        /*0f54*/ 	.word	0x00000000
        /*0f58*/ 	.short	0x0101
        /*0f5a*/ 	.byte	0x3f
	.zero		1


	//   ....[41]....
        /*0f5c*/ 	.word	0x00011d50
        /*0f60*/ 	.word	0x00000009
        /*0f64*/ 	.word	0x00028850
        /*0f68*/ 	.short	0x010a
        /*0f6a*/ 	.byte	0x3f
	.zero		1


	//   ....[42]....
        /*0f6c*/ 	.word	0x00011dd0
        /*0f70*/ 	.word	0x00000009
        /*0f74*/ 	.word	0x00028850
        /*0f78*/ 	.short	0x010a
        /*0f7a*/ 	.byte	0x3f
	.zero		1


	//   ....[43]....
        /*0f7c*/ 	.word	0x000123f0
        /*0f80*/ 	.word	0x00000004
        /*0f84*/ 	.word	0x00000000
        /*0f88*/ 	.short	0x0101
        /*0f8a*/ 	.byte	0x3f
	.zero		1


	//   ....[44]....
        /*0f8c*/ 	.word	0x00013910
        /*0f90*/ 	.word	0x00000000
        /*0f94*/ 	.word	0x00000000
        /*0f98*/ 	.short	0x0101
        /*0f9a*/ 	.byte	0x3f
	.zero		1


	//   ....[45]....
        /*0f9c*/ 	.word	0x000141a0
        /*0fa0*/ 	.word	0x00000004
        /*0fa4*/ 	.word	0x00000000
        /*0fa8*/ 	.short	0x0101
        /*0faa*/ 	.byte	0x3f
	.zero		1


	//   ....[46]....
        /*0fac*/ 	.word	0x00016eb0
        /*0fb0*/ 	.word	0x00000016
        /*0fb4*/ 	.word	0x00028820
        /*0fb8*/ 	.short	0x010a
        /*0fba*/ 	.byte	0x3f
	.zero		1


	//   ....[47]....
        /*0fbc*/ 	.word	0x00016f40
        /*0fc0*/ 	.word	0x0000000a
        /*0fc4*/ 	.word	0x000288a0
        /*0fc8*/ 	.short	0x010a
        /*0fca*/ 	.byte	0x3f
	.zero		1


	//   ....[48]....
        /*0fcc*/ 	.word	0x000172a0
        /*0fd0*/ 	.word	0x0000000a
        /*0fd4*/ 	.word	0x000288c0
        /*0fd8*/ 	.short	0x010a
        /*0fda*/ 	.byte	0x3f
	.zero		1


	//   ....[49]....
        /*0fdc*/ 	.word	0x000176d0
        /*0fe0*/ 	.word	0x0000000a
        /*0fe4*/ 	.word	0x000288a0
        /*0fe8*/ 	.short	0x010a
        /*0fea*/ 	.byte	0x3f
	.zero		1


	//   ....[50]....
        /*0fec*/ 	.word	0x00017a10
        /*0ff0*/ 	.word	0x0000000a
        /*0ff4*/ 	.word	0x000288c0
        /*0ff8*/ 	.short	0x010a
        /*0ffa*/ 	.byte	0x3f
	.zero		1


	//   ....[51]....
        /*0ffc*/ 	.word	0x000189b0
        /*1000*/ 	.word	0x00000007
        /*1004*/ 	.word	0x00028840
        /*1008*/ 	.short	0x010a
        /*100a*/ 	.byte	0x3f
	.zero		1


	//   ....[52]....
        /*100c*/ 	.word	0x00019110
        /*1010*/ 	.word	0x00000007
        /*1014*/ 	.word	0x00028830
        /*1018*/ 	.short	0x0107
        /*101a*/ 	.byte	0x3f
	.zero		1


	//   ....[53]....
        /*101c*/ 	.word	0x000191e0
        /*1020*/ 	.word	0x00000007
        /*1024*/ 	.word	0x00028830
        /*1028*/ 	.short	0x0101
        /*102a*/ 	.byte	0x3f
	.zero		1


	//   ....[54]....
        /*102c*/ 	.word	0x00019cc0
        /*1030*/ 	.word	0x00000016
        /*1034*/ 	.word	0x00028800
        /*1038*/ 	.short	0x0107
        /*103a*/ 	.byte	0x3f
	.zero		1


	//   ....[55]....
        /*103c*/ 	.word	0x00019dd0
        /*1040*/ 	.word	0x00000016
        /*1044*/ 	.word	0x00028800
        /*1048*/ 	.short	0x0101
        /*104a*/ 	.byte	0x3f
	.zero		1


	//   ....[56]....
        /*104c*/ 	.word	0x00019df0
        /*1050*/ 	.word	0x00000016
        /*1054*/ 	.word	0x00028820
        /*1058*/ 	.short	0x010a
        /*105a*/ 	.byte	0x3f
	.zero		1


	//   ....[57]....
        /*105c*/ 	.word	0x0001a190
        /*1060*/ 	.word	0x00000006
        /*1064*/ 	.word	0x00028840
        /*1068*/ 	.short	0x010a
        /*106a*/ 	.byte	0x3f
	.zero		1


	//   ....[58]....
        /*106c*/ 	.word	0x0001a690
        /*1070*/ 	.word	0x00000006
        /*1074*/ 	.word	0x00028830
        /*1078*/ 	.short	0x0107
        /*107a*/ 	.byte	0x3f
	.zero		1


	//   ....[59]....
        /*107c*/ 	.word	0x0001a750
        /*1080*/ 	.word	0x00000006
        /*1084*/ 	.word	0x00028830
        /*1088*/ 	.short	0x0101
        /*108a*/ 	.byte	0x3f
	.zero		1


	//   ....[60]....
        /*108c*/ 	.word	0x0001a7b0
        /*1090*/ 	.word	0x00000006
        /*1094*/ 	.word	0x00028860
        /*1098*/ 	.short	0x010a
        /*109a*/ 	.byte	0x3f
	.zero		1


	//   ....[61]....
        /*109c*/ 	.word	0x0001ace0
        /*10a0*/ 	.word	0x00000006
        /*10a4*/ 	.word	0x00028850
        /*10a8*/ 	.short	0x0107
        /*10aa*/ 	.byte	0x3f
	.zero		1


	//   ....[62]....
        /*10ac*/ 	.word	0x0001ae80
        /*10b0*/ 	.word	0x00000006
        /*10b4*/ 	.word	0x00028850
        /*10b8*/ 	.short	0x0101
        /*10ba*/ 	.byte	0x3f
	.zero		1


	//   ....[63]....
        /*10bc*/ 	.word	0x0001b090
        /*10c0*/ 	.word	0x00000000
        /*10c4*/ 	.word	0x00028860
        /*10c8*/ 	.short	0x010a
        /*10ca*/ 	.byte	0x3f
	.zero		1


	//   ....[64]....
        /*10cc*/ 	.word	0x0001b5c0
        /*10d0*/ 	.word	0x00000000
        /*10d4*/ 	.word	0x00028850
        /*10d8*/ 	.short	0x0107
        /*10da*/ 	.byte	0x3f
	.zero		1


	//   ....[65]....
        /*10dc*/ 	.word	0x0001b680
        /*10e0*/ 	.word	0x00000000
        /*10e4*/ 	.word	0x00028850
        /*10e8*/ 	.short	0x0101
        /*10ea*/ 	.byte	0x3f
	.zero		1


	//   ....[66]....
        /*10ec*/ 	.word	0x0001c3c0
        /*10f0*/ 	.word	0x00000004
        /*10f4*/ 	.word	0x00028820
        /*10f8*/ 	.short	0x010a
        /*10fa*/ 	.byte	0x3f
	.zero		1


	//   ....[67]....
        /*10fc*/ 	.word	0x0001c530
        /*1100*/ 	.word	0x00000005
        /*1104*/ 	.word	0x00028840
        /*1108*/ 	.short	0x010a
        /*110a*/ 	.byte	0x3f
	.zero		1


	//   ....[68]....
        /*110c*/ 	.word	0x0001c5d0
        /*1110*/ 	.word	0x00000019
        /*1114*/ 	.word	0x00028840
        /*1118*/ 	.short	0x010a
        /*111a*/ 	.byte	0x3f
	.zero		1


	//   ....[69]....
        /*111c*/ 	.word	0x0001c610
        /*1120*/ 	.word	0x00000005
        /*1124*/ 	.word	0x00028860
        /*1128*/ 	.short	0x010a
        /*112a*/ 	.byte	0x3f
	.zero		1


	//   ....[70]....
        /*112c*/ 	.word	0x0001c650
        /*1130*/ 	.word	0x00000019
        /*1134*/ 	.word	0x00028860
        /*1138*/ 	.short	0x010a
        /*113a*/ 	.byte	0x3f
	.zero		1


	//   ....[71]....
        /*113c*/ 	.word	0x0001c6b0
        /*1140*/ 	.word	0x0000005a
        /*1144*/ 	.word	0x00028890
        /*1148*/ 	.short	0x010a
        /*114a*/ 	.byte	0x3f
	.zero		1


	//   ....[72]....
        /*114c*/ 	.word	0x0001cbc0
        /*1150*/ 	.word	0x0000005a
        /*1154*/ 	.word	0x00028890
        /*1158*/ 	.short	0x010a
        /*115a*/ 	.byte	0x3f
	.zero		1


	//   ....[73]....
        /*115c*/ 	.word	0x0001d0d0
        /*1160*/ 	.word	0x0000005a
        /*1164*/ 	.word	0x00028890
        /*1168*/ 	.short	0x010a
        /*116a*/ 	.byte	0x3f
	.zero		1


	//   ....[74]....
        /*116c*/ 	.word	0x0001d5a0
        /*1170*/ 	.word	0x0000005a
        /*1174*/ 	.word	0x000288b0
        /*1178*/ 	.short	0x010a
        /*117a*/ 	.byte	0x3f
	.zero		1


	//   ....[75]....
        /*117c*/ 	.word	0x0001d8b0
        /*1180*/ 	.word	0x0000009c
        /*1184*/ 	.word	0x00028800
        /*1188*/ 	.short	0x010a
        /*118a*/ 	.byte	0x3f
	.zero		1


	//   ....[76]....
        /*118c*/ 	.word	0x0001dac0
        /*1190*/ 	.word	0x0000009c
        /*1194*/ 	.word	0x00028800
        /*1198*/ 	.short	0x010a
        /*119a*/ 	.byte	0x3f
	.zero		1


	//   ....[77]....
        /*119c*/ 	.word	0x0001db10
        /*11a0*/ 	.word	0x00000003
        /*11a4*/ 	.word	0x00028830
        /*11a8*/ 	.short	0x010a
        /*11aa*/ 	.byte	0x3f
	.zero		1


	//   ....[78]....
        /*11ac*/ 	.word	0x0001db60
        /*11b0*/ 	.word	0x00000005
        /*11b4*/ 	.word	0x00028830
        /*11b8*/ 	.short	0x010a
        /*11ba*/ 	.byte	0x3f
	.zero		1


	//   ....[79]....
        /*11bc*/ 	.word	0x0001dbb0
        /*11c0*/ 	.word	0x00000005
        /*11c4*/ 	.word	0x00028850
        /*11c8*/ 	.short	0x010a
        /*11ca*/ 	.byte	0x3f
	.zero		1


	//   ....[80]....
        /*11cc*/ 	.word	0x0001dc00
        /*11d0*/ 	.word	0x00000009
        /*11d4*/ 	.word	0x00028850
        /*11d8*/ 	.short	0x010a
        /*11da*/ 	.byte	0x3f
	.zero		1


	//   ....[81]....
        /*11dc*/ 	.word	0x0001e7f0
        /*11e0*/ 	.word	0x00000016
        /*11e4*/ 	.word	0x00028820
        /*11e8*/ 	.short	0x010a
        /*11ea*/ 	.byte	0x3f
	.zero		1


	//   ....[82]....
        /*11ec*/ 	.word	0x0001e840
        /*11f0*/ 	.word	0x0000000a
        /*11f4*/ 	.word	0x000288a0
        /*11f8*/ 	.short	0x010a
        /*11fa*/ 	.byte	0x3f
	.zero		1


	//   ....[83]....
        /*11fc*/ 	.word	0x0001e890
        /*1200*/ 	.word	0x0000000a
        /*1204*/ 	.word	0x000288c0
        /*1208*/ 	.short	0x010a
        /*120a*/ 	.byte	0x3f
	.zero		1


	//   ....[84]....
        /*120c*/ 	.word	0x0001e8e0
        /*1210*/ 	.word	0x0000000a
        /*1214*/ 	.word	0x000288a0
        /*1218*/ 	.short	0x010a
        /*121a*/ 	.byte	0x3f
	.zero		1


	//   ....[85]....
        /*121c*/ 	.word	0x0001e930
        /*1220*/ 	.word	0x0000000a
        /*1224*/ 	.word	0x000288c0
        /*1228*/ 	.short	0x010a
        /*122a*/ 	.byte	0x3f
	.zero		1


	//   ....[86]....
        /*122c*/ 	.word	0x0001ea50
        /*1230*/ 	.word	0x00000007
        /*1234*/ 	.word	0x00028840
        /*1238*/ 	.short	0x010a
        /*123a*/ 	.byte	0x3f
	.zero		1


	//   ....[87]....
        /*123c*/ 	.word	0x0001ffd0
        /*1240*/ 	.word	0x00000016
        /*1244*/ 	.word	0x00028820
        /*1248*/ 	.short	0x010a
        /*124a*/ 	.byte	0x3f
	.zero		1


	//   ....[88]....
        /*124c*/ 	.word	0x00020020
        /*1250*/ 	.word	0x00000006
        /*1254*/ 	.word	0x00028840
        /*1258*/ 	.short	0x010a
        /*125a*/ 	.byte	0x3f
	.zero		1


	//   ....[89]....
        /*125c*/ 	.word	0x000209a0
        /*1260*/ 	.word	0x00000006
        /*1264*/ 	.word	0x00028860
        /*1268*/ 	.short	0x010a
        /*126a*/ 	.byte	0x3f
	.zero		1


	//   ....[90]....
        /*126c*/ 	.word	0x00021410
        /*1270*/ 	.word	0x00000000
        /*1274*/ 	.word	0x00028860
        /*1278*/ 	.short	0x010a
        /*127a*/ 	.byte	0x3f
	.zero		1


	//   ....[91]....
        /*127c*/ 	.word	0x00022830
        /*1280*/ 	.word	0x00000004
        /*1284*/ 	.word	0x00028820
        /*1288*/ 	.short	0x010a
        /*128a*/ 	.byte	0x3f
	.zero		1


	//   ....[92]....
        /*128c*/ 	.word	0x000229d0
        /*1290*/ 	.word	0x00000005
        /*1294*/ 	.word	0x00028840
        /*1298*/ 	.short	0x010a
        /*129a*/ 	.byte	0x3f
	.zero		1


	//   ....[93]....
        /*129c*/ 	.word	0x00022a20
        /*12a0*/ 	.word	0x00000019
        /*12a4*/ 	.word	0x00028840
        /*12a8*/ 	.short	0x010a
        /*12aa*/ 	.byte	0x3f
	.zero		1


	//   ....[94]....
        /*12ac*/ 	.word	0x00022a70
        /*12b0*/ 	.word	0x00000005
        /*12b4*/ 	.word	0x00028860
        /*12b8*/ 	.short	0x010a
        /*12ba*/ 	.byte	0x3f
	.zero		1


	//----- nvinfo : EIATTR_NUM_MBARRIERS
	.align		4
.L_146:
        /*12bc*/ 	.byte	0x03, 0x38
        /*12be*/ 	.short	0x0016


	//----- nvinfo : EIATTR_EXIT_INSTR_OFFSETS
	.align		4
        /*12c0*/ 	.byte	0x04, 0x1c
        /*12c2*/ 	.short	(.L_148 - .L_147)


	//   ....[0]....
.L_147:
        /*12c4*/ 	.word	0x0001c6a0


	//----- nvinfo : EIATTR_MAX_THREADS
	.align		4
.L_148:
        /*12c8*/ 	.byte	0x04, 0x05
        /*12ca*/ 	.short	(.L_150 - .L_149)
.L_149:
        /*12cc*/ 	.word	0x00000180
        /*12d0*/ 	.word	0x00000001
        /*12d4*/ 	.word	0x00000001


	//----- nvinfo : EIATTR_CRS_STACK_SIZE
	.align		4
.L_150:
        /*12d8*/ 	.byte	0x04, 0x1e
        /*12da*/ 	.short	(.L_152 - .L_151)
.L_151:
        /*12dc*/ 	.word	0x00000000


	//----- nvinfo : EIATTR_CBANK_PARAM_SIZE
	.align		4
.L_152:
        /*12e0*/ 	.byte	0x03, 0x19
        /*12e2*/ 	.short	0x0af0


	//----- nvinfo : EIATTR_PARAM_CBANK
	.align		4
        /*12e4*/ 	.byte	0x04, 0x0a
        /*12e6*/ 	.short	(.L_154 - .L_153)
	.align		4
.L_153:
        /*12e8*/ 	.word	index@(.nv.constant0._ZN7cutlass13device_kernelIN5flash11enable_sm90INS1_16FlashAttnFwdSm90INS1_25CollectiveMainloopFwdSm90ILi2EN4cute5tupleIJNS5_1CILi1EEES8_S8_EEENS6_IJNS7_ILi128EEESA_SA_EEELi128ENS_6half_tEfNS_4arch4Sm90ELb0ELb0ELb1ELb1ELb1ELb1ELb0ELb1ELb1ELb1ELb1ELb0EEENS1_21CollectiveEpilogueFwdISB_S9_SC_SE_Li256ELb1ELb1ELb1ELb0EEENS1_36VarlenDynamicPersistentTileSchedulerILi128ELi128ELi256ELi128ELb1ELb1ELb1ELb0ELb1ELb1EEEEEEEEEvNT_6ParamsE)
        /*12ec*/ 	.short	0x0210
        /*12ee*/ 	.short	0x0af0


	//----- nvinfo : EIATTR_SW_WAR
	.align		4
.L_154:
        /*12f0*/ 	.byte	0x04, 0x36
        /*12f2*/ 	.short	(.L_156 - .L_155)
.L_155:
        /*12f4*/ 	.word	0x00000008
.L_156:


//--------------------- .nv.info._ZN7cutlass13device_kernelIN5flash11enable_sm90INS1_16FlashAttnFwdSm90INS1_25CollectiveMainloopFwdSm90ILi2EN4cute5tupleIJNS5_1CILi1EEES8_S8_EEENS6_IJNS7_ILi128EEESA_SA_EEELi128ENS_6half_tEfNS_4arch4Sm90ELb0ELb1ELb1ELb0ELb1ELb0ELb0ELb1ELb1ELb1ELb1ELb0EEENS1_21CollectiveEpilogueFwdISB_S9_SC_SE_Li256ELb0ELb1ELb1ELb0EEENS1_19SingleTileSchedulerILb0ELb1ELb1ELi128EEEEEEEEEvNT_6ParamsE --------------------------
	.section	.nv.info._ZN7cutlass13device_kernelIN5flash11enable_sm90INS1_16FlashAttnFwdSm90INS1_25CollectiveMainloopFwdSm90ILi2EN4cute5tupleIJNS5_1CILi1EEES8_S8_EEENS6_IJNS7_ILi128EEESA_SA_EEELi128ENS_6half_tEfNS_4arch4Sm90ELb0ELb1ELb1ELb0ELb1ELb0ELb0ELb1ELb1ELb1ELb1ELb0EEENS1_21CollectiveEpilogueFwdISB_S9_SC_SE_Li256ELb0ELb1ELb1ELb0EEENS1_19SingleTileSchedulerILb0ELb1ELb1ELi128EEEEEEEEEvNT_6ParamsE,"",@"SHT_CUDA_INFO"
	.sectionflags	@""
	.align	4


	//----- nvinfo : EIATTR_CUDA_API_VERSION
	.align		4
        /*0000*/ 	.byte	0x04, 0x37
        /*0002*/ 	.short	(.L_158 - .L_157)
.L_157:
        /*0004*/ 	.word	0x00000082


	//----- nvinfo : EIATTR_KPARAM_INFO
	.align		4
.L_158:
        /*0008*/ 	.byte	0x04, 0x17
        /*000a*/ 	.short	(.L_160 - .L_159)
.L_159:
        /*000c*/ 	.word	0x00000000
        /*0010*/ 	.short	0x0000
        /*0012*/ 	.short	0x0070
        /*0014*/ 	.byte	0x00, 0xf0, 0x01, 0x28


	//----- nvinfo : EIATTR_SPARSE_MMA_MASK
	.align		4
.L_160:
        /*0018*/ 	.byte	0x03, 0x50
        /*001a*/ 	.short	0x0000


	//----- nvinfo : EIATTR_MAXREG_COUNT
	.align		4
        /*001c*/ 	.byte	0x03, 0x1b
        /*001e*/ 	.short	0x00a8


	//----- nvinfo : EIATTR_NUM_BARRIERS
	.align		4
        /*0020*/ 	.byte	0x02, 0x4c
        /*0022*/ 	.byte	0x10
	.zero		1


	//----- nvinfo : EIATTR_EXTERNS
	.align		4
        /*0024*/ 	.byte	0x04, 0x0f
        /*0026*/ 	.short	(.L_162 - .L_161)


	//   ....[0]....
	.align		4
.L_161:
        /*0028*/ 	.word	index@(__assertfail)


	//----- nvinfo : EIATTR_MERCURY_ISA_VERSION
	.align		4
.L_162:
        /*002c*/ 	.byte	0x03, 0x5f
        /*002e*/ 	.short	0x0101


	//----- nvinfo : EIATTR_INT_WARP_WIDE_INSTR_OFFSETS
	.align		4
        /*0030*/ 	.byte	0x04, 0x31
        /*0032*/ 	.short	(.L_164 - .L_163)


	//   ....[0]....
.L_163:
        /*0034*/ 	.word	0x000000b0


	//   ....[1]....
        /*0038*/ 	.word	0x000000c0


	//   ....[2]....
        /*003c*/ 	.word	0x00000160


	//----- nvinfo : EIATTR_COOP_GROUP_MASK_REGIDS
	.align		4
.L_164:
        /*0040*/ 	.byte	0x04, 0x29
        /*0042*/ 	.short	(.L_166 - .L_165)


	//   ....[0]....
.L_165:
        /*0044*/ 	.word	0xffffffff


	//   ....[1]....
        /*0048*/ 	.word	0xffffffff


	//   ....[2]....
        /*004c*/ 	.word	0xffffffff


	//   ....[3]....
        /*0050*/ 	.word	0xffffffff


	//   ....[4]....
        /*0054*/ 	.word	0xffffffff


	//   ....[5]....
        /*0058*/ 	.word	0xffffffff


	//   ....[6]....
        /*005c*/ 	.word	0xffffffff


	//   ....[7]....
        /*0060*/ 	.word	0xffffffff


	//   ....[8]....
        /*0064*/ 	.word	0xffffffff


	//   ....[9]....
        /*0068*/ 	.word	0xffffffff


	//   ....[10]....
        /*006c*/ 	.word	0xffffffff


	//   ....[11]....
        /*0070*/ 	.word	0xffffffff


	//   ....[12]....
        /*0074*/ 	.word	0xffffffff


	//   ....[13]....
        /*0078*/ 	.word	0xffffffff


	//   ....[14]....
        /*007c*/ 	.word	0xffffffff


	//   ....[15]....
        /*0080*/ 	.word	0xffffffff


	//   ....[16]....
        /*0084*/ 	.word	0xffffffff


	//   ....[17]....
        /*0088*/ 	.word	0xffffffff


	//   ....[18]....
        /*008c*/ 	.word	0xffffffff


	//   ....[19]....
        /*0090*/ 	.word	0xffffffff


	//   ....[20]....
        /*0094*/ 	.word	0xffffffff


	//   ....[21]....
        /*0098*/ 	.word	0xffffffff


	//   ....[22]....
        /*009c*/ 	.word	0xffffffff


	//   ....[23]....
        /*00a0*/ 	.word	0xffffffff


	//   ....[24]....
        /*00a4*/ 	.word	0xffffffff


	//   ....[25]....
        /*00a8*/ 	.word	0xffffffff


	//   ....[26]....
        /*00ac*/ 	.word	0xffffffff


	//   ....[27]....
        /*00b0*/ 	.word	0xffffffff


	//   ....[28]....
        /*00b4*/ 	.word	0xffffffff


	//   ....[29]....
        /*00b8*/ 	.word	0xffffffff


	//   ....[30]....
        /*00bc*/ 	.word	0xffffffff


	//   ....[31]....
        /*00c0*/ 	.word	0xffffffff


	//   ....[32]....
        /*00c4*/ 	.word	0xffffffff


	//   ....[33]....
        /*00c8*/ 	.word	0xffffffff


	//   ....[34]....
        /*00cc*/ 	.word	0xffffffff


	//   ....[35]....
        /*00d0*/ 	.word	0xffffffff


	//   ....[36]....
        /*00d4*/ 	.word	0xffffffff


	//   ....[37]....
        /*00d8*/ 	.word	0xffffffff


	//   ....[38]....
        /*00dc*/ 	.word	0xffffffff


	//   ....[39]....
        /*00e0*/ 	.word	0xffffffff


	//   ....[40]....
        /*00e4*/ 	.word	0xffffffff


	//   ....[41]....
        /*00e8*/ 	.word	0xffffffff


	//   ....[42]....
        /*00ec*/ 	.word	0xffffffff


	//   ....[43]....
        /*00f0*/ 	.word	0xffffffff


	//   ....[44]....
        /*00f4*/ 	.word	0xffffffff


	//   ....[45]....
        /*00f8*/ 	.word	0xffffffff


	//   ....[46]....
        /*00fc*/ 	.word	0xffffffff


	//   ....[47]....
        /*0100*/ 	.word	0xffffffff


	//   ....[48]....
        /*0104*/ 	.word	0xffffffff


	//   ....[49]....
        /*0108*/ 	.word	0xffffffff


	//   ....[50]....
        /*010c*/ 	.word	0xffffffff


	//   ....[51]....
        /*0110*/ 	.word	0xffffffff


	//   ....[52]....
        /*0114*/ 	.word	0xffffffff


	//   ....[53]....
        /*0118*/ 	.word	0xffffffff


	//   ....[54]....
        /*011c*/ 	.word	0xffffffff


	//   ....[55]....
        /*0120*/ 	.word	0xffffffff


	//   ....[56]....
        /*0124*/ 	.word	0xffffffff


	//   ....[57]....
        /*0128*/ 	.word	0xffffffff


	//   ....[58]....
        /*012c*/ 	.word	0xffffffff


	//   ....[59]....
        /*0130*/ 	.word	0xffffffff


	//   ....[60]....
        /*0134*/ 	.word	0xffffffff


	//   ....[61]....
        /*0138*/ 	.word	0xffffffff


	//   ....[62]....
        /*013c*/ 	.word	0xffffffff


	//   ....[63]....
        /*0140*/ 	.word	0xffffffff


	//   ....[64]....
        /*0144*/ 	.word	0xffffffff


	//   ....[65]....
        /*0148*/ 	.word	0xffffffff


	//   ....[66]....
        /*014c*/ 	.word	0xffffffff


	//   ....[67]....
        /*0150*/ 	.word	0xffffffff


	//   ....[68]....
        /*0154*/ 	.word	0xffffffff


	//   ....[69]....
        /*0158*/ 	.word	0xffffffff


	//   ....[70]....
        /*015c*/ 	.word	0xffffffff


	//   ....[71]....
        /*0160*/ 	.word	0xffffffff


	//   ....[72]....
        /*0164*/ 	.word	0xffffffff


	//   ....[73]....
        /*0168*/ 	.word	0xffffffff


	//   ....[74]....
        /*016c*/ 	.word	0xffffffff


	//   ....[75]....
        /*0170*/ 	.word	0xffffffff


	//   ....[76]....
        /*0174*/ 	.word	0xffffffff


	//   ....[77]....
        /*0178*/ 	.word	0xffffffff


	//   ....[78]....
        /*017c*/ 	.word	0xffffffff


	//   ....[79]....
        /*0180*/ 	.word	0xffffffff


	//   ....[80]....
        /*0184*/ 	.word	0xffffffff


	//   ....[81]....
        /*0188*/ 	.word	0xffffffff


	//   ....[82]....
        /*018c*/ 	.word	0xffffffff


	//   ....[83]....
        /*0190*/ 	.word	0xffffffff


	//   ....[84]....
        /*0194*/ 	.word	0xffffffff


	//   ....[85]....
        /*0198*/ 	.word	0xffffffff


	//   ....[86]....
        /*019c*/ 	.word	0xffffffff


	//   ....[87]....
        /*01a0*/ 	.word	0xffffffff


	//   ....[88]....
        /*01a4*/ 	.word	0xffffffff


	//   ....[89]....
        /*01a8*/ 	.word	0xffffffff


	//   ....[90]....
        /*01ac*/ 	.word	0xffffffff


	//   ....[91]....
        /*01b0*/ 	.word	0xffffffff


	//   ....[92]....
        /*01b4*/ 	.word	0xffffffff


	//   ....[93]....
        /*01b8*/ 	.word	0xffffffff


	//   ....[94]....
        /*01bc*/ 	.word	0xffffffff


	//   ....[95]....
        /*01c0*/ 	.word	0xffffffff


	//   ....[96]....
        /*01c4*/ 	.word	0xffffffff


	//   ....[97]....
        /*01c8*/ 	.word	0xffffffff


	//   ....[98]....
        /*01cc*/ 	.word	0xffffffff


	//   ....[99]....
        /*01d0*/ 	.word	0xffffffff


	//   ....[100]....
        /*01d4*/ 	.word	0xffffffff


	//   ....[101]....
        /*01d8*/ 	.word	0xffffffff


	//   ....[102]....
        /*01dc*/ 	.word	0xffffffff


	//   ....[103]....
        /*01e0*/ 	.word	0xffffffff


	//   ....[104]....
        /*01e4*/ 	.word	0xffffffff


	//   ....[105]....
        /*01e8*/ 	.word	0xffffffff


	//   ....[106]....
        /*01ec*/ 	.word	0xffffffff


	//   ....[107]....
        /*01f0*/ 	.word	0xffffffff


	//   ....[108]....
        /*01f4*/ 	.word	0xffffffff


	//   ....[109]....
        /*01f8*/ 	.word	0xffffffff


	//   ....[110]....
        /*01fc*/ 	.word	0xffffffff


	//   ....[111]....
        /*0200*/ 	.word	0xffffffff


	//   ....[112]....
        /*0204*/ 	.word	0xffffffff


	//   ....[113]....
        /*0208*/ 	.word	0xffffffff


	//   ....[114]....
        /*020c*/ 	.word	0xffffffff


	//   ....[115]....
        /*0210*/ 	.word	0xffffffff


	//   ....[116]....
        /*0214*/ 	.word	0xffffffff


	//   ....[117]....
        /*0218*/ 	.word	0xffffffff


	//   ....[118]....
        /*021c*/ 	.word	0xffffffff


	//   ....[119]....
        /*0220*/ 	.word	0xffffffff


	//   ....[120]....
        /*0224*/ 	.word	0xffffffff


	//   ....[121]....
        /*0228*/ 	.word	0xffffffff


	//   ....[122]....
        /*022c*/ 	.word	0xffffffff


	//   ....[123]....
        /*0230*/ 	.word	0x0500000f


	//   ....[124]....
        /*0234*/ 	.word	0x0500000f


	//   ....[125]....
        /*0238*/ 	.word	0x0500000f


	//   ....[126]....
        /*023c*/ 	.word	0x0500000f


	//   ....[127]....
        /*0240*/ 	.word	0x0500000f


	//   ....[128]....
        /*0244*/ 	.word	0x0500000f


	//   ....[129]....
        /*0248*/ 	.word	0x0500000f


	//   ....[130]....
        /*024c*/ 	.word	0x0500000f


	//   ....[131]....
        /*0250*/ 	.word	0x0500000f


	//   ....[132]....
        /*0254*/ 	.word	0x0500000f


	//   ....[133]....
        /*0258*/ 	.word	0x0500000f


	//   ....[134]....
        /*025c*/ 	.word	0x0500000f


	//   ....[135]....
        /*0260*/ 	.word	0x0500000f


	//   ....[136]....
        /*0264*/ 	.word	0x0500000f


	//   ....[137]....
        /*0268*/ 	.word	0x0500000f


	//   ....[138]....
        /*026c*/ 	.word	0x0500000f


	//   ....[139]....
        /*0270*/ 	.word	0x0500000f


	//   ....[140]....
        /*0274*/ 	.word	0x0500000f


	//   ....[141]....
        /*0278*/ 	.word	0x0500000f


	//   ....[142]....
        /*027c*/ 	.word	0x0500000f


	//   ....[143]....
        /*0280*/ 	.word	0x0500000f


	//   ....[144]....
        /*0284*/ 	.word	0x0500000f


	//   ....[145]....
        /*0288*/ 	.word	0x0500000f


	//   ....[146]....
        /*028c*/ 	.word	0x0500000f


	//   ....[147]....
        /*0290*/ 	.word	0x0500000f


	//   ....[148]....
        /*0294*/ 	.word	0x0500000f


	//   ....[149]....
        /*0298*/ 	.word	0x0500000f


	//   ....[150]....
        /*029c*/ 	.word	0x0500000f


	//   ....[151]....
        /*02a0*/ 	.word	0x0500000f


	//   ....[152]....
        /*02a4*/ 	.word	0x0500000f


	//   ....[153]....
        /*02a8*/ 	.word	0x0500000f


	//   ....[154]....
        /*02ac*/ 	.word	0x0500000f


	//   ....[155]....
        /*02b0*/ 	.word	0x0500000f


	//   ....[156]....
        /*02b4*/ 	.word	0x0500000f


	//   ....[157]....
        /*02b8*/ 	.word	0x0500000f


	//   ....[158]....
        /*02bc*/ 	.word	0x0500000f


	//   ....[159]....
        /*02c0*/ 	.word	0x0500000f


	//   ....[160]....
        /*02c4*/ 	.word	0x0500000f


	//   ....[161]....
        /*02c8*/ 	.word	0x0500000f


	//   ....[162]....
        /*02cc*/ 	.word	0x0500000f


	//   ....[163]....
        /*02d0*/ 	.word	0x0500000f


	//   ....[164]....
        /*02d4*/ 	.word	0x0500000f


	//   ....[165]....
        /*02d8*/ 	.word	0x0500000f


	//   ....[166]....
        /*02dc*/ 	.word	0x0500000f


	//   ....[167]....
        /*02e0*/ 	.word	0x0500000f


	//   ....[168]....
        /*02e4*/ 	.word	0x0500000f


	//   ....[169]....
        /*02e8*/ 	.word	0x0500000f


	//   ....[170]....
        /*02ec*/ 	.word	0x0500000f


	//   ....[171]....
        /*02f0*/ 	.word	0x0500000f


	//   ....[172]....
        /*02f4*/ 	.word	0x0500000f


	//   ....[173]....
        /*02f8*/ 	.word	0x0500000f


	//   ....[174]....
        /*02fc*/ 	.word	0x0500000f


	//   ....[175]....
        /*0300*/ 	.word	0x0500000f


	//   ....[176]....
        /*0304*/ 	.word	0x0500000f


	//   ....[177]....
        /*0308*/ 	.word	0x0500000f


	//   ....[178]....
        /*030c*/ 	.word	0x0500000f


	//   ....[179]....
        /*0310*/ 	.word	0x0500000f


	//   ....[180]....
        /*0314*/ 	.word	0x0500000f


	//   ....[181]....
        /*0318*/ 	.word	0x0500000f


	//   ....[182]....
        /*031c*/ 	.word	0x0500000f


	//   ....[183]....
        /*0320*/ 	.word	0x0500000f


	//   ....[184]....
        /*0324*/ 	.word	0x0500000f


	//   ....[185]....
        /*0328*/ 	.word	0x0500000f


	//   ....[186]....
        /*032c*/ 	.word	0x0500000f


	//   ....[187]....
        /*0330*/ 	.word	0x0500000f


	//   ....[188]....
        /*0334*/ 	.word	0x0500000f


	//   ....[189]....
        /*0338*/ 	.word	0x0500000f


	//   ....[190]....
        /*033c*/ 	.word	0x0500000f


	//   ....[191]....
        /*0340*/ 	.word	0x0500000f


	//   ....[192]....
        /*0344*/ 	.word	0x0500000f


	//   ....[193]....
        /*0348*/ 	.word	0x0500000f


	//   ....[194]....
        /*034c*/ 	.word	0x0500000f


	//   ....[195]....
        /*0350*/ 	.word	0x0500000f


	//   ....[196]....
        /*0354*/ 	.word	0x0500000f


	//   ....[197]....
        /*0358*/ 	.word	0x0500000f


	//   ....[198]....
        /*035c*/ 	.word	0x0500000f


	//   ....[199]....
        /*0360*/ 	.word	0x0500000f


	//   ....[200]....
        /*0364*/ 	.word	0x0500000f


	//   ....[201]....
        /*0368*/ 	.word	0x0500000f


	//   ....[202]....
        /*036c*/ 	.word	0x0500000f


	//   ....[203]....
        /*0370*/ 	.word	0x0500000f


	//   ....[204]....
        /*0374*/ 	.word	0x0500000f


	//----- nvinfo : EIATTR_COOP_GROUP_INSTR_OFFSETS
	.align		4
.L_166:
        /*0378*/ 	.byte	0x04, 0x28
        /*037a*/ 	.short	(.L_168 - .L_167)


	//   ....[0]....
.L_167:
        /*037c*/ 	.word	0x00000070


	//   ....[1]....
        /*0380*/ 	.word	0x00000080


	//   ....[2]....
        /*0384*/ 	.word	0x000002c0


	//   ....[3]....
        /*0388*/ 	.word	0x00000420


	//   ....[4]....
        /*038c*/ 	.word	0x00000540


	//   ....[5]....
        /*0390*/ 	.word	0x000006a0


	//   ....[6]....
        /*0394*/ 	.word	0x00001510


	//   ....[7]....
        /*0398*/ 	.word	0x00001ff0


	//   ....[8]....
        /*039c*/ 	.word	0x000032f0


	//   ....[9]....
        /*03a0*/ 	.word	0x00003b70


	//   ....[10]....
        /*03a4*/ 	.word	0x00003c80


	//   ....[11]....
        /*03a8*/ 	.word	0x000045b0


	//   ....[12]....
        /*03ac*/ 	.word	0x00004600


	//   ....[13]....
        /*03b0*/ 	.word	0x00005e60


	//   ....[14]....
        /*03b4*/ 	.word	0x000067b0


	//   ....[15]....
        /*03b8*/ 	.word	0x00007360


	//   ....[16]....
        /*03bc*/ 	.word	0x00007380


	//   ....[17]....
        /*03c0*/ 	.word	0x00007d80


	//   ....[18]....
        /*03c4*/ 	.word	0x00007e00


	//   ....[19]....
        /*03c8*/ 	.word	0x0000a510


	//   ....[20]....
        /*03cc*/ 	.word	0x0000a530


	//   ....[21]....
        /*03d0*/ 	.word	0x0000a550


	//   ....[22]....
        /*03d4*/ 	.word	0x0000a570


	//   ....[23]....
        /*03d8*/ 	.word	0x0000c330


	//   ....[24]....
        /*03dc*/ 	.word	0x0000cc70


	//   ....[25]....
        /*03e0*/ 	.word	0x0000d820


	//   ....[26]....
        /*03e4*/ 	.word	0x0000d840


	//   ....[27]....
        /*03e8*/ 	.word	0x0000e240


	//   ....[28]....
        /*03ec*/ 	.word	0x0000e2c0


	//   ....[29]....
        /*03f0*/ 	.word	0x0000f390


	//   ....[30]....
        /*03f4*/ 	.word	0x0000f3b0


	//   ....[31]....
        /*03f8*/ 	.word	0x0000f460


	//   ....[32]....
        /*03fc*/ 	.word	0x0000f470


	//   ....[33]....
        /*0400*/ 	.word	0x00010440


	//   ....[34]....
        /*0404*/ 	.word	0x00010480


	//   ....[35]....
        /*0408*/ 	.word	0x000104c0


	//   ....[36]....
        /*040c*/ 	.word	0x000104e0


	//   ....[37]....
        /*0410*/ 	.word	0x00010500


	//   ....[38]....
        /*0414*/ 	.word	0x00010510


	//   ....[39]....
        /*0418*/ 	.word	0x00010b50


	//   ....[40]....
        /*041c*/ 	.word	0x00010b60


	//   ....[41]....
        /*0420*/ 	.word	0x00011590


	//   ....[42]....
        /*0424*/ 	.word	0x00012b10


	//   ....[43]....
        /*0428*/ 	.word	0x00012b40


	//   ....[44]....
        /*042c*/ 	.word	0x00012b50


	//   ....[45]....
        /*0430*/ 	.word	0x00012b60


	//   ....[46]....
        /*0434*/ 	.word	0x00012b70


	//   ....[47]....
        /*0438*/ 	.word	0x00012b80


	//   ....[48]....
        /*043c*/ 	.word	0x00012b90


	//   ....[49]....
        /*0440*/ 	.word	0x00012bb0


	//   ....[50]....
        /*0444*/ 	.word	0x00012c20


	//   ....[51]....
        /*0448*/ 	.word	0x00012cb0


	//   ....[52]....
        /*044c*/ 	.word	0x00012d00


	//   ....[53]....
        /*0450*/ 	.word	0x00012d10


	//   ....[54]....
        /*0454*/ 	.word	0x00012d40


	//   ....[55]....
        /*0458*/ 	.word	0x00012d90


	//   ....[56]....
        /*045c*/ 	.word	0x00012dd0


	//   ....[57]....
        /*0460*/ 	.word	0x00012df0


	//   ....[58]....
        /*0464*/ 	.word	0x00013470


	//   ....[59]....
        /*0468*/ 	.word	0x000134a0


	//   ....[60]....
        /*046c*/ 	.word	0x000134d0


	//   ....[61]....
        /*0470*/ 	.word	0x00013500


	//   ....[62]....
        /*0474*/ 	.word	0x00013510


	//   ....[63]....
        /*0478*/ 	.word	0x000135a0


	//   ....[64]....
        /*047c*/ 	.word	0x000135c0


	//   ....[65]....
        /*0480*/ 	.word	0x000135d0


	//   ....[66]....
        /*0484*/ 	.word	0x000136b0


	//   ....[67]....
        /*0488*/ 	.word	0x000136d0


	//   ....[68]....
        /*048c*/ 	.word	0x000136e0


	//   ....[69]....
        /*0490*/ 	.word	0x00013730


	//   ....[70]....
        /*0494*/ 	.word	0x000137d0


	//   ....[71]....
        /*0498*/ 	.word	0x000137f0


	//   ....[72]....
        /*049c*/ 	.word	0x00013800


	//   ....[73]....
        /*04a0*/ 	.word	0x00013840


	//   ....[74]....
        /*04a4*/ 	.word	0x00013f60


	//   ....[75]....
        /*04a8*/ 	.word	0x00013f90


	//   ....[76]....
        /*04ac*/ 	.word	0x00013fa0


	//   ....[77]....
        /*04b0*/ 	.word	0x00013fb0


	//   ....[78]....
        /*04b4*/ 	.word	0x00013fe0


	//   ....[79]....
        /*04b8*/ 	.word	0x00014020


	//   ....[80]....
        /*04bc*/ 	.word	0x00014030


	//   ....[81]....
        /*04c0*/ 	.word	0x00014050


	//   ....[82]....
        /*04c4*/ 	.word	0x000140b0


	//   ....[83]....
        /*04c8*/ 	.word	0x000140c0


	//   ....[84]....
        /*04cc*/ 	.word	0x000140e0


	//   ....[85]....
        /*04d0*/ 	.word	0x00014140


	//   ....[86]....
        /*04d4*/ 	.word	0x00014160


	//   ....[87]....
        /*04d8*/ 	.word	0x00014170


	//   ....[88]....
        /*04dc*/ 	.word	0x000141a0


	//   ....[89]....
        /*04e0*/ 	.word	0x000141b0


	//   ....[90]....
        /*04e4*/ 	.word	0x00014430


	//   ....[91]....
        /*04e8*/ 	.word	0x00014450


	//   ....[92]....
        /*04ec*/ 	.word	0x00014460


	//   ....[93]....
        /*04f0*/ 	.word	0x00014480


	//   ....[94]....
        /*04f4*/ 	.word	0x000144f0


	//   ....[95]....
        /*04f8*/ 	.word	0x00014520


	//   ....[96]....
        /*04fc*/ 	.word	0x00014570


	//   ....[97]....
        /*0500*/ 	.word	0x000145a0


	//   ....[98]....
        /*0504*/ 	.word	0x000145f0


	//   ....[99]....
        /*0508*/ 	.word	0x00014620


	//   ....[100]....
        /*050c*/ 	.word	0x00014670


	//   ....[101]....
        /*0510*/ 	.word	0x000146a0


	//   ....[102]....
        /*0514*/ 	.word	0x000146f0


	//   ....[103]....
        /*0518*/ 	.word	0x00014720


	//   ....[104]....
        /*051c*/ 	.word	0x00014770


	//   ....[105]....
        /*0520*/ 	.word	0x000147a0


	//   ....[106]....
        /*0524*/ 	.word	0x00014c00


	//   ....[107]....
        /*0528*/ 	.word	0x00014c30


	//   ....[108]....
        /*052c*/ 	.word	0x00014c60


	//   ....[109]....
        /*0530*/ 	.word	0x00014c90


	//   ....[110]....
        /*0534*/ 	.word	0x00014cc0


	//   ....[111]....
        /*0538*/ 	.word	0x00014cd0


	//   ....[112]....
        /*053c*/ 	.word	0x00014cf0


	//   ....[113]....
        /*0540*/ 	.word	0x00014d10


	//   ....[114]....
        /*0544*/ 	.word	0x00014d30


	//   ....[115]....
        /*0548*/ 	.word	0x00014d50


	//   ....[116]....
        /*054c*/ 	.word	0x00014dd0


	//   ....[117]....
        /*0550*/ 	.word	0x00014df0


	//   ....[118]....
        /*0554*/ 	.word	0x00014e20


	//   ....[119]....
        /*0558*/ 	.word	0x00014e40


	//   ....[120]....
        /*055c*/ 	.word	0x00014ff0


	//   ....[121]....
        /*0560*/ 	.word	0x00015000


	//   ....[122]....
        /*0564*/ 	.word	0x00015260


	//   ....[123]....
        /*0568*/ 	.word	0x00015880


	//   ....[124]....
        /*056c*/ 	.word	0x00015970


	//   ....[125]....
        /*0570*/ 	.word	0x00015a10


	//   ....[126]....
        /*0574*/ 	.word	0x00015a70


	//   ....[127]....
        /*0578*/ 	.word	0x00015b30


	//   ....[128]....
        /*057c*/ 	.word	0x00015bb0


	//   ....[129]....
        /*0580*/ 	.word	0x00015c70


	//   ....[130]....
        /*0584*/ 	.word	0x00015ce0


	//   ....[131]....
        /*0588*/ 	.word	0x00015dc0


	//   ....[132]....
        /*058c*/ 	.word	0x00015e40


	//   ....[133]....
        /*0590*/ 	.word	0x00015f10


	//   ....[134]....
        /*0594*/ 	.word	0x00015f90


	//   ....[135]....
        /*0598*/ 	.word	0x00016050


	//   ....[136]....
        /*059c*/ 	.word	0x000160d0


	//   ....[137]....
        /*05a0*/ 	.word	0x000161a0


	//   ....[138]....
        /*05a4*/ 	.word	0x00016220


	//   ....[139]....
        /*05a8*/ 	.word	0x000162e0


	//   ....[140]....
        /*05ac*/ 	.word	0x00016380


	//   ....[141]....
        /*05b0*/ 	.word	0x000163d0


	//   ....[142]....
        /*05b4*/ 	.word	0x00016470


	//   ....[143]....
        /*05b8*/ 	.word	0x00016540


	//   ....[144]....
        /*05bc*/ 	.word	0x000165b0


	//   ....[145]....
        /*05c0*/ 	.word	0x000166a0


	//   ....[146]....
        /*05c4*/ 	.word	0x00016700


	//   ....[147]....
        /*05c8*/ 	.word	0x000167d0


	//   ....[148]....
        /*05cc*/ 	.word	0x00016840


	//   ....[149]....
        /*05d0*/ 	.word	0x00016930


	//   ....[150]....
        /*05d4*/ 	.word	0x00016990


	//   ....[151]....
        /*05d8*/ 	.word	0x00016a60


	//   ....[152]....
        /*05dc*/ 	.word	0x00016ad0


	//   ....[153]....
        /*05e0*/ 	.word	0x00016bb0


	//   ....[154]....
        /*05e4*/ 	.word	0x00016c10


	//   ....[155]....
        /*05e8*/ 	.word	0x00016cc0


	//   ....[156]....
        /*05ec*/ 	.word	0x00016e00


	//   ....[157]....
        /*05f0*/ 	.word	0x00016eb0


	//   ....[158]....
        /*05f4*/ 	.word	0x00016f80


	//   ....[159]....
        /*05f8*/ 	.word	0x00016fd0


	//   ....[160]....
        /*05fc*/ 	.word	0x000170b0


	//   ....[161]....
        /*0600*/ 	.word	0x00017100


	//   ....[162]....
        /*0604*/ 	.word	0x000171d0


	//   ....[163]....
        /*0608*/ 	.word	0x00017220


	//   ....[164]....
        /*060c*/ 	.word	0x00017300


	//   ....[165]....
        /*0610*/ 	.word	0x00017350


	//   ....[166]....
        /*0614*/ 	.word	0x00017430


	//   ....[167]....
        /*0618*/ 	.word	0x00017480


	//   ....[168]....
        /*061c*/ 	.word	0x00017550


	//   ....[169]....
        /*0620*/ 	.word	0x000175a0


	//   ....[170]....
        /*0624*/ 	.word	0x00017680


	//   ....[171]....
        /*0628*/ 	.word	0x000176d0


	//   ....[172]....
        /*062c*/ 	.word	0x000177c0


	//   ....[173]....
        /*0630*/ 	.word	0x00017860


	//   ....[174]....
        /*0634*/ 	.word	0x000178c0


	//   ....[175]....
        /*0638*/ 	.word	0x00017980


	//   ....[176]....
        /*063c*/ 	.word	0x00017a20


	//   ....[177]....
        /*0640*/ 	.word	0x00017ae0


	//   ....[178]....
        /*0644*/ 	.word	0x00017b80


	//   ....[179]....
        /*0648*/ 	.word	0x00017c40


	//   ....[180]....
        /*064c*/ 	.word	0x00017ce0


	//   ....[181]....
        /*0650*/ 	.word	0x00017da0


	//   ....[182]....
        /*0654*/ 	.word	0x00017e40


	//   ....[183]....
        /*0658*/ 	.word	0x00017f00


	//   ....[184]....
        /*065c*/ 	.word	0x00017fa0


	//   ....[185]....
        /*0660*/ 	.word	0x00018060


	//   ....[186]....
        /*0664*/ 	.word	0x00018100


	//   ....[187]....
        /*0668*/ 	.word	0x000181c0


	//   ....[188]....
        /*066c*/ 	.word	0x000182e0


	//   ....[189]....
        /*0670*/ 	.word	0x00018380


	//   ....[190]....
        /*0674*/ 	.word	0x00018430


	//   ....[191]....
        /*0678*/ 	.word	0x00018500


	//   ....[192]....
        /*067c*/ 	.word	0x00018570


	//   ....[193]....
        /*0680*/ 	.word	0x00018640


	//   ....[194]....
        /*0684*/ 	.word	0x000186b0


	//   ....[195]....
        /*0688*/ 	.word	0x00018790


	//   ....[196]....
        /*068c*/ 	.word	0x00018800


	//   ....[197]....
        /*0690*/ 	.word	0x000188e0


	//   ....[198]....
        /*0694*/ 	.word	0x00018960


	//   ....[199]....
        /*0698*/ 	.word	0x00018a40


	//   ....[200]....
        /*069c*/ 	.word	0x00018ab0


	//   ....[201]....
        /*06a0*/ 	.word	0x00018b80


	//   ....[202]....
        /*06a4*/ 	.word	0x00018bf0


	//   ....[203]....
        /*06a8*/ 	.word	0x00018cb0


	//   ....[204]....
        /*06ac*/ 	.word	0x00018d90


	//----- nvinfo : EIATTR_REG_RECONFIG
	.align		4
.L_168:
        /*06b0*/ 	.byte	0x01, 0x54
	.zero		2


	//----- nvinfo : EIATTR_SYSCALL_OFFSETS
	.align		4
        /*06b4*/ 	.byte	0x04, 0x46
        /*06b6*/ 	.short	(.L_170 - .L_169)


	//   ....[0]....
.L_169:
        /*06b8*/ 	.word	0x000016d0


	//   ....[1]....
        /*06bc*/ 	.word	0x00012150


	//   ....[2]....
        /*06c0*/ 	.word	0x00012290


	//   ....[3]....
        /*06c4*/ 	.word	0x00012380


	//   ....[4]....
        /*06c8*/ 	.word	0x000131d0


	//----- nvinfo : EIATTR_MBARRIER_INSTR_OFFSETS
	.align		4
.L_170:
        /*06cc*/ 	.byte	0x04, 0x39
        /*06ce*/ 	.short	(.L_172 - .L_171)


	//   ....[0]....
.L_171:
        /*06d0*/ 	.word	0x00000170
        /*06d4*/ 	.word	0x000000ff
        /*06d8*/ 	.word	0x00028800
        /*06dc*/ 	.short	0x0100
        /*06de*/ 	.byte	0x08
	.zero		1


	//   ....[1]....
        /*06e0*/ 	.word	0x00000180
        /*06e4*/ 	.word	0x000000ff
        /*06e8*/ 	.word	0x00028820
        /*06ec*/ 	.short	0x0100
        /*06ee*/ 	.byte	0x08
	.zero		1


	//   ....[2]....
        /*06f0*/ 	.word	0x00000270
        /*06f4*/ 	.word	0x000000ff
        /*06f8*/ 	.word	0x00028830
        /*06fc*/ 	.short	0x0100
        /*06fe*/ 	.byte	0x08
	.zero		1


	//   ....[3]....
        /*0700*/ 	.word	0x00000280
        /*0704*/ 	.word	0x000000ff
        /*0708*/ 	.word	0x00028840
        /*070c*/ 	.short	0x0100
        /*070e*/ 	.byte	0x08
	.zero		1


	//   ....[4]....
        /*0710*/ 	.word	0x00000290
        /*0714*/ 	.word	0x000000ff
        /*0718*/ 	.word	0x00028838
        /*071c*/ 	.short	0x0100
        /*071e*/ 	.byte	0x08
	.zero		1


	//   ....[5]....
        /*0720*/ 	.word	0x000002a0
        /*0724*/ 	.word	0x000000ff
        /*0728*/ 	.word	0x00028848
        /*072c*/ 	.short	0x0100
        /*072e*/ 	.byte	0x08
	.zero		1


	//   ....[6]....
        /*0730*/ 	.word	0x000003d0
        /*0734*/ 	.word	0x000000ff
        /*0738*/ 	.word	0x00028850
        /*073c*/ 	.short	0x0100
        /*073e*/ 	.byte	0x08
	.zero		1


	//   ....[7]....
        /*0740*/ 	.word	0x000003e0
        /*0744*/ 	.word	0x000000ff
        /*0748*/ 	.word	0x00028860
        /*074c*/ 	.short	0x0100
        /*074e*/ 	.byte	0x08
	.zero		1


	//   ....[8]....
        /*0750*/ 	.word	0x000003f0
        /*0754*/ 	.word	0x000000ff
        /*0758*/ 	.word	0x00028858
        /*075c*/ 	.short	0x0100
        /*075e*/ 	.byte	0x08
	.zero		1


	//   ....[9]....
        /*0760*/ 	.word	0x00000400
        /*0764*/ 	.word	0x000000ff
        /*0768*/ 	.word	0x00028868
        /*076c*/ 	.short	0x0100
        /*076e*/ 	.byte	0x08
	.zero		1


	//   ....[10]....
        /*0770*/ 	.word	0x000004f0
        /*0774*/ 	.word	0x000000ff
        /*0778*/ 	.word	0x00028870
        /*077c*/ 	.short	0x0100
        /*077e*/ 	.byte	0x06
	.zero		1


	//   ....[11]....
        /*0780*/ 	.word	0x00000500
        /*0784*/ 	.word	0x000000ff
        /*0788*/ 	.word	0x00028880
        /*078c*/ 	.short	0x0100
        /*078e*/ 	.byte	0x06
	.zero		1


	//   ....[12]....
        /*0790*/ 	.word	0x00000510
        /*0794*/ 	.word	0x000000ff
        /*0798*/ 	.word	0x00028878
        /*079c*/ 	.short	0x0100
        /*079e*/ 	.byte	0x06
	.zero		1


	//   ....[13]....
        /*07a0*/ 	.word	0x00000520
        /*07a4*/ 	.word	0x000000ff
        /*07a8*/ 	.word	0x00028888
        /*07ac*/ 	.short	0x0100
        /*07ae*/ 	.byte	0x06
	.zero		1


	//   ....[14]....
        /*07b0*/ 	.word	0x00000650
        /*07b4*/ 	.word	0x000000ff
        /*07b8*/ 	.word	0x00028890
        /*07bc*/ 	.short	0x0100
        /*07be*/ 	.byte	0x08
	.zero		1


	//   ....[15]....
        /*07c0*/ 	.word	0x00000660
        /*07c4*/ 	.word	0x000000ff
        /*07c8*/ 	.word	0x000288a0
        /*07cc*/ 	.short	0x0100
        /*07ce*/ 	.byte	0x08
	.zero		1


	//   ....[16]....
        /*07d0*/ 	.word	0x00000670
        /*07d4*/ 	.word	0x000000ff
        /*07d8*/ 	.word	0x00028898
        /*07dc*/ 	.short	0x0100
        /*07de*/ 	.byte	0x08
	.zero		1


	//   ....[17]....
        /*07e0*/ 	.word	0x00000680
        /*07e4*/ 	.word	0x000000ff
        /*07e8*/ 	.word	0x000288a8
        /*07ec*/ 	.short	0x0100
        /*07ee*/ 	.byte	0x08
	.zero		1


	//   ....[18]....
        /*07f0*/ 	.word	0x000007c0
        /*07f4*/ 	.word	0x000000ff
        /*07f8*/ 	.word	0x000288b0
        /*07fc*/ 	.short	0x0100
        /*07fe*/ 	.byte	0x08
	.zero		1


	//   ....[19]....
        /*0800*/ 	.word	0x000007d0
        /*0804*/ 	.word	0x000000ff
        /*0808*/ 	.word	0x000288c0
        /*080c*/ 	.short	0x0100
        /*080e*/ 	.byte	0x08
	.zero		1


	//   ....[20]....
        /*0810*/ 	.word	0x000007e0
        /*0814*/ 	.word	0x000000ff
        /*0818*/ 	.word	0x000288b8
        /*081c*/ 	.short	0x0100
        /*081e*/ 	.byte	0x08
	.zero		1


	//   ....[21]....
        /*0820*/ 	.word	0x000007f0
        /*0824*/ 	.word	0x000000ff
        /*0828*/ 	.word	0x000288c8
        /*082c*/ 	.short	0x0100
        /*082e*/ 	.byte	0x08
	.zero		1


	//   ....[22]....
        /*0830*/ 	.word	0x000016f0
        /*0834*/ 	.word	0x000000ff
        /*0838*/ 	.word	0x00028800
        /*083c*/ 	.short	0x010a
        /*083e*/ 	.byte	0x28
	.zero		1


	//   ....[23]....
        /*0840*/ 	.word	0x00001760
        /*0844*/ 	.word	0x000000ff
        /*0848*/ 	.word	0x00028830
        /*084c*/ 	.short	0x010a
        /*084e*/ 	.byte	0x28
	.zero		1


	//   ....[24]....
        /*0850*/ 	.word	0x000017c0
        /*0854*/ 	.word	0x000000ff
        /*0858*/ 	.word	0x00028830
        /*085c*/ 	.short	0x010a
        /*085e*/ 	.byte	0x28
	.zero		1


	//   ....[25]....
        /*0860*/ 	.word	0x00002310
        /*0864*/ 	.word	0x000000ff
        /*0868*/ 	.word	0x00000000
        /*086c*/ 	.short	0x0101
        /*086e*/ 	.byte	0x06
	.zero		1


	//   ....[26]....
        /*0870*/ 	.word	0x00005570
        /*0874*/ 	.word	0x000000ff
        /*0878*/ 	.word	0x00028830
        /*087c*/ 	.short	0x010a
        /*087e*/ 	.byte	0x06
	.zero		1


	//   ....[27]....
        /*0880*/ 	.word	0x000055b0
        /*0884*/ 	.word	0x000000ff
        /*0888*/ 	.word	0x00028830
        /*088c*/ 	.short	0x010a
        /*088e*/ 	.byte	0x06
	.zero		1


	//   ....[28]....
        /*0890*/ 	.word	0x00005920
        /*0894*/ 	.word	0x000000ff
        /*0898*/ 	.word	0x00028850
        /*089c*/ 	.short	0x010a
        /*089e*/ 	.byte	0x06
	.zero		1


	//   ....[29]....
        /*08a0*/ 	.word	0x00005960
        /*08a4*/ 	.word	0x000000ff
        /*08a8*/ 	.word	0x00028850
        /*08ac*/ 	.short	0x010a
        /*08ae*/ 	.byte	0x06
	.zero		1


	//   ....[30]....
        /*08b0*/ 	.word	0x00006210
        /*08b4*/ 	.word	0x000000ff
        /*08b8*/ 	.word	0x00000000
        /*08bc*/ 	.short	0x0101
        /*08be*/ 	.byte	0x06
	.zero		1


	//   ....[31]....
        /*08c0*/ 	.word	0x00008820
        /*08c4*/ 	.word	0x000000ff
        /*08c8*/ 	.word	0x00000000
        /*08cc*/ 	.short	0x0101
        /*08ce*/ 	.byte	0x06
	.zero		1


	//   ....[32]....
        /*08d0*/ 	.word	0x000091b0
        /*08d4*/ 	.word	0x000000ff
        /*08d8*/ 	.word	0x00028830
        /*08dc*/ 	.short	0x010a
        /*08de*/ 	.byte	0x06
	.zero		1


	//   ....[33]....
        /*08e0*/ 	.word	0x000091f0
        /*08e4*/ 	.word	0x000000ff
        /*08e8*/ 	.word	0x00028830
        /*08ec*/ 	.short	0x010a
        /*08ee*/ 	.byte	0x06
	.zero		1


	//   ....[34]....
        /*08f0*/ 	.word	0x00009560
        /*08f4*/ 	.word	0x000000ff
        /*08f8*/ 	.word	0x00028850
        /*08fc*/ 	.short	0x010a
        /*08fe*/ 	.byte	0x06
	.zero		1


	//   ....[35]....
        /*0900*/ 	.word	0x000095a0
        /*0904*/ 	.word	0x000000ff
        /*0908*/ 	.word	0x00028850
        /*090c*/ 	.short	0x010a
        /*090e*/ 	.byte	0x06
	.zero		1


	//   ....[36]....
        /*0910*/ 	.word	0x00009e60
        /*0914*/ 	.word	0x000000ff
        /*0918*/ 	.word	0x00000000
        /*091c*/ 	.short	0x0101
        /*091e*/ 	.byte	0x06
	.zero		1


	//   ....[37]....
        /*0920*/ 	.word	0x0000b350
        /*0924*/ 	.word	0x000000ff
        /*0928*/ 	.word	0x00000000
        /*092c*/ 	.short	0x0101
        /*092e*/ 	.byte	0x06
	.zero		1


	//   ....[38]....
        /*0930*/ 	.word	0x0000ba90
        /*0934*/ 	.word	0x000000ff
        /*0938*/ 	.word	0x00028830
        /*093c*/ 	.short	0x010a
        /*093e*/ 	.byte	0x06
	.zero		1


	//   ....[39]....
        /*0940*/ 	.word	0x0000bad0
        /*0944*/ 	.word	0x000000ff
        /*0948*/ 	.word	0x00028830
        /*094c*/ 	.short	0x010a
        /*094e*/ 	.byte	0x06
	.zero		1


	//   ....[40]....
        /*0950*/ 	.word	0x0000be00
        /*0954*/ 	.word	0x000000ff
        /*0958*/ 	.word	0x00028850
        /*095c*/ 	.short	0x010a
        /*095e*/ 	.byte	0x06
	.zero		1


	//   ....[41]....
        /*0960*/ 	.word	0x0000be40
        /*0964*/ 	.word	0x000000ff
        /*0968*/ 	.word	0x00028850
        /*096c*/ 	.short	0x010a
        /*096e*/ 	.byte	0x06
	.zero		1


	//   ....[42]....
        /*0970*/ 	.word	0x0000c6d0
        /*0974*/ 	.word	0x000000ff
        /*0978*/ 	.word	0x00000000
        /*097c*/ 	.short	0x0101
        /*097e*/ 	.byte	0x06
	.zero		1


	//   ....[43]....
        /*0980*/ 	.word	0x0000ece0
        /*0984*/ 	.word	0x000000ff
        /*0988*/ 	.word	0x00000000
        /*098c*/ 	.short	0x0101
        /*098e*/ 	.byte	0x06
	.zero		1


	//   ....[44]....
        /*0990*/ 	.word	0x0000f2e0
        /*0994*/ 	.word	0x000000ff
        /*0998*/ 	.word	0x00028850
        /*099c*/ 	.short	0x010a
        /*099e*/ 	.byte	0x05
	.zero		1


	//   ....[45]....
        /*09a0*/ 	.word	0x0000f320
        /*09a4*/ 	.word	0x000000ff
        /*09a8*/ 	.word	0x00028850
        /*09ac*/ 	.short	0x010a
        /*09ae*/ 	.byte	0x05
	.zero		1


	//   ....[46]....
        /*09b0*/ 	.word	0x0000f8d0
        /*09b4*/ 	.word	0x000000ff
        /*09b8*/ 	.word	0x00000000
        /*09bc*/ 	.short	0x0101
        /*09be*/ 	.byte	0x04
	.zero		1


	//   ....[47]....
        /*09c0*/ 	.word	0x000104f0
        /*09c4*/ 	.word	0x000000ff
        /*09c8*/ 	.word	0x00000000
        /*09cc*/ 	.short	0x0101
        /*09ce*/ 	.byte	0x04
	.zero		1


	//   ....[48]....
        /*09d0*/ 	.word	0x00012840
        /*09d4*/ 	.word	0x000000ff
        /*09d8*/ 	.word	0x00028840
        /*09dc*/ 	.short	0x010a
        /*09de*/ 	.byte	0x2e
	.zero		1


	//   ....[49]....
        /*09e0*/ 	.word	0x00012f90
        /*09e4*/ 	.word	0x000000ff
        /*09e8*/ 	.word	0x00028830
        /*09ec*/ 	.short	0x0107
        /*09ee*/ 	.byte	0x2e
	.zero		1


	//   ....[50]....
        /*09f0*/ 	.word	0x00013000
        /*09f4*/ 	.word	0x000000ff
        /*09f8*/ 	.word	0x00028830
        /*09fc*/ 	.short	0x0101
        /*09fe*/ 	.byte	0x2e
	.zero		1


	//   ....[51]....
        /*0a00*/ 	.word	0x00013990
        /*0a04*/ 	.word	0x000000ff
        /*0a08*/ 	.word	0x00028800
        /*0a0c*/ 	.short	0x0107
        /*0a0e*/ 	.byte	0x2e
	.zero		1


	//   ....[52]....
        /*0a10*/ 	.word	0x000139d0
        /*0a14*/ 	.word	0x000000ff
        /*0a18*/ 	.word	0x00028800
        /*0a1c*/ 	.short	0x0101
        /*0a1e*/ 	.byte	0x2e
	.zero		1


	//   ....[53]....
        /*0a20*/ 	.word	0x00013a00
        /*0a24*/ 	.word	0x000000ff
        /*0a28*/ 	.word	0x00028820
        /*0a2c*/ 	.short	0x010a
        /*0a2e*/ 	.byte	0x2e
	.zero		1


	//   ....[54]....
        /*0a30*/ 	.word	0x00013d60
        /*0a34*/ 	.word	0x00000022
        /*0a38*/ 	.word	0x00028840
        /*0a3c*/ 	.short	0x010a
        /*0a3e*/ 	.byte	0x3f
	.zero		1


	//   ....[55]....
        /*0a40*/ 	.word	0x000142c0
        /*0a44*/ 	.word	0x00000022
        /*0a48*/ 	.word	0x00028830
        /*0a4c*/ 	.short	0x0107
        /*0a4e*/ 	.byte	0x3f
	.zero		1


	//   ....[56]....
        /*0a50*/ 	.word	0x00014370
        /*0a54*/ 	.word	0x00000022
        /*0a58*/ 	.word	0x00028830
        /*0a5c*/ 	.short	0x0101
        /*0a5e*/ 	.byte	0x3f
	.zero		1


	//   ....[57]....
        /*0a60*/ 	.word	0x000143d0
        /*0a64*/ 	.word	0x00000000
        /*0a68*/ 	.word	0x00028860
        /*0a6c*/ 	.short	0x010a
        /*0a6e*/ 	.byte	0x3f
	.zero		1


	//   ....[58]....
        /*0a70*/ 	.word	0x00014920
        /*0a74*/ 	.word	0x00000000
        /*0a78*/ 	.word	0x00028850
        /*0a7c*/ 	.short	0x0107
        /*0a7e*/ 	.byte	0x3f
	.zero		1


	//   ....[59]....
        /*0a80*/ 	.word	0x00014a00
        /*0a84*/ 	.word	0x00000000
        /*0a88*/ 	.word	0x00028850
        /*0a8c*/ 	.short	0x0101
        /*0a8e*/ 	.byte	0x3f
	.zero		1


	//   ....[60]....
        /*0a90*/ 	.word	0x00014b90
        /*0a94*/ 	.word	0x00000000
        /*0a98*/ 	.word	0x00028860
        /*0a9c*/ 	.short	0x010a
        /*0a9e*/ 	.byte	0x3f
	.zero		1


	//   ....[61]....
        /*0aa0*/ 	.word	0x000150d0
        /*0aa4*/ 	.word	0x00000000
        /*0aa8*/ 	.word	0x00028850
        /*0aac*/ 	.short	0x0107
        /*0aae*/ 	.byte	0x3f
	.zero		1


	//   ....[62]....
        /*0ab0*/ 	.word	0x00015180
        /*0ab4*/ 	.word	0x00000000
        /*0ab8*/ 	.word	0x00028850
        /*0abc*/ 	.short	0x0101
        /*0abe*/ 	.byte	0x3f
	.zero		1


	//   ....[63]....
        /*0ac0*/ 	.word	0x00015220
        /*0ac4*/ 	.word	0x00000007
        /*0ac8*/ 	.word	0x00028820
        /*0acc*/ 	.short	0x010a
        /*0ace*/ 	.byte	0x3f
	.zero		1


	//   ....[64]....
        /*0ad0*/ 	.word	0x00015350
        /*0ad4*/ 	.word	0x00000005
        /*0ad8*/ 	.word	0x00028840
        /*0adc*/ 	.short	0x010a
        /*0ade*/ 	.byte	0x3f
	.zero		1


	//   ....[65]....
        /*0ae0*/ 	.word	0x000153f0
        /*0ae4*/ 	.word	0x00000007
        /*0ae8*/ 	.word	0x00028840
        /*0aec*/ 	.short	0x010a
        /*0aee*/ 	.byte	0x3f
	.zero		1


	//   ....[66]....
        /*0af0*/ 	.word	0x00015430
        /*0af4*/ 	.word	0x00000005
        /*0af8*/ 	.word	0x00028860
        /*0afc*/ 	.short	0x010a
        /*0afe*/ 	.byte	0x3f
	.zero		1


	//   ....[67]....
        /*0b00*/ 	.word	0x00015470
        /*0b04*/ 	.word	0x00000007
        /*0b08*/ 	.word	0x00028860
        /*0b0c*/ 	.short	0x010a
        /*0b0e*/ 	.byte	0x3f
	.zero		1


	//   ....[68]....
        /*0b10*/ 	.word	0x000154e0
        /*0b14*/ 	.word	0x00000003
        /*0b18*/ 	.word	0x00028800
        /*0b1c*/ 	.short	0x010a
        /*0b1e*/ 	.byte	0x3f
	.zero		1


	//   ....[69]....
        /*0b20*/ 	.word	0x00015540
        /*0b24*/ 	.word	0x00000003
        /*0b28*/ 	.word	0x00028830
        /*0b2c*/ 	.short	0x010a
        /*0b2e*/ 	.byte	0x3f
	.zero		1


	//   ....[70]....
        /*0b30*/ 	.word	0x000155a0
        /*0b34*/ 	.word	0x00000009
        /*0b38*/ 	.word	0x00028830
        /*0b3c*/ 	.short	0x010a
        /*0b3e*/ 	.byte	0x3f
	.zero		1


	//   ....[71]....
        /*0b40*/ 	.word	0x00015600
        /*0b44*/ 	.word	0x00000009
        /*0b48*/ 	.word	0x00028850
        /*0b4c*/ 	.short	0x010a
        /*0b4e*/ 	.byte	0x3f
	.zero		1


	//   ....[72]....
        /*0b50*/ 	.word	0x00015660
        /*0b54*/ 	.word	0x0000000a
        /*0b58*/ 	.word	0x00028830
        /*0b5c*/ 	.short	0x010a
        /*0b5e*/ 	.byte	0x3f
	.zero		1


	//   ....[73]....
        /*0b60*/ 	.word	0x000156c0
        /*0b64*/ 	.word	0x0000000a
        /*0b68*/ 	.word	0x00028850
        /*0b6c*/ 	.short	0x010a
        /*0b6e*/ 	.byte	0x3f
	.zero		1


	//   ....[74]....
        /*0b70*/ 	.word	0x00015720
        /*0b74*/ 	.word	0x0000000a
        /*0b78*/ 	.word	0x00028830
        /*0b7c*/ 	.short	0x010a
        /*0b7e*/ 	.byte	0x3f
	.zero		1


	//   ....[75]....
        /*0b80*/ 	.word	0x00015780
        /*0b84*/ 	.word	0x0000000a
        /*0b88*/ 	.word	0x00028850
        /*0b8c*/ 	.short	0x010a
        /*0b8e*/ 	.byte	0x3f
	.zero		1


	//   ....[76]....
        /*0b90*/ 	.word	0x000157e0
        /*0b94*/ 	.word	0x00000003
        /*0b98*/ 	.word	0x00028850
        /*0b9c*/ 	.short	0x010a
        /*0b9e*/ 	.byte	0x3f
	.zero		1


	//   ....[77]....
        /*0ba0*/ 	.word	0x000158c0
        /*0ba4*/ 	.word	0x0000000a
        /*0ba8*/ 	.word	0x00028840
        /*0bac*/ 	.short	0x010a
        /*0bae*/ 	.byte	0x3f
	.zero		1


	//   ....[78]....
        /*0bb0*/ 	.word	0x00016d00
        /*0bb4*/ 	.word	0x00000003
        /*0bb8*/ 	.word	0x00028820
        /*0bbc*/ 	.short	0x010a
        /*0bbe*/ 	.byte	0x3f
	.zero		1


	//   ....[79]....
        /*0bc0*/ 	.word	0x00016d50
        /*0bc4*/ 	.word	0x00000022
        /*0bc8*/ 	.word	0x00028840
        /*0bcc*/ 	.short	0x010a
        /*0bce*/ 	.byte	0x3f
	.zero		1


	//   ....[80]....
        /*0bd0*/ 	.word	0x00017710
        /*0bd4*/ 	.word	0x00000000
        /*0bd8*/ 	.word	0x00028860
        /*0bdc*/ 	.short	0x010a
        /*0bde*/ 	.byte	0x3f
	.zero		1


	//   ....[81]....
        /*0be0*/ 	.word	0x00018230
        /*0be4*/ 	.word	0x00000000
        /*0be8*/ 	.word	0x00028860
        /*0bec*/ 	.short	0x010a
        /*0bee*/ 	.byte	0x3f
	.zero		1


	//   ....[82]....
        /*0bf0*/ 	.word	0x00018ce0
        /*0bf4*/ 	.word	0x00000007
        /*0bf8*/ 	.word	0x00028820
        /*0bfc*/ 	.short	0x010a
        /*0bfe*/ 	.byte	0x3f
	.zero		1


	//   ....[83]....
        /*0c00*/ 	.word	0x00018e50
        /*0c04*/ 	.word	0x00000005
        /*0c08*/ 	.word	0x00028840
        /*0c0c*/ 	.short	0x010a
        /*0c0e*/ 	.byte	0x3f
	.zero		1


	//   ....[84]....
        /*0c10*/ 	.word	0x00018ea0
        /*0c14*/ 	.word	0x00000007
        /*0c18*/ 	.word	0x00028840
        /*0c1c*/ 	.short	0x010a
        /*0c1e*/ 	.byte	0x3f
	.zero		1


	//   ....[85]....
        /*0c20*/ 	.word	0x00018ef0
        /*0c24*/ 	.word	0x00000005
        /*0c28*/ 	.word	0x00028860
        /*0c2c*/ 	.short	0x010a
        /*0c2e*/ 	.byte	0x3f
	.zero		1


	//----- nvinfo : EIATTR_NUM_MBARRIERS
	.align		4
.L_172:
        /*0c30*/ 	.byte	0x03, 0x38
        /*0c32*/ 	.short	0x0016


	//----- nvinfo : EIATTR_EXIT_INSTR_OFFSETS
	.align		4
        /*0c34*/ 	.byte	0x04, 0x1c
        /*0c36*/ 	.short	(.L_174 - .L_173)


	//   ....[0]....
.L_173:
        /*0c38*/ 	.word	0x000154c0


	//----- nvinfo : EIATTR_MAX_THREADS
	.align		4
.L_174:
        /*0c3c*/ 	.byte	0x04, 0x05
        /*0c3e*/ 	.short	(.L_176 - .L_175)
.L_175:
        /*0c40*/ 	.word	0x00000180
        /*0c44*/ 	.word	0x00000001
        /*0c48*/ 	.word	0x00000001


	//----- nvinfo : EIATTR_CRS_STACK_SIZE
	.align		4
.L_176:
        /*0c4c*/ 	.byte	0x04, 0x1e
        /*0c4e*/ 	.short	(.L_178 - .L_177)
.L_177:
        /*0c50*/ 	.word	0x00000000


	//----- nvinfo : EIATTR_CBANK_PARAM_SIZE
	.align		4
.L_178:
        /*0c54*/ 	.byte	0x03, 0x19
        /*0c56*/ 	.short	0x0a70


	//----- nvinfo : EIATTR_PARAM_CBANK
	.align		4
        /*0c58*/ 	.byte	0x04, 0x0a
        /*0c5a*/ 	.short	(.L_180 - .L_179)
	.align		4
.L_179:
        /*0c5c*/ 	.word	index@(.nv.constant0._ZN7cutlass13device_kernelIN5flash11enable_sm90INS1_16FlashAttnFwdSm90INS1_25CollectiveMainloopFwdSm90ILi2EN4cute5tupleIJNS5_1CILi1EEES8_S8_EEENS6_IJNS7_ILi128EEESA_SA_EEELi128ENS_6half_tEfNS_4arch4Sm90ELb0ELb1ELb1ELb0ELb1ELb0ELb0ELb1ELb1ELb1ELb1ELb0EEENS1_21CollectiveEpilogueFwdISB_S9_SC_SE_Li256ELb0ELb1ELb1ELb0EEENS1_19SingleTileSchedulerILb0ELb1ELb1ELi128EEEEEEEEEvNT_6ParamsE)
        /*0c60*/ 	.short	0x0210
        /*0c62*/ 	.short	0x0a70


	//----- nvinfo : EIATTR_SW_WAR
	.align		4
.L_180:
        /*0c64*/ 	.byte	0x04, 0x36
        /*0c66*/ 	.short	(.L_182 - .L_181)
.L_181:
        /*0c68*/ 	.word	0x00000008
.L_182:


//--------------------- .nv.info._ZN7cutlass13device_kernelIN5flash11enable_sm90INS1_16FlashAttnFwdSm90INS1_25CollectiveMainloopFwdSm90ILi2EN4cute5tupleIJNS5_1CILi1EEES8_S8_EEENS6_IJNS7_ILi128EEESA_SA_EEELi128ENS_6half_tEfNS_4arch4Sm90ELb0ELb1ELb1ELb1ELb1ELb0ELb0ELb1ELb1ELb1ELb1ELb0EEENS1_21CollectiveEpilogueFwdISB_S9_SC_SE_Li256ELb1ELb1ELb1ELb0EEENS1_36VarlenDynamicPersistentTileSchedulerILi128ELi128ELi256ELi128ELb1ELb1ELb1ELb1ELb0ELb1EEEEEEEEEvNT_6ParamsE --------------------------
	.section	.nv.info._ZN7cutlass13device_kernelIN5flash11enable_sm90INS1_16FlashAttnFwdSm90INS1_25CollectiveMainloopFwdSm90ILi2EN4cute5tupleIJNS5_1CILi1EEES8_S8_EEENS6_IJNS7_ILi128EEESA_SA_EEELi128ENS_6half_tEfNS_4arch4Sm90ELb0ELb1ELb1ELb1ELb1ELb0ELb0ELb1ELb1ELb1ELb1ELb0EEENS1_21CollectiveEpilogueFwdISB_S9_SC_SE_Li256ELb1ELb1ELb1ELb0EEENS1_36VarlenDynamicPersistentTileSchedulerILi128ELi128ELi256ELi128ELb1ELb1ELb1ELb1ELb0ELb1EEEEEEEEEvNT_6ParamsE,"",@"SHT_CUDA_INFO"
	.sectionflags	@""
	.align	4


	//----- nvinfo : EIATTR_CUDA_API_VERSION
	.align		4
        /*0000*/ 	.byte	0x04, 0x37
        /*0002*/ 	.short	(.L_184 - .L_183)
.L_183:
        /*0004*/ 	.word	0x00000082


	//----- nvinfo : EIATTR_KPARAM_INFO
	.align		4
.L_184:
        /*0008*/ 	.byte	0x04, 0x17
        /*000a*/ 	.short	(.L_186 - .L_185)
.L_185:
        /*000c*/ 	.word	0x00000000
        /*0010*/ 	.short	0x0000
        /*0012*/ 	.short	0x0070
        /*0014*/ 	.byte	0x00, 0xf0, 0x01, 0x2a


	//----- nvinfo : EIATTR_SPARSE_MMA_MASK
	.align		4
.L_186:
        /*0018*/ 	.byte	0x03, 0x50
        /*001a*/ 	.short	0x0000


	//----- nvinfo : EIATTR_MAXREG_COUNT
	.align		4
        /*001c*/ 	.byte	0x03, 0x1b
        /*001e*/ 	.short	0x00a8


	//----- nvinfo : EIATTR_NUM_BARRIERS
	.align		4
        /*0020*/ 	.byte	0x02, 0x4c
        /*0022*/ 	.byte	0x10
	.zero		1


	//----- nvinfo : EIATTR_EXTERNS
	.align		4
        /*0024*/ 	.byte	0x04, 0x0f
        /*0026*/ 	.short	(.L_188 - .L_187)


	//   ....[0]....
	.align		4
.L_187:
        /*0028*/ 	.word	index@(__assertfail)


	//----- nvinfo : EIATTR_ANNOTATIONS
	.align		4
.L_188:
        /*002c*/ 	.byte	0x04, 0x55
        /*002e*/ 	.short	(.L_190 - .L_189)


	//   ....[0]....
.L_189:
        /* <DEDUP_REMOVED lines=11> */


	//----- nvinfo : EIATTR_MERCURY_ISA_VERSION
	.align		4
.L_190:
        /*00c8*/ 	.byte	0x03, 0x5f
        /*00ca*/ 	.short	0x0101


	//----- nvinfo : EIATTR_UNUSED_LOAD_BYTE_OFFSET
	.align		4
        /*00cc*/ 	.byte	0x04, 0x44
        /*00ce*/ 	.short	(.L_192 - .L_191)


	//   ....[0]....
.L_191:
        /*00d0*/ 	.word	0x00000980
        /*00d4*/ 	.word	0x0000fff0


	//   ....[1]....
        /*00d8*/ 	.word	0x000104d0
        /*00dc*/ 	.word	0x0000fff0


	//----- nvinfo : EIATTR_INT_WARP_WIDE_INSTR_OFFSETS
	.align		4
.L_192:
        /*00e0*/ 	.byte	0x04, 0x31
        /*00e2*/ 	.short	(.L_194 - .L_193)


	//   ....[0]....
.L_193:
        /*00e4*/ 	.word	0x000000c0


	//   ....[1]....
        /*00e8*/ 	.word	0x000000d0


	//   ....[2]....
        /*00ec*/ 	.word	0x00000170


	//   ....[3]....
        /*00f0*/ 	.word	0x00015010


	//   ....[4]....
        /*00f4*/ 	.word	0x000150a0


	//   ....[5]....
        /*00f8*/ 	.word	0x00017e90


	//   ....[6]....
        /*00fc*/ 	.word	0x00017f20


	//----- nvinfo : EIATTR_COOP_GROUP_MASK_REGIDS
	.align		4
.L_194:
        /*0100*/ 	.byte	0x04, 0x29
        /*0102*/ 	.short	(.L_196 - .L_195)


	//   ....[0]....
.L_195:
        /*0104*/ 	.word	0xffffffff


	//   ....[1]....
        /*0108*/ 	.word	0xffffffff


	//   ....[2]....
        /*010c*/ 	.word	0xffffffff


	//   ....[3]....
        /*0110*/ 	.word	0xffffffff


	//   ....[4]....
        /*0114*/ 	.word	0xffffffff


	//   ....[5]....
        /*0118*/ 	.word	0xffffffff


	//   ....[6]....
        /*011c*/ 	.word	0xffffffff


	//   ....[7]....
        /*0120*/ 	.word	0xffffffff


	//   ....[8]....
        /*0124*/ 	.word	0xffffffff


	//   ....[9]....
        /*0128*/ 	.word	0xffffffff


	//   ....[10]....
        /*012c*/ 	.word	0xffffffff


	//   ....[11]....
        /*0130*/ 	.word	0xffffffff


	//   ....[12]....
        /*0134*/ 	.word	0xffffffff


	//   ....[13]....
        /*0138*/ 	.word	0xffffffff


	//   ....[14]....
        /*013c*/ 	.word	0xffffffff


	//   ....[15]....
        /*0140*/ 	.word	0xffffffff


	//   ....[16]....
        /*0144*/ 	.word	0xffffffff


	//   ....[17]....
        /*0148*/ 	.word	0xffffffff


	//   ....[18]....
        /*014c*/ 	.word	0xffffffff


	//   ....[19]....
        /*0150*/ 	.word	0xffffffff


	//   ....[20]....
        /*0154*/ 	.word	0xffffffff


	//   ....[21]....
        /*0158*/ 	.word	0xffffffff


	//   ....[22]....
        /*015c*/ 	.word	0xffffffff


	//   ....[23]....
        /*0160*/ 	.word	0xffffffff


	//   ....[24]....
        /*0164*/ 	.word	0xffffffff


	//   ....[25]....
        /*0168*/ 	.word	0xffffffff


	//   ....[26]....
        /*016c*/ 	.word	0xffffffff


	//   ....[27]....
        /*0170*/ 	.word	0xffffffff


	//   ....[28]....
        /*0174*/ 	.word	0xffffffff


	//   ....[29]....
        /*0178*/ 	.word	0xffffffff


	//   ....[30]....
        /*017c*/ 	.word	0xffffffff


	//   ....[31]....
        /*0180*/ 	.word	0xffffffff


	//   ....[32]....
        /*0184*/ 	.word	0xffffffff


	//   ....[33]....
        /*0188*/ 	.word	0xffffffff


	//   ....[34]....
        /*018c*/ 	.word	0xffffffff


	//   ....[35]....
        /*0190*/ 	.word	0xffffffff


	//   ....[36]....
        /*0194*/ 	.word	0xffffffff


	//   ....[37]....
        /*0198*/ 	.word	0xffffffff


	//   ....[38]....
        /*019c*/ 	.word	0xffffffff


	//   ....[39]....
        /*01a0*/ 	.word	0xffffffff


	//   ....[40]....
        /*01a4*/ 	.word	0xffffffff


	//   ....[41]....
        /*01a8*/ 	.word	0xffffffff


	//   ....[42]....
        /*01ac*/ 	.word	0xffffffff


	//   ....[43]....
        /*01b0*/ 	.word	0xffffffff


	//   ....[44]....
        /*01b4*/ 	.word	0xffffffff


	//   ....[45]....
        /*01b8*/ 	.word	0xffffffff


	//   ....[46]....
        /*01bc*/ 	.word	0xffffffff


	//   ....[47]....
        /*01c0*/ 	.word	0xffffffff


	//   ....[48]....
        /*01c4*/ 	.word	0xffffffff


	//   ....[49]....
        /*01c8*/ 	.word	0xffffffff


	//   ....[50]....
        /*01cc*/ 	.word	0xffffffff


	//   ....[51]....
        /*01d0*/ 	.word	0xffffffff


	//   ....[52]....
        /*01d4*/ 	.word	0xffffffff


	//   ....[53]....
        /*01d8*/ 	.word	0xffffffff


	//   ....[54]....
        /*01dc*/ 	.word	0xffffffff


	//   ....[55]....
        /*01e0*/ 	.word	0xffffffff


	//   ....[56]....
        /*01e4*/ 	.word	0xffffffff


	//   ....[57]....
        /*01e8*/ 	.word	0xffffffff


	//   ....[58]....
        /*01ec*/ 	.word	0xffffffff


	//   ....[59]....
        /*01f0*/ 	.word	0xffffffff


	//   ....[60]....
        /*01f4*/ 	.word	0xffffffff


	//   ....[61]....
        /*01f8*/ 	.word	0xffffffff


	//   ....[62]....
        /*01fc*/ 	.word	0xffffffff


	//   ....[63]....
        /*0200*/ 	.word	0xffffffff


	//   ....[64]....
        /*0204*/ 	.word	0xffffffff


	//   ....[65]....
        /*0208*/ 	.word	0xffffffff


	//   ....[66]....
        /*020c*/ 	.word	0xffffffff


	//   ....[67]....
        /*0210*/ 	.word	0xffffffff


	//   ....[68]....
        /*0214*/ 	.word	0xffffffff


	//   ....[69]....
        /*0218*/ 	.word	0xffffffff


	//   ....[70]....
        /*021c*/ 	.word	0xffffffff


	//   ....[71]....
        /*0220*/ 	.word	0xffffffff


	//   ....[72]....
        /*0224*/ 	.word	0xffffffff


	//   ....[73]....
        /*0228*/ 	.word	0xffffffff


	//   ....[74]....
        /*022c*/ 	.word	0xffffffff


	//   ....[75]....
        /*0230*/ 	.word	0xffffffff


	//   ....[76]....
        /*0234*/ 	.word	0xffffffff


	//   ....[77]....
        /*0238*/ 	.word	0xffffffff


	//   ....[78]....
        /*023c*/ 	.word	0xffffffff


	//   ....[79]....
        /*0240*/ 	.word	0xffffffff


	//   ....[80]....
        /*0244*/ 	.word	0xffffffff


	//   ....[81]....
        /*0248*/ 	.word	0xffffffff


	//   ....[82]....
        /*024c*/ 	.word	0xffffffff


	//   ....[83]....
        /*0250*/ 	.word	0xffffffff


	//   ....[84]....
        /*0254*/ 	.word	0xffffffff


	//   ....[85]....
        /*0258*/ 	.word	0xffffffff


	//   ....[86]....
        /*025c*/ 	.word	0xffffffff


	//   ....[87]....
        /*0260*/ 	.word	0xffffffff


	//   ....[88]....
        /*0264*/ 	.word	0xffffffff


	//   ....[89]....
        /*0268*/ 	.word	0xffffffff


	//   ....[90]....
        /*026c*/ 	.word	0xffffffff


	//   ....[91]....
        /*0270*/ 	.word	0xffffffff


	//   ....[92]....
        /*0274*/ 	.word	0xffffffff


	//   ....[93]....
        /*0278*/ 	.word	0xffffffff


	//   ....[94]....
        /*027c*/ 	.word	0xffffffff


	//   ....[95]....
        /*0280*/ 	.word	0xffffffff


	//   ....[96]....
        /*0284*/ 	.word	0xffffffff


	//   ....[97]....
        /*0288*/ 	.word	0xffffffff


	//   ....[98]....
        /*028c*/ 	.word	0xffffffff


	//   ....[99]....
        /*0290*/ 	.word	0xffffffff


	//   ....[100]....
        /*0294*/ 	.word	0xffffffff


	//   ....[101]....
        /*0298*/ 	.word	0xffffffff


	//   ....[102]....
        /*029c*/ 	.word	0xffffffff


	//   ....[103]....
        /*02a0*/ 	.word	0xffffffff


	//   ....[104]....
        /*02a4*/ 	.word	0xffffffff


	//   ....[105]....
        /*02a8*/ 	.word	0xffffffff


	//   ....[106]....
        /*02ac*/ 	.word	0xffffffff


	//   ....[107]....
        /*02b0*/ 	.word	0xffffffff


	//   ....[108]....
        /*02b4*/ 	.word	0xffffffff


	//   ....[109]....
        /*02b8*/ 	.word	0xffffffff


	//   ....[110]....
        /*02bc*/ 	.word	0xffffffff


	//   ....[111]....
        /*02c0*/ 	.word	0xffffffff


	//   ....[112]....
        /*02c4*/ 	.word	0xffffffff


	//   ....[113]....
        /*02c8*/ 	.word	0xffffffff


	//   ....[114]....
        /*02cc*/ 	.word	0xffffffff


	//   ....[115]....
        /*02d0*/ 	.word	0xffffffff


	//   ....[116]....
        /*02d4*/ 	.word	0xffffffff


	//   ....[117]....
        /*02d8*/ 	.word	0xffffffff


	//   ....[118]....
        /*02dc*/ 	.word	0xffffffff


	//   ....[119]....
        /*02e0*/ 	.word	0xffffffff


	//   ....[120]....
        /*02e4*/ 	.word	0xffffffff


	//   ....[121]....
        /*02e8*/ 	.word	0xffffffff


	//   ....[122]....
        /*02ec*/ 	.word	0xffffffff


	//   ....[123]....
        /*02f0*/ 	.word	0xffffffff


	//   ....[124]....
        /*02f4*/ 	.word	0xffffffff


	//   ....[125]....
        /*02f8*/ 	.word	0xffffffff


	//   ....[126]....
        /*02fc*/ 	.word	0xffffffff


	//   ....[127]....
        /*0300*/ 	.word	0xffffffff


	//   ....[128]....
        /*0304*/ 	.word	0xffffffff


	//   ....[129]....
        /*0308*/ 	.word	0xffffffff


	//   ....[130]....
        /*030c*/ 	.word	0xffffffff


	//   ....[131]....
        /*0310*/ 	.word	0xffffffff


	//   ....[132]....
        /*0314*/ 	.word	0xffffffff


	//   ....[133]....
        /*0318*/ 	.word	0xffffffff


	//   ....[134]....
        /*031c*/ 	.word	0xffffffff


	//   ....[135]....
        /*0320*/ 	.word	0xffffffff


	//   ....[136]....
        /*0324*/ 	.word	0xffffffff


	//   ....[137]....
        /*0328*/ 	.word	0xffffffff


	//   ....[138]....
        /*032c*/ 	.word	0xffffffff


	//   ....[139]....
        /*0330*/ 	.word	0xffffffff


	//   ....[140]....
        /*0334*/ 	.word	0xffffffff


	//   ....[141]....
        /*0338*/ 	.word	0xffffffff


	//   ....[142]....
        /*033c*/ 	.word	0xffffffff


	//   ....[143]....
        /*0340*/ 	.word	0xffffffff


	//   ....[144]....
        /*0344*/ 	.word	0xffffffff


	//   ....[145]....
        /*0348*/ 	.word	0xffffffff


	//   ....[146]....
        /*034c*/ 	.word	0xffffffff


	//   ....[147]....
        /*0350*/ 	.word	0xffffffff


	//   ....[148]....
        /*0354*/ 	.word	0xffffffff


	//   ....[149]....
        /*0358*/ 	.word	0xffffffff


	//   ....[150]....
        /*035c*/ 	.word	0xffffffff


	//   ....[151]....
        /*0360*/ 	.word	0xffffffff


	//   ....[152]....
        /*0364*/ 	.word	0xffffffff


	//   ....[153]....
        /*0368*/ 	.word	0xffffffff


	//   ....[154]....
        /*036c*/ 	.word	0xffffffff


	//   ....[155]....
        /*0370*/ 	.word	0xffffffff


	//   ....[156]....
        /*0374*/ 	.word	0xffffffff


	//   ....[157]....
        /*0378*/ 	.word	0xffffffff


	//   ....[158]....
        /*037c*/ 	.word	0xffffffff


	//   ....[159]....
        /*0380*/ 	.word	0xffffffff


	//   ....[160]....
        /*0384*/ 	.word	0xffffffff


	//   ....[161]....
        /*0388*/ 	.word	0xffffffff


	//   ....[162]....
        /*038c*/ 	.word	0xffffffff


	//   ....[163]....
        /*0390*/ 	.word	0xffffffff


	//   ....[164]....
        /*0394*/ 	.word	0xffffffff


	//   ....[165]....
        /*0398*/ 	.word	0xffffffff


	//   ....[166]....
        /*039c*/ 	.word	0xffffffff


	//   ....[167]....
        /*03a0*/ 	.word	0xffffffff


	//   ....[168]....
        /*03a4*/ 	.word	0xffffffff


	//   ....[169]....
        /*03a8*/ 	.word	0xffffffff


	//   ....[170]....
        /*03ac*/ 	.word	0xffffffff


	//   ....[171]....
        /*03b0*/ 	.word	0xffffffff


	//   ....[172]....
        /*03b4*/ 	.word	0xffffffff


	//   ....[173]....
        /*03b8*/ 	.word	0x0500000f


	//   ....[174]....
        /*03bc*/ 	.word	0x0500000f


	//   ....[175]....
        /*03c0*/ 	.word	0x0500000f


	//   ....[176]....
        /*03c4*/ 	.word	0x0500000f


	//   ....[177]....
        /*03c8*/ 	.word	0x0500000f


	//   ....[178]....
        /*03cc*/ 	.word	0x0500000f


	//   ....[179]....
        /*03d0*/ 	.word	0x0500000f


	//   ....[180]....
        /*03d4*/ 	.word	0x0500000f


	//   ....[181]....
        /*03d8*/ 	.word	0x0500000f


	//   ....[182]....
        /*03dc*/ 	.word	0x0500000f


	//   ....[183]....
        /*03e0*/ 	.word	0x0500000f


	//   ....[184]....
        /*03e4*/ 	.word	0x0500000f


	//   ....[185]....
        /*03e8*/ 	.word	0x0500000f


	//   ....[186]....
        /*03ec*/ 	.word	0x0500000f


	//   ....[187]....
        /*03f0*/ 	.word	0x0500000f


	//   ....[188]....
        /*03f4*/ 	.word	0x0500000f


	//   ....[189]....
        /*03f8*/ 	.word	0x0500000f


	//   ....[190]....
        /*03fc*/ 	.word	0x0500000f


	//   ....[191]....
        /*0400*/ 	.word	0x0500000f


	//   ....[192]....
        /*0404*/ 	.word	0x0500000f


	//   ....[193]....
        /*0408*/ 	.word	0x0500000f


	//   ....[194]....
        /*040c*/ 	.word	0x0500000f


	//   ....[195]....
        /*0410*/ 	.word	0x0500000f


	//   ....[196]....
        /*0414*/ 	.word	0x0500000f


	//   ....[197]....
        /*0418*/ 	.word	0x0500000f


	//   ....[198]....
        /*041c*/ 	.word	0x0500000f


	//   ....[199]....
        /*0420*/ 	.word	0x0500000f


	//   ....[200]....
        /*0424*/ 	.word	0x0500000f


	//   ....[201]....
        /*0428*/ 	.word	0x0500000f


	//   ....[202]....
        /*042c*/ 	.word	0x0500000f


	//   ....[203]....
        /*0430*/ 	.word	0x0500000f


	//   ....[204]....
        /*0434*/ 	.word	0x0500000f


	//   ....[205]....
        /*0438*/ 	.word	0x0500000f


	//   ....[206]....
        /*043c*/ 	.word	0x0500000f


	//   ....[207]....
        /*0440*/ 	.word	0x0500000f


	//   ....[208]....
        /*0444*/ 	.word	0x0500000f


	//   ....[209]....
        /*0448*/ 	.word	0x0500000f


	//   ....[210]....
        /*044c*/ 	.word	0x0500000f


	//   ....[211]....
        /*0450*/ 	.word	0x0500000f


	//   ....[212]....
        /*0454*/ 	.word	0x0500000f


	//   ....[213]....
        /*0458*/ 	.word	0x0500000f


	//   ....[214]....
        /*045c*/ 	.word	0x0500000f


	//   ....[215]....
        /*0460*/ 	.word	0x0500000f


	//   ....[216]....
        /*0464*/ 	.word	0x0500000f


	//   ....[217]....
        /*0468*/ 	.word	0x0500000f


	//   ....[218]....
        /*046c*/ 	.word	0x0500000f


	//   ....[219]....
        /*0470*/ 	.word	0x0500000f


	//   ....[220]....
        /*0474*/ 	.word	0x0500000f


	//   ....[221]....
        /*0478*/ 	.word	0x0500000f


	//   ....[222]....
        /*047c*/ 	.word	0x0500000f


	//   ....[223]....
        /*0480*/ 	.word	0x0500000f


	//   ....[224]....
        /*0484*/ 	.word	0x0500000f


	//   ....[225]....
        /*0488*/ 	.word	0x0500000f


	//   ....[226]....
        /*048c*/ 	.word	0x0500000f


	//   ....[227]....
        /*0490*/ 	.word	0x0500000f


	//   ....[228]....
        /*0494*/ 	.word	0x0500000f


	//   ....[229]....
        /*0498*/ 	.word	0x0500000f


	//   ....[230]....
        /*049c*/ 	.word	0x0500000f


	//   ....[231]....
        /*04a0*/ 	.word	0x0500000f


	//   ....[232]....
        /*04a4*/ 	.word	0x0500000f


	//   ....[233]....
        /*04a8*/ 	.word	0x0500000f


	//   ....[234]....
        /*04ac*/ 	.word	0x0500000f


	//   ....[235]....
        /*04b0*/ 	.word	0x0500000f


	//   ....[236]....
        /*04b4*/ 	.word	0x0500000f


	//   ....[237]....
        /*04b8*/ 	.word	0x0500000f


	//   ....[238]....
        /*04bc*/ 	.word	0x0500000f


	//   ....[239]....
        /*04c0*/ 	.word	0x0500000f


	//   ....[240]....
        /*04c4*/ 	.word	0x0500000f


	//   ....[241]....
        /*04c8*/ 	.word	0x0500000f


	//   ....[242]....
        /*04cc*/ 	.word	0x0500000f


	//   ....[243]....
        /*04d0*/ 	.word	0x0500000f


	//   ....[244]....
        /*04d4*/ 	.word	0x0500000f


	//   ....[245]....
        /*04d8*/ 	.word	0x0500000f


	//   ....[246]....
        /*04dc*/ 	.word	0x0500000f


	//   ....[247]....
        /*04e0*/ 	.word	0x0500000f


	//   ....[248]....
        /*04e4*/ 	.word	0x0500000f


	//   ....[249]....
        /*04e8*/ 	.word	0x0500000f


	//   ....[250]....
        /*04ec*/ 	.word	0x0500000f


	//   ....[251]....
        /*04f0*/ 	.word	0x0500000f


	//   ....[252]....
        /*04f4*/ 	.word	0x0500000f


	//   ....[253]....
        /*04f8*/ 	.word	0x0500000f


	//   ....[254]....
        /*04fc*/ 	.word	0x0500000f


	//   ....[255]....
        /*0500*/ 	.word	0x0500000f


	//   ....[0]....
        /*0504*/ 	.word	0x0500000f


	//   ....[1]....
        /*0508*/ 	.word	0x0500000f


	//   ....[2]....
        /*050c*/ 	.word	0x0500000f


	//   ....[3]....
        /*0510*/ 	.word	0x0500000f


	//   ....[4]....
        /*0514*/ 	.word	0x0500000f


	//   ....[5]....
        /*0518*/ 	.word	0x0500000f


	//   ....[6]....
        /*051c*/ 	.word	0x0500000f


	//   ....[7]....
        /*0520*/ 	.word	0x0500000f


	//   ....[8]....
        /*0524*/ 	.word	0x0500000f


	//   ....[9]....
        /*0528*/ 	.word	0x0500000f


	//   ....[10]....
        /*052c*/ 	.word	0x0500000f


	//   ....[11]....
        /*0530*/ 	.word	0x0500000f


	//   ....[12]....
        /*0534*/ 	.word	0x0500000f


	//   ....[13]....
        /*0538*/ 	.word	0x0500000f


	//   ....[14]....
        /*053c*/ 	.word	0x0500000f


	//   ....[15]....
        /*0540*/ 	.word	0x0500000f


	//   ....[16]....
        /*0544*/ 	.word	0x0500000f


	//----- nvinfo : EIATTR_COOP_GROUP_INSTR_OFFSETS
	.align		4
.L_196:
        /*0548*/ 	.byte	0x04, 0x28
        /*054a*/ 	.short	(.L_198 - .L_197)


	//   ....[0]....
.L_197:
        /*054c*/ 	.word	0x00000080


	//   ....[1]....
        /*0550*/ 	.word	0x00000090


	//   ....[2]....
        /*0554*/ 	.word	0x000002d0


	//   ....[3]....
        /*0558*/ 	.word	0x00000430


	//   ....[4]....
        /*055c*/ 	.word	0x00000550


	//   ....[5]....
        /*0560*/ 	.word	0x000006b0


	//   ....[6]....
        /*0564*/ 	.word	0x00001e60


	//   ....[7]....
        /*0568*/ 	.word	0x00002780


	//   ....[8]....
        /*056c*/ 	.word	0x00003ac0


	//   ....[9]....
        /*0570*/ 	.word	0x00004330


	//   ....[10]....
        /*0574*/ 	.word	0x00004450


	//   ....[11]....
        /*0578*/ 	.word	0x00004c70


	//   ....[12]....
        /*057c*/ 	.word	0x00004cd0


	//   ....[13]....
        /*0580*/ 	.word	0x00006630


	//   ....[14]....
        /*0584*/ 	.word	0x00006f80


	//   ....[15]....
        /*0588*/ 	.word	0x00007b70


	//   ....[16]....
        /*058c*/ 	.word	0x00007c70


	//   ....[17]....
        /*0590*/ 	.word	0x00008490


	//   ....[18]....
        /*0594*/ 	.word	0x00008510


	//   ....[19]....
        /*0598*/ 	.word	0x0000ace0


	//   ....[20]....
        /*059c*/ 	.word	0x0000acf0


	//   ....[21]....
        /*05a0*/ 	.word	0x0000ad20


	//   ....[22]....
        /*05a4*/ 	.word	0x0000ad30


	//   ....[23]....
        /*05a8*/ 	.word	0x0000cb10


	//   ....[24]....
        /*05ac*/ 	.word	0x0000d450


	//   ....[25]....
        /*05b0*/ 	.word	0x0000e040


	//   ....[26]....
        /*05b4*/ 	.word	0x0000e140


	//   ....[27]....
        /*05b8*/ 	.word	0x0000e960


	//   ....[28]....
        /*05bc*/ 	.word	0x0000e9e0


	//   ....[29]....
        /*05c0*/ 	.word	0x0000fb50


	//   ....[30]....
        /*05c4*/ 	.word	0x0000fb80


	//   ....[31]....
        /*05c8*/ 	.word	0x0000fc30


	//   ....[32]....
        /*05cc*/ 	.word	0x0000fc50


	//   ....[33]....
        /*05d0*/ 	.word	0x00011000


	//   ....[34]....
        /*05d4*/ 	.word	0x00011040


	//   ....[35]....
        /*05d8*/ 	.word	0x00011070


	//   ....[36]....
        /*05dc*/ 	.word	0x000110a0


	//   ....[37]....
        /*05e0*/ 	.word	0x00011780


	//   ....[38]....
        /*05e4*/ 	.word	0x000117b0


	//   ....[39]....
        /*05e8*/ 	.word	0x00011870


	//   ....[40]....
        /*05ec*/ 	.word	0x00011890


	//   ....[41]....
        /*05f0*/ 	.word	0x00011950


	//   ....[42]....
        /*05f4*/ 	.word	0x00011970


	//   ....[43]....
        /*05f8*/ 	.word	0x00011a40


	//   ....[44]....
        /*05fc*/ 	.word	0x00011a60


	//   ....[45]....
        /*0600*/ 	.word	0x00011e10


	//   ....[46]....
        /*0604*/ 	.word	0x00011e20


	//   ....[47]....
        /*0608*/ 	.word	0x00012260


	//   ....[48]....
        /*060c*/ 	.word	0x00012270


	//   ....[49]....
        /*0610*/ 	.word	0x00012fa0


	//   ....[50]....
        /*0614*/ 	.word	0x00012fc0


	//   ....[51]....
        /*0618*/ 	.word	0x00013080


	//   ....[52]....
        /*061c*/ 	.word	0x000130a0


	//   ....[53]....
        /*0620*/ 	.word	0x00013160


	//   ....[54]....
        /*0624*/ 	.word	0x00013180


	//   ....[55]....
        /*0628*/ 	.word	0x00013250


	//   ....[56]....
        /*062c*/ 	.word	0x00013270


	//   ....[57]....
        /*0630*/ 	.word	0x000133d0


	//   ....[58]....
        /*0634*/ 	.word	0x000135c0


	//   ....[59]....
        /*0638*/ 	.word	0x000135f0


	//   ....[60]....
        /*063c*/ 	.word	0x00013620


	//   ....[61]....
        /*0640*/ 	.word	0x00013650


	//   ....[62]....
        /*0644*/ 	.word	0x00013680


	//   ....[63]....
        /*0648*/ 	.word	0x000136b0


	//   ....[64]....
        /*064c*/ 	.word	0x00013820


	//   ....[65]....
        /*0650*/ 	.word	0x00013850


	//   ....[66]....
        /*0654*/ 	.word	0x00013880


	//   ....[67]....
        /*0658*/ 	.word	0x000138b0


	//   ....[68]....
        /*065c*/ 	.word	0x000138e0


	//   ....[69]....
        /*0660*/ 	.word	0x00013910


	//   ....[70]....
        /*0664*/ 	.word	0x000139a0


	//   ....[71]....
        /*0668*/ 	.word	0x000139d0


	//   ....[72]....
        /*066c*/ 	.word	0x000139e0


	//   ....[73]....
        /*0670*/ 	.word	0x00013a20


	//   ....[74]....
        /*0674*/ 	.word	0x00015b10


	//   ....[75]....
        /*0678*/ 	.word	0x00015b30


	//   ....[76]....
        /*067c*/ 	.word	0x00015bd0


	//   ....[77]....
        /*0680*/ 	.word	0x00015bf0


	//   ....[78]....
        /*0684*/ 	.word	0x00015c80


	//   ....[79]....
        /*0688*/ 	.word	0x00015ca0


	//   ....[80]....
        /*068c*/ 	.word	0x00015d30


	//   ....[81]....
        /*0690*/ 	.word	0x00015d50


	//   ....[82]....
        /*0694*/ 	.word	0x00015de0


	//   ....[83]....
        /*0698*/ 	.word	0x00015e00


	//   ....[84]....
        /*069c*/ 	.word	0x00015e90


	//   ....[85]....
        /*06a0*/ 	.word	0x00015eb0


	//   ....[86]....
        /*06a4*/ 	.word	0x00015f40


	//   ....[87]....
        /*06a8*/ 	.word	0x00015f60


	//   ....[88]....
        /*06ac*/ 	.word	0x00015f70


	//   ....[89]....
        /*06b0*/ 	.word	0x00015ff0


	//   ....[90]....
        /*06b4*/ 	.word	0x00016700


	//   ....[91]....
        /*06b8*/ 	.word	0x00016730


	//   ....[92]....
        /*06bc*/ 	.word	0x00016790


	//   ....[93]....
        /*06c0*/ 	.word	0x000167e0


	//   ....[94]....
        /*06c4*/ 	.word	0x00016830


	//   ....[95]....
        /*06c8*/ 	.word	0x00016880


	//   ....[96]....
        /*06cc*/ 	.word	0x000168d0


	//   ....[97]....
        /*06d0*/ 	.word	0x00016920


	//   ....[98]....
        /*06d4*/ 	.word	0x00016970


	//   ....[99]....
        /*06d8*/ 	.word	0x000169c0


	//   ....[100]....
        /*06dc*/ 	.word	0x00016a10


	//   ....[101]....
        /*06e0*/ 	.word	0x00016a60


	//   ....[102]....
        /*06e4*/ 	.word	0x00016ab0


	//   ....[103]....
        /*06e8*/ 	.word	0x00016af0


	//   ....[104]....
        /*06ec*/ 	.word	0x00016b10


	//   ....[105]....
        /*06f0*/ 	.word	0x00016b50


	//   ....[106]....
        /*06f4*/ 	.word	0x00017280


	//   ....[107]....
        /*06f8*/ 	.word	0x000172b0


	//   ....[108]....
        /*06fc*/ 	.word	0x00017310


	//   ....[109]....
        /*0700*/ 	.word	0x00017320


	//   ....[110]....
        /*0704*/ 	.word	0x00017370


	//   ....[111]....
        /*0708*/ 	.word	0x00017380


	//   ....[112]....
        /*070c*/ 	.word	0x000173d0


	//   ....[113]....
        /*0710*/ 	.word	0x000173e0


	//   ....[114]....
        /*0714*/ 	.word	0x00017430


	//   ....[115]....
        /*0718*/ 	.word	0x00017440


	//   ....[116]....
        /*071c*/ 	.word	0x00017490


	//   ....[117]....
        /*0720*/ 	.word	0x000174a0


	//   ....[118]....
        /*0724*/ 	.word	0x000174f0


	//   ....[119]....
        /*0728*/ 	.word	0x00017500


	//   ....[120]....
        /*072c*/ 	.word	0x00017510


	//   ....[121]....
        /*0730*/ 	.word	0x00017560


	//   ....[122]....
        /*0734*/ 	.word	0x000177b0


	//   ....[123]....
        /*0738*/ 	.word	0x000177d0


	//   ....[124]....
        /*073c*/ 	.word	0x000177e0


	//   ....[125]....
        /*0740*/ 	.word	0x00017850


	//   ....[126]....
        /*0744*/ 	.word	0x00017860


	//   ....[127]....
        /*0748*/ 	.word	0x000178d0


	//   ....[128]....
        /*074c*/ 	.word	0x000178e0


	//   ....[129]....
        /*0750*/ 	.word	0x00017950


	//   ....[130]....
        /*0754*/ 	.word	0x00017960


	//   ....[131]....
        /*0758*/ 	.word	0x000179d0


	//   ....[132]....
        /*075c*/ 	.word	0x000179e0


	//   ....[133]....
        /*0760*/ 	.word	0x00017a50


	//   ....[134]....
        /*0764*/ 	.word	0x00017a60


	//   ....[135]....
        /*0768*/ 	.word	0x00017ad0


	//   ....[136]....
        /*076c*/ 	.word	0x00017ae0


	//   ....[137]....
        /*0770*/ 	.word	0x00017af0


	//   ....[138]....
        /*0774*/ 	.word	0x00018060


	//   ....[139]....
        /*0778*/ 	.word	0x000180a0


	//   ....[140]....
        /*077c*/ 	.word	0x000180e0


	//   ....[141]....
        /*0780*/ 	.word	0x00018100


	//   ....[142]....
        /*0784*/ 	.word	0x00018110


	//   ....[143]....
        /*0788*/ 	.word	0x00018130


	//   ....[144]....
        /*078c*/ 	.word	0x000181a0


	//   ....[145]....
        /*0790*/ 	.word	0x000181c0


	//   ....[146]....
        /*0794*/ 	.word	0x00018220


	//   ....[147]....
        /*0798*/ 	.word	0x00018240


	//   ....[148]....
        /*079c*/ 	.word	0x000182a0


	//   ....[149]....
        /*07a0*/ 	.word	0x000182c0


	//   ....[150]....
        /*07a4*/ 	.word	0x00018320


	//   ....[151]....
        /*07a8*/ 	.word	0x00018340


	//   ....[152]....
        /*07ac*/ 	.word	0x00018390


	//   ....[153]....
        /*07b0*/ 	.word	0x000183b0


	//   ....[154]....
        /*07b4*/ 	.word	0x00018800


	//   ....[155]....
        /*07b8*/ 	.word	0x00018810


	//   ....[156]....
        /*07bc*/ 	.word	0x00018850


	//   ....[157]....
        /*07c0*/ 	.word	0x00018890


	//   ....[158]....
        /*07c4*/ 	.word	0x000188c0


	//   ....[159]....
        /*07c8*/ 	.word	0x000188f0


	//   ....[160]....
        /*07cc*/ 	.word	0x00018920


	//   ....[161]....
        /*07d0*/ 	.word	0x00018950


	//   ....[162]....
        /*07d4*/ 	.word	0x00018b00


	//   ....[163]....
        /*07d8*/ 	.word	0x00018b30


	//   ....[164]....
        /*07dc*/ 	.word	0x00018b60


	//   ....[165]....
        /*07e0*/ 	.word	0x00018b90


	//   ....[166]....
        /*07e4*/ 	.word	0x00018bc0


	//   ....[167]....
        /*07e8*/ 	.word	0x00018bf0


	//   ....[168]....
        /*07ec*/ 	.word	0x00018cb0


	//   ....[169]....
        /*07f0*/ 	.word	0x00018cd0


	//   ....[170]....
        /*07f4*/ 	.word	0x00018cf0


	//   ....[171]....
        /*07f8*/ 	.word	0x00018d50


	//   ....[172]....
        /*07fc*/ 	.word	0x00019770


	//   ....[173]....
        /*0800*/ 	.word	0x00019df0


	//   ....[174]....
        /*0804*/ 	.word	0x00019ee0


	//   ....[175]....
        /*0808*/ 	.word	0x00019f80


	//   ....[176]....
        /*080c*/ 	.word	0x00019fe0


	//   ....[177]....
        /*0810*/ 	.word	0x0001a0e0


	//   ....[178]....
        /*0814*/ 	.word	0x0001a150


	//   ....[179]....
        /*0818*/ 	.word	0x0001a250


	//   ....[180]....
        /*081c*/ 	.word	0x0001a2c0


	//   ....[181]....
        /*0820*/ 	.word	0x0001a3c0


	//   ....[182]....
        /*0824*/ 	.word	0x0001a430


	//   ....[183]....
        /*0828*/ 	.word	0x0001a530


	//   ....[184]....
        /*082c*/ 	.word	0x0001a5a0


	//   ....[185]....
        /*0830*/ 	.word	0x0001a6a0


	//   ....[186]....
        /*0834*/ 	.word	0x0001a710


	//   ....[187]....
        /*0838*/ 	.word	0x0001a810


	//   ....[188]....
        /*083c*/ 	.word	0x0001a880


	//   ....[189]....
        /*0840*/ 	.word	0x0001a920


	//   ....[190]....
        /*0844*/ 	.word	0x0001aa20


	//   ....[191]....
        /*0848*/ 	.word	0x0001aa90


	//   ....[192]....
        /*084c*/ 	.word	0x0001ab10


	//   ....[193]....
        /*0850*/ 	.word	0x0001abd0


	//   ....[194]....
        /*0854*/ 	.word	0x0001ac50


	//   ....[195]....
        /*0858*/ 	.word	0x0001ad20


	//   ....[196]....
        /*085c*/ 	.word	0x0001ada0


	//   ....[197]....
        /*0860*/ 	.word	0x0001ae70


	//   ....[198]....
        /*0864*/ 	.word	0x0001aef0


	//   ....[199]....
        /*0868*/ 	.word	0x0001afc0


	//   ....[200]....
        /*086c*/ 	.word	0x0001b040


	//   ....[201]....
        /*0870*/ 	.word	0x0001b110


	//   ....[202]....
        /*0874*/ 	.word	0x0001b190


	//   ....[203]....
        /*0878*/ 	.word	0x0001b250


	//   ....[204]....
        /*087c*/ 	.word	0x0001b2d0


	//   ....[205]....
        /*0880*/ 	.word	0x0001b380


	//   ....[206]....
        /*0884*/ 	.word	0x0001b4b0


	//   ....[207]....
        /*0888*/ 	.word	0x0001b550


	//   ....[208]....
        /*088c*/ 	.word	0x0001b5c0


	//   ....[209]....
        /*0890*/ 	.word	0x0001b680


	//   ....[210]....
        /*0894*/ 	.word	0x0001b6e0


	//   ....[211]....
        /*0898*/ 	.word	0x0001b7a0


	//   ....[212]....
        /*089c*/ 	.word	0x0001b800


	//   ....[213]....
        /*08a0*/ 	.word	0x0001b8c0


	//   ....[214]....
        /*08a4*/ 	.word	0x0001b920


	//   ....[215]....
        /*08a8*/ 	.word	0x0001b9e0


	//   ....[216]....
        /*08ac*/ 	.word	0x0001ba40


	//   ....[217]....
        /*08b0*/ 	.word	0x0001bb00


	//   ....[218]....
        /*08b4*/ 	.word	0x0001bb60


	//   ....[219]....
        /*08b8*/ 	.word	0x0001bc20


	//   ....[220]....
        /*08bc*/ 	.word	0x0001bc80


	//   ....[221]....
        /*08c0*/ 	.word	0x0001bd40


	//   ....[222]....
        /*08c4*/ 	.word	0x0001be30


	//   ....[223]....
        /*08c8*/ 	.word	0x0001bed0


	//   ....[224]....
        /*08cc*/ 	.word	0x0001bf30


	//   ....[225]....
        /*08d0*/ 	.word	0x0001c010


	//   ....[226]....
        /*08d4*/ 	.word	0x0001c070


	//   ....[227]....
        /*08d8*/ 	.word	0x0001c150


	//   ....[228]....
        /*08dc*/ 	.word	0x0001c1b0


	//   ....[229]....
        /*08e0*/ 	.word	0x0001c290


	//   ....[230]....
        /*08e4*/ 	.word	0x0001c2f0


	//   ....[231]....
        /*08e8*/ 	.word	0x0001c3d0


	//   ....[232]....
        /*08ec*/ 	.word	0x0001c430


	//   ....[233]....
        /*08f0*/ 	.word	0x0001c510


	//   ....[234]....
        /*08f4*/ 	.word	0x0001c570


	//   ....[235]....
        /*08f8*/ 	.word	0x0001c650


	//   ....[236]....
        /*08fc*/ 	.word	0x0001c6b0


	//   ....[237]....
        /*0900*/ 	.word	0x0001c780


	//   ....[238]....
        /*0904*/ 	.word	0x0001c8a0


	//   ....[239]....
        /*0908*/ 	.word	0x0001c940


	//   ....[240]....
        /*090c*/ 	.word	0x0001ca00


	//   ....[241]....
        /*0910*/ 	.word	0x0001cad0


	//   ....[242]....
        /*0914*/ 	.word	0x0001cb30


	//   ....[243]....
        /*0918*/ 	.word	0x0001cc10


	//   ....[244]....
        /*091c*/ 	.word	0x0001cc70


	//   ....[245]....
        /*0920*/ 	.word	0x0001cd40


	//   ....[246]....
        /*0924*/ 	.word	0x0001cda0


	//   ....[247]....
        /*0928*/ 	.word	0x0001ce70


	//   ....[248]....
        /*092c*/ 	.word	0x0001ced0


	//   ....[249]....
        /*0930*/ 	.word	0x0001cfb0


	//   ....[250]....
        /*0934*/ 	.word	0x0001d010


	//   ....[251]....
        /*0938*/ 	.word	0x0001d0e0


	//   ....[252]....
        /*093c*/ 	.word	0x0001d140


	//   ....[253]....
        /*0940*/ 	.word	0x0001d200


	//   ....[254]....
        /*0944*/ 	.word	0x0001d290


	//   ....[255]....
        /*0948*/ 	.word	0x0001d330


	//   ....[0]....
        /*094c*/ 	.word	0x0001d4a0


	//   ....[1]....
        /*0950*/ 	.word	0x0001d510


	//   ....[2]....
        /*0954*/ 	.word	0x0001d590


	//   ....[3]....
        /*0958*/ 	.word	0x0001d600


	//   ....[4]....
        /*095c*/ 	.word	0x0001d670


	//   ....[5]....
        /*0960*/ 	.word	0x0001d6f0


	//   ....[6]....
        /*0964*/ 	.word	0x0001d770


	//   ....[7]....
        /*0968*/ 	.word	0x0001d800


	//   ....[8]....
        /*096c*/ 	.word	0x0001d870


	//   ....[9]....
        /*0970*/ 	.word	0x0001d8e0


	//   ....[10]....
        /*0974*/ 	.word	0x0001d950


	//   ....[11]....
        /*0978*/ 	.word	0x0001d9d0


	//   ....[12]....
        /*097c*/ 	.word	0x0001da40


	//   ....[13]....
        /*0980*/ 	.word	0x0001dad0


	//   ....[14]....
        /*0984*/ 	.word	0x0001db30


	//   ....[15]....
        /*0988*/ 	.word	0x0001dbc0


	//   ....[16]....
        /*098c*/ 	.word	0x0001dcf0


	//----- nvinfo : EIATTR_REG_RECONFIG
	.align		4
.L_198:
        /*0990*/ 	.byte	0x01, 0x54
	.zero		2


	//----- nvinfo : EIATTR_SYSCALL_OFFSETS
	.align		4
        /*0994*/ 	.byte	0x04, 0x46
        /*0996*/ 	.short	(.L_200 - .L_199)


	//   ....[0]....
.L_199:
        /*0998*/ 	.word	0x00002040


	//   ....[1]....
        /*099c*/ 	.word	0x00015200


	//   ....[2]....
        /*09a0*/ 	.word	0x00015350


	//   ....[3]....
        /*09a4*/ 	.word	0x00015440


	//   ....[4]....
        /*09a8*/ 	.word	0x00016340


	//----- nvinfo : EIATTR_MBARRIER_INSTR_OFFSETS
	.align		4
.L_200:
        /*09ac*/ 	.byte	0x04, 0x39
        /*09ae*/ 	.short	(.L_202 - .L_201)


	//   ....[0]....
.L_201:
        /*09b0*/ 	.word	0x00000180
        /*09b4*/ 	.word	0x000000ff
        /*09b8*/ 	.word	0x00028800
        /*09bc*/ 	.short	0x0100
        /*09be*/ 	.byte	0x08
	.zero		1


	//   ....[1]....
        /*09c0*/ 	.word	0x00000190
        /*09c4*/ 	.word	0x000000ff
        /*09c8*/ 	.word	0x00028820
        /*09cc*/ 	.short	0x0100
        /*09ce*/ 	.byte	0x08
	.zero		1


	//   ....[2]....
        /*09d0*/ 	.word	0x00000280
        /*09d4*/ 	.word	0x000000ff
        /*09d8*/ 	.word	0x00028830
        /*09dc*/ 	.short	0x0100
        /*09de*/ 	.byte	0x08
	.zero		1


	//   ....[3]....
        /*09e0*/ 	.word	0x00000290
        /*09e4*/ 	.word	0x000000ff
        /*09e8*/ 	.word	0x00028840
        /*09ec*/ 	.short	0x0100
        /*09ee*/ 	.byte	0x08
	.zero		1


	//   ....[4]....
        /*09f0*/ 	.word	0x000002a0
        /*09f4*/ 	.word	0x000000ff
        /*09f8*/ 	.word	0x00028838
        /*09fc*/ 	.short	0x0100
        /*09fe*/ 	.byte	0x08
	.zero		1


	//   ....[5]....
        /*0a00*/ 	.word	0x000002b0
        /*0a04*/ 	.word	0x000000ff
        /*0a08*/ 	.word	0x00028848
        /*0a0c*/ 	.short	0x0100
        /*0a0e*/ 	.byte	0x08
	.zero		1


	//   ....[6]....
        /*0a10*/ 	.word	0x000003e0
        /*0a14*/ 	.word	0x000000ff
        /*0a18*/ 	.word	0x00028850
        /*0a1c*/ 	.short	0x0100
        /*0a1e*/ 	.byte	0x08
	.zero		1


	//   ....[7]....
        /*0a20*/ 	.word	0x000003f0
        /*0a24*/ 	.word	0x000000ff
        /*0a28*/ 	.word	0x00028860
        /*0a2c*/ 	.short	0x0100
        /*0a2e*/ 	.byte	0x08
	.zero		1


	//   ....[8]....
        /*0a30*/ 	.word	0x00000400
        /*0a34*/ 	.word	0x000000ff
        /*0a38*/ 	.word	0x00028858
        /*0a3c*/ 	.short	0x0100
        /*0a3e*/ 	.byte	0x08
	.zero		1


	//   ....[9]....
        /*0a40*/ 	.word	0x00000410
        /*0a44*/ 	.word	0x000000ff
        /*0a48*/ 	.word	0x00028868
        /*0a4c*/ 	.short	0x0100
        /*0a4e*/ 	.byte	0x08
	.zero		1


	//   ....[10]....
        /*0a50*/ 	.word	0x00000500
        /*0a54*/ 	.word	0x000000ff
        /*0a58*/ 	.word	0x00028870
        /*0a5c*/ 	.short	0x0100
        /*0a5e*/ 	.byte	0x06
	.zero		1


	//   ....[11]....
        /*0a60*/ 	.word	0x00000510
        /*0a64*/ 	.word	0x000000ff
        /*0a68*/ 	.word	0x00028880
        /*0a6c*/ 	.short	0x0100
        /*0a6e*/ 	.byte	0x06
	.zero		1


	//   ....[12]....
        /*0a70*/ 	.word	0x00000520
        /*0a74*/ 	.word	0x000000ff
        /*0a78*/ 	.word	0x00028878
        /*0a7c*/ 	.short	0x0100
        /*0a7e*/ 	.byte	0x06
	.zero		1


	//   ....[13]....
        /*0a80*/ 	.word	0x00000530
        /*0a84*/ 	.word	0x000000ff
        /*0a88*/ 	.word	0x00028888
        /*0a8c*/ 	.short	0x0100
        /*0a8e*/ 	.byte	0x06
	.zero		1


	//   ....[14]....
        /*0a90*/ 	.word	0x00000660
        /*0a94*/ 	.word	0x000000ff
        /*0a98*/ 	.word	0x00028890
        /*0a9c*/ 	.short	0x0100
        /*0a9e*/ 	.byte	0x08
	.zero		1


	//   ....[15]....
        /*0aa0*/ 	.word	0x00000670
        /*0aa4*/ 	.word	0x000000ff
        /*0aa8*/ 	.word	0x000288a0
        /*0aac*/ 	.short	0x0100
        /*0aae*/ 	.byte	0x08
	.zero		1


	//   ....[16]....
        /*0ab0*/ 	.word	0x00000680
        /*0ab4*/ 	.word	0x000000ff
        /*0ab8*/ 	.word	0x00028898
        /*0abc*/ 	.short	0x0100
        /*0abe*/ 	.byte	0x08
	.zero		1


	//   ....[17]....
        /*0ac0*/ 	.word	0x00000690
        /*0ac4*/ 	.word	0x000000ff
        /*0ac8*/ 	.word	0x000288a8
        /*0acc*/ 	.short	0x0100
        /*0ace*/ 	.byte	0x08
	.zero		1


	//   ....[18]....
        /*0ad0*/ 	.word	0x000007d0
        /*0ad4*/ 	.word	0x000000ff
        /*0ad8*/ 	.word	0x000288b0
        /*0adc*/ 	.short	0x0100
        /*0ade*/ 	.byte	0x08
	.zero		1


	//   ....[19]....
        /*0ae0*/ 	.word	0x000007e0
        /*0ae4*/ 	.word	0x000000ff
        /*0ae8*/ 	.word	0x000288c0
        /*0aec*/ 	.short	0x0100
        /*0aee*/ 	.byte	0x08
	.zero		1


	//   ....[20]....
        /*0af0*/ 	.word	0x000007f0
        /*0af4*/ 	.word	0x000000ff
        /*0af8*/ 	.word	0x000288b8
        /*0afc*/ 	.short	0x0100
        /*0afe*/ 	.byte	0x08
	.zero		1


	//   ....[21]....
        /*0b00*/ 	.word	0x00000800
        /*0b04*/ 	.word	0x000000ff
        /*0b08*/ 	.word	0x000288c8
        /*0b0c*/ 	.short	0x0100
        /*0b0e*/ 	.byte	0x08
	.zero		1


	//   ....[22]....
        /*0b10*/ 	.word	0x000020e0
        /*0b14*/ 	.word	0x000000ff
        /*0b18*/ 	.word	0x00028800
        /*0b1c*/ 	.short	0x010a
        /*0b1e*/ 	.byte	0x28
	.zero		1


	//   ....[23]....
        /*0b20*/ 	.word	0x00002160
        /*0b24*/ 	.word	0x00000059
        /*0b28*/ 	.word	0x00028830
        /*0b2c*/ 	.short	0x010a
        /*0b2e*/ 	.byte	0x3f
	.zero		1


	//   ....[24]....
        /*0b30*/ 	.word	0x000021a0
        /*0b34*/ 	.word	0x00000059
        /*0b38*/ 	.word	0x00028830
        /*0b3c*/ 	.short	0x010a
        /*0b3e*/ 	.byte	0x3f
	.zero		1


	//   ....[25]....
        /*0b40*/ 	.word	0x00002b20
        /*0b44*/ 	.word	0x000000ff
        /*0b48*/ 	.word	0x00000000
        /*0b4c*/ 	.short	0x0101
        /*0b4e*/ 	.byte	0x06
	.zero		1


	//   ....[26]....
        /*0b50*/ 	.word	0x00005d10
        /*0b54*/ 	.word	0x000000ff
        /*0b58*/ 	.word	0x00028830
        /*0b5c*/ 	.short	0x010a
        /*0b5e*/ 	.byte	0x06
	.zero		1


	//   ....[27]....
        /*0b60*/ 	.word	0x00005d50
        /*0b64*/ 	.word	0x000000ff
        /*0b68*/ 	.word	0x00028830
        /*0b6c*/ 	.short	0x010a
        /*0b6e*/ 	.byte	0x06
	.zero		1


	//   ....[28]....
        /*0b70*/ 	.word	0x000060d0
        /*0b74*/ 	.word	0x000000ff
        /*0b78*/ 	.word	0x00028850
        /*0b7c*/ 	.short	0x010a
        /*0b7e*/ 	.byte	0x06
	.zero		1


	//   ....[29]....
        /*0b80*/ 	.word	0x00006110
        /*0b84*/ 	.word	0x000000ff
        /*0b88*/ 	.word	0x00028850
        /*0b8c*/ 	.short	0x010a
        /*0b8e*/ 	.byte	0x06
	.zero		1


	//   ....[30]....
        /*0b90*/ 	.word	0x00006990
        /*0b94*/ 	.word	0x000000ff
        /*0b98*/ 	.word	0x00000000
        /*0b9c*/ 	.short	0x0101
        /*0b9e*/ 	.byte	0x06
	.zero		1


	//   ....[31]....
        /*0ba0*/ 	.word	0x00008ff0
        /*0ba4*/ 	.word	0x000000ff
        /*0ba8*/ 	.word	0x00000000
        /*0bac*/ 	.short	0x0101
        /*0bae*/ 	.byte	0x0a
	.zero		1


	//   ....[32]....
        /*0bb0*/ 	.word	0x00009940
        /*0bb4*/ 	.word	0x000000ff
        /*0bb8*/ 	.word	0x00028830
        /*0bbc*/ 	.short	0x010a
        /*0bbe*/ 	.byte	0x06
	.zero		1


	//   ....[33]....
        /*0bc0*/ 	.word	0x00009980
        /*0bc4*/ 	.word	0x000000ff
        /*0bc8*/ 	.word	0x00028830
        /*0bcc*/ 	.short	0x010a
        /*0bce*/ 	.byte	0x06
	.zero		1


	//   ....[34]....
        /*0bd0*/ 	.word	0x00009d00
        /*0bd4*/ 	.word	0x000000ff
        /*0bd8*/ 	.word	0x00028850
        /*0bdc*/ 	.short	0x010a
        /*0bde*/ 	.byte	0x06
	.zero		1


	//   ....[35]....
        /*0be0*/ 	.word	0x00009d40
        /*0be4*/ 	.word	0x000000ff
        /*0be8*/ 	.word	0x00028850
        /*0bec*/ 	.short	0x010a
        /*0bee*/ 	.byte	0x06
	.zero		1


	//   ....[36]....
        /*0bf0*/ 	.word	0x0000a5a0
        /*0bf4*/ 	.word	0x000000ff
        /*0bf8*/ 	.word	0x00000000
        /*0bfc*/ 	.short	0x0101
        /*0bfe*/ 	.byte	0x07
	.zero		1


	//   ....[37]....
        /*0c00*/ 	.word	0x0000bb10
        /*0c04*/ 	.word	0x000000ff
        /*0c08*/ 	.word	0x00000000
        /*0c0c*/ 	.short	0x0101
        /*0c0e*/ 	.byte	0x07
	.zero		1


	//   ....[38]....
        /*0c10*/ 	.word	0x0000c220
        /*0c14*/ 	.word	0x000000ff
        /*0c18*/ 	.word	0x00028830
        /*0c1c*/ 	.short	0x010a
        /*0c1e*/ 	.byte	0x06
	.zero		1


	//   ....[39]....
        /*0c20*/ 	.word	0x0000c260
        /*0c24*/ 	.word	0x000000ff
        /*0c28*/ 	.word	0x00028830
        /*0c2c*/ 	.short	0x010a
        /*0c2e*/ 	.byte	0x06
	.zero		1


	//   ....[40]....
        /*0c30*/ 	.word	0x0000c5b0
        /*0c34*/ 	.word	0x000000ff
        /*0c38*/ 	.word	0x00028850
        /*0c3c*/ 	.short	0x010a
        /*0c3e*/ 	.byte	0x06
	.zero		1


	//   ....[41]....
        /*0c40*/ 	.word	0x0000c5f0
        /*0c44*/ 	.word	0x000000ff
        /*0c48*/ 	.word	0x00028850
        /*0c4c*/ 	.short	0x010a
        /*0c4e*/ 	.byte	0x06
	.zero		1


	//   ....[42]....
        /*0c50*/ 	.word	0x0000ce60
        /*0c54*/ 	.word	0x000000ff
        /*0c58*/ 	.word	0x00000000
        /*0c5c*/ 	.short	0x0101
        /*0c5e*/ 	.byte	0x06
	.zero		1


	//   ....[43]....
        /*0c60*/ 	.word	0x0000f4c0
        /*0c64*/ 	.word	0x000000ff
        /*0c68*/ 	.word	0x00000000
        /*0c6c*/ 	.short	0x0101
        /*0c6e*/ 	.byte	0x07
	.zero		1


	//   ....[44]....
        /*0c70*/ 	.word	0x0000fac0
        /*0c74*/ 	.word	0x000000ff
        /*0c78*/ 	.word	0x00028850
        /*0c7c*/ 	.short	0x010a
        /*0c7e*/ 	.byte	0x05
	.zero		1


	//   ....[45]....
        /*0c80*/ 	.word	0x0000fb00
        /*0c84*/ 	.word	0x000000ff
        /*0c88*/ 	.word	0x00028850
        /*0c8c*/ 	.short	0x010a
        /*0c8e*/ 	.byte	0x05
	.zero		1


	//   ....[46]....
        /*0c90*/ 	.word	0x000100a0
        /*0c94*/ 	.word	0x000000ff
        /*0c98*/ 	.word	0x00000000
        /*0c9c*/ 	.short	0x0101
        /*0c9e*/ 	.byte	0x04
	.zero		1


	//   ....[47]....
        /*0ca0*/ 	.word	0x00011770
        /*0ca4*/ 	.word	0x00000015
        /*0ca8*/ 	.word	0x00000000
        /*0cac*/ 	.short	0x0101
        /*0cae*/ 	.byte	0x3f
	.zero		1


	//   ....[48]....
        /*0cb0*/ 	.word	0x00011c10
        /*0cb4*/ 	.word	0x00000015
        /*0cb8*/ 	.word	0x00000000
        /*0cbc*/ 	.short	0x0101
        /*0cbe*/ 	.byte	0x3f
	.zero		1


	//   ....[49]....
        /*0cc0*/ 	.word	0x00015940
        /*0cc4*/ 	.word	0x00000007
        /*0cc8*/ 	.word	0x00028840
        /*0ccc*/ 	.short	0x010a
        /*0cce*/ 	.byte	0x3f
	.zero		1


	//   ....[50]....
        /*0cd0*/ 	.word	0x000160a0
        /*0cd4*/ 	.word	0x00000007
        /*0cd8*/ 	.word	0x00028830
        /*0cdc*/ 	.short	0x0107
        /*0cde*/ 	.byte	0x3f
	.zero		1


	//   ....[51]....
        /*0ce0*/ 	.word	0x00016160
        /*0ce4*/ 	.word	0x00000007
        /*0ce8*/ 	.word	0x00028830
        /*0cec*/ 	.short	0x0101
        /*0cee*/ 	.byte	0x3f
	.zero		1


	//   ....[52]....
        /*0cf0*/ 	.word	0x00016c40
        /*0cf4*/ 	.word	0x00000016
        /*0cf8*/ 	.word	0x00028800
        /*0cfc*/ 	.short	0x0107
        /*0cfe*/ 	.byte	0x3f
	.zero		1


	//   ....[53]....
        /*0d00*/ 	.word	0x00016d50
        /*0d04*/ 	.word	0x00000016
        /*0d08*/ 	.word	0x00028800
        /*0d0c*/ 	.short	0x0101
        /*0d0e*/ 	.byte	0x3f
	.zero		1


	//   ....[54]....
        /*0d10*/ 	.word	0x00016d70
        /*0d14*/ 	.word	0x00000016
        /*0d18*/ 	.word	0x00028820
        /*0d1c*/ 	.short	0x010a
        /*0d1e*/ 	.byte	0x3f
	.zero		1


	//   ....[55]....
        /*0d20*/ 	.word	0x000170f0
        /*0d24*/ 	.word	0x00000006
        /*0d28*/ 	.word	0x00028840
        /*0d2c*/ 	.short	0x010a
        /*0d2e*/ 	.byte	0x3f
	.zero		1


	//   ....[56]....
        /*0d30*/ 	.word	0x000175f0
        /*0d34*/ 	.word	0x00000006
        /*0d38*/ 	.word	0x00028830
        /*0d3c*/ 	.short	0x0107
        /*0d3e*/ 	.byte	0x3f
	.zero		1


	//   ....[57]....
        /*0d40*/ 	.word	0x000176a0
        /*0d44*/ 	.word	0x00000006
        /*0d48*/ 	.word	0x00028830
        /*0d4c*/ 	.short	0x0101
        /*0d4e*/ 	.byte	0x3f
	.zero		1


	//   ....[58]....
        /*0d50*/ 	.word	0x00017710
        /*0d54*/ 	.word	0x00000006
        /*0d58*/ 	.word	0x00028860
        /*0d5c*/ 	.short	0x010a
        /*0d5e*/ 	.byte	0x3f
	.zero		1


	//   ....[59]....
        /*0d60*/ 	.word	0x00017ca0
        /*0d64*/ 	.word	0x00000006
        /*0d68*/ 	.word	0x00028850
        /*0d6c*/ 	.short	0x0107
        /*0d6e*/ 	.byte	0x3f
	.zero		1


	//   ....[60]....
        /*0d70*/ 	.word	0x00017dc0
        /*0d74*/ 	.word	0x00000006
        /*0d78*/ 	.word	0x00028850
        /*0d7c*/ 	.short	0x0101
        /*0d7e*/ 	.byte	0x3f
	.zero		1


	//   ....[61]....
        /*0d80*/ 	.word	0x00017fc0
        /*0d84*/ 	.word	0x00000000
        /*0d88*/ 	.word	0x00028860
        /*0d8c*/ 	.short	0x010a
        /*0d8e*/ 	.byte	0x3f
	.zero		1


	//   ....[62]....
        /*0d90*/ 	.word	0x000184f0
        /*0d94*/ 	.word	0x00000000
        /*0d98*/ 	.word	0x00028850
        /*0d9c*/ 	.short	0x0107
        /*0d9e*/ 	.byte	0x3f
	.zero		1


	//   ....[63]....
        /*0da0*/ 	.word	0x000185a0
        /*0da4*/ 	.word	0x00000000
        /*0da8*/ 	.word	0x00028850
        /*0dac*/ 	.short	0x0101
        /*0dae*/ 	.byte	0x3f
	.zero		1


	//   ....[64]....
        /*0db0*/ 	.word	0x000196f0
        /*0db4*/ 	.word	0x00000004
        /*0db8*/ 	.word	0x00028820
        /*0dbc*/ 	.short	0x010a
        /*0dbe*/ 	.byte	0x3f
	.zero		1


	//   ....[65]....
        /*0dc0*/ 	.word	0x00019890
        /*0dc4*/ 	.word	0x00000005
        /*0dc8*/ 	.word	0x00028840
        /*0dcc*/ 	.short	0x010a
        /*0dce*/ 	.byte	0x3f
	.zero		1


	//   ....[66]....
        /*0dd0*/ 	.word	0x00019930
        /*0dd4*/ 	.word	0x00000019
        /*0dd8*/ 	.word	0x00028840
        /*0ddc*/ 	.short	0x010a
        /*0dde*/ 	.byte	0x3f
	.zero		1


	//   ....[67]....
        /*0de0*/ 	.word	0x00019970
        /*0de4*/ 	.word	0x00000005
        /*0de8*/ 	.word	0x00028860
        /*0dec*/ 	.short	0x010a
        /*0dee*/ 	.byte	0x3f
	.zero		1


	//   ....[68]....
        /*0df0*/ 	.word	0x000199b0
        /*0df4*/ 	.word	0x00000019
        /*0df8*/ 	.word	0x00028860
        /*0dfc*/ 	.short	0x010a
        /*0dfe*/ 	.byte	0x3f
	.zero		1


	//   ....[69]....
        /*0e00*/ 	.word	0x00019a20
        /*0e04*/ 	.word	0x00000003
        /*0e08*/ 	.word	0x00028800
        /*0e0c*/ 	.short	0x010a
        /*0e0e*/ 	.byte	0x3f
	.zero		1


	//   ....[70]....
        /*0e10*/ 	.word	0x00019a70
        /*0e14*/ 	.word	0x00000059
        /*0e18*/ 	.word	0x00028830
        /*0e1c*/ 	.short	0x010a
        /*0e1e*/ 	.byte	0x3f
	.zero		1


	//   ....[71]....
        /*0e20*/ 	.word	0x00019ad0
        /*0e24*/ 	.word	0x00000007
        /*0e28*/ 	.word	0x00028830
        /*0e2c*/ 	.short	0x010a
        /*0e2e*/ 	.byte	0x3f
	.zero		1


	//   ....[72]....
        /*0e30*/ 	.word	0x00019b30
        /*0e34*/ 	.word	0x00000007
        /*0e38*/ 	.word	0x00028850
        /*0e3c*/ 	.short	0x010a
        /*0e3e*/ 	.byte	0x3f
	.zero		1


	//   ....[73]....
        /*0e40*/ 	.word	0x00019b90
        /*0e44*/ 	.word	0x00000007
        /*0e48*/ 	.word	0x00028830
        /*0e4c*/ 	.short	0x010a
        /*0e4e*/ 	.byte	0x3f
	.zero		1


	//   ....[74]....
        /*0e50*/ 	.word	0x00019bf0
        /*0e54*/ 	.word	0x00000007
        /*0e58*/ 	.word	0x00028850
        /*0e5c*/ 	.short	0x010a
        /*0e5e*/ 	.byte	0x3f
	.zero		1


	//   ....[75]....
        /*0e60*/ 	.word	0x00019c50
        /*0e64*/ 	.word	0x00000007
        /*0e68*/ 	.word	0x00028830
        /*0e6c*/ 	.short	0x010a
        /*0e6e*/ 	.byte	0x3f
	.zero		1


	//   ....[76]....
        /*0e70*/ 	.word	0x00019cb0
        /*0e74*/ 	.word	0x00000007
        /*0e78*/ 	.word	0x00028850
        /*0e7c*/ 	.short	0x010a
        /*0e7e*/ 	.byte	0x3f
	.zero		1


	//   ....[77]....
        /*0e80*/ 	.word	0x00019d10
        /*0e84*/ 	.word	0x00000004
        /*0e88*/ 	.word	0x00028850
        /*0e8c*/ 	.short	0x010a
        /*0e8e*/ 	.byte	0x3f
	.zero		1


	//   ....[78]....
        /*0e90*/ 	.word	0x00019e30
        /*0e94*/ 	.word	0x00000007
        /*0e98*/ 	.word	0x00028840
        /*0e9c*/ 	.short	0x010a
        /*0e9e*/ 	.byte	0x3f
	.zero		1


	//   ....[79]....
        /*0ea0*/ 	.word	0x0001b3b0
        /*0ea4*/ 	.word	0x00000016
        /*0ea8*/ 	.word	0x00028820
        /*0eac*/ 	.short	0x010a
        /*0eae*/ 	.byte	0x3f
	.zero		1


	//   ....[80]....
        /*0eb0*/ 	.word	0x0001b400
        /*0eb4*/ 	.word	0x00000006
        /*0eb8*/ 	.word	0x00028840
        /*0ebc*/ 	.short	0x010a
        /*0ebe*/ 	.byte	0x3f
	.zero		1


	//   ....[81]....
        /*0ec0*/ 	.word	0x0001bd80
        /*0ec4*/ 	.word	0x00000006
        /*0ec8*/ 	.word	0x00028860
        /*0ecc*/ 	.short	0x010a
        /*0ece*/ 	.byte	0x3f
	.zero		1


	//   ....[82]....
        /*0ed0*/ 	.word	0x0001c7f0
        /*0ed4*/ 	.word	0x00000000
        /*0ed8*/ 	.word	0x00028860
        /*0edc*/ 	.short	0x010a
        /*0ede*/ 	.byte	0x3f
	.zero		1


	//   ....[83]....
        /*0ee0*/ 	.word	0x0001dc10
        /*0ee4*/ 	.word	0x00000004
        /*0ee8*/ 	.word	0x00028820
        /*0eec*/ 	.short	0x010a
        /*0eee*/ 	.byte	0x3f
	.zero		1


	//   ....[84]....
        /*0ef0*/ 	.word	0x0001ddb0
        /*0ef4*/ 	.word	0x00000005
        /*0ef8*/ 	.word	0x00028840
        /*0efc*/ 	.short	0x010a
        /*0efe*/ 	.byte	0x3f
	.zero		1


	//   ....[85]....
        /*0f00*/ 	.word	0x0001de00
        /*0f04*/ 	.word	0x00000019
        /*0f08*/ 	.word	0x00028840
        /*0f0c*/ 	.short	0x010a
        /*0f0e*/ 	.byte	0x3f
	.zero		1


	//   ....[86]....
        /*0f10*/ 	.word	0x0001de50
        /*0f14*/ 	.word	0x00000005
        /*0f18*/ 	.word	0x00028860
        /*0f1c*/ 	.short	0x010a
        /*0f1e*/ 	.byte	0x3f
	.zero		1


	//----- nvinfo : EIATTR_NUM_MBARRIERS
	.align		4
.L_202:
        /*0f20*/ 	.byte	0x03, 0x38
        /*0f22*/ 	.short	0x0016


	//----- nvinfo : EIATTR_EXIT_INSTR_OFFSETS
	.align		4
        /*0f24*/ 	.byte	0x04, 0x1c
        /*0f26*/ 	.short	(.L_204 - .L_203)


	//   ....[0]....
.L_203:
        /*0f28*/ 	.word	0x000009c0


	//   ....[1]....
        /*0f2c*/ 	.word	0x00013370


	//   ....[2]....
        /*0f30*/ 	.word	0x00019a00


	//----- nvinfo : EIATTR_MAX_THREADS
	.align		4
.L_204:
        /*0f34*/ 	.byte	0x04, 0x05
        /*0f36*/ 	.short	(.L_206 - .L_205)
.L_205:
        /*0f38*/ 	.word	0x00000180
        /*0f3c*/ 	.word	0x00000001
        /*0f40*/ 	.word	0x00000001


	//----- nvinfo : EIATTR_CRS_STACK_SIZE
	.align		4
.L_206:
        /*0f44*/ 	.byte	0x04, 0x1e
        /*0f46*/ 	.short	(.L_208 - .L_207)
.L_207:
        /*0f48*/ 	.word	0x00000000


	//----- nvinfo : EIATTR_CBANK_PARAM_SIZE
	.align		4
.L_208:
        /*0f4c*/ 	.byte	0x03, 0x19
        /*0f4e*/ 	.short	0x0af0


	//----- nvinfo : EIATTR_PARAM_CBANK
	.align		4
        /*0f50*/ 	.byte	0x04, 0x0a
        /*0f52*/ 	.short	(.L_210 - .L_209)
	.align		4
.L_209:
        /*0f54*/ 	.word	index@(.nv.constant0._ZN7cutlass13device_kernelIN5flash11enable_sm90INS1_16FlashAttnFwdSm90INS1_25CollectiveMainloopFwdSm90ILi2EN4cute5tupleIJNS5_1CILi1EEES8_S8_EEENS6_IJNS7_ILi128EEESA_SA_EEELi128ENS_6half_tEfNS_4arch4Sm90ELb0ELb1ELb1ELb1ELb1ELb0ELb0ELb1ELb1ELb1ELb1ELb0EEENS1_21CollectiveEpilogueFwdISB_S9_SC_SE_Li256ELb1ELb1ELb1ELb0EEENS1_36VarlenDynamicPersistentTileSchedulerILi128ELi128ELi256ELi128ELb1ELb1ELb1ELb1ELb0ELb1EEEEEEEEEvNT_6ParamsE)
        /*0f58*/ 	.short	0x0210
        /*0f5a*/ 	.short	0x0af0


	//----- nvinfo : EIATTR_SW_WAR
	.align		4
.L_210:
        /*0f5c*/ 	.byte	0x04, 0x36
        /*0f5e*/ 	.short	(.L_212 - .L_211)
.L_211:
        /*0f60*/ 	.word	0x00000008
.L_212:


//--------------------- .nv.info._ZN7cutlass13device_kernelIN5flash11enable_sm90INS1_16FlashAttnFwdSm90INS1_25CollectiveMainloopFwdSm90ILi2EN4cute5tupleIJNS5_1CILi1EEES8_S8_EEENS6_IJNS7_ILi128EEESA_SA_EEELi128ENS_6half_tEfNS_4arch4Sm90ELb0ELb1ELb1ELb1ELb1ELb1ELb0ELb1ELb1ELb1ELb1ELb0EEENS1_21CollectiveEpilogueFwdISB_S9_SC_SE_Li256ELb1ELb1ELb1ELb0EEENS1_36VarlenDynamicPersistentTileSchedulerILi128ELi128ELi256ELi128ELb1ELb1ELb1ELb1ELb0ELb1EEEEEEEEEvNT_6ParamsE --------------------------
	.section	.nv.info._ZN7cutlass13device_kernelIN5flash11enable_sm90INS1_16FlashAttnFwdSm90INS1_25CollectiveMainloopFwdSm90ILi2EN4cute5tupleIJNS5_1CILi1EEES8_S8_EEENS6_IJNS7_ILi128EEESA_SA_EEELi128ENS_6half_tEfNS_4arch4Sm90ELb0ELb1ELb1ELb1ELb1ELb1ELb0ELb1ELb1ELb1ELb1ELb0EEENS1_21CollectiveEpilogueFwdISB_S9_SC_SE_Li256ELb1ELb1ELb1ELb0EEENS1_36VarlenDynamicPersistentTileSchedulerILi128ELi128ELi256ELi128ELb1ELb1ELb1ELb1ELb0ELb1EEEEEEEEEvNT_6ParamsE,"",@"SHT_CUDA_INFO"
	.sectionflags	@""
	.align	4


	//----- nvinfo : EIATTR_CUDA_API_VERSION
	.align		4
        /*0000*/ 	.byte	0x04, 0x37
        /*0002*/ 	.short	(.L_214 - .L_213)
.L_213:
        /*0004*/ 	.word	0x00000082


	//----- nvinfo : EIATTR_KPARAM_INFO
	.align		4
.L_214:
        /*0008*/ 	.byte	0x04, 0x17
        /*000a*/ 	.short	(.L_216 - .L_215)
.L_215:
        /*000c*/ 	.word	0x00000000
        /*0010*/ 	.short	0x0000
        /*0012*/ 	.short	0x0070
        /*0014*/ 	.byte	0x00, 0xf0, 0x01, 0x2a


	//----- nvinfo : EIATTR_SPARSE_MMA_MASK
	.align		4
.L_216:
        /*0018*/ 	.byte	0x03, 0x50
        /*001a*/ 	.short	0x0000


	//----- nvinfo : EIATTR_MAXREG_COUNT
	.align		4
        /*001c*/ 	.byte	0x03, 0x1b
        /*001e*/ 	.short	0x00a8


	//----- nvinfo : EIATTR_NUM_BARRIERS
	.align		4
        /*0020*/ 	.byte	0x02, 0x4c
        /*0022*/ 	.byte	0x10
	.zero		1


	//----- nvinfo : EIATTR_EXTERNS
	.align		4
        /*0024*/ 	.byte	0x04, 0x0f
        /*0026*/ 	.short	(.L_218 - .L_217)


	//   ....[0]....
	.align		4
.L_217:
        /*0028*/ 	.word	index@(__assertfail)


	//----- nvinfo : EIATTR_ANNOTATIONS
	.align		4
.L_218:
        /*002c*/ 	.byte	0x04, 0x55
        /*002e*/ 	.short	(.L_220 - .L_219)


	//   ....[0]....
.L_219:
        /* <DEDUP_REMOVED lines=21> */


	//----- nvinfo : EIATTR_MERCURY_ISA_VERSION
	.align		4
.L_220:
        /*0170*/ 	.byte	0x03, 0x5f
        /*0172*/ 	.short	0x0101


	//----- nvinfo : EIATTR_UNUSED_LOAD_BYTE_OFFSET
	.align		4
        /*0174*/ 	.byte	0x04, 0x44
        /*0176*/ 	.short	(.L_222 - .L_221)


	//   ....[0]....
.L_221:
        /*0178*/ 	.word	0x00000a60
        /*017c*/ 	.word	0x0000fff0


	//   ....[1]....
        /*0180*/ 	.word	0x0001d140
        /*0184*/ 	.word	0x0000fff0


	//----- nvinfo : EIATTR_INT_WARP_WIDE_INSTR_OFFSETS
	.align		4
.L_222:
        /*0188*/ 	.byte	0x04, 0x31
        /*018a*/ 	.short	(.L_224 - .L_223)


	//   ....[0]....
.L_223:
        /*018c*/ 	.word	0x00000130


	//   ....[1]....
        /*0190*/ 	.word	0x00000170


	//   ....[2]....
        /*0194*/ 	.word	0x000001e0


	//   ....[3]....
        /*0198*/ 	.word	0x000236a0


	//   ....[4]....
        /*019c*/ 	.word	0x00023730


	//   ....[5]....
        /*01a0*/ 	.word	0x00026590


	//   ....[6]....
        /*01a4*/ 	.word	0x00026620


	//----- nvinfo : EIATTR_COOP_GROUP_MASK_REGIDS
	.align		4
.L_224:
        /*01a8*/ 	.byte	0x04, 0x29
        /*01aa*/ 	.short	(.L_226 - .L_225)


	//   ....[0]....
.L_225:
        /*01ac*/ 	.word	0xffffffff


	//   ....[1]....
        /*01b0*/ 	.word	0xffffffff


	//   ....[2]....
        /*01b4*/ 	.word	0xffffffff


	//   ....[3]....
        /*01b8*/ 	.word	0xffffffff


	//   ....[4]....
        /*01bc*/ 	.word	0xffffffff


	//   ....[5]....
        /*01c0*/ 	.word	0xffffffff


	//   ....[6]....
        /*01c4*/ 	.word	0xffffffff


	//   ....[7]....
        /*01c8*/ 	.word	0xffffffff


	//   ....[8]....
        /*01cc*/ 	.word	0xffffffff


	//   ....[9]....
        /*01d0*/ 	.word	0xffffffff


	//   ....[10]....
        /*01d4*/ 	.word	0xffffffff


	//   ....[11]....
        /*01d8*/ 	.word	0xffffffff


	//   ....[12]....
        /*01dc*/ 	.word	0xffffffff


	//   ....[13]....
        /*01e0*/ 	.word	0xffffffff


	//   ....[14]....
        /*01e4*/ 	.word	0xffffffff


	//   ....[15]....
        /*01e8*/ 	.word	0xffffffff


	//   ....[16]....
        /*01ec*/ 	.word	0xffffffff


	//   ....[17]....
        /*01f0*/ 	.word	0xffffffff


	//   ....[18]....
        /*01f4*/ 	.word	0xffffffff


	//   ....[19]....
        /*01f8*/ 	.word	0xffffffff


	//   ....[20]....
        /*01fc*/ 	.word	0xffffffff


	//   ....[21]....
        /*0200*/ 	.word	0xffffffff


	//   ....[22]....
        /*0204*/ 	.word	0xffffffff


	//   ....[23]....
        /*0208*/ 	.word	0xffffffff


	//   ....[24]....
        /*020c*/ 	.word	0xffffffff


	//   ....[25]....
        /*0210*/ 	.word	0xffffffff


	//   ....[26]....
        /*0214*/ 	.word	0xffffffff


	//   ....[27]....
        /*0218*/ 	.word	0xffffffff


	//   ....[28]....
        /*021c*/ 	.word	0xffffffff


	//   ....[29]....
        /*0220*/ 	.word	0xffffffff


	//   ....[30]....
        /*0224*/ 	.word	0xffffffff


	//   ....[31]....
        /*0228*/ 	.word	0xffffffff


	//   ....[32]....
        /*022c*/ 	.word	0xffffffff


	//   ....[33]....
        /*0230*/ 	.word	0xffffffff


	//   ....[34]....
        /*0234*/ 	.word	0xffffffff


	//   ....[35]....
        /*0238*/ 	.word	0xffffffff


	//   ....[36]....
        /*023c*/ 	.word	0xffffffff


	//   ....[37]....
        /*0240*/ 	.word	0xffffffff


	//   ....[38]....
        /*0244*/ 	.word	0xffffffff


	//   ....[39]....
        /*0248*/ 	.word	0xffffffff


	//   ....[40]....
        /*024c*/ 	.word	0xffffffff


	//   ....[41]....
        /*0250*/ 	.word	0xffffffff


	//   ....[42]....
        /*0254*/ 	.word	0xffffffff


	//   ....[43]....
        /*0258*/ 	.word	0xffffffff


	//   ....[44]....
        /*025c*/ 	.word	0xffffffff


	//   ....[45]....
        /*0260*/ 	.word	0xffffffff


	//   ....[46]....
        /*0264*/ 	.word	0xffffffff


	//   ....[47]....
        /*0268*/ 	.word	0xffffffff


	//   ....[48]....
        /*026c*/ 	.word	0xffffffff


	//   ....[49]....
        /*0270*/ 	.word	0xffffffff


	//   ....[50]....
        /*0274*/ 	.word	0xffffffff


	//   ....[51]....
        /*0278*/ 	.word	0xffffffff


	//   ....[52]....
        /*027c*/ 	.word	0xffffffff


	//   ....[53]....
        /*0280*/ 	.word	0xffffffff


	//   ....[54]....
        /*0284*/ 	.word	0xffffffff


	//   ....[55]....
        /*0288*/ 	.word	0xffffffff


	//   ....[56]....
        /*028c*/ 	.word	0xffffffff


	//   ....[57]....
        /*0290*/ 	.word	0xffffffff


	//   ....[58]....
        /*0294*/ 	.word	0xffffffff


	//   ....[59]....
        /*0298*/ 	.word	0xffffffff


	//   ....[60]....
        /*029c*/ 	.word	0xffffffff


	//   ....[61]....
        /*02a0*/ 	.word	0xffffffff


	//   ....[62]....
        /*02a4*/ 	.word	0xffffffff


	//   ....[63]....
        /*02a8*/ 	.word	0xffffffff


	//   ....[64]....
        /*02ac*/ 	.word	0xffffffff


	//   ....[65]....
        /*02b0*/ 	.word	0xffffffff


	//   ....[66]....
        /*02b4*/ 	.word	0xffffffff


	//   ....[67]....
        /*02b8*/ 	.word	0xffffffff


	//   ....[68]....
        /*02bc*/ 	.word	0xffffffff


	//   ....[69]....
        /*02c0*/ 	.word	0xffffffff


	//   ....[70]....
        /*02c4*/ 	.word	0xffffffff


	//   ....[71]....
        /*02c8*/ 	.word	0xffffffff


	//   ....[72]....
        /*02cc*/ 	.word	0xffffffff


	//   ....[73]....
        /*02d0*/ 	.word	0xffffffff


	//   ....[74]....
        /*02d4*/ 	.word	0xffffffff


	//   ....[75]....
        /*02d8*/ 	.word	0xffffffff


	//   ....[76]....
        /*02dc*/ 	.word	0xffffffff


	//   ....[77]....
        /*02e0*/ 	.word	0xffffffff


	//   ....[78]....
        /*02e4*/ 	.word	0xffffffff


	//   ....[79]....
        /*02e8*/ 	.word	0xffffffff


	//   ....[80]....
        /*02ec*/ 	.word	0xffffffff


	//   ....[81]....
        /*02f0*/ 	.word	0xffffffff


	//   ....[82]....
        /*02f4*/ 	.word	0xffffffff


	//   ....[83]....
        /*02f8*/ 	.word	0xffffffff


	//   ....[84]....
        /*02fc*/ 	.word	0xffffffff


	//   ....[85]....
        /*0300*/ 	.word	0xffffffff


	//   ....[86]....
        /*0304*/ 	.word	0xffffffff


	//   ....[87]....
        /*0308*/ 	.word	0xffffffff


	//   ....[88]....
        /*030c*/ 	.word	0xffffffff


	//   ....[89]....
        /*0310*/ 	.word	0xffffffff


	//   ....[90]....
        /*0314*/ 	.word	0xffffffff


	//   ....[91]....
        /*0318*/ 	.word	0xffffffff


	//   ....[92]....
        /*031c*/ 	.word	0xffffffff


	//   ....[93]....
        /*0320*/ 	.word	0xffffffff


	//   ....[94]....
        /*0324*/ 	.word	0xffffffff


	//   ....[95]....
        /*0328*/ 	.word	0xffffffff


	//   ....[96]....
        /*032c*/ 	.word	0xffffffff


	//   ....[97]....
        /*0330*/ 	.word	0xffffffff


	//   ....[98]....
        /*0334*/ 	.word	0xffffffff


	//   ....[99]....
        /*0338*/ 	.word	0xffffffff


	//   ....[100]....
        /*033c*/ 	.word	0xffffffff


	//   ....[101]....
        /*0340*/ 	.word	0xffffffff


	//   ....[102]....
        /*0344*/ 	.word	0xffffffff


	//   ....[103]....
        /*0348*/ 	.word	0xffffffff


	//   ....[104]....
        /*034c*/ 	.word	0xffffffff


	//   ....[105]....
        /*0350*/ 	.word	0xffffffff


	//   ....[106]....
        /*0354*/ 	.word	0xffffffff


	//   ....[107]....
        /*0358*/ 	.word	0xffffffff


	//   ....[108]....
        /*035c*/ 	.word	0xffffffff


	//   ....[109]....
        /*0360*/ 	.word	0xffffffff


	//   ....[110]....
        /*0364*/ 	.word	0xffffffff


	//   ....[111]....
        /*0368*/ 	.word	0xffffffff


	//   ....[112]....
        /*036c*/ 	.word	0xffffffff


	//   ....[113]....
        /*0370*/ 	.word	0xffffffff


	//   ....[114]....
        /*0374*/ 	.word	0xffffffff


	//   ....[115]....
        /*0378*/ 	.word	0xffffffff


	//   ....[116]....
        /*037c*/ 	.word	0xffffffff


	//   ....[117]....
        /*0380*/ 	.word	0xffffffff


	//   ....[118]....
        /*0384*/ 	.word	0xffffffff


	//   ....[119]....
        /*0388*/ 	.word	0xffffffff


	//   ....[120]....
        /*038c*/ 	.word	0xffffffff


	//   ....[121]....
        /*0390*/ 	.word	0xffffffff


	//   ....[122]....
        /*0394*/ 	.word	0xffffffff


	//   ....[123]....
        /*0398*/ 	.word	0xffffffff


	//   ....[124]....
        /*039c*/ 	.word	0xffffffff


	//   ....[125]....
        /*03a0*/ 	.word	0xffffffff


	//   ....[126]....
        /*03a4*/ 	.word	0xffffffff


	//   ....[127]....
        /*03a8*/ 	.word	0xffffffff


	//   ....[128]....
        /*03ac*/ 	.word	0xffffffff


	//   ....[129]....
        /*03b0*/ 	.word	0xffffffff


	//   ....[130]....
        /*03b4*/ 	.word	0xffffffff


	//   ....[131]....
        /*03b8*/ 	.word	0xffffffff


	//   ....[132]....
        /*03bc*/ 	.word	0xffffffff


	//   ....[133]....
        /*03c0*/ 	.word	0xffffffff


	//   ....[134]....
        /*03c4*/ 	.word	0xffffffff


	//   ....[135]....
        /*03c8*/ 	.word	0xffffffff


	//   ....[136]....
        /*03cc*/ 	.word	0xffffffff


	//   ....[137]....
        /*03d0*/ 	.word	0xffffffff


	//   ....[138]....
        /*03d4*/ 	.word	0xffffffff


	//   ....[139]....
        /*03d8*/ 	.word	0xffffffff


	//   ....[140]....
        /*03dc*/ 	.word	0xffffffff


	//   ....[141]....
        /*03e0*/ 	.word	0xffffffff


	//   ....[142]....
        /*03e4*/ 	.word	0xffffffff


	//   ....[143]....
        /*03e8*/ 	.word	0xffffffff


	//   ....[144]....
        /*03ec*/ 	.word	0xffffffff


	//   ....[145]....
        /*03f0*/ 	.word	0xffffffff


	//   ....[146]....
        /*03f4*/ 	.word	0xffffffff


	//   ....[147]....
        /*03f8*/ 	.word	0xffffffff


	//   ....[148]....
        /*03fc*/ 	.word	0xffffffff


	//   ....[149]....
        /*0400*/ 	.word	0xffffffff


	//   ....[150]....
        /*0404*/ 	.word	0xffffffff


	//   ....[151]....
        /*0408*/ 	.word	0xffffffff


	//   ....[152]....
        /*040c*/ 	.word	0xffffffff


	//   ....[153]....
        /*0410*/ 	.word	0xffffffff


	//   ....[154]....
        /*0414*/ 	.word	0xffffffff


	//   ....[155]....
        /*0418*/ 	.word	0xffffffff


	//   ....[156]....
        /*041c*/ 	.word	0xffffffff


	//   ....[157]....
        /*0420*/ 	.word	0xffffffff


	//   ....[158]....
        /*0424*/ 	.word	0xffffffff


	//   ....[159]....
        /*0428*/ 	.word	0xffffffff


	//   ....[160]....
        /*042c*/ 	.word	0xffffffff


	//   ....[161]....
        /*0430*/ 	.word	0xffffffff


	//   ....[162]....
        /*0434*/ 	.word	0xffffffff


	//   ....[163]....
        /*0438*/ 	.word	0xffffffff


	//   ....[164]....
        /*043c*/ 	.word	0xffffffff


	//   ....[165]....
        /*0440*/ 	.word	0xffffffff


	//   ....[166]....
        /*0444*/ 	.word	0xffffffff


	//   ....[167]....
        /*0448*/ 	.word	0xffffffff


	//   ....[168]....
        /*044c*/ 	.word	0xffffffff


	//   ....[169]....
        /*0450*/ 	.word	0xffffffff


	//   ....[170]....
        /*0454*/ 	.word	0xffffffff


	//   ....[171]....
        /*0458*/ 	.word	0xffffffff


	//   ....[172]....
        /*045c*/ 	.word	0xffffffff


	//   ....[173]....
        /*0460*/ 	.word	0xffffffff


	//   ....[174]....
        /*0464*/ 	.word	0xffffffff


	//   ....[175]....
        /*0468*/ 	.word	0xffffffff


	//   ....[176]....
        /*046c*/ 	.word	0xffffffff


	//   ....[177]....
        /*0470*/ 	.word	0xffffffff


	//   ....[178]....
        /*0474*/ 	.word	0xffffffff


	//   ....[179]....
        /*0478*/ 	.word	0xffffffff


	//   ....[180]....
        /*047c*/ 	.word	0xffffffff


	//   ....[181]....
        /*0480*/ 	.word	0xffffffff


	//   ....[182]....
        /*0484*/ 	.word	0xffffffff


	//   ....[183]....
        /*0488*/ 	.word	0xffffffff


	//   ....[184]....
        /*048c*/ 	.word	0xffffffff


	//   ....[185]....
        /*0490*/ 	.word	0xffffffff


	//   ....[186]....
        /*0494*/ 	.word	0xffffffff


	//   ....[187]....
        /*0498*/ 	.word	0xffffffff


	//   ....[188]....
        /*049c*/ 	.word	0xffffffff


	//   ....[189]....
        /*04a0*/ 	.word	0xffffffff


	//   ....[190]....
        /*04a4*/ 	.word	0xffffffff


	//   ....[191]....
        /*04a8*/ 	.word	0xffffffff


	//   ....[192]....
        /*04ac*/ 	.word	0xffffffff


	//   ....[193]....
        /*04b0*/ 	.word	0xffffffff


	//   ....[194]....
        /*04b4*/ 	.word	0xffffffff


	//   ....[195]....
        /*04b8*/ 	.word	0xffffffff


	//   ....[196]....
        /*04bc*/ 	.word	0xffffffff


	//   ....[197]....
        /*04c0*/ 	.word	0xffffffff


	//   ....[198]....
        /*04c4*/ 	.word	0xffffffff


	//   ....[199]....
        /*04c8*/ 	.word	0xffffffff


	//   ....[200]....
        /*04cc*/ 	.word	0xffffffff


	//   ....[201]....
        /*04d0*/ 	.word	0xffffffff


	//   ....[202]....
        /*04d4*/ 	.word	0xffffffff


	//   ....[203]....
        /*04d8*/ 	.word	0xffffffff


	//   ....[204]....
        /*04dc*/ 	.word	0xffffffff


	//   ....[205]....
        /*04e0*/ 	.word	0xffffffff


	//   ....[206]....
        /*04e4*/ 	.word	0xffffffff


	//   ....[207]....
        /*04e8*/ 	.word	0xffffffff


	//   ....[208]....
        /*04ec*/ 	.word	0xffffffff


	//   ....[209]....
        /*04f0*/ 	.word	0xffffffff


	//   ....[210]....
        /*04f4*/ 	.word	0xffffffff


	//   ....[211]....
        /*04f8*/ 	.word	0xffffffff


	//   ....[212]....
        /*04fc*/ 	.word	0xffffffff


	//   ....[213]....
        /*0500*/ 	.word	0xffffffff


	//   ....[214]....
        /*0504*/ 	.word	0xffffffff


	//   ....[215]....
        /*0508*/ 	.word	0xffffffff


	//   ....[216]....
        /*050c*/ 	.word	0xffffffff


	//   ....[217]....
        /*0510*/ 	.word	0xffffffff


	//   ....[218]....
        /*0514*/ 	.word	0xffffffff


	//   ....[219]....
        /*0518*/ 	.word	0xffffffff


	//   ....[220]....
        /*051c*/ 	.word	0xffffffff


	//   ....[221]....
        /*0520*/ 	.word	0xffffffff


	//   ....[222]....
        /*0524*/ 	.word	0xffffffff


	//   ....[223]....
        /*0528*/ 	.word	0xffffffff


	//   ....[224]....
        /*052c*/ 	.word	0xffffffff


	//   ....[225]....
        /*0530*/ 	.word	0xffffffff


	//   ....[226]....
        /*0534*/ 	.word	0xffffffff


	//   ....[227]....
        /*0538*/ 	.word	0xffffffff


	//   ....[228]....
        /*053c*/ 	.word	0xffffffff


	//   ....[229]....
        /*0540*/ 	.word	0xffffffff


	//   ....[230]....
        /*0544*/ 	.word	0xffffffff


	//   ....[231]....
        /*0548*/ 	.word	0xffffffff


	//   ....[232]....
        /*054c*/ 	.word	0xffffffff


	//   ....[233]....
        /*0550*/ 	.word	0xffffffff


	//   ....[234]....
        /*0554*/ 	.word	0xffffffff


	//   ....[235]....
        /*0558*/ 	.word	0xffffffff


	//   ....[236]....
        /*055c*/ 	.word	0xffffffff


	//   ....[237]....
        /*0560*/ 	.word	0xffffffff


	//   ....[238]....
        /*0564*/ 	.word	0xffffffff


	//   ....[239]....
        /*0568*/ 	.word	0x0500000f


	//   ....[240]....
        /*056c*/ 	.word	0x0500000f


	//   ....[241]....
        /*0570*/ 	.word	0x0500000f


	//   ....[242]....
        /*0574*/ 	.word	0x0500000f


	//   ....[243]....
        /*0578*/ 	.word	0x0500000f


	//   ....[244]....
        /*057c*/ 	.word	0x0500000f


	//   ....[245]....
        /*0580*/ 	.word	0x0500000f


	//   ....[246]....
        /*0584*/ 	.word	0x0500000f


	//   ....[247]....
        /*0588*/ 	.word	0x0500000f


	//   ....[248]....
        /*058c*/ 	.word	0x0500000f


	//   ....[249]....
        /*0590*/ 	.word	0x0500000f


	//   ....[250]....
        /*0594*/ 	.word	0x0500000f


	//   ....[251]....
        /*0598*/ 	.word	0x0500000f


	//   ....[252]....
        /*059c*/ 	.word	0x0500000f


	//   ....[253]....
        /*05a0*/ 	.word	0x0500000f


	//   ....[254]....
        /*05a4*/ 	.word	0x0500000f


	//   ....[255]....
        /*05a8*/ 	.word	0x0500000f


	//   ....[0]....
        /*05ac*/ 	.word	0x0500000f


	//   ....[1]....
        /*05b0*/ 	.word	0x0500000f


	//   ....[2]....
        /*05b4*/ 	.word	0x0500000f


	//   ....[3]....
        /*05b8*/ 	.word	0x0500000f


	//   ....[4]....
        /*05bc*/ 	.word	0x0500000f


	//   ....[5]....
        /*05c0*/ 	.word	0x0500000f


	//   ....[6]....
        /*05c4*/ 	.word	0x0500000f


	//   ....[7]....
        /*05c8*/ 	.word	0x0500000f


	//   ....[8]....
        /*05cc*/ 	.word	0x0500000f


	//   ....[9]....
        /*05d0*/ 	.word	0x0500000f


	//   ....[10]....
        /*05d4*/ 	.word	0x0500000f


	//   ....[11]....
        /*05d8*/ 	.word	0x0500000f


	//   ....[12]....
        /*05dc*/ 	.word	0x0500000f


	//   ....[13]....
        /*05e0*/ 	.word	0x0500000f


	//   ....[14]....
        /*05e4*/ 	.word	0x0500000f


	//   ....[15]....
        /*05e8*/ 	.word	0x0500000f


	//   ....[16]....
        /*05ec*/ 	.word	0x0500000f


	//   ....[17]....
        /*05f0*/ 	.word	0x0500000f


	//   ....[18]....
        /*05f4*/ 	.word	0x0500000f


	//   ....[19]....
        /*05f8*/ 	.word	0x0500000f


	//   ....[20]....
        /*05fc*/ 	.word	0x0500000f


	//   ....[21]....
        /*0600*/ 	.word	0x0500000f


	//   ....[22]....
        /*0604*/ 	.word	0x0500000f


	//   ....[23]....
        /*0608*/ 	.word	0x0500000f


	//   ....[24]....
        /*060c*/ 	.word	0x0500000f


	//   ....[25]....
        /*0610*/ 	.word	0x0500000f


	//   ....[26]....
        /*0614*/ 	.word	0x0500000f


	//   ....[27]....
        /*0618*/ 	.word	0x0500000f


	//   ....[28]....
        /*061c*/ 	.word	0x0500000f


	//   ....[29]....
        /*0620*/ 	.word	0x0500000f


	//   ....[30]....
        /*0624*/ 	.word	0x0500000f


	//   ....[31]....
        /*0628*/ 	.word	0x0500000f


	//   ....[32]....
        /*062c*/ 	.word	0x0500000f


	//   ....[33]....
        /*0630*/ 	.word	0x0500000f


	//   ....[34]....
        /*0634*/ 	.word	0x0500000f


	//   ....[35]....
        /*0638*/ 	.word	0x0500000f


	//   ....[36]....
        /*063c*/ 	.word	0x0500000f


	//   ....[37]....
        /*0640*/ 	.word	0x0500000f


	//   ....[38]....
        /*0644*/ 	.word	0x0500000f


	//   ....[39]....
        /*0648*/ 	.word	0x0500000f


	//   ....[40]....
        /*064c*/ 	.word	0x0500000f


	//   ....[41]....
        /*0650*/ 	.word	0x0500000f


	//   ....[42]....
        /*0654*/ 	.word	0x0500000f


	//   ....[43]....
        /*0658*/ 	.word	0x0500000f


	//   ....[44]....
        /*065c*/ 	.word	0x0500000f


	//   ....[45]....
        /*0660*/ 	.word	0x0500000f


	//   ....[46]....
        /*0664*/ 	.word	0x0500000f


	//   ....[47]....
        /*0668*/ 	.word	0x0500000f


	//   ....[48]....
        /*066c*/ 	.word	0x0500000f


	//   ....[49]....
        /*0670*/ 	.word	0x0500000f


	//   ....[50]....
        /*0674*/ 	.word	0x0500000f


	//   ....[51]....
        /*0678*/ 	.word	0x0500000f


	//   ....[52]....
        /*067c*/ 	.word	0x0500000f


	//   ....[53]....
        /*0680*/ 	.word	0x0500000f


	//   ....[54]....
        /*0684*/ 	.word	0x0500000f


	//   ....[55]....
        /*0688*/ 	.word	0x0500000f


	//   ....[56]....
        /*068c*/ 	.word	0x0500000f


	//   ....[57]....
        /*0690*/ 	.word	0x0500000f


	//   ....[58]....
        /*0694*/ 	.word	0x0500000f


	//   ....[59]....
        /*0698*/ 	.word	0x0500000f


	//   ....[60]....
        /*069c*/ 	.word	0x0500000f


	//   ....[61]....
        /*06a0*/ 	.word	0x0500000f


	//   ....[62]....
        /*06a4*/ 	.word	0x0500000f


	//   ....[63]....
        /*06a8*/ 	.word	0x0500000f


	//   ....[64]....
        /*06ac*/ 	.word	0x0500000f


	//   ....[65]....
        /*06b0*/ 	.word	0x0500000f


	//   ....[66]....
        /*06b4*/ 	.word	0x0500000f


	//   ....[67]....
        /*06b8*/ 	.word	0x0500000f


	//   ....[68]....
        /*06bc*/ 	.word	0x0500000f


	//   ....[69]....
        /*06c0*/ 	.word	0x0500000f


	//   ....[70]....
        /*06c4*/ 	.word	0x0500000f


	//   ....[71]....
        /*06c8*/ 	.word	0x0500000f


	//   ....[72]....
        /*06cc*/ 	.word	0x0500000f


	//   ....[73]....
        /*06d0*/ 	.word	0x0500000f


	//   ....[74]....
        /*06d4*/ 	.word	0x0500000f


	//   ....[75]....
        /*06d8*/ 	.word	0x0500000f


	//   ....[76]....
        /*06dc*/ 	.word	0x0500000f


	//   ....[77]....
        /*06e0*/ 	.word	0x0500000f


	//   ....[78]....
        /*06e4*/ 	.word	0x0500000f


	//   ....[79]....
        /*06e8*/ 	.word	0x0500000f


	//   ....[80]....
        /*06ec*/ 	.word	0x0500000f


	//   ....[81]....
        /*06f0*/ 	.word	0x0500000f


	//   ....[82]....
        /*06f4*/ 	.word	0x0500000f


	//   ....[83]....
        /*06f8*/ 	.word	0x0500000f


	//   ....[84]....
        /*06fc*/ 	.word	0x0500000f


	//   ....[85]....
        /*0700*/ 	.word	0x0500000f


	//   ....[86]....
        /*0704*/ 	.word	0x0500000f


	//   ....[87]....
        /*0708*/ 	.word	0x0500000f


	//   ....[88]....
        /*070c*/ 	.word	0x0500000f


	//   ....[89]....
        /*0710*/ 	.word	0x0500000f


	//   ....[90]....
        /*0714*/ 	.word	0x0500000f


	//   ....[91]....
        /*0718*/ 	.word	0x0500000f


	//   ....[92]....
        /*071c*/ 	.word	0x0500000f


	//   ....[93]....
        /*0720*/ 	.word	0x0500000f


	//   ....[94]....
        /*0724*/ 	.word	0x0500000f


	//   ....[95]....
        /*0728*/ 	.word	0x0500000f


	//   ....[96]....
        /*072c*/ 	.word	0x0500000f


	//   ....[97]....
        /*0730*/ 	.word	0x0500000f


	//   ....[98]....
        /*0734*/ 	.word	0x0500000f


	//   ....[99]....
        /*0738*/ 	.word	0x0500000f


	//   ....[100]....
        /*073c*/ 	.word	0x0500000f


	//   ....[101]....
        /*0740*/ 	.word	0x0500000f


	//   ....[102]....
        /*0744*/ 	.word	0x0500000f


	//   ....[103]....
        /*0748*/ 	.word	0x0500000f


	//   ....[104]....
        /*074c*/ 	.word	0x0500000f


	//   ....[105]....
        /*0750*/ 	.word	0x0500000f


	//   ....[106]....
        /*0754*/ 	.word	0x0500000f


	//   ....[107]....
        /*0758*/ 	.word	0x0500000f


	//   ....[108]....
        /*075c*/ 	.word	0x0500000f


	//   ....[109]....
        /*0760*/ 	.word	0x0500000f


	//   ....[110]....
        /*0764*/ 	.word	0x0500000f


	//   ....[111]....
        /*0768*/ 	.word	0x0500000f


	//   ....[112]....
        /*076c*/ 	.word	0x0500000f


	//   ....[113]....
        /*0770*/ 	.word	0x0500000f


	//   ....[114]....
        /*0774*/ 	.word	0x0500000f


	//   ....[115]....
        /*0778*/ 	.word	0x0500000f


	//   ....[116]....
        /*077c*/ 	.word	0x0500000f


	//   ....[117]....
        /*0780*/ 	.word	0x0500000f


	//   ....[118]....
        /*0784*/ 	.word	0x0500000f


	//   ....[119]....
        /*0788*/ 	.word	0x0500000f


	//   ....[120]....
        /*078c*/ 	.word	0x0500000f


	//   ....[121]....
        /*0790*/ 	.word	0x0500000f


	//   ....[122]....
        /*0794*/ 	.word	0x0500000f


	//   ....[123]....
        /*0798*/ 	.word	0x0500000f


	//   ....[124]....
        /*079c*/ 	.word	0x0500000f


	//   ....[125]....
        /*07a0*/ 	.word	0x0500000f


	//   ....[126]....
        /*07a4*/ 	.word	0x0500000f


	//   ....[127]....
        /*07a8*/ 	.word	0x0500000f


	//   ....[128]....
        /*07ac*/ 	.word	0x0500000f


	//   ....[129]....
        /*07b0*/ 	.word	0x0500000f


	//   ....[130]....
        /*07b4*/ 	.word	0x0500000f


	//   ....[131]....
        /*07b8*/ 	.word	0x0500000f


	//   ....[132]....
        /*07bc*/ 	.word	0x0500000f


	//   ....[133]....
        /*07c0*/ 	.word	0x0500000f


	//   ....[134]....
        /*07c4*/ 	.word	0x0500000f


	//   ....[135]....
        /*07c8*/ 	.word	0x0500000f


	//   ....[136]....
        /*07cc*/ 	.word	0x0500000f


	//   ....[137]....
        /*07d0*/ 	.word	0x0500000f


	//   ....[138]....
        /*07d4*/ 	.word	0x0500000f


	//   ....[139]....
        /*07d8*/ 	.word	0x0500000f


	//   ....[140]....
        /*07dc*/ 	.word	0x0500000f


	//   ....[141]....
        /*07e0*/ 	.word	0x0500000f


	//   ....[142]....
        /*07e4*/ 	.word	0x0500000f


	//   ....[143]....
        /*07e8*/ 	.word	0x0500000f


	//   ....[144]....
        /*07ec*/ 	.word	0x0500000f


	//   ....[145]....
        /*07f0*/ 	.word	0x0500000f


	//   ....[146]....
        /*07f4*/ 	.word	0x0500000f


	//   ....[147]....
        /*07f8*/ 	.word	0x0500000f


	//   ....[148]....
        /*07fc*/ 	.word	0x0500000f


	//   ....[149]....
        /*0800*/ 	.word	0x0500000f


	//   ....[150]....
        /*0804*/ 	.word	0x0500000f


	//   ....[151]....
        /*0808*/ 	.word	0x0500000f


	//   ....[152]....
        /*080c*/ 	.word	0x0500000f


	//   ....[153]....
        /*0810*/ 	.word	0x0500000f


	//   ....[154]....
        /*0814*/ 	.word	0x0500000f


	//   ....[155]....
        /*0818*/ 	.word	0x0500000f


	//   ....[156]....
        /*081c*/ 	.word	0x0500000f


	//   ....[157]....
        /*0820*/ 	.word	0x0500000f


	//   ....[158]....
        /*0824*/ 	.word	0x0500000f


	//   ....[159]....
        /*0828*/ 	.word	0x0500000f


	//   ....[160]....
        /*082c*/ 	.word	0x0500000f


	//----- nvinfo : EIATTR_COOP_GROUP_INSTR_OFFSETS
	.align		4
.L_226:
        /*0830*/ 	.byte	0x04, 0x28
        /*0832*/ 	.short	(.L_228 - .L_227)


	//   ....[0]....
.L_227:
        /*0834*/ 	.word	0x00000070


	//   ....[1]....
        /*0838*/ 	.word	0x00000140


	//   ....[2]....
        /*083c*/ 	.word	0x00000190


	//   ....[3]....
        /*0840*/ 	.word	0x000003c0


	//   ....[4]....
        /*0844*/ 	.word	0x00000520


	//   ....[5]....
        /*0848*/ 	.word	0x00000640


	//   ....[6]....
        /*084c*/ 	.word	0x000007a0


	//   ....[7]....
        /*0850*/ 	.word	0x00003760


	//   ....[8]....
        /*0854*/ 	.word	0x00003770


	//   ....[9]....
        /*0858*/ 	.word	0x00003e20


	//   ....[10]....
        /*085c*/ 	.word	0x00003e30


	//   ....[11]....
        /*0860*/ 	.word	0x000044e0


	//   ....[12]....
        /*0864*/ 	.word	0x000044f0


	//   ....[13]....
        /*0868*/ 	.word	0x00004b90


	//   ....[14]....
        /*086c*/ 	.word	0x00004ba0


	//   ....[15]....
        /*0870*/ 	.word	0x00005bc0


	//   ....[16]....
        /*0874*/ 	.word	0x00005bd0


	//   ....[17]....
        /*0878*/ 	.word	0x00006360


	//   ....[18]....
        /*087c*/ 	.word	0x00006370


	//   ....[19]....
        /*0880*/ 	.word	0x00006b10


	//   ....[20]....
        /*0884*/ 	.word	0x00006b20


	//   ....[21]....
        /*0888*/ 	.word	0x000072c0


	//   ....[22]....
        /*088c*/ 	.word	0x000072d0


	//   ....[23]....
        /*0890*/ 	.word	0x00007c60


	//   ....[24]....
        /*0894*/ 	.word	0x00007c70


	//   ....[25]....
        /*0898*/ 	.word	0x00007d80


	//   ....[26]....
        /*089c*/ 	.word	0x00007d90


	//   ....[27]....
        /*08a0*/ 	.word	0x00007eb0


	//   ....[28]....
        /*08a4*/ 	.word	0x00007ec0


	//   ....[29]....
        /*08a8*/ 	.word	0x00007fe0


	//   ....[30]....
        /*08ac*/ 	.word	0x00007ff0


	//   ....[31]....
        /*08b0*/ 	.word	0x00008370


	//   ....[32]....
        /*08b4*/ 	.word	0x00008390


	//   ....[33]....
        /*08b8*/ 	.word	0x00008470


	//   ....[34]....
        /*08bc*/ 	.word	0x00008490


	//   ....[35]....
        /*08c0*/ 	.word	0x00008570


	//   ....[36]....
        /*08c4*/ 	.word	0x00008590


	//   ....[37]....
        /*08c8*/ 	.word	0x00008670


	//   ....[38]....
        /*08cc*/ 	.word	0x00008690


	//   ....[39]....
        /*08d0*/ 	.word	0x00009210


	//   ....[40]....
        /*08d4*/ 	.word	0x00009930


	//   ....[41]....
        /*08d8*/ 	.word	0x00009940


	//   ....[42]....
        /*08dc*/ 	.word	0x00009950


	//   ....[43]....
        /*08e0*/ 	.word	0x00009960


	//   ....[44]....
        /*08e4*/ 	.word	0x00009ca0


	//   ....[45]....
        /*08e8*/ 	.word	0x00009cb0


	//   ....[46]....
        /*08ec*/ 	.word	0x00009cc0


	//   ....[47]....
        /*08f0*/ 	.word	0x00009cd0


	//   ....[48]....
        /*08f4*/ 	.word	0x00009fd0


	//   ....[49]....
        /*08f8*/ 	.word	0x00009fe0


	//   ....[50]....
        /*08fc*/ 	.word	0x00009ff0


	//   ....[51]....
        /*0900*/ 	.word	0x0000a000


	//   ....[52]....
        /*0904*/ 	.word	0x0000a300


	//   ....[53]....
        /*0908*/ 	.word	0x0000a310


	//   ....[54]....
        /*090c*/ 	.word	0x0000a320


	//   ....[55]....
        /*0910*/ 	.word	0x0000a330


	//   ....[56]....
        /*0914*/ 	.word	0x0000c030


	//   ....[57]....
        /*0918*/ 	.word	0x0000c050


	//   ....[58]....
        /*091c*/ 	.word	0x0000c060


	//   ....[59]....
        /*0920*/ 	.word	0x0000c070


	//   ....[60]....
        /*0924*/ 	.word	0x0000c180


	//   ....[61]....
        /*0928*/ 	.word	0x0000c1d0


	//   ....[62]....
        /*092c*/ 	.word	0x0000c200


	//   ....[63]....
        /*0930*/ 	.word	0x0000c250


	//   ....[64]....
        /*0934*/ 	.word	0x0000c560


	//   ....[65]....
        /*0938*/ 	.word	0x0000c580


	//   ....[66]....
        /*093c*/ 	.word	0x0000c5a0


	//   ....[67]....
        /*0940*/ 	.word	0x0000c5b0


	//   ....[68]....
        /*0944*/ 	.word	0x0000c680


	//   ....[69]....
        /*0948*/ 	.word	0x0000c6a0


	//   ....[70]....
        /*094c*/ 	.word	0x0000c6b0


	//   ....[71]....
        /*0950*/ 	.word	0x0000c750


	//   ....[72]....
        /*0954*/ 	.word	0x0000efe0


	//   ....[73]....
        /*0958*/ 	.word	0x0000f610


	//   ....[74]....
        /*095c*/ 	.word	0x00010650


	//   ....[75]....
        /*0960*/ 	.word	0x00010730


	//   ....[76]....
        /*0964*/ 	.word	0x00011070


	//   ....[77]....
        /*0968*/ 	.word	0x000110c0


	//   ....[78]....
        /*096c*/ 	.word	0x00012e20


	//   ....[79]....
        /*0970*/ 	.word	0x000135e0


	//   ....[80]....
        /*0974*/ 	.word	0x00014260


	//   ....[81]....
        /*0978*/ 	.word	0x000143c0


	//   ....[82]....
        /*097c*/ 	.word	0x00014af0


	//   ....[83]....
        /*0980*/ 	.word	0x00014b50


	//   ....[84]....
        /*0984*/ 	.word	0x000175a0


	//   ....[85]....
        /*0988*/ 	.word	0x000175d0


	//   ....[86]....
        /*098c*/ 	.word	0x000175f0


	//   ....[87]....
        /*0990*/ 	.word	0x00017610


	//   ....[88]....
        /*0994*/ 	.word	0x000198e0


	//   ....[89]....
        /*0998*/ 	.word	0x00019fe0


	//   ....[90]....
        /*099c*/ 	.word	0x0001ac60


	//   ....[91]....
        /*09a0*/ 	.word	0x0001adc0


	//   ....[92]....
        /*09a4*/ 	.word	0x0001b4a0


	//   ....[93]....
        /*09a8*/ 	.word	0x0001b530


	//   ....[94]....
        /*09ac*/ 	.word	0x0001c740


	//   ....[95]....
        /*09b0*/ 	.word	0x0001ca70


	//   ....[96]....
        /*09b4*/ 	.word	0x0001ca80


	//   ....[97]....
        /*09b8*/ 	.word	0x0001cac0


	//   ....[98]....
        /*09bc*/ 	.word	0x0001dbf0


	//   ....[99]....
        /*09c0*/ 	.word	0x0001dc10


	//   ....[100]....
        /*09c4*/ 	.word	0x0001dc20


	//   ....[101]....
        /*09c8*/ 	.word	0x0001dc30


	//   ....[102]....
        /*09cc*/ 	.word	0x0001e300


	//   ....[103]....
        /*09d0*/ 	.word	0x0001e310


	//   ....[104]....
        /*09d4*/ 	.word	0x0001e410


	//   ....[105]....
        /*09d8*/ 	.word	0x0001e420


	//   ....[106]....
        /*09dc*/ 	.word	0x0001e530


	//   ....[107]....
        /*09e0*/ 	.word	0x0001e540


	//   ....[108]....
        /*09e4*/ 	.word	0x0001e650


	//   ....[109]....
        /*09e8*/ 	.word	0x0001e660


	//   ....[110]....
        /*09ec*/ 	.word	0x0001eb20


	//   ....[111]....
        /*09f0*/ 	.word	0x0001eb30


	//   ....[112]....
        /*09f4*/ 	.word	0x0001f040


	//   ....[113]....
        /*09f8*/ 	.word	0x0001f050


	//   ....[114]....
        /*09fc*/ 	.word	0x0001fd00


	//   ....[115]....
        /*0a00*/ 	.word	0x0001fd10


	//   ....[116]....
        /*0a04*/ 	.word	0x0001fe20


	//   ....[117]....
        /*0a08*/ 	.word	0x0001fe30


	//   ....[118]....
        /*0a0c*/ 	.word	0x0001ff40


	//   ....[119]....
        /*0a10*/ 	.word	0x0001ff50


	//   ....[120]....
        /*0a14*/ 	.word	0x00020060


	//   ....[121]....
        /*0a18*/ 	.word	0x00020070


	//   ....[122]....
        /*0a1c*/ 	.word	0x000201e0


	//   ....[123]....
        /*0a20*/ 	.word	0x000203d0


	//   ....[124]....
        /*0a24*/ 	.word	0x00020400


	//   ....[125]....
        /*0a28*/ 	.word	0x00020430


	//   ....[126]....
        /*0a2c*/ 	.word	0x00020460


	//   ....[127]....
        /*0a30*/ 	.word	0x00020490


	//   ....[128]....
        /*0a34*/ 	.word	0x000204c0


	//   ....[129]....
        /*0a38*/ 	.word	0x00020650


	//   ....[130]....
        /*0a3c*/ 	.word	0x00020680


	//   ....[131]....
        /*0a40*/ 	.word	0x000206b0


	//   ....[132]....
        /*0a44*/ 	.word	0x000206e0


	//   ....[133]....
        /*0a48*/ 	.word	0x00020710


	//   ....[134]....
        /*0a4c*/ 	.word	0x00020740


	//   ....[135]....
        /*0a50*/ 	.word	0x000207d0


	//   ....[136]....
        /*0a54*/ 	.word	0x00020800


	//   ....[137]....
        /*0a58*/ 	.word	0x00020810


	//   ....[138]....
        /*0a5c*/ 	.word	0x00020850


	//   ....[139]....
        /*0a60*/ 	.word	0x00021fc0


	//   ....[140]....
        /*0a64*/ 	.word	0x00024190


	//   ....[141]....
        /*0a68*/ 	.word	0x000241b0


	//   ....[142]....
        /*0a6c*/ 	.word	0x00024250


	//   ....[143]....
        /*0a70*/ 	.word	0x00024270


	//   ....[144]....
        /*0a74*/ 	.word	0x00024300


	//   ....[145]....
        /*0a78*/ 	.word	0x00024320


	//   ....[146]....
        /*0a7c*/ 	.word	0x000243b0


	//   ....[147]....
        /*0a80*/ 	.word	0x000243d0


	//   ....[148]....
        /*0a84*/ 	.word	0x00024460


	//   ....[149]....
        /*0a88*/ 	.word	0x00024480


	//   ....[150]....
        /*0a8c*/ 	.word	0x00024510


	//   ....[151]....
        /*0a90*/ 	.word	0x00024530


	//   ....[152]....
        /*0a94*/ 	.word	0x000245c0


	//   ....[153]....
        /*0a98*/ 	.word	0x000245e0


	//   ....[154]....
        /*0a9c*/ 	.word	0x000245f0


	//   ....[155]....
        /*0aa0*/ 	.word	0x00024670


	//   ....[156]....
        /*0aa4*/ 	.word	0x00024dd0


	//   ....[157]....
        /*0aa8*/ 	.word	0x00024e00


	//   ....[158]....
        /*0aac*/ 	.word	0x00024e60


	//   ....[159]....
        /*0ab0*/ 	.word	0x00024eb0


	//   ....[160]....
        /*0ab4*/ 	.word	0x00024ef0


	//   ....[161]....
        /*0ab8*/ 	.word	0x00024f50


	//   ....[162]....
        /*0abc*/ 	.word	0x00024fa0


	//   ....[163]....
        /*0ac0*/ 	.word	0x00024ff0


	//   ....[164]....
        /*0ac4*/ 	.word	0x00025040


	//   ....[165]....
        /*0ac8*/ 	.word	0x00025090


	//   ....[166]....
        /*0acc*/ 	.word	0x000250d0


	//   ....[167]....
        /*0ad0*/ 	.word	0x00025130


	//   ....[168]....
        /*0ad4*/ 	.word	0x00025180


	//   ....[169]....
        /*0ad8*/ 	.word	0x000251c0


	//   ....[170]....
        /*0adc*/ 	.word	0x000251e0


	//   ....[171]....
        /*0ae0*/ 	.word	0x00025220


	//   ....[172]....
        /*0ae4*/ 	.word	0x00025960


	//   ....[173]....
        /*0ae8*/ 	.word	0x00025990


	//   ....[174]....
        /*0aec*/ 	.word	0x000259f0


	//   ....[175]....
        /*0af0*/ 	.word	0x00025a00


	//   ....[176]....
        /*0af4*/ 	.word	0x00025a50


	//   ....[177]....
        /*0af8*/ 	.word	0x00025a60


	//   ....[178]....
        /*0afc*/ 	.word	0x00025ab0


	//   ....[179]....
        /*0b00*/ 	.word	0x00025ac0


	//   ....[180]....
        /*0b04*/ 	.word	0x00025b10


	//   ....[181]....
        /*0b08*/ 	.word	0x00025b20


	//   ....[182]....
        /*0b0c*/ 	.word	0x00025b70


	//   ....[183]....
        /*0b10*/ 	.word	0x00025b80


	//   ....[184]....
        /*0b14*/ 	.word	0x00025bd0


	//   ....[185]....
        /*0b18*/ 	.word	0x00025be0


	//   ....[186]....
        /*0b1c*/ 	.word	0x00025bf0


	//   ....[187]....
        /*0b20*/ 	.word	0x00025c40


	//   ....[188]....
        /*0b24*/ 	.word	0x00025ea0


	//   ....[189]....
        /*0b28*/ 	.word	0x00025ec0


	//   ....[190]....
        /*0b2c*/ 	.word	0x00025ed0


	//   ....[191]....
        /*0b30*/ 	.word	0x00025f40


	//   ....[192]....
        /*0b34*/ 	.word	0x00025f50


	//   ....[193]....
        /*0b38*/ 	.word	0x00025fc0


	//   ....[194]....
        /*0b3c*/ 	.word	0x00025fd0


	//   ....[195]....
        /*0b40*/ 	.word	0x00026040


	//   ....[196]....
        /*0b44*/ 	.word	0x00026050


	//   ....[197]....
        /*0b48*/ 	.word	0x000260c0


	//   ....[198]....
        /*0b4c*/ 	.word	0x000260d0


	//   ....[199]....
        /*0b50*/ 	.word	0x00026140


	//   ....[200]....
        /*0b54*/ 	.word	0x00026150


	//   ....[201]....
        /*0b58*/ 	.word	0x000261c0


	//   ....[202]....
        /*0b5c*/ 	.word	0x000261d0


	//   ....[203]....
        /*0b60*/ 	.word	0x000261e0


	//   ....[204]....
        /*0b64*/ 	.word	0x00026770


	//   ....[205]....
        /*0b68*/ 	.word	0x000267b0


	//   ....[206]....
        /*0b6c*/ 	.word	0x000267f0


	//   ....[207]....
        /*0b70*/ 	.word	0x00026810


	//   ....[208]....
        /*0b74*/ 	.word	0x00026820


	//   ....[209]....
        /*0b78*/ 	.word	0x00026840


	//   ....[210]....
        /*0b7c*/ 	.word	0x000268b0


	//   ....[211]....
        /*0b80*/ 	.word	0x000268d0


	//   ....[212]....
        /*0b84*/ 	.word	0x00026930


	//   ....[213]....
        /*0b88*/ 	.word	0x00026950


	//   ....[214]....
        /*0b8c*/ 	.word	0x000269b0


	//   ....[215]....
        /*0b90*/ 	.word	0x000269d0


	//   ....[216]....
        /*0b94*/ 	.word	0x00026a30


	//   ....[217]....
        /*0b98*/ 	.word	0x00026a50


	//   ....[218]....
        /*0b9c*/ 	.word	0x00026aa0


	//   ....[219]....
        /*0ba0*/ 	.word	0x00026ac0


	//   ....[220]....
        /*0ba4*/ 	.word	0x00026ef0


	//   ....[221]....
        /*0ba8*/ 	.word	0x00026f20


	//   ....[222]....
        /*0bac*/ 	.word	0x00026f90


	//   ....[223]....
        /*0bb0*/ 	.word	0x00026fc0


	//   ....[224]....
        /*0bb4*/ 	.word	0x00026ff0


	//   ....[225]....
        /*0bb8*/ 	.word	0x00027020


	//   ....[226]....
        /*0bbc*/ 	.word	0x00027050


	//   ....[227]....
        /*0bc0*/ 	.word	0x00027080


	//   ....[228]....
        /*0bc4*/ 	.word	0x00027220


	//   ....[229]....
        /*0bc8*/ 	.word	0x00027250


	//   ....[230]....
        /*0bcc*/ 	.word	0x00027280


	//   ....[231]....
        /*0bd0*/ 	.word	0x000272b0


	//   ....[232]....
        /*0bd4*/ 	.word	0x000272e0


	//   ....[233]....
        /*0bd8*/ 	.word	0x00027310


	//   ....[234]....
        /*0bdc*/ 	.word	0x000273d0


	//   ....[235]....
        /*0be0*/ 	.word	0x000273f0


	//   ....[236]....
        /*0be4*/ 	.word	0x00027410


	//   ....[237]....
        /*0be8*/ 	.word	0x00027470


	//   ....[238]....
        /*0bec*/ 	.word	0x00027e90


	//   ....[239]....
        /*0bf0*/ 	.word	0x000281b0


	//   ....[240]....
        /*0bf4*/ 	.word	0x00028240


	//   ....[241]....
        /*0bf8*/ 	.word	0x000282e0


	//   ....[242]....
        /*0bfc*/ 	.word	0x00028370


	//   ....[243]....
        /*0c00*/ 	.word	0x00028410


	//   ....[244]....
        /*0c04*/ 	.word	0x000284a0


	//   ....[245]....
        /*0c08*/ 	.word	0x00028540


	//   ....[246]....
        /*0c0c*/ 	.word	0x000285d0


	//   ....[247]....
        /*0c10*/ 	.word	0x000286c0


	//   ....[248]....
        /*0c14*/ 	.word	0x00028750


	//   ....[249]....
        /*0c18*/ 	.word	0x000287f0


	//   ....[250]....
        /*0c1c*/ 	.word	0x00028880


	//   ....[251]....
        /*0c20*/ 	.word	0x00028920


	//   ....[252]....
        /*0c24*/ 	.word	0x000289b0


	//   ....[253]....
        /*0c28*/ 	.word	0x00028a50


	//   ....[254]....
        /*0c2c*/ 	.word	0x00028ae0


	//   ....[255]....
        /*0c30*/ 	.word	0x00028bd0


	//   ....[0]....
        /*0c34*/ 	.word	0x00028c60


	//   ....[1]....
        /*0c38*/ 	.word	0x00028cf0


	//   ....[2]....
        /*0c3c*/ 	.word	0x00028d80


	//   ....[3]....
        /*0c40*/ 	.word	0x00028e10


	//   ....[4]....
        /*0c44*/ 	.word	0x00028ea0


	//   ....[5]....
        /*0c48*/ 	.word	0x00028f30


	//   ....[6]....
        /*0c4c*/ 	.word	0x00028fc0


	//   ....[7]....
        /*0c50*/ 	.word	0x000290a0


	//   ....[8]....
        /*0c54*/ 	.word	0x00029150


	//   ....[9]....
        /*0c58*/ 	.word	0x000291e0


	//   ....[10]....
        /*0c5c*/ 	.word	0x00029230


	//   ....[11]....
        /*0c60*/ 	.word	0x00029280


	//   ....[12]....
        /*0c64*/ 	.word	0x00029310


	//   ....[13]....
        /*0c68*/ 	.word	0x000293a0


	//   ....[14]....
        /*0c6c*/ 	.word	0x000293f0


	//   ....[15]....
        /*0c70*/ 	.word	0x00029440


	//   ....[16]....
        /*0c74*/ 	.word	0x000294d0


	//   ....[17]....
        /*0c78*/ 	.word	0x00029560


	//   ....[18]....
        /*0c7c*/ 	.word	0x000295b0


	//   ....[19]....
        /*0c80*/ 	.word	0x00029600


	//   ....[20]....
        /*0c84*/ 	.word	0x00029690


	//   ....[21]....
        /*0c88*/ 	.word	0x00029720


	//   ....[22]....
        /*0c8c*/ 	.word	0x00029770


	//   ....[23]....
        /*0c90*/ 	.word	0x000297c0


	//   ....[24]....
        /*0c94*/ 	.word	0x000298b0


	//   ....[25]....
        /*0c98*/ 	.word	0x00029960


	//   ....[26]....
        /*0c9c*/ 	.word	0x000299e0


	//   ....[27]....
        /*0ca0*/ 	.word	0x00029a70


	//   ....[28]....
        /*0ca4*/ 	.word	0x00029bf0


	//   ....[29]....
        /*0ca8*/ 	.word	0x00029d10


	//   ....[30]....
        /*0cac*/ 	.word	0x00029d70


	//   ....[31]....
        /*0cb0*/ 	.word	0x00029dc0


	//   ....[32]....
        /*0cb4*/ 	.word	0x00029e50


	//   ....[33]....
        /*0cb8*/ 	.word	0x00029ef0


	//   ....[34]....
        /*0cbc*/ 	.word	0x00029f70


	//   ....[35]....
        /*0cc0*/ 	.word	0x00029fe0


	//   ....[36]....
        /*0cc4*/ 	.word	0x0002a170


	//   ....[37]....
        /*0cc8*/ 	.word	0x0002a260


	//   ....[38]....
        /*0ccc*/ 	.word	0x0002a2b0


	//   ....[39]....
        /*0cd0*/ 	.word	0x0002a300


	//   ....[40]....
        /*0cd4*/ 	.word	0x0002a680


	//   ....[41]....
        /*0cd8*/ 	.word	0x0002a6d0


	//   ....[42]....
        /*0cdc*/ 	.word	0x0002a760


	//   ....[43]....
        /*0ce0*/ 	.word	0x0002a7f0


	//   ....[44]....
        /*0ce4*/ 	.word	0x0002a880


	//   ....[45]....
        /*0ce8*/ 	.word	0x0002a910


	//   ....[46]....
        /*0cec*/ 	.word	0x0002a9a0


	//   ....[47]....
        /*0cf0*/ 	.word	0x0002aa30


	//   ....[48]....
        /*0cf4*/ 	.word	0x0002aab0


	//   ....[49]....
        /*0cf8*/ 	.word	0x0002ab00


	//   ....[50]....
        /*0cfc*/ 	.word	0x0002ab90


	//   ....[51]....
        /*0d00*/ 	.word	0x0002ac20


	//   ....[52]....
        /*0d04*/ 	.word	0x0002aca0


	//   ....[53]....
        /*0d08*/ 	.word	0x0002acf0


	//   ....[54]....
        /*0d0c*/ 	.word	0x0002ad80


	//   ....[55]....
        /*0d10*/ 	.word	0x0002ae10


	//   ....[56]....
        /*0d14*/ 	.word	0x0002aea0


	//   ....[57]....
        /*0d18*/ 	.word	0x0002af30


	//   ....[58]....
        /*0d1c*/ 	.word	0x0002afc0


	//   ....[59]....
        /*0d20*/ 	.word	0x0002b050


	//   ....[60]....
        /*0d24*/ 	.word	0x0002b110


	//   ....[61]....
        /*0d28*/ 	.word	0x0002b3f0


	//   ....[62]....
        /*0d2c*/ 	.word	0x0002b4e0


	//   ....[63]....
        /*0d30*/ 	.word	0x0002b580


	//   ....[64]....
        /*0d34*/ 	.word	0x0002b5e0


	//   ....[65]....
        /*0d38*/ 	.word	0x0002b6e0


	//   ....[66]....
        /*0d3c*/ 	.word	0x0002b750


	//   ....[67]....
        /*0d40*/ 	.word	0x0002b850


	//   ....[68]....
        /*0d44*/ 	.word	0x0002b8c0


	//   ....[69]....
        /*0d48*/ 	.word	0x0002b9c0


	//   ....[70]....
        /*0d4c*/ 	.word	0x0002ba30


	//   ....[71]....
        /*0d50*/ 	.word	0x0002bb30


	//   ....[72]....
        /*0d54*/ 	.word	0x0002bba0


	//   ....[73]....
        /*0d58*/ 	.word	0x0002bca0


	//   ....[74]....
        /*0d5c*/ 	.word	0x0002bd10


	//   ....[75]....
        /*0d60*/ 	.word	0x0002be10


	//   ....[76]....
        /*0d64*/ 	.word	0x0002be80


	//   ....[77]....
        /*0d68*/ 	.word	0x0002bf60


	//   ....[78]....
        /*0d6c*/ 	.word	0x0002c050


	//   ....[79]....
        /*0d70*/ 	.word	0x0002c0c0


	//   ....[80]....
        /*0d74*/ 	.word	0x0002c140


	//   ....[81]....
        /*0d78*/ 	.word	0x0002c200


	//   ....[82]....
        /*0d7c*/ 	.word	0x0002c280


	//   ....[83]....
        /*0d80*/ 	.word	0x0002c350


	//   ....[84]....
        /*0d84*/ 	.word	0x0002c3d0


	//   ....[85]....
        /*0d88*/ 	.word	0x0002c4a0


	//   ....[86]....
        /*0d8c*/ 	.word	0x0002c520


	//   ....[87]....
        /*0d90*/ 	.word	0x0002c5f0


	//   ....[88]....
        /*0d94*/ 	.word	0x0002c670


	//   ....[89]....
        /*0d98*/ 	.word	0x0002c740


	//   ....[90]....
        /*0d9c*/ 	.word	0x0002c7c0


	//   ....[91]....
        /*0da0*/ 	.word	0x0002c880


	//   ....[92]....
        /*0da4*/ 	.word	0x0002c900


	//   ....[93]....
        /*0da8*/ 	.word	0x0002c9b0


	//   ....[94]....
        /*0dac*/ 	.word	0x0002cae0


	//   ....[95]....
        /*0db0*/ 	.word	0x0002cb90


	//   ....[96]....
        /*0db4*/ 	.word	0x0002cbf0


	//   ....[97]....
        /*0db8*/ 	.word	0x0002ccb0


	//   ....[98]....
        /*0dbc*/ 	.word	0x0002cd10


	//   ....[99]....
        /*0dc0*/ 	.word	0x0002cdd0


	//   ....[100]....
        /*0dc4*/ 	.word	0x0002ce30


	//   ....[101]....
        /*0dc8*/ 	.word	0x0002cef0


	//   ....[102]....
        /*0dcc*/ 	.word	0x0002cf50


	//   ....[103]....
        /*0dd0*/ 	.word	0x0002d010


	//   ....[104]....
        /*0dd4*/ 	.word	0x0002d070


	//   ....[105]....
        /*0dd8*/ 	.word	0x0002d130


	//   ....[106]....
        /*0ddc*/ 	.word	0x0002d190


	//   ....[107]....
        /*0de0*/ 	.word	0x0002d250


	//   ....[108]....
        /*0de4*/ 	.word	0x0002d2b0


	//   ....[109]....
        /*0de8*/ 	.word	0x0002d370


	//   ....[110]....
        /*0dec*/ 	.word	0x0002d460


	//   ....[111]....
        /*0df0*/ 	.word	0x0002d500


	//   ....[112]....
        /*0df4*/ 	.word	0x0002d560


	//   ....[113]....
        /*0df8*/ 	.word	0x0002d640


	//   ....[114]....
        /*0dfc*/ 	.word	0x0002d6a0


	//   ....[115]....
        /*0e00*/ 	.word	0x0002d780


	//   ....[116]....
        /*0e04*/ 	.word	0x0002d7e0


	//   ....[117]....
        /*0e08*/ 	.word	0x0002d8c0


	//   ....[118]....
        /*0e0c*/ 	.word	0x0002d920


	//   ....[119]....
        /*0e10*/ 	.word	0x0002da00


	//   ....[120]....
        /*0e14*/ 	.word	0x0002da60


	//   ....[121]....
        /*0e18*/ 	.word	0x0002db40


	//   ....[122]....
        /*0e1c*/ 	.word	0x0002dba0


	//   ....[123]....
        /*0e20*/ 	.word	0x0002dc80


	//   ....[124]....
        /*0e24*/ 	.word	0x0002dce0


	//   ....[125]....
        /*0e28*/ 	.word	0x0002ddb0


	//   ....[126]....
        /*0e2c*/ 	.word	0x0002ded0


	//   ....[127]....
        /*0e30*/ 	.word	0x0002df80


	//   ....[128]....
        /*0e34*/ 	.word	0x0002e030


	//   ....[129]....
        /*0e38*/ 	.word	0x0002e100


	//   ....[130]....
        /*0e3c*/ 	.word	0x0002e160


	//   ....[131]....
        /*0e40*/ 	.word	0x0002e240


	//   ....[132]....
        /*0e44*/ 	.word	0x0002e2a0


	//   ....[133]....
        /*0e48*/ 	.word	0x0002e370


	//   ....[134]....
        /*0e4c*/ 	.word	0x0002e3d0


	//   ....[135]....
        /*0e50*/ 	.word	0x0002e4a0


	//   ....[136]....
        /*0e54*/ 	.word	0x0002e500


	//   ....[137]....
        /*0e58*/ 	.word	0x0002e5e0


	//   ....[138]....
        /*0e5c*/ 	.word	0x0002e640


	//   ....[139]....
        /*0e60*/ 	.word	0x0002e710


	//   ....[140]....
        /*0e64*/ 	.word	0x0002e770


	//   ....[141]....
        /*0e68*/ 	.word	0x0002e830


	//   ....[142]....
        /*0e6c*/ 	.word	0x0002e8c0


	//   ....[143]....
        /*0e70*/ 	.word	0x0002e960


	//   ....[144]....
        /*0e74*/ 	.word	0x0002eae0


	//   ....[145]....
        /*0e78*/ 	.word	0x0002eb50


	//   ....[146]....
        /*0e7c*/ 	.word	0x0002ebc0


	//   ....[147]....
        /*0e80*/ 	.word	0x0002ec30


	//   ....[148]....
        /*0e84*/ 	.word	0x0002eca0


	//   ....[149]....
        /*0e88*/ 	.word	0x0002ed20


	//   ....[150]....
        /*0e8c*/ 	.word	0x0002eda0


	//   ....[151]....
        /*0e90*/ 	.word	0x0002ee30


	//   ....[152]....
        /*0e94*/ 	.word	0x0002eea0


	//   ....[153]....
        /*0e98*/ 	.word	0x0002ef10


	//   ....[154]....
        /*0e9c*/ 	.word	0x0002ef80


	//   ....[155]....
        /*0ea0*/ 	.word	0x0002f000


	//   ....[156]....
        /*0ea4*/ 	.word	0x0002f070


	//   ....[157]....
        /*0ea8*/ 	.word	0x0002f100


	//   ....[158]....
        /*0eac*/ 	.word	0x0002f160


	//   ....[159]....
        /*0eb0*/ 	.word	0x0002f1f0


	//   ....[160]....
        /*0eb4*/ 	.word	0x0002f320


	//----- nvinfo : EIATTR_REG_RECONFIG
	.align		4
.L_228:
        /*0eb8*/ 	.byte	0x01, 0x54
	.zero		2


	//----- nvinfo : EIATTR_SYSCALL_OFFSETS
	.align		4
        /*0ebc*/ 	.byte	0x04, 0x46
        /*0ebe*/ 	.short	(.L_230 - .L_229)


	//   ....[0]....
.L_229:
        /*0ec0*/ 	.word	0x00002050


	//   ....[1]....
        /*0ec4*/ 	.word	0x000021a0


	//   ....[2]....
        /*0ec8*/ 	.word	0x000093b0


	//   ....[3]....
        /*0ecc*/ 	.word	0x000096d0


	//   ....[4]....
        /*0ed0*/ 	.word	0x00023890


	//   ....[5]....
        /*0ed4*/ 	.word	0x000239e0


	//   ....[6]....
        /*0ed8*/ 	.word	0x00023ad0


	//   ....[7]....
        /*0edc*/ 	.word	0x00024a50


	//----- nvinfo : EIATTR_MBARRIER_INSTR_OFFSETS
	.align		4
.L_230:
        /*0ee0*/ 	.byte	0x04, 0x39
        /*0ee2*/ 	.short	(.L_232 - .L_231)


	//   ....[0]....
.L_231:
        /*0ee4*/ 	.word	0x00000270
        /*0ee8*/ 	.word	0x000000ff
        /*0eec*/ 	.word	0x00028800
        /*0ef0*/ 	.short	0x0100
        /*0ef2*/ 	.byte	0x08
	.zero		1


	//   ....[1]....
        /*0ef4*/ 	.word	0x00000280
        /*0ef8*/ 	.word	0x000000ff
        /*0efc*/ 	.word	0x00028820
        /*0f00*/ 	.short	0x0100
        /*0f02*/ 	.byte	0x08
	.zero		1


	//   ....[2]....
        /*0f04*/ 	.word	0x00000370
        /*0f08*/ 	.word	0x000000ff
        /*0f0c*/ 	.word	0x00028830
        /*0f10*/ 	.short	0x0100
        /*0f12*/ 	.byte	0x08
	.zero		1


	//   ....[3]....
        /*0f14*/ 	.word	0x00000380
        /*0f18*/ 	.word	0x000000ff
        /*0f1c*/ 	.word	0x00028840
        /*0f20*/ 	.short	0x0100
        /*0f22*/ 	.byte	0x08
	.zero		1


	//   ....[4]....
        /*0f24*/ 	.word	0x00000390
        /*0f28*/ 	.word	0x000000ff
        /*0f2c*/ 	.word	0x00028838
        /*0f30*/ 	.short	0x0100
        /*0f32*/ 	.byte	0x08
	.zero		1


	//   ....[5]....
        /*0f34*/ 	.word	0x000003a0
        /*0f38*/ 	.word	0x000000ff
        /*0f3c*/ 	.word	0x00028848
        /*0f40*/ 	.short	0x0100
        /*0f42*/ 	.byte	0x08
	.zero		1


	//   ....[6]....
        /*0f44*/ 	.word	0x000004d0
        /*0f48*/ 	.word	0x000000ff
        /*0f4c*/ 	.word	0x00028850
        /*0f50*/ 	.short	0x0100
        /*0f52*/ 	.byte	0x08
	.zero		1


	//   ....[7]....
        /*0f54*/ 	.word	0x000004e0
        /*0f58*/ 	.word	0x000000ff
        /*0f5c*/ 	.word	0x00028860
        /*0f60*/ 	.short	0x0100
        /*0f62*/ 	.byte	0x08
	.zero		1


	//   ....[8]....
        /*0f64*/ 	.word	0x000004f0
        /*0f68*/ 	.word	0x000000ff
        /*0f6c*/ 	.word	0x00028858
        /*0f70*/ 	.short	0x0100
        /*0f72*/ 	.byte	0x08
	.zero		1


	//   ....[9]....
        /*0f74*/ 	.word	0x00000500
        /*0f78*/ 	.word	0x000000ff
        /*0f7c*/ 	.word	0x00028868
        /*0f80*/ 	.short	0x0100
        /*0f82*/ 	.byte	0x08
	.zero		1


	//   ....[10]....
        /*0f84*/ 	.word	0x000005f0
        /*0f88*/ 	.word	0x000000ff
        /*0f8c*/ 	.word	0x00028870
        /*0f90*/ 	.short	0x0100
        /*0f92*/ 	.byte	0x06
	.zero		1


	//   ....[11]....
        /*0f94*/ 	.word	0x00000600
        /*0f98*/ 	.word	0x000000ff
        /*0f9c*/ 	.word	0x00028880
        /*0fa0*/ 	.short	0x0100
        /*0fa2*/ 	.byte	0x06
	.zero		1


	//   ....[12]....
        /*0fa4*/ 	.word	0x00000610
        /*0fa8*/ 	.word	0x000000ff
        /*0fac*/ 	.word	0x00028878
        /*0fb0*/ 	.short	0x0100
        /*0fb2*/ 	.byte	0x06
	.zero		1


	//   ....[13]....
        /*0fb4*/ 	.word	0x00000620
        /*0fb8*/ 	.word	0x000000ff
        /*0fbc*/ 	.word	0x00028888
        /*0fc0*/ 	.short	0x0100
        /*0fc2*/ 	.byte	0x06
	.zero		1


	//   ....[14]....
        /*0fc4*/ 	.word	0x00000750
        /*0fc8*/ 	.word	0x000000ff
        /*0fcc*/ 	.word	0x00028890
        /*0fd0*/ 	.short	0x0100
        /*0fd2*/ 	.byte	0x08
	.zero		1


	//   ....[15]....
        /*0fd4*/ 	.word	0x00000760
        /*0fd8*/ 	.word	0x000000ff
        /*0fdc*/ 	.word	0x000288a0
        /*0fe0*/ 	.short	0x0100
        /*0fe2*/ 	.byte	0x08
	.zero		1


	//   ....[16]....
        /*0fe4*/ 	.word	0x00000770
        /*0fe8*/ 	.word	0x000000ff
        /*0fec*/ 	.word	0x00028898
        /*0ff0*/ 	.short	0x0100
        /*0ff2*/ 	.byte	0x08
	.zero		1


	//   ....[17]....
        /*0ff4*/ 	.word	0x00000780
        /*0ff8*/ 	.word	0x000000ff
        /*0ffc*/ 	.word	0x000288a8
        /*1000*/ 	.short	0x0100
        /*1002*/ 	.byte	0x08
	.zero		1


	//   ....[18]....
        /*1004*/ 	.word	0x000008b0
        /*1008*/ 	.word	0x000000ff
        /*100c*/ 	.word	0x000288b0
        /*1010*/ 	.short	0x0100
        /*1012*/ 	.byte	0x08
	.zero		1


	//   ....[19]....
        /*1014*/ 	.word	0x000008c0
        /*1018*/ 	.word	0x000000ff
        /*101c*/ 	.word	0x000288c0
        /*1020*/ 	.short	0x0100
        /*1022*/ 	.byte	0x08
	.zero		1


	//   ....[20]....
        /*1024*/ 	.word	0x000008d0
        /*1028*/ 	.word	0x000000ff
        /*102c*/ 	.word	0x000288b8
        /*1030*/ 	.short	0x0100
        /*1032*/ 	.byte	0x08
	.zero		1


	//   ....[21]....
        /*1034*/ 	.word	0x000008e0
        /*1038*/ 	.word	0x000000ff
        /*103c*/ 	.word	0x000288c8
        /*1040*/ 	.short	0x0100
        /*1042*/ 	.byte	0x08
	.zero		1


	//   ....[22]....
        /*1044*/ 	.word	0x00003710
        /*1048*/ 	.word	0x00000059
        /*104c*/ 	.word	0x00028890
        /*1050*/ 	.short	0x010a
        /*1052*/ 	.byte	0x3f
	.zero		1


	//   ....[23]....
        /*1054*/ 	.word	0x00005b60
        /*1058*/ 	.word	0x00000059
        /*105c*/ 	.word	0x00028890
        /*1060*/ 	.short	0x010a
        /*1062*/ 	.byte	0x3f
	.zero		1


	//   ....[24]....
        /*1064*/ 	.word	0x00007ac0
        /*1068*/ 	.word	0x00000059
        /*106c*/ 	.word	0x00028890
        /*1070*/ 	.short	0x010a
        /*1072*/ 	.byte	0x3f
	.zero		1


	//   ....[25]....
        /*1074*/ 	.word	0x000081c0
        /*1078*/ 	.word	0x0000000b
        /*107c*/ 	.word	0x00000000
        /*1080*/ 	.short	0x0101
        /*1082*/ 	.byte	0x3f
	.zero		1


	//   ....[26]....
        /*1084*/ 	.word	0x00008200
        /*1088*/ 	.word	0x00000059
        /*108c*/ 	.word	0x000288b0
        /*1090*/ 	.short	0x010a
        /*1092*/ 	.byte	0x3f
	.zero		1


	//   ....[27]....
        /*1094*/ 	.word	0x00008810
        /*1098*/ 	.word	0x00000059
        /*109c*/ 	.word	0x00000000
        /*10a0*/ 	.short	0x0101
        /*10a2*/ 	.byte	0x3f
	.zero		1


	//   ....[28]....
        /*10a4*/ 	.word	0x00009450
        /*10a8*/ 	.word	0x00000012
        /*10ac*/ 	.word	0x00028800
        /*10b0*/ 	.short	0x010a
        /*10b2*/ 	.byte	0x3f
	.zero		1


	//   ....[29]....
        /*10b4*/ 	.word	0x000094a0
        /*10b8*/ 	.word	0x00000012
        /*10bc*/ 	.word	0x00028800
        /*10c0*/ 	.short	0x010a
        /*10c2*/ 	.byte	0x3f
	.zero		1


	//   ....[30]....
        /*10c4*/ 	.word	0x0000a660
        /*10c8*/ 	.word	0x00000012
        /*10cc*/ 	.word	0x00028800
        /*10d0*/ 	.short	0x010a
        /*10d2*/ 	.byte	0x3f
	.zero		1


	//   ....[31]....
        /*10d4*/ 	.word	0x0000cab0
        /*10d8*/ 	.word	0x00000012
        /*10dc*/ 	.word	0x00028800
        /*10e0*/ 	.short	0x010a
        /*10e2*/ 	.byte	0x3f
	.zero		1


	//   ....[32]....
        /*10e4*/ 	.word	0x0000e4b0
        /*10e8*/ 	.word	0x0000005a
        /*10ec*/ 	.word	0x00028830
        /*10f0*/ 	.short	0x010a
        /*10f2*/ 	.byte	0x3f
	.zero		1


	//   ....[33]....
        /*10f4*/ 	.word	0x0000e550
        /*10f8*/ 	.word	0x0000005a
        /*10fc*/ 	.word	0x00028830
        /*1100*/ 	.short	0x010a
        /*1102*/ 	.byte	0x3f
	.zero		1


	//   ....[34]....
        /*1104*/ 	.word	0x0000f080
        /*1108*/ 	.word	0x0000005a
        /*110c*/ 	.word	0x00000000
        /*1110*/ 	.short	0x0101
        /*1112*/ 	.byte	0x3f
	.zero		1


	//   ....[35]....
        /*1114*/ 	.word	0x00012150
        /*1118*/ 	.word	0x00000019
        /*111c*/ 	.word	0x00028830
        /*1120*/ 	.short	0x010a
        /*1122*/ 	.byte	0x3f
	.zero		1


	//   ....[36]....
        /*1124*/ 	.word	0x000121a0
        /*1128*/ 	.word	0x00000019
        /*112c*/ 	.word	0x00028830
        /*1130*/ 	.short	0x010a
        /*1132*/ 	.byte	0x3f
	.zero		1


	//   ....[37]....
        /*1134*/ 	.word	0x000126b0
        /*1138*/ 	.word	0x000000cc
        /*113c*/ 	.word	0x00028850
        /*1140*/ 	.short	0x010a
        /*1142*/ 	.byte	0x3f
	.zero		1


	//   ....[38]....
        /*1144*/ 	.word	0x000126f0
        /*1148*/ 	.word	0x000000cc
        /*114c*/ 	.word	0x00028850
        /*1150*/ 	.short	0x010a
        /*1152*/ 	.byte	0x3f
	.zero		1


	//   ....[39]....
        /*1154*/ 	.word	0x00013010
        /*1158*/ 	.word	0x0000002c
        /*115c*/ 	.word	0x00000000
        /*1160*/ 	.short	0x0101
        /*1162*/ 	.byte	0x3f
	.zero		1


	//   ....[40]....
        /*1164*/ 	.word	0x000155e0
        /*1168*/ 	.word	0x00000037
        /*116c*/ 	.word	0x00000000
        /*1170*/ 	.short	0x0101
        /*1172*/ 	.byte	0x3f
	.zero		1


	//   ....[41]....
        /*1174*/ 	.word	0x00015f90
        /*1178*/ 	.word	0x00000019
        /*117c*/ 	.word	0x00028830
        /*1180*/ 	.short	0x010a
        /*1182*/ 	.byte	0x3f
	.zero		1


	//   ....[42]....
        /*1184*/ 	.word	0x00015fe0
        /*1188*/ 	.word	0x00000019
        /*118c*/ 	.word	0x00028830
        /*1190*/ 	.short	0x010a
        /*1192*/ 	.byte	0x3f
	.zero		1


	//   ....[43]....
        /*1194*/ 	.word	0x00016520
        /*1198*/ 	.word	0x000000cd
        /*119c*/ 	.word	0x00028850
        /*11a0*/ 	.short	0x010a
        /*11a2*/ 	.byte	0x3f
	.zero		1


	//   ....[44]....
        /*11a4*/ 	.word	0x00016560
        /*11a8*/ 	.word	0x000000cd
        /*11ac*/ 	.word	0x00028850
        /*11b0*/ 	.short	0x010a
        /*11b2*/ 	.byte	0x3f
	.zero		1


	//   ....[45]....
        /*11b4*/ 	.word	0x000178f0
        /*11b8*/ 	.word	0x0000001a
        /*11bc*/ 	.word	0x00000000
        /*11c0*/ 	.short	0x0101
        /*11c2*/ 	.byte	0x3f
	.zero		1


	//   ....[46]....
        /*11c4*/ 	.word	0x00018400
        /*11c8*/ 	.word	0x00000038
        /*11cc*/ 	.word	0x00000000
        /*11d0*/ 	.short	0x0101
        /*11d2*/ 	.byte	0x3f
	.zero		1


	//   ....[47]....
        /*11d4*/ 	.word	0x00018b20
        /*11d8*/ 	.word	0x00000019
        /*11dc*/ 	.word	0x00028830
        /*11e0*/ 	.short	0x010a
        /*11e2*/ 	.byte	0x3f
	.zero		1


	//   ....[48]....
        /*11e4*/ 	.word	0x00018b70
        /*11e8*/ 	.word	0x00000019
        /*11ec*/ 	.word	0x00028830
        /*11f0*/ 	.short	0x010a
        /*11f2*/ 	.byte	0x3f
	.zero		1


	//   ....[49]....
        /*11f4*/ 	.word	0x000190b0
        /*11f8*/ 	.word	0x000000cd
        /*11fc*/ 	.word	0x00028850
        /*1200*/ 	.short	0x010a
        /*1202*/ 	.byte	0x3f
	.zero		1


	//   ....[50]....
        /*1204*/ 	.word	0x000190f0
        /*1208*/ 	.word	0x000000cd
        /*120c*/ 	.word	0x00028850
        /*1210*/ 	.short	0x010a
        /*1212*/ 	.byte	0x3f
	.zero		1


	//   ....[51]....
        /*1214*/ 	.word	0x00019a00
        /*1218*/ 	.word	0x0000002a
        /*121c*/ 	.word	0x00000000
        /*1220*/ 	.short	0x0101
        /*1222*/ 	.byte	0x3f
	.zero		1


	//   ....[52]....
        /*1224*/ 	.word	0x0001bfe0
        /*1228*/ 	.word	0x00000038
        /*122c*/ 	.word	0x00000000
        /*1230*/ 	.short	0x0101
        /*1232*/ 	.byte	0x3f
	.zero		1


	//   ....[53]....
        /*1234*/ 	.word	0x0001c630
        /*1238*/ 	.word	0x0000000b
        /*123c*/ 	.word	0x00028850
        /*1240*/ 	.short	0x010a
        /*1242*/ 	.byte	0x3f
	.zero		1


	//   ....[54]....
        /*1244*/ 	.word	0x0001c6b0
        /*1248*/ 	.word	0x0000000b
        /*124c*/ 	.word	0x00028850
        /*1250*/ 	.short	0x010a
        /*1252*/ 	.byte	0x3f
	.zero		1


	//   ....[55]....
        /*1254*/ 	.word	0x0001ccd0
        /*1258*/ 	.word	0x00000004
        /*125c*/ 	.word	0x00000000
        /*1260*/ 	.short	0x0101
        /*1262*/ 	.byte	0x3f
	.zero		1


	//   ....[56]....
        /*1264*/ 	.word	0x0001e200
        /*1268*/ 	.word	0x00000000
        /*126c*/ 	.word	0x00000000
        /*1270*/ 	.short	0x0101
        /*1272*/ 	.byte	0x3f
	.zero		1


	//   ....[57]....
        /*1274*/ 	.word	0x0001ead0
        /*1278*/ 	.word	0x00000008
        /*127c*/ 	.word	0x00000000
        /*1280*/ 	.short	0x0101
        /*1282*/ 	.byte	0x3f
	.zero		1


	//   ....[58]....
        /*1284*/ 	.word	0x000220a0
        /*1288*/ 	.word	0x00000016
        /*128c*/ 	.word	0x00028820
        /*1290*/ 	.short	0x010a
        /*1292*/ 	.byte	0x3f
	.zero		1


	//   ....[59]....
        /*1294*/ 	.word	0x00022130
        /*1298*/ 	.word	0x00000003
        /*129c*/ 	.word	0x000288a0
        /*12a0*/ 	.short	0x010a
        /*12a2*/ 	.byte	0x3f
	.zero		1


	//   ....[60]....
        /*12a4*/ 	.word	0x00022490
        /*12a8*/ 	.word	0x00000003
        /*12ac*/ 	.word	0x000288c0
        /*12b0*/ 	.short	0x010a
        /*12b2*/ 	.byte	0x3f
	.zero		1


	//   ....[61]....
        /*12b4*/ 	.word	0x000228c0
        /*12b8*/ 	.word	0x0000000b
        /*12bc*/ 	.word	0x000288a0
        /*12c0*/ 	.short	0x010a
        /*12c2*/ 	.byte	0x3f
	.zero		1


	//   ....[62]....
        /*12c4*/ 	.word	0x00022c00
        /*12c8*/ 	.word	0x0000000b
        /*12cc*/ 	.word	0x000288c0
        /*12d0*/ 	.short	0x010a
        /*12d2*/ 	.byte	0x3f
	.zero		1


	//   ....[63]....
        /*12d4*/ 	.word	0x00023fc0
        /*12d8*/ 	.word	0x00000007
        /*12dc*/ 	.word	0x00028840
        /*12e0*/ 	.short	0x010a
        /*12e2*/ 	.byte	0x3f
	.zero		1


	//   ....[64]....
        /*12e4*/ 	.word	0x00024720
        /*12e8*/ 	.word	0x00000007
        /*12ec*/ 	.word	0x00028830
        /*12f0*/ 	.short	0x0107
        /*12f2*/ 	.byte	0x3f
	.zero		1


	//   ....[65]....
        /*12f4*/ 	.word	0x000247f0
        /*12f8*/ 	.word	0x00000007
        /*12fc*/ 	.word	0x00028830
        /*1300*/ 	.short	0x0101
        /*1302*/ 	.byte	0x3f
	.zero		1


	//   ....[66]....
        /*1304*/ 	.word	0x00025310
        /*1308*/ 	.word	0x00000016
        /*130c*/ 	.word	0x00028800
        /*1310*/ 	.short	0x0107
        /*1312*/ 	.byte	0x3f
	.zero		1


	//   ....[67]....
        /*1314*/ 	.word	0x00025420
        /*1318*/ 	.word	0x00000016
        /*131c*/ 	.word	0x00028800
        /*1320*/ 	.short	0x0101
        /*1322*/ 	.byte	0x3f
	.zero		1


	//   ....[68]....
        /*1324*/ 	.word	0x00025440
        /*1328*/ 	.word	0x00000016
        /*132c*/ 	.word	0x00028820
        /*1330*/ 	.short	0x010a
        /*1332*/ 	.byte	0x3f
	.zero		1


	//   ....[69]....
        /*1334*/ 	.word	0x000257d0
        /*1338*/ 	.word	0x00000006
        /*133c*/ 	.word	0x00028840
        /*1340*/ 	.short	0x010a
        /*1342*/ 	.byte	0x3f
	.zero		1


	//   ....[70]....
        /*1344*/ 	.word	0x00025cd0
        /*1348*/ 	.word	0x00000006
        /*134c*/ 	.word	0x00028830
        /*1350*/ 	.short	0x0107
        /*1352*/ 	.byte	0x3f
	.zero		1


	//   ....[71]....
        /*1354*/ 	.word	0x00025d90
        /*1358*/ 	.word	0x00000006
        /*135c*/ 	.word	0x00028830
        /*1360*/ 	.short	0x0101
        /*1362*/ 	.byte	0x3f
	.zero		1


	//   ....[72]....
        /*1364*/ 	.word	0x00025df0
        /*1368*/ 	.word	0x00000006
        /*136c*/ 	.word	0x00028860
        /*1370*/ 	.short	0x010a
        /*1372*/ 	.byte	0x3f
	.zero		1


	//   ....[73]....
        /*1374*/ 	.word	0x00026320
        /*1378*/ 	.word	0x00000006
        /*137c*/ 	.word	0x00028850
        /*1380*/ 	.short	0x0107
        /*1382*/ 	.byte	0x3f
	.zero		1


	//   ....[74]....
        /*1384*/ 	.word	0x000264c0
        /*1388*/ 	.word	0x00000006
        /*138c*/ 	.word	0x00028850
        /*1390*/ 	.short	0x0101
        /*1392*/ 	.byte	0x3f
	.zero		1


	//   ....[75]....
        /*1394*/ 	.word	0x000266d0
        /*1398*/ 	.word	0x00000000
        /*139c*/ 	.word	0x00028860
        /*13a0*/ 	.short	0x010a
        /*13a2*/ 	.byte	0x3f
	.zero		1


	//   ....[76]....
        /*13a4*/ 	.word	0x00026c00
        /*13a8*/ 	.word	0x00000000
        /*13ac*/ 	.word	0x00028850
        /*13b0*/ 	.short	0x0107
        /*13b2*/ 	.byte	0x3f
	.zero		1


	//   ....[77]....
        /*13b4*/ 	.word	0x00026cc0
        /*13b8*/ 	.word	0x00000000
        /*13bc*/ 	.word	0x00028850
        /*13c0*/ 	.short	0x0101
        /*13c2*/ 	.byte	0x3f
	.zero		1


	//   ....[78]....
        /*13c4*/ 	.word	0x00027e10
        /*13c8*/ 	.word	0x00000007
        /*13cc*/ 	.word	0x00028820
        /*13d0*/ 	.short	0x010a
        /*13d2*/ 	.byte	0x3f
	.zero		1


	//   ....[79]....
        /*13d4*/ 	.word	0x00027f80
        /*13d8*/ 	.word	0x00000005
        /*13dc*/ 	.word	0x00028840
        /*13e0*/ 	.short	0x010a
        /*13e2*/ 	.byte	0x3f
	.zero		1


	//   ....[80]....
        /*13e4*/ 	.word	0x00028020
        /*13e8*/ 	.word	0x00000003
        /*13ec*/ 	.word	0x00028840
        /*13f0*/ 	.short	0x010a
        /*13f2*/ 	.byte	0x3f
	.zero		1


	//   ....[81]....
        /*13f4*/ 	.word	0x00028060
        /*13f8*/ 	.word	0x00000005
        /*13fc*/ 	.word	0x00028860
        /*1400*/ 	.short	0x010a
        /*1402*/ 	.byte	0x3f
	.zero		1


	//   ....[82]....
        /*1404*/ 	.word	0x000280a0
        /*1408*/ 	.word	0x00000003
        /*140c*/ 	.word	0x00028860
        /*1410*/ 	.short	0x010a
        /*1412*/ 	.byte	0x3f
	.zero		1


	//   ....[83]....
        /*1414*/ 	.word	0x00028100
        /*1418*/ 	.word	0x00000059
        /*141c*/ 	.word	0x00028890
        /*1420*/ 	.short	0x010a
        /*1422*/ 	.byte	0x3f
	.zero		1


	//   ....[84]....
        /*1424*/ 	.word	0x00028610
        /*1428*/ 	.word	0x00000059
        /*142c*/ 	.word	0x00028890
        /*1430*/ 	.short	0x010a
        /*1432*/ 	.byte	0x3f
	.zero		1


	//   ....[85]....
        /*1434*/ 	.word	0x00028b20
        /*1438*/ 	.word	0x00000059
        /*143c*/ 	.word	0x00028890
        /*1440*/ 	.short	0x010a
        /*1442*/ 	.byte	0x3f
	.zero		1


	//   ....[86]....
        /*1444*/ 	.word	0x00028ff0
        /*1448*/ 	.word	0x00000059
        /*144c*/ 	.word	0x000288b0
        /*1450*/ 	.short	0x010a
        /*1452*/ 	.byte	0x3f
	.zero		1


	//   ....[87]....
        /*1454*/ 	.word	0x000297f0
        /*1458*/ 	.word	0x00000012
        /*145c*/ 	.word	0x00028800
        /*1460*/ 	.short	0x010a
        /*1462*/ 	.byte	0x3f
	.zero		1


	//   ....[88]....
        /*1464*/ 	.word	0x0002a360
        /*1468*/ 	.word	0x00000012
        /*146c*/ 	.word	0x00028800
        /*1470*/ 	.short	0x010a
        /*1472*/ 	.byte	0x3f
	.zero		1


	//   ....[89]....
        /*1474*/ 	.word	0x0002a3b0
        /*1478*/ 	.word	0x0000005a
        /*147c*/ 	.word	0x00028830
        /*1480*/ 	.short	0x010a
        /*1482*/ 	.byte	0x3f
	.zero		1


	//   ....[90]....
        /*1484*/ 	.word	0x0002a400
        /*1488*/ 	.word	0x00000019
        /*148c*/ 	.word	0x00028830
        /*1490*/ 	.short	0x010a
        /*1492*/ 	.byte	0x3f
	.zero		1


	//   ....[91]....
        /*1494*/ 	.word	0x0002a450
        /*1498*/ 	.word	0x000000cc
        /*149c*/ 	.word	0x00028850
        /*14a0*/ 	.short	0x010a
        /*14a2*/ 	.byte	0x3f
	.zero		1


	//   ....[92]....
        /*14a4*/ 	.word	0x0002a4a0
        /*14a8*/ 	.word	0x00000019
        /*14ac*/ 	.word	0x00028830
        /*14b0*/ 	.short	0x010a
        /*14b2*/ 	.byte	0x3f
	.zero		1


	//   ....[93]....
        /*14b4*/ 	.word	0x0002a4f0
        /*14b8*/ 	.word	0x000000cd
        /*14bc*/ 	.word	0x00028850
        /*14c0*/ 	.short	0x010a
        /*14c2*/ 	.byte	0x3f
	.zero		1


	//   ....[94]....
        /*14c4*/ 	.word	0x0002a540
        /*14c8*/ 	.word	0x00000019
        /*14cc*/ 	.word	0x00028830
        /*14d0*/ 	.short	0x010a
        /*14d2*/ 	.byte	0x3f
	.zero		1


	//   ....[95]....
        /*14d4*/ 	.word	0x0002a590
        /*14d8*/ 	.word	0x000000cd
        /*14dc*/ 	.word	0x00028850
        /*14e0*/ 	.short	0x010a
        /*14e2*/ 	.byte	0x3f
	.zero		1


	//   ....[96]....
        /*14e4*/ 	.word	0x0002a5e0
        /*14e8*/ 	.word	0x0000000b
        /*14ec*/ 	.word	0x00028850
        /*14f0*/ 	.short	0x010a
        /*14f2*/ 	.byte	0x3f
	.zero		1


	//   ....[97]....
        /*14f4*/ 	.word	0x0002b1d0
        /*14f8*/ 	.word	0x00000016
        /*14fc*/ 	.word	0x00028820
        /*1500*/ 	.short	0x010a
        /*1502*/ 	.byte	0x3f
	.zero		1


	//   ....[98]....
        /*1504*/ 	.word	0x0002b220
        /*1508*/ 	.word	0x00000003
        /*150c*/ 	.word	0x000288a0
        /*1510*/ 	.short	0x010a
        /*1512*/ 	.byte	0x3f
	.zero		1


	//   ....[99]....
        /*1514*/ 	.word	0x0002b270
        /*1518*/ 	.word	0x00000003
        /*151c*/ 	.word	0x000288c0
        /*1520*/ 	.short	0x010a
        /*1522*/ 	.byte	0x3f
	.zero		1


	//   ....[100]....
        /*1524*/ 	.word	0x0002b2c0
        /*1528*/ 	.word	0x0000000b
        /*152c*/ 	.word	0x000288a0
        /*1530*/ 	.short	0x010a
        /*1532*/ 	.byte	0x3f
	.zero		1


	//   ....[101]....
        /*1534*/ 	.word	0x0002b310
        /*1538*/ 	.word	0x0000000b
        /*153c*/ 	.word	0x000288c0
        /*1540*/ 	.short	0x010a
        /*1542*/ 	.byte	0x3f
	.zero		1


	//   ....[102]....
        /*1544*/ 	.word	0x0002b430
        /*1548*/ 	.word	0x00000007
        /*154c*/ 	.word	0x00028840
        /*1550*/ 	.short	0x010a
        /*1552*/ 	.byte	0x3f
	.zero		1


	//   ....[103]....
        /*1554*/ 	.word	0x0002c9e0
        /*1558*/ 	.word	0x00000016
        /*155c*/ 	.word	0x00028820
        /*1560*/ 	.short	0x010a
        /*1562*/ 	.byte	0x3f
	.zero		1


	//   ....[104]....
        /*1564*/ 	.word	0x0002ca30
        /*1568*/ 	.word	0x00000006
        /*156c*/ 	.word	0x00028840
        /*1570*/ 	.short	0x010a
        /*1572*/ 	.byte	0x3f
	.zero		1


	//   ....[105]....
        /*1574*/ 	.word	0x0002d3b0
        /*1578*/ 	.word	0x00000006
        /*157c*/ 	.word	0x00028860
        /*1580*/ 	.short	0x010a
        /*1582*/ 	.byte	0x3f
	.zero		1


	//   ....[106]....
        /*1584*/ 	.word	0x0002de20
        /*1588*/ 	.word	0x00000000
        /*158c*/ 	.word	0x00028860
        /*1590*/ 	.short	0x010a
        /*1592*/ 	.byte	0x3f
	.zero		1


	//   ....[107]....
        /*1594*/ 	.word	0x0002f240
        /*1598*/ 	.word	0x00000007
        /*159c*/ 	.word	0x00028820
        /*15a0*/ 	.short	0x010a
        /*15a2*/ 	.byte	0x3f
	.zero		1


	//   ....[108]....
        /*15a4*/ 	.word	0x0002f3e0
        /*15a8*/ 	.word	0x00000005
        /*15ac*/ 	.word	0x00028840
        /*15b0*/ 	.short	0x010a
        /*15b2*/ 	.byte	0x3f
	.zero		1


	//   ....[109]....
        /*15b4*/ 	.word	0x0002f430
        /*15b8*/ 	.word	0x00000003
        /*15bc*/ 	.word	0x00028840
        /*15c0*/ 	.short	0x010a
        /*15c2*/ 	.byte	0x3f
	.zero		1


	//   ....[110]....
        /*15c4*/ 	.word	0x0002f480
        /*15c8*/ 	.word	0x00000005
        /*15cc*/ 	.word	0x00028860
        /*15d0*/ 	.short	0x010a
        /*15d2*/ 	.byte	0x3f
	.zero		1


	//----- nvinfo : EIATTR_NUM_MBARRIERS
	.align		4
.L_232:
        /*15d4*/ 	.byte	0x03, 0x38
        /*15d6*/ 	.short	0x0016


	//----- nvinfo : EIATTR_EXIT_INSTR_OFFSETS
	.align		4
        /*15d8*/ 	.byte	0x04, 0x1c
        /*15da*/ 	.short	(.L_234 - .L_233)


	//   ....[0]....
.L_233:
        /*15dc*/ 	.word	0x000280f0


	//----- nvinfo : EIATTR_MAX_THREADS
	.align		4
.L_234:
        /*15e0*/ 	.byte	0x04, 0x05
        /*15e2*/ 	.short	(.L_236 - .L_235)
.L_235:
        /*15e4*/ 	.word	0x00000180
        /*15e8*/ 	.word	0x00000001
        /*15ec*/ 	.word	0x00000001


	//----- nvinfo : EIATTR_CRS_STACK_SIZE
	.align		4
.L_236:
        /*15f0*/ 	.byte	0x04, 0x1e
        /*15f2*/ 	.short	(.L_238 - .L_237)
.L_237:
        /*15f4*/ 	.word	0x00000000


	//----- nvinfo : EIATTR_CBANK_PARAM_SIZE
	.align		4
.L_238:
        /*15f8*/ 	.byte	0x03, 0x19
        /*15fa*/ 	.short	0x0af0


	//----- nvinfo : EIATTR_PARAM_CBANK
	.align		4
        /*15fc*/ 	.byte	0x04, 0x0a
        /*15fe*/ 	.short	(.L_240 - .L_239)
	.align		4
.L_239:
        /*1600*/ 	.word	index@(.nv.constant0._ZN7cutlass13device_kernelIN5flash11enable_sm90INS1_16FlashAttnFwdSm90INS1_25CollectiveMainloopFwdSm90ILi2EN4cute5tupleIJNS5_1CILi1EEES8_S8_EEENS6_IJNS7_ILi128EEESA_SA_EEELi128ENS_6half_tEfNS_4arch4Sm90ELb0ELb1ELb1ELb1ELb1ELb1ELb0ELb1ELb1ELb1ELb1ELb0EEENS1_21CollectiveEpilogueFwdISB_S9_SC_SE_Li256ELb1ELb1ELb1ELb0EEENS1_36VarlenDynamicPersistentTileSchedulerILi128ELi128ELi256ELi128ELb1ELb1ELb1ELb1ELb0ELb1EEEEEEEEEvNT_6ParamsE)
        /*1604*/ 	.short	0x0210
        /*1606*/ 	.short	0x0af0


	//----- nvinfo : EIATTR_SW_WAR
	.align		4
.L_240:
        /*1608*/ 	.byte	0x04, 0x36
        /*160a*/ 	.short	(.L_242 - .L_241)
.L_241:
        /*160c*/ 	.word	0x00000008
.L_242:


//--------------------- .nv.info._ZN7cutlass13device_kernelIN5flash11enable_sm90INS1_16FlashAttnFwdSm90INS1_25CollectiveMainloopFwdSm90ILi2EN4cute5tupleIJNS5_1CILi1EEES8_S8_EEENS6_IJNS7_ILi128EEESA_SA_EEELi128ENS_6half_tEfNS_4arch4Sm90ELb1ELb0ELb1ELb0ELb1ELb0ELb0ELb1ELb1ELb1ELb1ELb0EEENS1_21CollectiveEpilogueFwdISB_S9_SC_SE_Li256ELb0ELb1ELb1ELb0EEENS1_19SingleTileSchedulerILb0ELb1ELb1ELi128EEEEEEEEEvNT_6ParamsE --------------------------
	.section	.nv.info._ZN7cutlass13device_kernelIN5flash11enable_sm90INS1_16FlashAttnFwdSm90INS1_25CollectiveMainloopFwdSm90ILi2EN4cute5tupleIJNS5_1CILi1EEES8_S8_EEENS6_IJNS7_ILi128EEESA_SA_EEELi128ENS_6half_tEfNS_4arch4Sm90ELb1ELb0ELb1ELb0ELb1ELb0ELb0ELb1ELb1ELb1ELb1ELb0EEENS1_21CollectiveEpilogueFwdISB_S9_SC_SE_Li256ELb0ELb1ELb1ELb0EEENS1_19SingleTileSchedulerILb0ELb1ELb1ELi128EEEEEEEEEvNT_6ParamsE,"",@"SHT_CUDA_INFO"
	.sectionflags	@""
	.align	4


	//----- nvinfo : EIATTR_CUDA_API_VERSION
	.align		4
        /*0000*/ 	.byte	0x04, 0x37
        /*0002*/ 	.short	(.L_244 - .L_243)
.L_243:
        /*0004*/ 	.word	0x00000082


	//----- nvinfo : EIATTR_KPARAM_INFO
	.align		4
.L_244:
        /*0008*/ 	.byte	0x04, 0x17
        /*000a*/ 	.short	(.L_246 - .L_245)
.L_245:
        /*000c*/ 	.word	0x00000000
        /*0010*/ 	.short	0x0000
        /*0012*/ 	.short	0x0070
        /*0014*/ 	.byte	0x00, 0xf0, 0x01, 0x28


	//----- nvinfo : EIATTR_SPARSE_MMA_MASK
	.align		4
.L_246:
        /*0018*/ 	.byte	0x03, 0x50
        /*001a*/ 	.short	0x0000


	//----- nvinfo : EIATTR_MAXREG_COUNT
	.align		4
        /*001c*/ 	.byte	0x03, 0x1b
        /*001e*/ 	.short	0x00a8


	//----- nvinfo : EIATTR_NUM_BARRIERS
	.align		4
        /*0020*/ 	.byte	0x02, 0x4c
        /*0022*/ 	.byte	0x10
	.zero		1


	//----- nvinfo : EIATTR_EXTERNS
	.align		4
        /*0024*/ 	.byte	0x04, 0x0f
        /*0026*/ 	.short	(.L_248 - .L_247)


	//   ....[0]....
	.align		4
.L_247:
        /*0028*/ 	.word	index@(__assertfail)


	//----- nvinfo : EIATTR_MERCURY_ISA_VERSION
	.align		4
.L_248:
        /*002c*/ 	.byte	0x03, 0x5f
        /*002e*/ 	.short	0x0101


	//----- nvinfo : EIATTR_INT_WARP_WIDE_INSTR_OFFSETS
	.align		4
        /*0030*/ 	.byte	0x04, 0x31
        /*0032*/ 	.short	(.L_250 - .L_249)


	//   ....[0]....
.L_249:
        /*0034*/ 	.word	0x000000b0


	//   ....[1]....
        /*0038*/ 	.word	0x000000c0


	//   ....[2]....
        /*003c*/ 	.word	0x00000160


	//----- nvinfo : EIATTR_COOP_GROUP_MASK_REGIDS
	.align		4
.L_250:
        /*0040*/ 	.byte	0x04, 0x29
        /*0042*/ 	.short	(.L_252 - .L_251)


	//   ....[0]....
.L_251:
        /*0044*/ 	.word	0xffffffff


	//   ....[1]....
        /*0048*/ 	.word	0xffffffff


	//   ....[2]....
        /*004c*/ 	.word	0xffffffff


	//   ....[3]....
        /*0050*/ 	.word	0xffffffff


	//   ....[4]....
        /*0054*/ 	.word	0xffffffff


	//   ....[5]....
        /*0058*/ 	.word	0xffffffff


	//   ....[6]....
        /*005c*/ 	.word	0xffffffff


	//   ....[7]....
        /*0060*/ 	.word	0xffffffff


	//   ....[8]....
        /*0064*/ 	.word	0xffffffff


	//   ....[9]....
        /*0068*/ 	.word	0xffffffff


	//   ....[10]....
        /*006c*/ 	.word	0xffffffff


	//   ....[11]....
        /*0070*/ 	.word	0xffffffff


	//   ....[12]....
        /*0074*/ 	.word	0xffffffff


	//   ....[13]....
        /*0078*/ 	.word	0xffffffff


	//   ....[14]....
        /*007c*/ 	.word	0xffffffff


	//   ....[15]....
        /*0080*/ 	.word	0xffffffff


	//   ....[16]....
        /*0084*/ 	.word	0xffffffff


	//   ....[17]....
        /*0088*/ 	.word	0xffffffff


	//   ....[18]....
        /*008c*/ 	.word	0xffffffff


	//   ....[19]....
        /*0090*/ 	.word	0xffffffff


	//   ....[20]....
        /*0094*/ 	.word	0xffffffff


	//   ....[21]....
        /*0098*/ 	.word	0xffffffff


	//   ....[22]....
        /*009c*/ 	.word	0xffffffff


	//   ....[23]....
        /*00a0*/ 	.word	0xffffffff


	//   ....[24]....
        /*00a4*/ 	.word	0xffffffff


	//   ....[25]....
        /*00a8*/ 	.word	0xffffffff


	//   ....[26]....
        /*00ac*/ 	.word	0xffffffff


	//   ....[27]....
        /*00b0*/ 	.word	0xffffffff


	//   ....[28]....
        /*00b4*/ 	.word	0xffffffff


	//   ....[29]....
        /*00b8*/ 	.word	0xffffffff


	//   ....[30]....
        /*00bc*/ 	.word	0xffffffff


	//   ....[31]....
        /*00c0*/ 	.word	0xffffffff


	//   ....[32]....
        /*00c4*/ 	.word	0xffffffff


	//   ....[33]....
        /*00c8*/ 	.word	0xffffffff


	//   ....[34]....
        /*00cc*/ 	.word	0xffffffff


	//   ....[35]....
        /*00d0*/ 	.word	0xffffffff


	//   ....[36]....
        /*00d4*/ 	.word	0xffffffff


	//   ....[37]....
        /*00d8*/ 	.word	0xffffffff


	//   ....[38]....
        /*00dc*/ 	.word	0xffffffff


	//   ....[39]....
        /*00e0*/ 	.word	0xffffffff


	//   ....[40]....
        /*00e4*/ 	.word	0xffffffff


	//   ....[41]....
        /*00e8*/ 	.word	0xffffffff


	//   ....[42]....
        /*00ec*/ 	.word	0xffffffff


	//   ....[43]....
        /*00f0*/ 	.word	0xffffffff


	//   ....[44]....
        /*00f4*/ 	.word	0xffffffff


	//   ....[45]....
        /*00f8*/ 	.word	0xffffffff


	//   ....[46]....
        /*00fc*/ 	.word	0xffffffff


	//   ....[47]....
        /*0100*/ 	.word	0xffffffff


	//   ....[48]....
        /*0104*/ 	.word	0xffffffff


	//   ....[49]....
        /*0108*/ 	.word	0xffffffff


	//   ....[50]....
        /*010c*/ 	.word	0xffffffff


	//   ....[51]....
        /*0110*/ 	.word	0xffffffff


	//   ....[52]....
        /*0114*/ 	.word	0xffffffff


	//   ....[53]....
        /*0118*/ 	.word	0xffffffff


	//   ....[54]....
        /*011c*/ 	.word	0xffffffff


	//   ....[55]....
        /*0120*/ 	.word	0xffffffff


	//   ....[56]....
        /*0124*/ 	.word	0xffffffff


	//   ....[57]....
        /*0128*/ 	.word	0xffffffff


	//   ....[58]....
        /*012c*/ 	.word	0xffffffff


	//   ....[59]....
        /*0130*/ 	.word	0xffffffff


	//   ....[60]....
        /*0134*/ 	.word	0xffffffff


	//   ....[61]....
        /*0138*/ 	.word	0xffffffff


	//   ....[62]....
        /*013c*/ 	.word	0xffffffff


	//   ....[63]....
        /*0140*/ 	.word	0xffffffff


	//   ....[64]....
        /*0144*/ 	.word	0xffffffff


	//   ....[65]....
        /*0148*/ 	.word	0xffffffff


	//   ....[66]....
        /*014c*/ 	.word	0xffffffff


	//   ....[67]....
        /*0150*/ 	.word	0xffffffff


	//   ....[68]....
        /*0154*/ 	.word	0xffffffff


	//   ....[69]....
        /*0158*/ 	.word	0xffffffff


	//   ....[70]....
        /*015c*/ 	.word	0xffffffff


	//   ....[71]....
        /*0160*/ 	.word	0xffffffff


	//   ....[72]....
        /*0164*/ 	.word	0xffffffff


	//   ....[73]....
        /*0168*/ 	.word	0xffffffff


	//   ....[74]....
        /*016c*/ 	.word	0xffffffff


	//   ....[75]....
        /*0170*/ 	.word	0xffffffff


	//   ....[76]....
        /*0174*/ 	.word	0xffffffff


	//   ....[77]....
        /*0178*/ 	.word	0xffffffff


	//   ....[78]....
        /*017c*/ 	.word	0xffffffff


	//   ....[79]....
        /*0180*/ 	.word	0xffffffff


	//   ....[80]....
        /*0184*/ 	.word	0xffffffff


	//   ....[81]....
        /*0188*/ 	.word	0xffffffff


	//   ....[82]....
        /*018c*/ 	.word	0xffffffff


	//   ....[83]....
        /*0190*/ 	.word	0xffffffff


	//   ....[84]....
        /*0194*/ 	.word	0xffffffff


	//   ....[85]....
        /*0198*/ 	.word	0xffffffff


	//   ....[86]....
        /*019c*/ 	.word	0xffffffff


	//   ....[87]....
        /*01a0*/ 	.word	0xffffffff


	//   ....[88]....
        /*01a4*/ 	.word	0xffffffff


	//   ....[89]....
        /*01a8*/ 	.word	0xffffffff


	//   ....[90]....
        /*01ac*/ 	.word	0xffffffff


	//   ....[91]....
        /*01b0*/ 	.word	0xffffffff


	//   ....[92]....
        /*01b4*/ 	.word	0xffffffff


	//   ....[93]....
        /*01b8*/ 	.word	0xffffffff


	//   ....[94]....
        /*01bc*/ 	.word	0xffffffff


	//   ....[95]....
        /*01c0*/ 	.word	0xffffffff


	//   ....[96]....
        /*01c4*/ 	.word	0xffffffff


	//   ....[97]....
        /*01c8*/ 	.word	0xffffffff


	//   ....[98]....
        /*01cc*/ 	.word	0xffffffff


	//   ....[99]....
        /*01d0*/ 	.word	0xffffffff


	//   ....[100]....
        /*01d4*/ 	.word	0xffffffff


	//   ....[101]....
        /*01d8*/ 	.word	0xffffffff


	//   ....[102]....
        /*01dc*/ 	.word	0xffffffff


	//   ....[103]....
        /*01e0*/ 	.word	0xffffffff


	//   ....[104]....
        /*01e4*/ 	.word	0xffffffff


	//   ....[105]....
        /*01e8*/ 	.word	0xffffffff


	//   ....[106]....
        /*01ec*/ 	.word	0xffffffff


	//   ....[107]....
        /*01f0*/ 	.word	0xffffffff


	//   ....[108]....
        /*01f4*/ 	.word	0xffffffff


	//   ....[109]....
        /*01f8*/ 	.word	0xffffffff


	//   ....[110]....
        /*01fc*/ 	.word	0xffffffff


	//   ....[111]....
        /*0200*/ 	.word	0xffffffff


	//   ....[112]....
        /*0204*/ 	.word	0xffffffff


	//   ....[113]....
        /*0208*/ 	.word	0xffffffff


	//   ....[114]....
        /*020c*/ 	.word	0xffffffff


	//   ....[115]....
        /*0210*/ 	.word	0xffffffff


	//   ....[116]....
        /*0214*/ 	.word	0xffffffff


	//   ....[117]....
        /*0218*/ 	.word	0x0500000f


	//   ....[118]....
        /*021c*/ 	.word	0x0500000f


	//   ....[119]....
        /*0220*/ 	.word	0x0500000f


	//   ....[120]....
        /*0224*/ 	.word	0x0500000f


	//   ....[121]....
        /*0228*/ 	.word	0x0500000f


	//   ....[122]....
        /*022c*/ 	.word	0x0500000f


	//   ....[123]....
        /*0230*/ 	.word	0x0500000f


	//   ....[124]....
        /*0234*/ 	.word	0x0500000f


	//   ....[125]....
        /*0238*/ 	.word	0x0500000f


	//   ....[126]....
        /*023c*/ 	.word	0x0500000f


	//   ....[127]....
        /*0240*/ 	.word	0x0500000f


	//   ....[128]....
        /*0244*/ 	.word	0x0500000f


	//   ....[129]....
        /*0248*/ 	.word	0x0500000f


	//   ....[130]....
        /*024c*/ 	.word	0x0500000f


	//   ....[131]....
        /*0250*/ 	.word	0x0500000f


	//   ....[132]....
        /*0254*/ 	.word	0x0500000f


	//   ....[133]....
        /*0258*/ 	.word	0x0500000f


	//   ....[134]....
        /*025c*/ 	.word	0x0500000f


	//   ....[135]....
        /*0260*/ 	.word	0x0500000f


	//   ....[136]....
        /*0264*/ 	.word	0x0500000f


	//   ....[137]....
        /*0268*/ 	.word	0x0500000f


	//   ....[138]....
        /*026c*/ 	.word	0x0500000f


	//   ....[139]....
        /*0270*/ 	.word	0x0500000f


	//   ....[140]....
        /*0274*/ 	.word	0x0500000f


	//   ....[141]....
        /*0278*/ 	.word	0x0500000f


	//   ....[142]....
        /*027c*/ 	.word	0x0500000f


	//   ....[143]....
        /*0280*/ 	.word	0x0500000f


	//   ....[144]....
        /*0284*/ 	.word	0x0500000f


	//   ....[145]....
        /*0288*/ 	.word	0x0500000f


	//   ....[146]....
        /*028c*/ 	.word	0x0500000f


	//   ....[147]....
        /*0290*/ 	.word	0x0500000f


	//   ....[148]....
        /*0294*/ 	.word	0x0500000f


	//   ....[149]....
        /*0298*/ 	.word	0x0500000f


	//   ....[150]....
        /*029c*/ 	.word	0x0500000f


	//   ....[151]....
        /*02a0*/ 	.word	0x0500000f


	//   ....[152]....
        /*02a4*/ 	.word	0x0500000f


	//   ....[153]....
        /*02a8*/ 	.word	0x0500000f


	//   ....[154]....
        /*02ac*/ 	.word	0x0500000f


	//   ....[155]....
        /*02b0*/ 	.word	0x0500000f


	//   ....[156]....
        /*02b4*/ 	.word	0x0500000f


	//   ....[157]....
        /*02b8*/ 	.word	0x0500000f


	//   ....[158]....
        /*02bc*/ 	.word	0x0500000f


	//   ....[159]....
        /*02c0*/ 	.word	0x0500000f


	//   ....[160]....
        /*02c4*/ 	.word	0x0500000f


	//   ....[161]....
        /*02c8*/ 	.word	0x0500000f


	//   ....[162]....
        /*02cc*/ 	.word	0x0500000f


	//   ....[163]....
        /*02d0*/ 	.word	0x0500000f


	//   ....[164]....
        /*02d4*/ 	.word	0x0500000f


	//   ....[165]....
        /*02d8*/ 	.word	0x0500000f


	//   ....[166]....
        /*02dc*/ 	.word	0x0500000f


	//   ....[167]....
        /*02e0*/ 	.word	0x0500000f


	//   ....[168]....
        /*02e4*/ 	.word	0x0500000f


	//   ....[169]....
        /*02e8*/ 	.word	0x0500000f


	//   ....[170]....
        /*02ec*/ 	.word	0x0500000f


	//   ....[171]....
        /*02f0*/ 	.word	0x0500000f


	//   ....[172]....
        /*02f4*/ 	.word	0x0500000f


	//   ....[173]....
        /*02f8*/ 	.word	0x0500000f


	//   ....[174]....
        /*02fc*/ 	.word	0x0500000f


	//   ....[175]....
        /*0300*/ 	.word	0x0500000f


	//   ....[176]....
        /*0304*/ 	.word	0x0500000f


	//   ....[177]....
        /*0308*/ 	.word	0x0500000f


	//   ....[178]....
        /*030c*/ 	.word	0x0500000f


	//   ....[179]....
        /*0310*/ 	.word	0x0500000f


	//   ....[180]....
        /*0314*/ 	.word	0x0500000f


	//   ....[181]....
        /*0318*/ 	.word	0x0500000f


	//   ....[182]....
        /*031c*/ 	.word	0x0500000f


	//   ....[183]....
        /*0320*/ 	.word	0x0500000f


	//   ....[184]....
        /*0324*/ 	.word	0x0500000f


	//   ....[185]....
        /*0328*/ 	.word	0x0500000f


	//   ....[186]....
        /*032c*/ 	.word	0x0500000f


	//   ....[187]....
        /*0330*/ 	.word	0x0500000f


	//   ....[188]....
        /*0334*/ 	.word	0x0500000f


	//   ....[189]....
        /*0338*/ 	.word	0x0500000f


	//   ....[190]....
        /*033c*/ 	.word	0x0500000f


	//   ....[191]....
        /*0340*/ 	.word	0x0500000f


	//   ....[192]....
        /*0344*/ 	.word	0x0500000f


	//   ....[193]....
        /*0348*/ 	.word	0x0500000f


	//   ....[194]....
        /*034c*/ 	.word	0x0500000f


	//   ....[195]....
        /*0350*/ 	.word	0x0500000f


	//   ....[196]....
        /*0354*/ 	.word	0x0500000f


	//   ....[197]....
        /*0358*/ 	.word	0x0500000f


	//   ....[198]....
        /*035c*/ 	.word	0x0500000f


	//----- nvinfo : EIATTR_COOP_GROUP_INSTR_OFFSETS
	.align		4
.L_252:
        /*0360*/ 	.byte	0x04, 0x28
        /*0362*/ 	.short	(.L_254 - .L_253)


	//   ....[0]....
.L_253:
        /*0364*/ 	.word	0x00000070


	//   ....[1]....
        /*0368*/ 	.word	0x00000080


	//   ....[2]....
        /*036c*/ 	.word	0x000002c0


	//   ....[3]....
        /*0370*/ 	.word	0x00000420


	//   ....[4]....
        /*0374*/ 	.word	0x00000540


	//   ....[5]....
        /*0378*/ 	.word	0x000006a0


	//   ....[6]....
        /*037c*/ 	.word	0x00001170


	//   ....[7]....
        /*0380*/ 	.word	0x00001c70


	//   ....[8]....
        /*0384*/ 	.word	0x00001fe0


	//   ....[9]....
        /*0388*/ 	.word	0x00002950


	//   ....[10]....
        /*038c*/ 	.word	0x000029d0


	//   ....[11]....
        /*0390*/ 	.word	0x000034a0


	//   ....[12]....
        /*0394*/ 	.word	0x00003520


	//   ....[13]....
        /*0398*/ 	.word	0x00004be0


	//   ....[14]....
        /*039c*/ 	.word	0x00005280


	//   ....[15]....
        /*03a0*/ 	.word	0x000057e0


	//   ....[16]....
        /*03a4*/ 	.word	0x000058e0


	//   ....[17]....
        /*03a8*/ 	.word	0x00006220


	//   ....[18]....
        /*03ac*/ 	.word	0x00006270


	//   ....[19]....
        /*03b0*/ 	.word	0x00008850


	//   ....[20]....
        /*03b4*/ 	.word	0x00008880


	//   ....[21]....
        /*03b8*/ 	.word	0x000088a0


	//   ....[22]....
        /*03bc*/ 	.word	0x000088c0


	//   ....[23]....
        /*03c0*/ 	.word	0x00009d50


	//   ....[24]....
        /*03c4*/ 	.word	0x00009d70


	//   ....[25]....
        /*03c8*/ 	.word	0x00009e50


	//   ....[26]....
        /*03cc*/ 	.word	0x00009e60


	//   ....[27]....
        /*03d0*/ 	.word	0x0000ae30


	//   ....[28]....
        /*03d4*/ 	.word	0x0000ae70


	//   ....[29]....
        /*03d8*/ 	.word	0x0000aeb0


	//   ....[30]....
        /*03dc*/ 	.word	0x0000aed0


	//   ....[31]....
        /*03e0*/ 	.word	0x0000af00


	//   ....[32]....
        /*03e4*/ 	.word	0x0000af10


	//   ....[33]....
        /*03e8*/ 	.word	0x0000b550


	//   ....[34]....
        /*03ec*/ 	.word	0x0000b560


	//   ....[35]....
        /*03f0*/ 	.word	0x0000bf90


	//   ....[36]....
        /*03f4*/ 	.word	0x0000d170


	//   ....[37]....
        /*03f8*/ 	.word	0x0000d1a0


	//   ....[38]....
        /*03fc*/ 	.word	0x0000d1b0


	//   ....[39]....
        /*0400*/ 	.word	0x0000d1c0


	//   ....[40]....
        /*0404*/ 	.word	0x0000d1d0


	//   ....[41]....
        /*0408*/ 	.word	0x0000d1e0


	//   ....[42]....
        /*040c*/ 	.word	0x0000d1f0


	//   ....[43]....
        /*0410*/ 	.word	0x0000d210


	//   ....[44]....
        /*0414*/ 	.word	0x0000d280


	//   ....[45]....
        /*0418*/ 	.word	0x0000d2b0


	//   ....[46]....
        /*041c*/ 	.word	0x0000d370


	//   ....[47]....
        /*0420*/ 	.word	0x0000d3a0


	//   ....[48]....
        /*0424*/ 	.word	0x0000d3e0


	//   ....[49]....
        /*0428*/ 	.word	0x0000d3f0


	//   ....[50]....
        /*042c*/ 	.word	0x0000d430


	//   ....[51]....
        /*0430*/ 	.word	0x0000d460


	//   ....[52]....
        /*0434*/ 	.word	0x0000daf0


	//   ....[53]....
        /*0438*/ 	.word	0x0000db20


	//   ....[54]....
        /*043c*/ 	.word	0x0000db50


	//   ....[55]....
        /*0440*/ 	.word	0x0000db80


	//   ....[56]....
        /*0444*/ 	.word	0x0000dba0


	//   ....[57]....
        /*0448*/ 	.word	0x0000dc20


	//   ....[58]....
        /*044c*/ 	.word	0x0000dc50


	//   ....[59]....
        /*0450*/ 	.word	0x0000dc60


	//   ....[60]....
        /*0454*/ 	.word	0x0000dd40


	//   ....[61]....
        /*0458*/ 	.word	0x0000dd60


	//   ....[62]....
        /*045c*/ 	.word	0x0000dd70


	//   ....[63]....
        /*0460*/ 	.word	0x0000ddc0


	//   ....[64]....
        /*0464*/ 	.word	0x0000de60


	//   ....[65]....
        /*0468*/ 	.word	0x0000de80


	//   ....[66]....
        /*046c*/ 	.word	0x0000de90


	//   ....[67]....
        /*0470*/ 	.word	0x0000ded0


	//   ....[68]....
        /*0474*/ 	.word	0x0000e5e0


	//   ....[69]....
        /*0478*/ 	.word	0x0000e610


	//   ....[70]....
        /*047c*/ 	.word	0x0000e620


	//   ....[71]....
        /*0480*/ 	.word	0x0000e630


	//   ....[72]....
        /*0484*/ 	.word	0x0000e660


	//   ....[73]....
        /*0488*/ 	.word	0x0000e6a0


	//   ....[74]....
        /*048c*/ 	.word	0x0000e6b0


	//   ....[75]....
        /*0490*/ 	.word	0x0000e6d0


	//   ....[76]....
        /*0494*/ 	.word	0x0000e730


	//   ....[77]....
        /*0498*/ 	.word	0x0000e740


	//   ....[78]....
        /*049c*/ 	.word	0x0000e760


	//   ....[79]....
        /*04a0*/ 	.word	0x0000e7c0


	//   ....[80]....
        /*04a4*/ 	.word	0x0000e7e0


	//   ....[81]....
        /*04a8*/ 	.word	0x0000e7f0


	//   ....[82]....
        /*04ac*/ 	.word	0x0000e820


	//   ....[83]....
        /*04b0*/ 	.word	0x0000e830


	//   ....[84]....
        /*04b4*/ 	.word	0x0000eab0


	//   ....[85]....
        /*04b8*/ 	.word	0x0000ead0


	//   ....[86]....
        /*04bc*/ 	.word	0x0000eae0


	//   ....[87]....
        /*04c0*/ 	.word	0x0000eb00


	//   ....[88]....
        /*04c4*/ 	.word	0x0000eb70


	//   ....[89]....
        /*04c8*/ 	.word	0x0000eba0


	//   ....[90]....
        /*04cc*/ 	.word	0x0000ebf0


	//   ....[91]....
        /*04d0*/ 	.word	0x0000ec20


	//   ....[92]....
        /*04d4*/ 	.word	0x0000ec70


	//   ....[93]....
        /*04d8*/ 	.word	0x0000eca0


	//   ....[94]....
        /*04dc*/ 	.word	0x0000ecf0


	//   ....[95]....
        /*04e0*/ 	.word	0x0000ed20


	//   ....[96]....
        /*04e4*/ 	.word	0x0000ed70


	//   ....[97]....
        /*04e8*/ 	.word	0x0000eda0


	//   ....[98]....
        /*04ec*/ 	.word	0x0000edf0


	//   ....[99]....
        /*04f0*/ 	.word	0x0000ee20


	//   ....[100]....
        /*04f4*/ 	.word	0x0000f280


	//   ....[101]....
        /*04f8*/ 	.word	0x0000f2b0


	//   ....[102]....
        /*04fc*/ 	.word	0x0000f2e0


	//   ....[103]....
        /*0500*/ 	.word	0x0000f310


	//   ....[104]....
        /*0504*/ 	.word	0x0000f340


	//   ....[105]....
        /*0508*/ 	.word	0x0000f350


	//   ....[106]....
        /*050c*/ 	.word	0x0000f370


	//   ....[107]....
        /*0510*/ 	.word	0x0000f390


	//   ....[108]....
        /*0514*/ 	.word	0x0000f3b0


	//   ....[109]....
        /*0518*/ 	.word	0x0000f3d0


	//   ....[110]....
        /*051c*/ 	.word	0x0000f450


	//   ....[111]....
        /*0520*/ 	.word	0x0000f470


	//   ....[112]....
        /*0524*/ 	.word	0x0000f4a0


	//   ....[113]....
        /*0528*/ 	.word	0x0000f4c0


	//   ....[114]....
        /*052c*/ 	.word	0x0000f670


	//   ....[115]....
        /*0530*/ 	.word	0x0000f680


	//   ....[116]....
        /*0534*/ 	.word	0x0000f8e0


	//   ....[117]....
        /*0538*/ 	.word	0x0000fe40


	//   ....[118]....
        /*053c*/ 	.word	0x0000ff30


	//   ....[119]....
        /*0540*/ 	.word	0x0000ffd0


	//   ....[120]....
        /*0544*/ 	.word	0x00010030


	//   ....[121]....
        /*0548*/ 	.word	0x00010100


	//   ....[122]....
        /*054c*/ 	.word	0x00010170


	//   ....[123]....
        /*0550*/ 	.word	0x00010230


	//   ....[124]....
        /*0554*/ 	.word	0x000102a0


	//   ....[125]....
        /*0558*/ 	.word	0x00010380


	//   ....[126]....
        /*055c*/ 	.word	0x00010400


	//   ....[127]....
        /*0560*/ 	.word	0x000104d0


	//   ....[128]....
        /*0564*/ 	.word	0x00010550


	//   ....[129]....
        /*0568*/ 	.word	0x00010610


	//   ....[130]....
        /*056c*/ 	.word	0x00010680


	//   ....[131]....
        /*0570*/ 	.word	0x00010760


	//   ....[132]....
        /*0574*/ 	.word	0x000107e0


	//   ....[133]....
        /*0578*/ 	.word	0x000108a0


	//   ....[134]....
        /*057c*/ 	.word	0x00010940


	//   ....[135]....
        /*0580*/ 	.word	0x000109a0


	//   ....[136]....
        /*0584*/ 	.word	0x00010a40


	//   ....[137]....
        /*0588*/ 	.word	0x00010b10


	//   ....[138]....
        /*058c*/ 	.word	0x00010b80


	//   ....[139]....
        /*0590*/ 	.word	0x00010c60


	//   ....[140]....
        /*0594*/ 	.word	0x00010cd0


	//   ....[141]....
        /*0598*/ 	.word	0x00010d90


	//   ....[142]....
        /*059c*/ 	.word	0x00010e10


	//   ....[143]....
        /*05a0*/ 	.word	0x00010f00


	//   ....[144]....
        /*05a4*/ 	.word	0x00010f60


	//   ....[145]....
        /*05a8*/ 	.word	0x00011020


	//   ....[146]....
        /*05ac*/ 	.word	0x000110a0


	//   ....[147]....
        /*05b0*/ 	.word	0x00011170


	//   ....[148]....
        /*05b4*/ 	.word	0x000111e0


	//   ....[149]....
        /*05b8*/ 	.word	0x00011290


	//   ....[150]....
        /*05bc*/ 	.word	0x000113d0


	//   ....[151]....
        /*05c0*/ 	.word	0x00011480


	//   ....[152]....
        /*05c4*/ 	.word	0x00011550


	//   ....[153]....
        /*05c8*/ 	.word	0x000115a0


	//   ....[154]....
        /*05cc*/ 	.word	0x00011680


	//   ....[155]....
        /*05d0*/ 	.word	0x000116d0


	//   ....[156]....
        /*05d4*/ 	.word	0x000117a0


	//   ....[157]....
        /*05d8*/ 	.word	0x000117f0


	//   ....[158]....
        /*05dc*/ 	.word	0x000118d0


	//   ....[159]....
        /*05e0*/ 	.word	0x00011920


	//   ....[160]....
        /*05e4*/ 	.word	0x00011a00


	//   ....[161]....
        /*05e8*/ 	.word	0x00011a50


	//   ....[162]....
        /*05ec*/ 	.word	0x00011b20


	//   ....[163]....
        /*05f0*/ 	.word	0x00011b70


	//   ....[164]....
        /*05f4*/ 	.word	0x00011c50


	//   ....[165]....
        /*05f8*/ 	.word	0x00011ca0


	//   ....[166]....
        /*05fc*/ 	.word	0x00011d90


	//   ....[167]....
        /*0600*/ 	.word	0x00011e30


	//   ....[168]....
        /*0604*/ 	.word	0x00011e90


	//   ....[169]....
        /*0608*/ 	.word	0x00011f50


	//   ....[170]....
        /*060c*/ 	.word	0x00011ff0


	//   ....[171]....
        /*0610*/ 	.word	0x000120b0


	//   ....[172]....
        /*0614*/ 	.word	0x00012150


	//   ....[173]....
        /*0618*/ 	.word	0x00012210


	//   ....[174]....
        /*061c*/ 	.word	0x000122b0


	//   ....[175]....
        /*0620*/ 	.word	0x00012370


	//   ....[176]....
        /*0624*/ 	.word	0x00012410


	//   ....[177]....
        /*0628*/ 	.word	0x000124d0


	//   ....[178]....
        /*062c*/ 	.word	0x00012570


	//   ....[179]....
        /*0630*/ 	.word	0x00012630


	//   ....[180]....
        /*0634*/ 	.word	0x000126d0


	//   ....[181]....
        /*0638*/ 	.word	0x00012790


	//   ....[182]....
        /*063c*/ 	.word	0x000128b0


	//   ....[183]....
        /*0640*/ 	.word	0x00012950


	//   ....[184]....
        /*0644*/ 	.word	0x00012a00


	//   ....[185]....
        /*0648*/ 	.word	0x00012ad0


	//   ....[186]....
        /*064c*/ 	.word	0x00012b40


	//   ....[187]....
        /*0650*/ 	.word	0x00012c10


	//   ....[188]....
        /*0654*/ 	.word	0x00012c80


	//   ....[189]....
        /*0658*/ 	.word	0x00012d60


	//   ....[190]....
        /*065c*/ 	.word	0x00012dd0


	//   ....[191]....
        /*0660*/ 	.word	0x00012eb0


	//   ....[192]....
        /*0664*/ 	.word	0x00012f30


	//   ....[193]....
        /*0668*/ 	.word	0x00013010


	//   ....[194]....
        /*066c*/ 	.word	0x00013080


	//   ....[195]....
        /*0670*/ 	.word	0x00013150


	//   ....[196]....
        /*0674*/ 	.word	0x000131c0


	//   ....[197]....
        /*0678*/ 	.word	0x00013280


	//   ....[198]....
        /*067c*/ 	.word	0x00013360


	//----- nvinfo : EIATTR_REG_RECONFIG
	.align		4
.L_254:
        /*0680*/ 	.byte	0x01, 0x54
	.zero		2


	//----- nvinfo : EIATTR_SYSCALL_OFFSETS
	.align		4
        /*0684*/ 	.byte	0x04, 0x46
        /*0686*/ 	.short	(.L_256 - .L_255)


	//   ....[0]....
.L_255:
        /*0688*/ 	.word	0x00001330


	//   ....[1]....
        /*068c*/ 	.word	0x0000c7b0


	//   ....[2]....
        /*0690*/ 	.word	0x0000c8f0


	//   ....[3]....
        /*0694*/ 	.word	0x0000c9e0


	//   ....[4]....
        /*0698*/ 	.word	0x0000d830


	//----- nvinfo : EIATTR_MBARRIER_INSTR_OFFSETS
	.align		4
.L_256:
        /*069c*/ 	.byte	0x04, 0x39
        /*069e*/ 	.short	(.L_258 - .L_257)


	//   ....[0]....
.L_257:
        /*06a0*/ 	.word	0x00000170
        /*06a4*/ 	.word	0x000000ff
        /*06a8*/ 	.word	0x00028800
        /*06ac*/ 	.short	0x0100
        /*06ae*/ 	.byte	0x08
	.zero		1


	//   ....[1]....
        /*06b0*/ 	.word	0x00000180
        /*06b4*/ 	.word	0x000000ff
        /*06b8*/ 	.word	0x00028820
        /*06bc*/ 	.short	0x0100
        /*06be*/ 	.byte	0x08
	.zero		1


	//   ....[2]....
        /*06c0*/ 	.word	0x00000270
        /*06c4*/ 	.word	0x000000ff
        /*06c8*/ 	.word	0x00028830
        /*06cc*/ 	.short	0x0100
        /*06ce*/ 	.byte	0x08
	.zero		1


	//   ....[3]....
        /*06d0*/ 	.word	0x00000280
        /*06d4*/ 	.word	0x000000ff
        /*06d8*/ 	.word	0x00028840
        /*06dc*/ 	.short	0x0100
        /*06de*/ 	.byte	0x08
	.zero		1


	//   ....[4]....
        /*06e0*/ 	.word	0x00000290
        /*06e4*/ 	.word	0x000000ff
        /*06e8*/ 	.word	0x00028838
        /*06ec*/ 	.short	0x0100
        /*06ee*/ 	.byte	0x08
	.zero		1


	//   ....[5]....
        /*06f0*/ 	.word	0x000002a0
        /*06f4*/ 	.word	0x000000ff
        /*06f8*/ 	.word	0x00028848
        /*06fc*/ 	.short	0x0100
        /*06fe*/ 	.byte	0x08
	.zero		1


	//   ....[6]....
        /*0700*/ 	.word	0x000003d0
        /*0704*/ 	.word	0x000000ff
        /*0708*/ 	.word	0x00028850
        /*070c*/ 	.short	0x0100
        /*070e*/ 	.byte	0x08
	.zero		1


	//   ....[7]....
        /*0710*/ 	.word	0x000003e0
        /*0714*/ 	.word	0x000000ff
        /*0718*/ 	.word	0x00028860
        /*071c*/ 	.short	0x0100
        /*071e*/ 	.byte	0x08
	.zero		1


	//   ....[8]....
        /*0720*/ 	.word	0x000003f0
        /*0724*/ 	.word	0x000000ff
        /*0728*/ 	.word	0x00028858
        /*072c*/ 	.short	0x0100
        /*072e*/ 	.byte	0x08
	.zero		1


	//   ....[9]....
        /*0730*/ 	.word	0x00000400
        /*0734*/ 	.word	0x000000ff
        /*0738*/ 	.word	0x00028868
        /*073c*/ 	.short	0x0100
        /*073e*/ 	.byte	0x08
	.zero		1


	//   ....[10]....
        /*0740*/ 	.word	0x000004f0
        /*0744*/ 	.word	0x000000ff
        /*0748*/ 	.word	0x00028870
        /*074c*/ 	.short	0x0100
        /*074e*/ 	.byte	0x06
	.zero		1


	//   ....[11]....
        /*0750*/ 	.word	0x00000500
        /*0754*/ 	.word	0x000000ff
        /*0758*/ 	.word	0x00028880
        /*075c*/ 	.short	0x0100
        /*075e*/ 	.byte	0x06
	.zero		1


	//   ....[12]....
        /*0760*/ 	.word	0x00000510
        /*0764*/ 	.word	0x000000ff
        /*0768*/ 	.word	0x00028878
        /*076c*/ 	.short	0x0100
        /*076e*/ 	.byte	0x06
	.zero		1


	//   ....[13]....
        /*0770*/ 	.word	0x00000520
        /*0774*/ 	.word	0x000000ff
        /*0778*/ 	.word	0x00028888
        /*077c*/ 	.short	0x0100
        /*077e*/ 	.byte	0x06
	.zero		1


	//   ....[14]....
        /*0780*/ 	.word	0x00000650
        /*0784*/ 	.word	0x000000ff
        /*0788*/ 	.word	0x00028890
        /*078c*/ 	.short	0x0100
        /*078e*/ 	.byte	0x08
	.zero		1


	//   ....[15]....
        /*0790*/ 	.word	0x00000660
        /*0794*/ 	.word	0x000000ff
        /*0798*/ 	.word	0x000288a0
        /*079c*/ 	.short	0x0100
        /*079e*/ 	.byte	0x08
	.zero		1


	//   ....[16]....
        /*07a0*/ 	.word	0x00000670
        /*07a4*/ 	.word	0x000000ff
        /*07a8*/ 	.word	0x00028898
        /*07ac*/ 	.short	0x0100
        /*07ae*/ 	.byte	0x08
	.zero		1


	//   ....[17]....
        /*07b0*/ 	.word	0x00000680
        /*07b4*/ 	.word	0x000000ff
        /*07b8*/ 	.word	0x000288a8
        /*07bc*/ 	.short	0x0100
        /*07be*/ 	.byte	0x08
	.zero		1


	//   ....[18]....
        /*07c0*/ 	.word	0x000007c0
        /*07c4*/ 	.word	0x000000ff
        /*07c8*/ 	.word	0x000288b0
        /*07cc*/ 	.short	0x0100
        /*07ce*/ 	.byte	0x08
	.zero		1


	//   ....[19]....
        /*07d0*/ 	.word	0x000007d0
        /*07d4*/ 	.word	0x000000ff
        /*07d8*/ 	.word	0x000288c0
        /*07dc*/ 	.short	0x0100
        /*07de*/ 	.byte	0x08
	.zero		1


	//   ....[20]....
        /*07e0*/ 	.word	0x000007e0
        /*07e4*/ 	.word	0x000000ff
        /*07e8*/ 	.word	0x000288b8
        /*07ec*/ 	.short	0x0100
        /*07ee*/ 	.byte	0x08
	.zero		1


	//   ....[21]....
        /*07f0*/ 	.word	0x000007f0
        /*07f4*/ 	.word	0x000000ff
        /*07f8*/ 	.word	0x000288c8
        /*07fc*/ 	.short	0x0100
        /*07fe*/ 	.byte	0x08
	.zero		1


	//   ....[22]....
        /*0800*/ 	.word	0x00001350
        /*0804*/ 	.word	0x000000ff
        /*0808*/ 	.word	0x00028800
        /*080c*/ 	.short	0x010a
        /*080e*/ 	.byte	0x29
	.zero		1


	//   ....[23]....
        /*0810*/ 	.word	0x000013c0
        /*0814*/ 	.word	0x000000ff
        /*0818*/ 	.word	0x00028830
        /*081c*/ 	.short	0x010a
        /*081e*/ 	.byte	0x29
	.zero		1


	//   ....[24]....
        /*0820*/ 	.word	0x00001420
        /*0824*/ 	.word	0x000000ff
        /*0828*/ 	.word	0x00028830
        /*082c*/ 	.short	0x010a
        /*082e*/ 	.byte	0x29
	.zero		1


	//   ....[25]....
        /*0830*/ 	.word	0x00002540
        /*0834*/ 	.word	0x000000ff
        /*0838*/ 	.word	0x00000000
        /*083c*/ 	.short	0x0101
        /*083e*/ 	.byte	0x06
	.zero		1


	//   ....[26]....
        /*0840*/ 	.word	0x000042f0
        /*0844*/ 	.word	0x000000ff
        /*0848*/ 	.word	0x00028830
        /*084c*/ 	.short	0x010a
        /*084e*/ 	.byte	0x04
	.zero		1


	//   ....[27]....
        /*0850*/ 	.word	0x00004330
        /*0854*/ 	.word	0x000000ff
        /*0858*/ 	.word	0x00028830
        /*085c*/ 	.short	0x010a
        /*085e*/ 	.byte	0x04
	.zero		1


	//   ....[28]....
        /*0860*/ 	.word	0x000046a0
        /*0864*/ 	.word	0x000000ff
        /*0868*/ 	.word	0x00028850
        /*086c*/ 	.short	0x010a
        /*086e*/ 	.byte	0x04
	.zero		1


	//   ....[29]....
        /*0870*/ 	.word	0x000046e0
        /*0874*/ 	.word	0x000000ff
        /*0878*/ 	.word	0x00028850
        /*087c*/ 	.short	0x010a
        /*087e*/ 	.byte	0x04
	.zero		1


	//   ....[30]....
        /*0880*/ 	.word	0x000052f0
        /*0884*/ 	.word	0x000000ff
        /*0888*/ 	.word	0x00000000
        /*088c*/ 	.short	0x0101
        /*088e*/ 	.byte	0x04
	.zero		1


	//   ....[31]....
        /*0890*/ 	.word	0x00006e30
        /*0894*/ 	.word	0x000000ff
        /*0898*/ 	.word	0x00000000
        /*089c*/ 	.short	0x0101
        /*089e*/ 	.byte	0x04
	.zero		1


	//   ....[32]....
        /*08a0*/ 	.word	0x00007540
        /*08a4*/ 	.word	0x000000ff
        /*08a8*/ 	.word	0x00028830
        /*08ac*/ 	.short	0x010a
        /*08ae*/ 	.byte	0x04
	.zero		1


	//   ....[33]....
        /*08b0*/ 	.word	0x00007580
        /*08b4*/ 	.word	0x000000ff
        /*08b8*/ 	.word	0x00028830
        /*08bc*/ 	.short	0x010a
        /*08be*/ 	.byte	0x04
	.zero		1


	//   ....[34]....
        /*08c0*/ 	.word	0x000078b0
        /*08c4*/ 	.word	0x000000ff
        /*08c8*/ 	.word	0x00028850
        /*08cc*/ 	.short	0x010a
        /*08ce*/ 	.byte	0x04
	.zero		1


	//   ....[35]....
        /*08d0*/ 	.word	0x000078f0
        /*08d4*/ 	.word	0x000000ff
        /*08d8*/ 	.word	0x00028850
        /*08dc*/ 	.short	0x010a
        /*08de*/ 	.byte	0x04
	.zero		1


	//   ....[36]....
        /*08e0*/ 	.word	0x000081b0
        /*08e4*/ 	.word	0x000000ff
        /*08e8*/ 	.word	0x00000000
        /*08ec*/ 	.short	0x0101
        /*08ee*/ 	.byte	0x04
	.zero		1


	//   ....[37]....
        /*08f0*/ 	.word	0x000096c0
        /*08f4*/ 	.word	0x000000ff
        /*08f8*/ 	.word	0x00000000
        /*08fc*/ 	.short	0x0101
        /*08fe*/ 	.byte	0x04
	.zero		1


	//   ....[38]....
        /*0900*/ 	.word	0x00009cc0
        /*0904*/ 	.word	0x000000ff
        /*0908*/ 	.word	0x00028850
        /*090c*/ 	.short	0x010a
        /*090e*/ 	.byte	0x05
	.zero		1


	//   ....[39]....
        /*0910*/ 	.word	0x00009d00
        /*0914*/ 	.word	0x000000ff
        /*0918*/ 	.word	0x00028850
        /*091c*/ 	.short	0x010a
        /*091e*/ 	.byte	0x05
	.zero		1


	//   ....[40]....
        /*0920*/ 	.word	0x0000a2d0
        /*0924*/ 	.word	0x000000ff
        /*0928*/ 	.word	0x00000000
        /*092c*/ 	.short	0x0101
        /*092e*/ 	.byte	0x04
	.zero		1


	//   ....[41]....
        /*0930*/ 	.word	0x0000aef0
        /*0934*/ 	.word	0x000000ff
        /*0938*/ 	.word	0x00000000
        /*093c*/ 	.short	0x0101
        /*093e*/ 	.byte	0x04
	.zero		1


	//   ....[42]....
        /*0940*/ 	.word	0x0000cec0
        /*0944*/ 	.word	0x000000ff
        /*0948*/ 	.word	0x00028840
        /*094c*/ 	.short	0x010a
        /*094e*/ 	.byte	0x2f
	.zero		1


	//   ....[43]....
        /*0950*/ 	.word	0x0000d5f0
        /*0954*/ 	.word	0x000000ff
        /*0958*/ 	.word	0x00028830
        /*095c*/ 	.short	0x0107
        /*095e*/ 	.byte	0x2f
	.zero		1


	//   ....[44]....
        /*0960*/ 	.word	0x0000d660
        /*0964*/ 	.word	0x000000ff
        /*0968*/ 	.word	0x00028830
        /*096c*/ 	.short	0x0101
        /*096e*/ 	.byte	0x2f
	.zero		1


	//   ....[45]....
        /*0970*/ 	.word	0x0000e020
        /*0974*/ 	.word	0x000000ff
        /*0978*/ 	.word	0x00028800
        /*097c*/ 	.short	0x0107
        /*097e*/ 	.byte	0x2f
	.zero		1


	//   ....[46]....
        /*0980*/ 	.word	0x0000e060
        /*0984*/ 	.word	0x000000ff
        /*0988*/ 	.word	0x00028800
        /*098c*/ 	.short	0x0101
        /*098e*/ 	.byte	0x2f
	.zero		1


	//   ....[47]....
        /*0990*/ 	.word	0x0000e090
        /*0994*/ 	.word	0x000000ff
        /*0998*/ 	.word	0x00028820
        /*099c*/ 	.short	0x010a
        /*099e*/ 	.byte	0x2f
	.zero		1


	//   ....[48]....
        /*09a0*/ 	.word	0x0000e3e0
        /*09a4*/ 	.word	0x00000022
        /*09a8*/ 	.word	0x00028840
        /*09ac*/ 	.short	0x010a
        /*09ae*/ 	.byte	0x3f
	.zero		1


	//   ....[49]....
        /*09b0*/ 	.word	0x0000e940
        /*09b4*/ 	.word	0x00000022
        /*09b8*/ 	.word	0x00028830
        /*09bc*/ 	.short	0x0107
        /*09be*/ 	.byte	0x3f
	.zero		1


	//   ....[50]....
        /*09c0*/ 	.word	0x0000e9f0
        /*09c4*/ 	.word	0x00000022
        /*09c8*/ 	.word	0x00028830
        /*09cc*/ 	.short	0x0101
        /*09ce*/ 	.byte	0x3f
	.zero		1


	//   ....[51]....
        /*09d0*/ 	.word	0x0000ea50
        /*09d4*/ 	.word	0x00000000
        /*09d8*/ 	.word	0x00028860
        /*09dc*/ 	.short	0x010a
        /*09de*/ 	.byte	0x3f
	.zero		1


	//   ....[52]....
        /*09e0*/ 	.word	0x0000efa0
        /*09e4*/ 	.word	0x00000000
        /*09e8*/ 	.word	0x00028850
        /*09ec*/ 	.short	0x0107
        /*09ee*/ 	.byte	0x3f
	.zero		1


	//   ....[53]....
        /*09f0*/ 	.word	0x0000f090
        /*09f4*/ 	.word	0x00000000
        /*09f8*/ 	.word	0x00028850
        /*09fc*/ 	.short	0x0101
        /*09fe*/ 	.byte	0x3f
	.zero		1


	//   ....[54]....
        /*0a00*/ 	.word	0x0000f220
        /*0a04*/ 	.word	0x00000000
        /*0a08*/ 	.word	0x00028860
        /*0a0c*/ 	.short	0x010a
        /*0a0e*/ 	.byte	0x3f
	.zero		1


	//   ....[55]....
        /*0a10*/ 	.word	0x0000f750
        /*0a14*/ 	.word	0x00000000
        /*0a18*/ 	.word	0x00028850
        /*0a1c*/ 	.short	0x0107
        /*0a1e*/ 	.byte	0x3f
	.zero		1


	//   ....[56]....
        /*0a20*/ 	.word	0x0000f800
        /*0a24*/ 	.word	0x00000000
        /*0a28*/ 	.word	0x00028850
        /*0a2c*/ 	.short	0x0101
        /*0a2e*/ 	.byte	0x3f
	.zero		1


	//   ....[57]....
        /*0a30*/ 	.word	0x0000f8a0
        /*0a34*/ 	.word	0x00000007
        /*0a38*/ 	.word	0x00028820
        /*0a3c*/ 	.short	0x010a
        /*0a3e*/ 	.byte	0x3f
	.zero		1


	//   ....[58]....
        /*0a40*/ 	.word	0x0000f9d0
        /*0a44*/ 	.word	0x00000005
        /*0a48*/ 	.word	0x00028840
        /*0a4c*/ 	.short	0x010a
        /*0a4e*/ 	.byte	0x3f
	.zero		1


	//   ....[59]....
        /*0a50*/ 	.word	0x0000fa70
        /*0a54*/ 	.word	0x00000007
        /*0a58*/ 	.word	0x00028840
        /*0a5c*/ 	.short	0x010a
        /*0a5e*/ 	.byte	0x3f
	.zero		1


	//   ....[60]....
        /*0a60*/ 	.word	0x0000fab0
        /*0a64*/ 	.word	0x00000005
        /*0a68*/ 	.word	0x00028860
        /*0a6c*/ 	.short	0x010a
        /*0a6e*/ 	.byte	0x3f
	.zero		1


	//   ....[61]....
        /*0a70*/ 	.word	0x0000faf0
        /*0a74*/ 	.word	0x00000007
        /*0a78*/ 	.word	0x00028860
        /*0a7c*/ 	.short	0x010a
        /*0a7e*/ 	.byte	0x3f
	.zero		1


	//   ....[62]....
        /*0a80*/ 	.word	0x0000fb60
        /*0a84*/ 	.word	0x00000003
        /*0a88*/ 	.word	0x00028800
        /*0a8c*/ 	.short	0x010a
        /*0a8e*/ 	.byte	0x3f
	.zero		1


	//   ....[63]....
        /*0a90*/ 	.word	0x0000fbc0
        /*0a94*/ 	.word	0x00000003
        /*0a98*/ 	.word	0x00028830
        /*0a9c*/ 	.short	0x010a
        /*0a9e*/ 	.byte	0x3f
	.zero		1


	//   ....[64]....
        /*0aa0*/ 	.word	0x0000fc20
        /*0aa4*/ 	.word	0x0000000b
        /*0aa8*/ 	.word	0x00028830
        /*0aac*/ 	.short	0x010a
        /*0aae*/ 	.byte	0x3f
	.zero		1


	//   ....[65]....
        /*0ab0*/ 	.word	0x0000fc80
        /*0ab4*/ 	.word	0x0000000b
        /*0ab8*/ 	.word	0x00028850
        /*0abc*/ 	.short	0x010a
        /*0abe*/ 	.byte	0x3f
	.zero		1


	//   ....[66]....
        /*0ac0*/ 	.word	0x0000fce0
        /*0ac4*/ 	.word	0x0000000a
        /*0ac8*/ 	.word	0x00028830
        /*0acc*/ 	.short	0x010a
        /*0ace*/ 	.byte	0x3f
	.zero		1


	//   ....[67]....
        /*0ad0*/ 	.word	0x0000fd40
        /*0ad4*/ 	.word	0x0000000a
        /*0ad8*/ 	.word	0x00028850
        /*0adc*/ 	.short	0x010a
        /*0ade*/ 	.byte	0x3f
	.zero		1


	//   ....[68]....
        /*0ae0*/ 	.word	0x0000fda0
        /*0ae4*/ 	.word	0x00000005
        /*0ae8*/ 	.word	0x00028850
        /*0aec*/ 	.short	0x010a
        /*0aee*/ 	.byte	0x3f
	.zero		1


	//   ....[69]....
        /*0af0*/ 	.word	0x0000fe80
        /*0af4*/ 	.word	0x0000000a
        /*0af8*/ 	.word	0x00028840
        /*0afc*/ 	.short	0x010a
        /*0afe*/ 	.byte	0x3f
	.zero		1


	//   ....[70]....
        /*0b00*/ 	.word	0x000112d0
        /*0b04*/ 	.word	0x00000003
        /*0b08*/ 	.word	0x00028820
        /*0b0c*/ 	.short	0x010a
        /*0b0e*/ 	.byte	0x3f
	.zero		1


	//   ....[71]....
        /*0b10*/ 	.word	0x00011320
        /*0b14*/ 	.word	0x00000022
        /*0b18*/ 	.word	0x00028840
        /*0b1c*/ 	.short	0x010a
        /*0b1e*/ 	.byte	0x3f
	.zero		1


	//   ....[72]....
        /*0b20*/ 	.word	0x00011ce0
        /*0b24*/ 	.word	0x00000000
        /*0b28*/ 	.word	0x00028860
        /*0b2c*/ 	.short	0x010a
        /*0b2e*/ 	.byte	0x3f
	.zero		1


	//   ....[73]....
        /*0b30*/ 	.word	0x00012800
        /*0b34*/ 	.word	0x00000000
        /*0b38*/ 	.word	0x00028860
        /*0b3c*/ 	.short	0x010a
        /*0b3e*/ 	.byte	0x3f
	.zero		1


	//   ....[74]....
        /*0b40*/ 	.word	0x000132b0
        /*0b44*/ 	.word	0x00000007
        /*0b48*/ 	.word	0x00028820
        /*0b4c*/ 	.short	0x010a
        /*0b4e*/ 	.byte	0x3f
	.zero		1


	//   ....[75]....
        /*0b50*/ 	.word	0x00013420
        /*0b54*/ 	.word	0x00000005
        /*0b58*/ 	.word	0x00028840
        /*0b5c*/ 	.short	0x010a
        /*0b5e*/ 	.byte	0x3f
	.zero		1


	//   ....[76]....
        /*0b60*/ 	.word	0x00013470
        /*0b64*/ 	.word	0x00000007
        /*0b68*/ 	.word	0x00028840
        /*0b6c*/ 	.short	0x010a
        /*0b6e*/ 	.byte	0x3f
	.zero		1


	//   ....[77]....
        /*0b70*/ 	.word	0x000134c0
        /*0b74*/ 	.word	0x00000005
        /*0b78*/ 	.word	0x00028860
        /*0b7c*/ 	.short	0x010a
        /*0b7e*/ 	.byte	0x3f
	.zero		1


	//----- nvinfo : EIATTR_NUM_MBARRIERS
	.align		4
.L_258:
        /*0b80*/ 	.byte	0x03, 0x38
        /*0b82*/ 	.short	0x0016


	//----- nvinfo : EIATTR_EXIT_INSTR_OFFSETS
	.align		4
        /*0b84*/ 	.byte	0x04, 0x1c
        /*0b86*/ 	.short	(.L_260 - .L_259)


	//   ....[0]....
.L_259:
        /*0b88*/ 	.word	0x0000fb40


	//----- nvinfo : EIATTR_MAX_THREADS
	.align		4
.L_260:
        /*0b8c*/ 	.byte	0x04, 0x05
        /*0b8e*/ 	.short	(.L_262 - .L_261)
.L_261:
        /*0b90*/ 	.word	0x00000180
        /*0b94*/ 	.word	0x00000001
        /*0b98*/ 	.word	0x00000001


	//----- nvinfo : EIATTR_CRS_STACK_SIZE
	.align		4
.L_262:
        /*0b9c*/ 	.byte	0x04, 0x1e
        /*0b9e*/ 	.short	(.L_264 - .L_263)
.L_263:
        /*0ba0*/ 	.word	0x00000000


	//----- nvinfo : EIATTR_CBANK_PARAM_SIZE
	.align		4
.L_264:
        /*0ba4*/ 	.byte	0x03, 0x19
        /*0ba6*/ 	.short	0x0a70


	//----- nvinfo : EIATTR_PARAM_CBANK
	.align		4
        /*0ba8*/ 	.byte	0x04, 0x0a
        /*0baa*/ 	.short	(.L_266 - .L_265)
	.align		4
.L_265:
        /*0bac*/ 	.word	index@(.nv.constant0._ZN7cutlass13device_kernelIN5flash11enable_sm90INS1_16FlashAttnFwdSm90INS1_25CollectiveMainloopFwdSm90ILi2EN4cute5tupleIJNS5_1CILi1EEES8_S8_EEENS6_IJNS7_ILi128EEESA_SA_EEELi128ENS_6half_tEfNS_4arch4Sm90ELb1ELb0ELb1ELb0ELb1ELb0ELb0ELb1ELb1ELb1ELb1ELb0EEENS1_21CollectiveEpilogueFwdISB_S9_SC_SE_Li256ELb0ELb1ELb1ELb0EEENS1_19SingleTileSchedulerILb0ELb1ELb1ELi128EEEEEEEEEvNT_6ParamsE)
        /*0bb0*/ 	.short	0x0210
        /*0bb2*/ 	.short	0x0a70


	//----- nvinfo : EIATTR_SW_WAR
	.align		4
.L_266:
        /*0bb4*/ 	.byte	0x04, 0x36
        /*0bb6*/ 	.short	(.L_268 - .L_267)
.L_267:
        /*0bb8*/ 	.word	0x00000008
.L_268:


//--------------------- .nv.info._ZN7cutlass13device_kernelIN5flash11enable_sm90INS1_16FlashAttnFwdSm90INS1_25CollectiveMainloopFwdSm90ILi2EN4cute5tupleIJNS5_1CILi1EEES8_S8_EEENS6_IJNS7_ILi128EEESA_SA_EEELi128ENS_6half_tEfNS_4arch4Sm90ELb1ELb0ELb1ELb1ELb1ELb0ELb0ELb1ELb1ELb1ELb1ELb0EEENS1_21CollectiveEpilogueFwdISB_S9_SC_SE_Li256ELb1ELb1ELb1ELb0EEENS1_36VarlenDynamicPersistentTileSchedulerILi128ELi128ELi256ELi128ELb1ELb1ELb1ELb1ELb1ELb1EEEEEEEEEvNT_6ParamsE --------------------------
	.section	.nv.info._ZN7cutlass13device_kernelIN5flash11enable_sm90INS1_16FlashAttnFwdSm90INS1_25CollectiveMainloopFwdSm90ILi2EN4cute5tupleIJNS5_1CILi1EEES8_S8_EEENS6_IJNS7_ILi128EEESA_SA_EEELi128ENS_6half_tEfNS_4arch4Sm90ELb1ELb0ELb1ELb1ELb1ELb0ELb0ELb1ELb1ELb1ELb1ELb0EEENS1_21CollectiveEpilogueFwdISB_S9_SC_SE_Li256ELb1ELb1ELb1ELb0EEENS1_36VarlenDynamicPersistentTileSchedulerILi128ELi128ELi256ELi128ELb1ELb1ELb1ELb1ELb1ELb1EEEEEEEEEvNT_6ParamsE,"",@"SHT_CUDA_INFO"
	.sectionflags	@""
	.align	4


	//----- nvinfo : EIATTR_CUDA_API_VERSION
	.align		4
        /*0000*/ 	.byte	0x04, 0x37
        /*0002*/ 	.short	(.L_270 - .L_269)
.L_269:
        /*0004*/ 	.word	0x00000082


	//----- nvinfo : EIATTR_KPARAM_INFO
	.align		4
.L_270:
        /*0008*/ 	.byte	0x04, 0x17
        /*000a*/ 	.short	(.L_272 - .L_271)
.L_271:
        /*000c*/ 	.word	0x00000000
        /*0010*/ 	.short	0x0000
        /*0012*/ 	.short	0x0070
        /*0014*/ 	.byte	0x00, 0xf0, 0x01, 0x2a


	//----- nvinfo : EIATTR_SPARSE_MMA_MASK
	.align		4
.L_272:
        /*0018*/ 	.byte	0x03, 0x50
        /*001a*/ 	.short	0x0000


	//----- nvinfo : EIATTR_MAXREG_COUNT
	.align		4
        /*001c*/ 	.byte	0x03, 0x1b
        /*001e*/ 	.short	0x00a8


	//----- nvinfo : EIATTR_NUM_BARRIERS
	.align		4
        /*0020*/ 	.byte	0x02, 0x4c
        /*0022*/ 	.byte	0x10
	.zero		1


	//----- nvinfo : EIATTR_EXTERNS
	.align		4
        /*0024*/ 	.byte	0x04, 0x0f
        /*0026*/ 	.short	(.L_274 - .L_273)


	//   ....[0]....
	.align		4
.L_273:
        /*0028*/ 	.word	index@(__assertfail)


	//----- nvinfo : EIATTR_ANNOTATIONS
	.align		4
.L_274:
        /*002c*/ 	.byte	0x04, 0x55
        /*002e*/ 	.short	(.L_276 - .L_275)


	//   ....[0]....
.L_275:
        /* <DEDUP_REMOVED lines=16> */


	//----- nvinfo : EIATTR_MERCURY_ISA_VERSION
	.align		4
.L_276:
        /*0118*/ 	.byte	0x03, 0x5f
        /*011a*/ 	.short	0x0101


	//----- nvinfo : EIATTR_UNUSED_LOAD_BYTE_OFFSET
	.align		4
        /*011c*/ 	.byte	0x04, 0x44
        /*011e*/ 	.short	(.L_278 - .L_277)


	//   ....[0]....
.L_277:
        /*0120*/ 	.word	0x00000990
        /*0124*/ 	.word	0x0000fff0


	//   ....[1]....
        /*0128*/ 	.word	0x0000ae60
        /*012c*/ 	.word	0x0000fff0


	//----- nvinfo : EIATTR_INT_WARP_WIDE_INSTR_OFFSETS
	.align		4
.L_278:
        /*0130*/ 	.byte	0x04, 0x31
        /*0132*/ 	.short	(.L_280 - .L_279)


	//   ....[0]....
.L_279:
        /*0134*/ 	.word	0x000000c0


	//   ....[1]....
        /*0138*/ 	.word	0x000000d0


	//   ....[2]....
        /*013c*/ 	.word	0x00000170


	//   ....[3]....
        /*0140*/ 	.word	0x0000f6c0


	//   ....[4]....
        /*0144*/ 	.word	0x0000f750


	//   ....[5]....
        /*0148*/ 	.word	0x00012550


	//   ....[6]....
        /*014c*/ 	.word	0x000125e0


	//----- nvinfo : EIATTR_COOP_GROUP_MASK_REGIDS
	.align		4
.L_280:
        /*0150*/ 	.byte	0x04, 0x29
        /*0152*/ 	.short	(.L_282 - .L_281)


	//   ....[0]....
.L_281:
        /*0154*/ 	.word	0xffffffff


	//   ....[1]....
        /*0158*/ 	.word	0xffffffff


	//   ....[2]....
        /*015c*/ 	.word	0xffffffff


	//   ....[3]....
        /*0160*/ 	.word	0xffffffff


	//   ....[4]....
        /*0164*/ 	.word	0xffffffff


	//   ....[5]....
        /*0168*/ 	.word	0xffffffff


	//   ....[6]....
        /*016c*/ 	.word	0xffffffff


	//   ....[7]....
        /*0170*/ 	.word	0xffffffff


	//   ....[8]....
        /*0174*/ 	.word	0xffffffff


	//   ....[9]....
        /*0178*/ 	.word	0xffffffff


	//   ....[10]....
        /*017c*/ 	.word	0xffffffff


	//   ....[11]....
        /*0180*/ 	.word	0xffffffff


	//   ....[12]....
        /*0184*/ 	.word	0xffffffff


	//   ....[13]....
        /*0188*/ 	.word	0xffffffff


	//   ....[14]....
        /*018c*/ 	.word	0xffffffff


	//   ....[15]....
        /*0190*/ 	.word	0xffffffff


	//   ....[16]....
        /*0194*/ 	.word	0xffffffff


	//   ....[17]....
        /*0198*/ 	.word	0xffffffff


	//   ....[18]....
        /*019c*/ 	.word	0xffffffff


	//   ....[19]....
        /*01a0*/ 	.word	0xffffffff


	//   ....[20]....
        /*01a4*/ 	.word	0xffffffff


	//   ....[21]....
        /*01a8*/ 	.word	0xffffffff


	//   ....[22]....
        /*01ac*/ 	.word	0xffffffff


	//   ....[23]....
        /*01b0*/ 	.word	0xffffffff


	//   ....[24]....
        /*01b4*/ 	.word	0xffffffff


	//   ....[25]....
        /*01b8*/ 	.word	0xffffffff


	//   ....[26]....
        /*01bc*/ 	.word	0xffffffff


	//   ....[27]....
        /*01c0*/ 	.word	0xffffffff


	//   ....[28]....
        /*01c4*/ 	.word	0xffffffff


	//   ....[29]....
        /*01c8*/ 	.word	0xffffffff


	//   ....[30]....
        /*01cc*/ 	.word	0xffffffff


	//   ....[31]....
        /*01d0*/ 	.word	0xffffffff


	//   ....[32]....
        /*01d4*/ 	.word	0xffffffff


	//   ....[33]....
        /*01d8*/ 	.word	0xffffffff


	//   ....[34]....
        /*01dc*/ 	.word	0xffffffff


	//   ....[35]....
        /*01e0*/ 	.word	0xffffffff


	//   ....[36]....
        /*01e4*/ 	.word	0xffffffff


	//   ....[37]....
        /*01e8*/ 	.word	0xffffffff


	//   ....[38]....
        /*01ec*/ 	.word	0xffffffff


	//   ....[39]....
        /*01f0*/ 	.word	0xffffffff


	//   ....[40]....
        /*01f4*/ 	.word	0xffffffff


	//   ....[41]....
        /*01f8*/ 	.word	0xffffffff


	//   ....[42]....
        /*01fc*/ 	.word	0xffffffff


	//   ....[43]....
        /*0200*/ 	.word	0xffffffff


	//   ....[44]....
        /*0204*/ 	.word	0xffffffff


	//   ....[45]....
        /*0208*/ 	.word	0xffffffff


	//   ....[46]....
        /*020c*/ 	.word	0xffffffff


	//   ....[47]....
        /*0210*/ 	.word	0xffffffff


	//   ....[48]....
        /*0214*/ 	.word	0xffffffff


	//   ....[49]....
        /*0218*/ 	.word	0xffffffff


	//   ....[50]....
        /*021c*/ 	.word	0xffffffff


	//   ....[51]....
        /*0220*/ 	.word	0xffffffff


	//   ....[52]....
        /*0224*/ 	.word	0xffffffff


	//   ....[53]....
        /*0228*/ 	.word	0xffffffff


	//   ....[54]....
        /*022c*/ 	.word	0xffffffff


	//   ....[55]....
        /*0230*/ 	.word	0xffffffff


	//   ....[56]....
        /*0234*/ 	.word	0xffffffff


	//   ....[57]....
        /*0238*/ 	.word	0xffffffff


	//   ....[58]....
        /*023c*/ 	.word	0xffffffff


	//   ....[59]....
        /*0240*/ 	.word	0xffffffff


	//   ....[60]....
        /*0244*/ 	.word	0xffffffff


	//   ....[61]....
        /*0248*/ 	.word	0xffffffff


	//   ....[62]....
        /*024c*/ 	.word	0xffffffff


	//   ....[63]....
        /*0250*/ 	.word	0xffffffff


	//   ....[64]....
        /*0254*/ 	.word	0xffffffff


	//   ....[65]....
        /*0258*/ 	.word	0xffffffff


	//   ....[66]....
        /*025c*/ 	.word	0xffffffff


	//   ....[67]....
        /*0260*/ 	.word	0xffffffff


	//   ....[68]....
        /*0264*/ 	.word	0xffffffff


	//   ....[69]....
        /*0268*/ 	.word	0xffffffff


	//   ....[70]....
        /*026c*/ 	.word	0xffffffff


	//   ....[71]....
        /*0270*/ 	.word	0xffffffff


	//   ....[72]....
        /*0274*/ 	.word	0xffffffff


	//   ....[73]....
        /*0278*/ 	.word	0xffffffff


	//   ....[74]....
        /*027c*/ 	.word	0xffffffff


	//   ....[75]....
        /*0280*/ 	.word	0xffffffff


	//   ....[76]....
        /*0284*/ 	.word	0xffffffff


	//   ....[77]....
        /*0288*/ 	.word	0xffffffff


	//   ....[78]....
        /*028c*/ 	.word	0xffffffff


	//   ....[79]....
        /*0290*/ 	.word	0xffffffff


	//   ....[80]....
        /*0294*/ 	.word	0xffffffff


	//   ....[81]....
        /*0298*/ 	.word	0xffffffff


	//   ....[82]....
        /*029c*/ 	.word	0xffffffff


	//   ....[83]....
        /*02a0*/ 	.word	0xffffffff


	//   ....[84]....
        /*02a4*/ 	.word	0xffffffff


	//   ....[85]....
        /*02a8*/ 	.word	0xffffffff


	//   ....[86]....
        /*02ac*/ 	.word	0xffffffff


	//   ....[87]....
        /*02b0*/ 	.word	0xffffffff


	//   ....[88]....
        /*02b4*/ 	.word	0xffffffff


	//   ....[89]....
        /*02b8*/ 	.word	0xffffffff


	//   ....[90]....
        /*02bc*/ 	.word	0xffffffff


	//   ....[91]....
        /*02c0*/ 	.word	0xffffffff


	//   ....[92]....
        /*02c4*/ 	.word	0xffffffff


	//   ....[93]....
        /*02c8*/ 	.word	0xffffffff


	//   ....[94]....
        /*02cc*/ 	.word	0xffffffff


	//   ....[95]....
        /*02d0*/ 	.word	0xffffffff


	//   ....[96]....
        /*02d4*/ 	.word	0xffffffff


	//   ....[97]....
        /*02d8*/ 	.word	0xffffffff


	//   ....[98]....
        /*02dc*/ 	.word	0xffffffff


	//   ....[99]....
        /*02e0*/ 	.word	0xffffffff


	//   ....[100]....
        /*02e4*/ 	.word	0xffffffff


	//   ....[101]....
        /*02e8*/ 	.word	0xffffffff


	//   ....[102]....
        /*02ec*/ 	.word	0xffffffff


	//   ....[103]....
        /*02f0*/ 	.word	0xffffffff


	//   ....[104]....
        /*02f4*/ 	.word	0xffffffff


	//   ....[105]....
        /*02f8*/ 	.word	0xffffffff


	//   ....[106]....
        /*02fc*/ 	.word	0xffffffff


	//   ....[107]....
        /*0300*/ 	.word	0xffffffff


	//   ....[108]....
        /*0304*/ 	.word	0xffffffff


	//   ....[109]....
        /*0308*/ 	.word	0xffffffff


	//   ....[110]....
        /*030c*/ 	.word	0xffffffff


	//   ....[111]....
        /*0310*/ 	.word	0xffffffff


	//   ....[112]....
        /*0314*/ 	.word	0xffffffff


	//   ....[113]....
        /*0318*/ 	.word	0xffffffff


	//   ....[114]....
        /*031c*/ 	.word	0xffffffff


	//   ....[115]....
        /*0320*/ 	.word	0xffffffff


	//   ....[116]....
        /*0324*/ 	.word	0xffffffff


	//   ....[117]....
        /*0328*/ 	.word	0xffffffff


	//   ....[118]....
        /*032c*/ 	.word	0xffffffff


	//   ....[119]....
        /*0330*/ 	.word	0xffffffff


	//   ....[120]....
        /*0334*/ 	.word	0xffffffff


	//   ....[121]....
        /*0338*/ 	.word	0xffffffff


	//   ....[122]....
        /*033c*/ 	.word	0xffffffff


	//   ....[123]....
        /*0340*/ 	.word	0xffffffff


	//   ....[124]....
        /*0344*/ 	.word	0xffffffff


	//   ....[125]....
        /*0348*/ 	.word	0xffffffff


	//   ....[126]....
        /*034c*/ 	.word	0xffffffff


	//   ....[127]....
        /*0350*/ 	.word	0xffffffff


	//   ....[128]....
        /*0354*/ 	.word	0xffffffff


	//   ....[129]....
        /*0358*/ 	.word	0xffffffff


	//   ....[130]....
        /*035c*/ 	.word	0xffffffff


	//   ....[131]....
        /*0360*/ 	.word	0xffffffff


	//   ....[132]....
        /*0364*/ 	.word	0xffffffff


	//   ....[133]....
        /*0368*/ 	.word	0xffffffff


	//   ....[134]....
        /*036c*/ 	.word	0xffffffff


	//   ....[135]....
        /*0370*/ 	.word	0xffffffff


	//   ....[136]....
        /*0374*/ 	.word	0xffffffff


	//   ....[137]....
        /*0378*/ 	.word	0xffffffff


	//   ....[138]....
        /*037c*/ 	.word	0xffffffff


	//   ....[139]....
        /*0380*/ 	.word	0xffffffff


	//   ....[140]....
        /*0384*/ 	.word	0xffffffff


	//   ....[141]....
        /*0388*/ 	.word	0xffffffff


	//   ....[142]....
        /*038c*/ 	.word	0xffffffff


	//   ....[143]....
        /*0390*/ 	.word	0xffffffff


	//   ....[144]....
        /*0394*/ 	.word	0xffffffff


	//   ....[145]....
        /*0398*/ 	.word	0xffffffff


	//   ....[146]....
        /*039c*/ 	.word	0xffffffff


	//   ....[147]....
        /*03a0*/ 	.word	0xffffffff


	//   ....[148]....
        /*03a4*/ 	.word	0xffffffff


	//   ....[149]....
        /*03a8*/ 	.word	0xffffffff


	//   ....[150]....
        /*03ac*/ 	.word	0xffffffff


	//   ....[151]....
        /*03b0*/ 	.word	0xffffffff


	//   ....[152]....
        /*03b4*/ 	.word	0xffffffff


	//   ....[153]....
        /*03b8*/ 	.word	0xffffffff


	//   ....[154]....
        /*03bc*/ 	.word	0xffffffff


	//   ....[155]....
        /*03c0*/ 	.word	0xffffffff


	//   ....[156]....
        /*03c4*/ 	.word	0xffffffff


	//   ....[157]....
        /*03c8*/ 	.word	0xffffffff


	//   ....[158]....
        /*03cc*/ 	.word	0xffffffff


	//   ....[159]....
        /*03d0*/ 	.word	0xffffffff


	//   ....[160]....
        /*03d4*/ 	.word	0xffffffff


	//   ....[161]....
        /*03d8*/ 	.word	0xffffffff


	//   ....[162]....
        /*03dc*/ 	.word	0xffffffff


	//   ....[163]....
        /*03e0*/ 	.word	0xffffffff


	//   ....[164]....
        /*03e4*/ 	.word	0xffffffff


	//   ....[165]....
        /*03e8*/ 	.word	0xffffffff


	//   ....[166]....
        /*03ec*/ 	.word	0xffffffff


	//   ....[167]....
        /*03f0*/ 	.word	0x0500000f


	//   ....[168]....
        /*03f4*/ 	.word	0x0500000f


	//   ....[169]....
        /*03f8*/ 	.word	0x0500000f


	//   ....[170]....
        /*03fc*/ 	.word	0x0500000f


	//   ....[171]....
        /*0400*/ 	.word	0x0500000f


	//   ....[172]....
        /*0404*/ 	.word	0x0500000f


	//   ....[173]....
        /*0408*/ 	.word	0x0500000f


	//   ....[174]....
        /*040c*/ 	.word	0x0500000f


	//   ....[175]....
        /*0410*/ 	.word	0x0500000f


	//   ....[176]....
        /*0414*/ 	.word	0x0500000f


	//   ....[177]....
        /*0418*/ 	.word	0x0500000f


	//   ....[178]....
        /*041c*/ 	.word	0x0500000f


	//   ....[179]....
        /*0420*/ 	.word	0x0500000f


	//   ....[180]....
        /*0424*/ 	.word	0x0500000f


	//   ....[181]....
        /*0428*/ 	.word	0x0500000f


	//   ....[182]....
        /*042c*/ 	.word	0x0500000f


	//   ....[183]....
        /*0430*/ 	.word	0x0500000f


	//   ....[184]....
        /*0434*/ 	.word	0x0500000f


	//   ....[185]....
        /*0438*/ 	.word	0x0500000f


	//   ....[186]....
        /*043c*/ 	.word	0x0500000f


	//   ....[187]....
        /*0440*/ 	.word	0x0500000f


	//   ....[188]....
        /*0444*/ 	.word	0x0500000f


	//   ....[189]....
        /*0448*/ 	.word	0x0500000f


	//   ....[190]....
        /*044c*/ 	.word	0x0500000f


	//   ....[191]....
        /*0450*/ 	.word	0x0500000f


	//   ....[192]....
        /*0454*/ 	.word	0x0500000f


	//   ....[193]....
        /*0458*/ 	.word	0x0500000f


	//   ....[194]....
        /*045c*/ 	.word	0x0500000f


	//   ....[195]....
        /*0460*/ 	.word	0x0500000f


	//   ....[196]....
        /*0464*/ 	.word	0x0500000f


	//   ....[197]....
        /*0468*/ 	.word	0x0500000f


	//   ....[198]....
        /*046c*/ 	.word	0x0500000f


	//   ....[199]....
        /*0470*/ 	.word	0x0500000f


	//   ....[200]....
        /*0474*/ 	.word	0x0500000f


	//   ....[201]....
        /*0478*/ 	.word	0x0500000f


	//   ....[202]....
        /*047c*/ 	.word	0x0500000f


	//   ....[203]....
        /*0480*/ 	.word	0x0500000f


	//   ....[204]....
        /*0484*/ 	.word	0x0500000f


	//   ....[205]....
        /*0488*/ 	.word	0x0500000f


	//   ....[206]....
        /*048c*/ 	.word	0x0500000f


	//   ....[207]....
        /*0490*/ 	.word	0x0500000f


	//   ....[208]....
        /*0494*/ 	.word	0x0500000f


	//   ....[209]....
        /*0498*/ 	.word	0x0500000f


	//   ....[210]....
        /*049c*/ 	.word	0x0500000f


	//   ....[211]....
        /*04a0*/ 	.word	0x0500000f


	//   ....[212]....
        /*04a4*/ 	.word	0x0500000f


	//   ....[213]....
        /*04a8*/ 	.word	0x0500000f


	//   ....[214]....
        /*04ac*/ 	.word	0x0500000f


	//   ....[215]....
        /*04b0*/ 	.word	0x0500000f


	//   ....[216]....
        /*04b4*/ 	.word	0x0500000f


	//   ....[217]....
        /*04b8*/ 	.word	0x0500000f


	//   ....[218]....
        /*04bc*/ 	.word	0x0500000f


	//   ....[219]....
        /*04c0*/ 	.word	0x0500000f


	//   ....[220]....
        /*04c4*/ 	.word	0x0500000f


	//   ....[221]....
        /*04c8*/ 	.word	0x0500000f


	//   ....[222]....
        /*04cc*/ 	.word	0x0500000f


	//   ....[223]....
        /*04d0*/ 	.word	0x0500000f


	//   ....[224]....
        /*04d4*/ 	.word	0x0500000f


	//   ....[225]....
        /*04d8*/ 	.word	0x0500000f


	//   ....[226]....
        /*04dc*/ 	.word	0x0500000f


	//   ....[227]....
        /*04e0*/ 	.word	0x0500000f


	//   ....[228]....
        /*04e4*/ 	.word	0x0500000f


	//   ....[229]....
        /*04e8*/ 	.word	0x0500000f


	//   ....[230]....
        /*04ec*/ 	.word	0x0500000f


	//   ....[231]....
        /*04f0*/ 	.word	0x0500000f


	//   ....[232]....
        /*04f4*/ 	.word	0x0500000f


	//   ....[233]....
        /*04f8*/ 	.word	0x0500000f


	//   ....[234]....
        /*04fc*/ 	.word	0x0500000f


	//   ....[235]....
        /*0500*/ 	.word	0x0500000f


	//   ....[236]....
        /*0504*/ 	.word	0x0500000f


	//   ....[237]....
        /*0508*/ 	.word	0x0500000f


	//   ....[238]....
        /*050c*/ 	.word	0x0500000f


	//   ....[239]....
        /*0510*/ 	.word	0x0500000f


	//   ....[240]....
        /*0514*/ 	.word	0x0500000f


	//   ....[241]....
        /*0518*/ 	.word	0x0500000f


	//   ....[242]....
        /*051c*/ 	.word	0x0500000f


	//   ....[243]....
        /*0520*/ 	.word	0x0500000f


	//   ....[244]....
        /*0524*/ 	.word	0x0500000f


	//   ....[245]....
        /*0528*/ 	.word	0x0500000f


	//   ....[246]....
        /*052c*/ 	.word	0x0500000f


	//   ....[247]....
        /*0530*/ 	.word	0x0500000f


	//   ....[248]....
        /*0534*/ 	.word	0x0500000f


	//   ....[249]....
        /*0538*/ 	.word	0x0500000f


	//   ....[250]....
        /*053c*/ 	.word	0x0500000f


	//   ....[251]....
        /*0540*/ 	.word	0x0500000f


	//   ....[252]....
        /*0544*/ 	.word	0x0500000f


	//   ....[253]....
        /*0548*/ 	.word	0x0500000f


	//   ....[254]....
        /*054c*/ 	.word	0x0500000f


	//   ....[255]....
        /*0550*/ 	.word	0x0500000f


	//   ....[0]....
        /*0554*/ 	.word	0x0500000f


	//   ....[1]....
        /*0558*/ 	.word	0x0500000f


	//   ....[2]....
        /*055c*/ 	.word	0x0500000f


	//   ....[3]....
        /*0560*/ 	.word	0x0500000f


	//   ....[4]....
        /*0564*/ 	.word	0x0500000f


	//   ....[5]....
        /*0568*/ 	.word	0x0500000f


	//   ....[6]....
        /*056c*/ 	.word	0x0500000f


	//   ....[7]....
        /*0570*/ 	.word	0x0500000f


	//   ....[8]....
        /*0574*/ 	.word	0x0500000f


	//   ....[9]....
        /*0578*/ 	.word	0x0500000f


	//   ....[10]....
        /*057c*/ 	.word	0x0500000f


	//----- nvinfo : EIATTR_COOP_GROUP_INSTR_OFFSETS
	.align		4
.L_282:
        /*0580*/ 	.byte	0x04, 0x28
        /*0582*/ 	.short	(.L_284 - .L_283)


	//   ....[0]....
.L_283:
        /*0584*/ 	.word	0x00000080


	//   ....[1]....
        /*0588*/ 	.word	0x00000090


	//   ....[2]....
        /*058c*/ 	.word	0x000002d0


	//   ....[3]....
        /*0590*/ 	.word	0x00000430


	//   ....[4]....
        /*0594*/ 	.word	0x00000550


	//   ....[5]....
        /*0598*/ 	.word	0x000006b0


	//   ....[6]....
        /*059c*/ 	.word	0x00001ad0


	//   ....[7]....
        /*05a0*/ 	.word	0x000023e0


	//   ....[8]....
        /*05a4*/ 	.word	0x00002870


	//   ....[9]....
        /*05a8*/ 	.word	0x00003240


	//   ....[10]....
        /*05ac*/ 	.word	0x000032a0


	//   ....[11]....
        /*05b0*/ 	.word	0x00003d10


	//   ....[12]....
        /*05b4*/ 	.word	0x00003d70


	//   ....[13]....
        /*05b8*/ 	.word	0x00005380


	//   ....[14]....
        /*05bc*/ 	.word	0x00005dd0


	//   ....[15]....
        /*05c0*/ 	.word	0x00005f70


	//   ....[16]....
        /*05c4*/ 	.word	0x00006040


	//   ....[17]....
        /*05c8*/ 	.word	0x000069b0


	//   ....[18]....
        /*05cc*/ 	.word	0x00006a00


	//   ....[19]....
        /*05d0*/ 	.word	0x00009030


	//   ....[20]....
        /*05d4*/ 	.word	0x00009040


	//   ....[21]....
        /*05d8*/ 	.word	0x00009070


	//   ....[22]....
        /*05dc*/ 	.word	0x00009080


	//   ....[23]....
        /*05e0*/ 	.word	0x0000a510


	//   ....[24]....
        /*05e4*/ 	.word	0x0000a540


	//   ....[25]....
        /*05e8*/ 	.word	0x0000a610


	//   ....[26]....
        /*05ec*/ 	.word	0x0000a620


	//   ....[27]....
        /*05f0*/ 	.word	0x0000b990


	//   ....[28]....
        /*05f4*/ 	.word	0x0000b9d0


	//   ....[29]....
        /*05f8*/ 	.word	0x0000ba00


	//   ....[30]....
        /*05fc*/ 	.word	0x0000ba30


	//   ....[31]....
        /*0600*/ 	.word	0x0000c0e0


	//   ....[32]....
        /*0604*/ 	.word	0x0000c120


	//   ....[33]....
        /*0608*/ 	.word	0x0000c1f0


	//   ....[34]....
        /*060c*/ 	.word	0x0000c210


	//   ....[35]....
        /*0610*/ 	.word	0x0000c2d0


	//   ....[36]....
        /*0614*/ 	.word	0x0000c2f0


	//   ....[37]....
        /*0618*/ 	.word	0x0000c3c0


	//   ....[38]....
        /*061c*/ 	.word	0x0000c3e0


	//   ....[39]....
        /*0620*/ 	.word	0x0000c790


	//   ....[40]....
        /*0624*/ 	.word	0x0000c7a0


	//   ....[41]....
        /*0628*/ 	.word	0x0000cbd0


	//   ....[42]....
        /*062c*/ 	.word	0x0000cbe0


	//   ....[43]....
        /*0630*/ 	.word	0x0000d8d0


	//   ....[44]....
        /*0634*/ 	.word	0x0000d900


	//   ....[45]....
        /*0638*/ 	.word	0x0000d9d0


	//   ....[46]....
        /*063c*/ 	.word	0x0000d9f0


	//   ....[47]....
        /*0640*/ 	.word	0x0000dab0


	//   ....[48]....
        /*0644*/ 	.word	0x0000dad0


	//   ....[49]....
        /*0648*/ 	.word	0x0000dba0


	//   ....[50]....
        /*064c*/ 	.word	0x0000dbc0


	//   ....[51]....
        /*0650*/ 	.word	0x0000dd00


	//   ....[52]....
        /*0654*/ 	.word	0x0000df10


	//   ....[53]....
        /*0658*/ 	.word	0x0000df40


	//   ....[54]....
        /*065c*/ 	.word	0x0000df70


	//   ....[55]....
        /*0660*/ 	.word	0x0000dfa0


	//   ....[56]....
        /*0664*/ 	.word	0x0000dfd0


	//   ....[57]....
        /*0668*/ 	.word	0x0000e000


	//   ....[58]....
        /*066c*/ 	.word	0x0000e170


	//   ....[59]....
        /*0670*/ 	.word	0x0000e1a0


	//   ....[60]....
        /*0674*/ 	.word	0x0000e1d0


	//   ....[61]....
        /*0678*/ 	.word	0x0000e200


	//   ....[62]....
        /*067c*/ 	.word	0x0000e230


	//   ....[63]....
        /*0680*/ 	.word	0x0000e260


	//   ....[64]....
        /*0684*/ 	.word	0x0000e2f0


	//   ....[65]....
        /*0688*/ 	.word	0x0000e320


	//   ....[66]....
        /*068c*/ 	.word	0x0000e330


	//   ....[67]....
        /*0690*/ 	.word	0x0000e370


	//   ....[68]....
        /*0694*/ 	.word	0x000101c0


	//   ....[69]....
        /*0698*/ 	.word	0x000101e0


	//   ....[70]....
        /*069c*/ 	.word	0x00010280


	//   ....[71]....
        /*06a0*/ 	.word	0x000102a0


	//   ....[72]....
        /*06a4*/ 	.word	0x00010330


	//   ....[73]....
        /*06a8*/ 	.word	0x00010350


	//   ....[74]....
        /*06ac*/ 	.word	0x000103e0


	//   ....[75]....
        /*06b0*/ 	.word	0x00010400


	//   ....[76]....
        /*06b4*/ 	.word	0x00010490


	//   ....[77]....
        /*06b8*/ 	.word	0x000104b0


	//   ....[78]....
        /*06bc*/ 	.word	0x00010540


	//   ....[79]....
        /*06c0*/ 	.word	0x00010560


	//   ....[80]....
        /*06c4*/ 	.word	0x000105f0


	//   ....[81]....
        /*06c8*/ 	.word	0x00010610


	//   ....[82]....
        /*06cc*/ 	.word	0x00010620


	//   ....[83]....
        /*06d0*/ 	.word	0x000106a0


	//   ....[84]....
        /*06d4*/ 	.word	0x00010dd0


	//   ....[85]....
        /*06d8*/ 	.word	0x00010e00


	//   ....[86]....
        /*06dc*/ 	.word	0x00010e60


	//   ....[87]....
        /*06e0*/ 	.word	0x00010eb0


	//   ....[88]....
        /*06e4*/ 	.word	0x00010f00


	//   ....[89]....
        /*06e8*/ 	.word	0x00010f50


	//   ....[90]....
        /*06ec*/ 	.word	0x00010fa0


	//   ....[91]....
        /*06f0*/ 	.word	0x00010ff0


	//   ....[92]....
        /*06f4*/ 	.word	0x00011030


	//   ....[93]....
        /*06f8*/ 	.word	0x00011090


	//   ....[94]....
        /*06fc*/ 	.word	0x000110e0


	//   ....[95]....
        /*0700*/ 	.word	0x00011130


	//   ....[96]....
        /*0704*/ 	.word	0x00011170


	//   ....[97]....
        /*0708*/ 	.word	0x000111c0


	//   ....[98]....
        /*070c*/ 	.word	0x000111e0


	//   ....[99]....
        /*0710*/ 	.word	0x00011220


	//   ....[100]....
        /*0714*/ 	.word	0x00011940


	//   ....[101]....
        /*0718*/ 	.word	0x00011970


	//   ....[102]....
        /*071c*/ 	.word	0x000119d0


	//   ....[103]....
        /*0720*/ 	.word	0x000119e0


	//   ....[104]....
        /*0724*/ 	.word	0x00011a30


	//   ....[105]....
        /*0728*/ 	.word	0x00011a40


	//   ....[106]....
        /*072c*/ 	.word	0x00011a90


	//   ....[107]....
        /*0730*/ 	.word	0x00011aa0


	//   ....[108]....
        /*0734*/ 	.word	0x00011af0


	//   ....[109]....
        /*0738*/ 	.word	0x00011b00


	//   ....[110]....
        /*073c*/ 	.word	0x00011b50


	//   ....[111]....
        /*0740*/ 	.word	0x00011b60


	//   ....[112]....
        /*0744*/ 	.word	0x00011bb0


	//   ....[113]....
        /*0748*/ 	.word	0x00011bc0


	//   ....[114]....
        /*074c*/ 	.word	0x00011bd0


	//   ....[115]....
        /*0750*/ 	.word	0x00011c20


	//   ....[116]....
        /*0754*/ 	.word	0x00011e70


	//   ....[117]....
        /*0758*/ 	.word	0x00011e90


	//   ....[118]....
        /*075c*/ 	.word	0x00011ea0


	//   ....[119]....
        /*0760*/ 	.word	0x00011f10


	//   ....[120]....
        /*0764*/ 	.word	0x00011f20


	//   ....[121]....
        /*0768*/ 	.word	0x00011f90


	//   ....[122]....
        /*076c*/ 	.word	0x00011fa0


	//   ....[123]....
        /*0770*/ 	.word	0x00012010


	//   ....[124]....
        /*0774*/ 	.word	0x00012020


	//   ....[125]....
        /*0778*/ 	.word	0x00012090


	//   ....[126]....
        /*077c*/ 	.word	0x000120a0


	//   ....[127]....
        /*0780*/ 	.word	0x00012110


	//   ....[128]....
        /*0784*/ 	.word	0x00012120


	//   ....[129]....
        /*0788*/ 	.word	0x00012190


	//   ....[130]....
        /*078c*/ 	.word	0x000121a0


	//   ....[131]....
        /*0790*/ 	.word	0x000121b0


	//   ....[132]....
        /*0794*/ 	.word	0x00012720


	//   ....[133]....
        /*0798*/ 	.word	0x00012760


	//   ....[134]....
        /*079c*/ 	.word	0x000127a0


	//   ....[135]....
        /*07a0*/ 	.word	0x000127c0


	//   ....[136]....
        /*07a4*/ 	.word	0x000127d0


	//   ....[137]....
        /*07a8*/ 	.word	0x000127f0


	//   ....[138]....
        /*07ac*/ 	.word	0x00012860


	//   ....[139]....
        /*07b0*/ 	.word	0x00012880


	//   ....[140]....
        /*07b4*/ 	.word	0x000128e0


	//   ....[141]....
        /*07b8*/ 	.word	0x00012900


	//   ....[142]....
        /*07bc*/ 	.word	0x00012960


	//   ....[143]....
        /*07c0*/ 	.word	0x00012980


	//   ....[144]....
        /*07c4*/ 	.word	0x000129e0


	//   ....[145]....
        /*07c8*/ 	.word	0x00012a00


	//   ....[146]....
        /*07cc*/ 	.word	0x00012a50


	//   ....[147]....
        /*07d0*/ 	.word	0x00012a70


	//   ....[148]....
        /*07d4*/ 	.word	0x00012ec0


	//   ....[149]....
        /*07d8*/ 	.word	0x00012ed0


	//   ....[150]....
        /*07dc*/ 	.word	0x00012f10


	//   ....[151]....
        /*07e0*/ 	.word	0x00012f50


	//   ....[152]....
        /*07e4*/ 	.word	0x00012f80


	//   ....[153]....
        /*07e8*/ 	.word	0x00012fb0


	//   ....[154]....
        /*07ec*/ 	.word	0x00012fe0


	//   ....[155]....
        /*07f0*/ 	.word	0x00013010


	//   ....[156]....
        /*07f4*/ 	.word	0x000131c0


	//   ....[157]....
        /*07f8*/ 	.word	0x000131f0


	//   ....[158]....
        /*07fc*/ 	.word	0x00013220


	//   ....[159]....
        /*0800*/ 	.word	0x00013250


	//   ....[160]....
        /*0804*/ 	.word	0x00013280


	//   ....[161]....
        /*0808*/ 	.word	0x000132b0


	//   ....[162]....
        /*080c*/ 	.word	0x00013370


	//   ....[163]....
        /*0810*/ 	.word	0x00013390


	//   ....[164]....
        /*0814*/ 	.word	0x000133b0


	//   ....[165]....
        /*0818*/ 	.word	0x00013410


	//   ....[166]....
        /*081c*/ 	.word	0x00013e30


	//   ....[167]....
        /*0820*/ 	.word	0x000143f0


	//   ....[168]....
        /*0824*/ 	.word	0x000144e0


	//   ....[169]....
        /*0828*/ 	.word	0x00014580


	//   ....[170]....
        /*082c*/ 	.word	0x000145e0


	//   ....[171]....
        /*0830*/ 	.word	0x000146f0


	//   ....[172]....
        /*0834*/ 	.word	0x00014750


	//   ....[173]....
        /*0838*/ 	.word	0x00014850


	//   ....[174]....
        /*083c*/ 	.word	0x000148c0


	//   ....[175]....
        /*0840*/ 	.word	0x000149c0


	//   ....[176]....
        /*0844*/ 	.word	0x00014a30


	//   ....[177]....
        /*0848*/ 	.word	0x00014b30


	//   ....[178]....
        /*084c*/ 	.word	0x00014ba0


	//   ....[179]....
        /*0850*/ 	.word	0x00014ca0


	//   ....[180]....
        /*0854*/ 	.word	0x00014d10


	//   ....[181]....
        /*0858*/ 	.word	0x00014e10


	//   ....[182]....
        /*085c*/ 	.word	0x00014e80


	//   ....[183]....
        /*0860*/ 	.word	0x00014f20


	//   ....[184]....
        /*0864*/ 	.word	0x00015020


	//   ....[185]....
        /*0868*/ 	.word	0x00015090


	//   ....[186]....
        /*086c*/ 	.word	0x00015110


	//   ....[187]....
        /*0870*/ 	.word	0x000151d0


	//   ....[188]....
        /*0874*/ 	.word	0x00015250


	//   ....[189]....
        /*0878*/ 	.word	0x00015320


	//   ....[190]....
        /*087c*/ 	.word	0x000153a0


	//   ....[191]....
        /*0880*/ 	.word	0x00015470


	//   ....[192]....
        /*0884*/ 	.word	0x000154f0


	//   ....[193]....
        /*0888*/ 	.word	0x000155c0


	//   ....[194]....
        /*088c*/ 	.word	0x00015640


	//   ....[195]....
        /*0890*/ 	.word	0x00015710


	//   ....[196]....
        /*0894*/ 	.word	0x00015790


	//   ....[197]....
        /*0898*/ 	.word	0x00015850


	//   ....[198]....
        /*089c*/ 	.word	0x000158d0


	//   ....[199]....
        /*08a0*/ 	.word	0x00015980


	//   ....[200]....
        /*08a4*/ 	.word	0x00015ab0


	//   ....[201]....
        /*08a8*/ 	.word	0x00015b50


	//   ....[202]....
        /*08ac*/ 	.word	0x00015bc0


	//   ....[203]....
        /*08b0*/ 	.word	0x00015c80


	//   ....[204]....
        /*08b4*/ 	.word	0x00015ce0


	//   ....[205]....
        /*08b8*/ 	.word	0x00015da0


	//   ....[206]....
        /*08bc*/ 	.word	0x00015e00


	//   ....[207]....
        /*08c0*/ 	.word	0x00015ec0


	//   ....[208]....
        /*08c4*/ 	.word	0x00015f20


	//   ....[209]....
        /*08c8*/ 	.word	0x00015fe0


	//   ....[210]....
        /*08cc*/ 	.word	0x00016040


	//   ....[211]....
        /*08d0*/ 	.word	0x00016100


	//   ....[212]....
        /*08d4*/ 	.word	0x00016160


	//   ....[213]....
        /*08d8*/ 	.word	0x00016220


	//   ....[214]....
        /*08dc*/ 	.word	0x00016280


	//   ....[215]....
        /*08e0*/ 	.word	0x00016340


	//   ....[216]....
        /*08e4*/ 	.word	0x00016430


	//   ....[217]....
        /*08e8*/ 	.word	0x000164d0


	//   ....[218]....
        /*08ec*/ 	.word	0x00016530


	//   ....[219]....
        /*08f0*/ 	.word	0x00016610


	//   ....[220]....
        /*08f4*/ 	.word	0x00016670


	//   ....[221]....
        /*08f8*/ 	.word	0x00016750


	//   ....[222]....
        /*08fc*/ 	.word	0x000167b0


	//   ....[223]....
        /*0900*/ 	.word	0x00016890


	//   ....[224]....
        /*0904*/ 	.word	0x000168f0


	//   ....[225]....
        /*0908*/ 	.word	0x000169d0


	//   ....[226]....
        /*090c*/ 	.word	0x00016a30


	//   ....[227]....
        /*0910*/ 	.word	0x00016b10


	//   ....[228]....
        /*0914*/ 	.word	0x00016b70


	//   ....[229]....
        /*0918*/ 	.word	0x00016c50


	//   ....[230]....
        /*091c*/ 	.word	0x00016cb0


	//   ....[231]....
        /*0920*/ 	.word	0x00016d80


	//   ....[232]....
        /*0924*/ 	.word	0x00016ea0


	//   ....[233]....
        /*0928*/ 	.word	0x00016f50


	//   ....[234]....
        /*092c*/ 	.word	0x00017000


	//   ....[235]....
        /*0930*/ 	.word	0x000170d0


	//   ....[236]....
        /*0934*/ 	.word	0x00017130


	//   ....[237]....
        /*0938*/ 	.word	0x00017210


	//   ....[238]....
        /*093c*/ 	.word	0x00017270


	//   ....[239]....
        /*0940*/ 	.word	0x00017340


	//   ....[240]....
        /*0944*/ 	.word	0x000173a0


	//   ....[241]....
        /*0948*/ 	.word	0x00017470


	//   ....[242]....
        /*094c*/ 	.word	0x000174d0


	//   ....[243]....
        /*0950*/ 	.word	0x000175b0


	//   ....[244]....
        /*0954*/ 	.word	0x00017610


	//   ....[245]....
        /*0958*/ 	.word	0x000176e0


	//   ....[246]....
        /*095c*/ 	.word	0x00017740


	//   ....[247]....
        /*0960*/ 	.word	0x00017800


	//   ....[248]....
        /*0964*/ 	.word	0x00017890


	//   ....[249]....
        /*0968*/ 	.word	0x00017930


	//   ....[250]....
        /*096c*/ 	.word	0x00017aa0


	//   ....[251]....
        /*0970*/ 	.word	0x00017b10


	//   ....[252]....
        /*0974*/ 	.word	0x00017b90


	//   ....[253]....
        /*0978*/ 	.word	0x00017c00


	//   ....[254]....
        /*097c*/ 	.word	0x00017c70


	//   ....[255]....
        /*0980*/ 	.word	0x00017cf0


	//   ....[0]....
        /*0984*/ 	.word	0x00017d70


	//   ....[1]....
        /*0988*/ 	.word	0x00017e00


	//   ....[2]....
        /*098c*/ 	.word	0x00017e70


	//   ....[3]....
        /*0990*/ 	.word	0x00017ee0


	//   ....[4]....
        /*0994*/ 	.word	0x00017f50


	//   ....[5]....
        /*0998*/ 	.word	0x00017fd0


	//   ....[6]....
        /*099c*/ 	.word	0x00018040


	//   ....[7]....
        /*09a0*/ 	.word	0x000180d0


	//   ....[8]....
        /*09a4*/ 	.word	0x00018130


	//   ....[9]....
        /*09a8*/ 	.word	0x000181c0


	//   ....[10]....
        /*09ac*/ 	.word	0x000182f0


	//----- nvinfo : EIATTR_REG_RECONFIG
	.align		4
.L_284:
        /*09b0*/ 	.byte	0x01, 0x54
	.zero		2


	//----- nvinfo : EIATTR_SYSCALL_OFFSETS
	.align		4
        /*09b4*/ 	.byte	0x04, 0x46
        /*09b6*/ 	.short	(.L_286 - .L_285)


	//   ....[0]....
.L_285:
        /*09b8*/ 	.word	0x00001cb0


	//   ....[1]....
        /*09bc*/ 	.word	0x0000f8b0


	//   ....[2]....
        /*09c0*/ 	.word	0x0000fa00


	//   ....[3]....
        /*09c4*/ 	.word	0x0000faf0


	//   ....[4]....
        /*09c8*/ 	.word	0x00010a40


	//----- nvinfo : EIATTR_MBARRIER_INSTR_OFFSETS
	.align		4
.L_286:
        /*09cc*/ 	.byte	0x04, 0x39
        /*09ce*/ 	.short	(.L_288 - .L_287)


	//   ....[0]....
.L_287:
        /*09d0*/ 	.word	0x00000180
        /*09d4*/ 	.word	0x000000ff
        /*09d8*/ 	.word	0x00028800
        /*09dc*/ 	.short	0x0100
        /*09de*/ 	.byte	0x08
	.zero		1


	//   ....[1]....
        /*09e0*/ 	.word	0x00000190
        /*09e4*/ 	.word	0x000000ff
        /*09e8*/ 	.word	0x00028820
        /*09ec*/ 	.short	0x0100
        /*09ee*/ 	.byte	0x08
	.zero		1


	//   ....[2]....
        /*09f0*/ 	.word	0x00000280
        /*09f4*/ 	.word	0x000000ff
        /*09f8*/ 	.word	0x00028830
        /*09fc*/ 	.short	0x0100
        /*09fe*/ 	.byte	0x08
	.zero		1


	//   ....[3]....
        /*0a00*/ 	.word	0x00000290
        /*0a04*/ 	.word	0x000000ff
        /*0a08*/ 	.word	0x00028840
        /*0a0c*/ 	.short	0x0100
        /*0a0e*/ 	.byte	0x08
	.zero		1


	//   ....[4]....
        /*0a10*/ 	.word	0x000002a0
        /*0a14*/ 	.word	0x000000ff
        /*0a18*/ 	.word	0x00028838
        /*0a1c*/ 	.short	0x0100
        /*0a1e*/ 	.byte	0x08
	.zero		1


	//   ....[5]....
        /*0a20*/ 	.word	0x000002b0
        /*0a24*/ 	.word	0x000000ff
        /*0a28*/ 	.word	0x00028848
        /*0a2c*/ 	.short	0x0100
        /*0a2e*/ 	.byte	0x08
	.zero		1


	//   ....[6]....
        /*0a30*/ 	.word	0x000003e0
        /*0a34*/ 	.word	0x000000ff
        /*0a38*/ 	.word	0x00028850
        /*0a3c*/ 	.short	0x0100
        /*0a3e*/ 	.byte	0x08
	.zero		1


	//   ....[7]....
        /*0a40*/ 	.word	0x000003f0
        /*0a44*/ 	.word	0x000000ff
        /*0a48*/ 	.word	0x00028860
        /*0a4c*/ 	.short	0x0100
        /*0a4e*/ 	.byte	0x08
	.zero		1


	//   ....[8]....
        /*0a50*/ 	.word	0x00000400
        /*0a54*/ 	.word	0x000000ff
        /*0a58*/ 	.word	0x00028858
        /*0a5c*/ 	.short	0x0100
        /*0a5e*/ 	.byte	0x08
	.zero		1


	//   ....[9]....
        /*0a60*/ 	.word	0x00000410
        /*0a64*/ 	.word	0x000000ff
        /*0a68*/ 	.word	0x00028868
        /*0a6c*/ 	.short	0x0100
        /*0a6e*/ 	.byte	0x08
	.zero		1


	//   ....[10]....
        /*0a70*/ 	.word	0x00000500
        /*0a74*/ 	.word	0x000000ff
        /*0a78*/ 	.word	0x00028870
        /*0a7c*/ 	.short	0x0100
        /*0a7e*/ 	.byte	0x06
	.zero		1


	//   ....[11]....
        /*0a80*/ 	.word	0x00000510
        /*0a84*/ 	.word	0x000000ff
        /*0a88*/ 	.word	0x00028880
        /*0a8c*/ 	.short	0x0100
        /*0a8e*/ 	.byte	0x06
	.zero		1


	//   ....[12]....
        /*0a90*/ 	.word	0x00000520
        /*0a94*/ 	.word	0x000000ff
        /*0a98*/ 	.word	0x00028878
        /*0a9c*/ 	.short	0x0100
        /*0a9e*/ 	.byte	0x06
	.zero		1


	//   ....[13]....
        /*0aa0*/ 	.word	0x00000530
        /*0aa4*/ 	.word	0x000000ff
        /*0aa8*/ 	.word	0x00028888
        /*0aac*/ 	.short	0x0100
        /*0aae*/ 	.byte	0x06
	.zero		1


	//   ....[14]....
        /*0ab0*/ 	.word	0x00000660
        /*0ab4*/ 	.word	0x000000ff
        /*0ab8*/ 	.word	0x00028890
        /*0abc*/ 	.short	0x0100
        /*0abe*/ 	.byte	0x08
	.zero		1


	//   ....[15]....
        /*0ac0*/ 	.word	0x00000670
        /*0ac4*/ 	.word	0x000000ff
        /*0ac8*/ 	.word	0x000288a0
        /*0acc*/ 	.short	0x0100
        /*0ace*/ 	.byte	0x08
	.zero		1


	//   ....[16]....
        /*0ad0*/ 	.word	0x00000680
        /*0ad4*/ 	.word	0x000000ff
        /*0ad8*/ 	.word	0x00028898
        /*0adc*/ 	.short	0x0100
        /*0ade*/ 	.byte	0x08
	.zero		1


	//   ....[17]....
        /*0ae0*/ 	.word	0x00000690
        /*0ae4*/ 	.word	0x000000ff
        /*0ae8*/ 	.word	0x000288a8
        /*0aec*/ 	.short	0x0100
        /*0aee*/ 	.byte	0x08
	.zero		1


	//   ....[18]....
        /*0af0*/ 	.word	0x000007d0
        /*0af4*/ 	.word	0x000000ff
        /*0af8*/ 	.word	0x000288b0
        /*0afc*/ 	.short	0x0100
        /*0afe*/ 	.byte	0x08
	.zero		1


	//   ....[19]....
        /*0b00*/ 	.word	0x000007e0
        /*0b04*/ 	.word	0x000000ff
        /*0b08*/ 	.word	0x000288c0
        /*0b0c*/ 	.short	0x0100
        /*0b0e*/ 	.byte	0x08
	.zero		1


	//   ....[20]....
        /*0b10*/ 	.word	0x000007f0
        /*0b14*/ 	.word	0x000000ff
        /*0b18*/ 	.word	0x000288b8
        /*0b1c*/ 	.short	0x0100
        /*0b1e*/ 	.byte	0x08
	.zero		1


	//   ....[21]....
        /*0b20*/ 	.word	0x00000800
        /*0b24*/ 	.word	0x000000ff
        /*0b28*/ 	.word	0x000288c8
        /*0b2c*/ 	.short	0x0100
        /*0b2e*/ 	.byte	0x08
	.zero		1


	//   ....[22]....
        /*0b30*/ 	.word	0x00001d30
        /*0b34*/ 	.word	0x000000ff
        /*0b38*/ 	.word	0x00028800
        /*0b3c*/ 	.short	0x010a
        /*0b3e*/ 	.byte	0x28
	.zero		1


	//   ....[23]....
        /*0b40*/ 	.word	0x00001db0
        /*0b44*/ 	.word	0x00000000
        /*0b48*/ 	.word	0x00028830
        /*0b4c*/ 	.short	0x010a
        /*0b4e*/ 	.byte	0x3f
	.zero		1


	//   ....[24]....
        /*0b50*/ 	.word	0x00001df0
        /*0b54*/ 	.word	0x00000000
        /*0b58*/ 	.word	0x00028830
        /*0b5c*/ 	.short	0x010a
        /*0b5e*/ 	.byte	0x3f
	.zero		1


	//   ....[25]....
        /*0b60*/ 	.word	0x00002c70
        /*0b64*/ 	.word	0x000000ff
        /*0b68*/ 	.word	0x00000000
        /*0b6c*/ 	.short	0x0101
        /*0b6e*/ 	.byte	0x06
	.zero		1


	//   ....[26]....
        /*0b70*/ 	.word	0x00004a60
        /*0b74*/ 	.word	0x000000ff
        /*0b78*/ 	.word	0x00028830
        /*0b7c*/ 	.short	0x010a
        /*0b7e*/ 	.byte	0x0a
	.zero		1


	//   ....[27]....
        /*0b80*/ 	.word	0x00004aa0
        /*0b84*/ 	.word	0x000000ff
        /*0b88*/ 	.word	0x00028830
        /*0b8c*/ 	.short	0x010a
        /*0b8e*/ 	.byte	0x0a
	.zero		1


	//   ....[28]....
        /*0b90*/ 	.word	0x00004e20
        /*0b94*/ 	.word	0x000000ff
        /*0b98*/ 	.word	0x00028850
        /*0b9c*/ 	.short	0x010a
        /*0b9e*/ 	.byte	0x0a
	.zero		1


	//   ....[29]....
        /*0ba0*/ 	.word	0x00004e60
        /*0ba4*/ 	.word	0x000000ff
        /*0ba8*/ 	.word	0x00028850
        /*0bac*/ 	.short	0x010a
        /*0bae*/ 	.byte	0x0a
	.zero		1


	//   ....[30]....
        /*0bb0*/ 	.word	0x000059a0
        /*0bb4*/ 	.word	0x000000ff
        /*0bb8*/ 	.word	0x00000000
        /*0bbc*/ 	.short	0x0101
        /*0bbe*/ 	.byte	0x06
	.zero		1


	//   ....[31]....
        /*0bc0*/ 	.word	0x000075c0
        /*0bc4*/ 	.word	0x000000ff
        /*0bc8*/ 	.word	0x00000000
        /*0bcc*/ 	.short	0x0101
        /*0bce*/ 	.byte	0x05
	.zero		1


	//   ....[32]....
        /*0bd0*/ 	.word	0x00007cc0
        /*0bd4*/ 	.word	0x000000ff
        /*0bd8*/ 	.word	0x00028830
        /*0bdc*/ 	.short	0x010a
        /*0bde*/ 	.byte	0x0a
	.zero		1


	//   ....[33]....
        /*0be0*/ 	.word	0x00007d00
        /*0be4*/ 	.word	0x000000ff
        /*0be8*/ 	.word	0x00028830
        /*0bec*/ 	.short	0x010a
        /*0bee*/ 	.byte	0x0a
	.zero		1


	//   ....[34]....
        /*0bf0*/ 	.word	0x00008050
        /*0bf4*/ 	.word	0x000000ff
        /*0bf8*/ 	.word	0x00028850
        /*0bfc*/ 	.short	0x010a
        /*0bfe*/ 	.byte	0x0a
	.zero		1


	//   ....[35]....
        /*0c00*/ 	.word	0x00008090
        /*0c04*/ 	.word	0x000000ff
        /*0c08*/ 	.word	0x00028850
        /*0c0c*/ 	.short	0x010a
        /*0c0e*/ 	.byte	0x0a
	.zero		1


	//   ....[36]....
        /*0c10*/ 	.word	0x000088e0
        /*0c14*/ 	.word	0x000000ff
        /*0c18*/ 	.word	0x00000000
        /*0c1c*/ 	.short	0x0101
        /*0c1e*/ 	.byte	0x06
	.zero		1


	//   ....[37]....
        /*0c20*/ 	.word	0x00009e80
        /*0c24*/ 	.word	0x000000ff
        /*0c28*/ 	.word	0x00000000
        /*0c2c*/ 	.short	0x0101
        /*0c2e*/ 	.byte	0x05
	.zero		1


	//   ....[38]....
        /*0c30*/ 	.word	0x0000a480
        /*0c34*/ 	.word	0x000000ff
        /*0c38*/ 	.word	0x00028850
        /*0c3c*/ 	.short	0x010a
        /*0c3e*/ 	.byte	0x05
	.zero		1


	//   ....[39]....
        /*0c40*/ 	.word	0x0000a4c0
        /*0c44*/ 	.word	0x000000ff
        /*0c48*/ 	.word	0x00028850
        /*0c4c*/ 	.short	0x010a
        /*0c4e*/ 	.byte	0x05
	.zero		1


	//   ....[40]....
        /*0c50*/ 	.word	0x0000aa40
        /*0c54*/ 	.word	0x000000ff
        /*0c58*/ 	.word	0x00000000
        /*0c5c*/ 	.short	0x0101
        /*0c5e*/ 	.byte	0x04
	.zero		1


	//   ....[41]....
        /*0c60*/ 	.word	0x0000c100
        /*0c64*/ 	.word	0x00000014
        /*0c68*/ 	.word	0x00000000
        /*0c6c*/ 	.short	0x0101
        /*0c6e*/ 	.byte	0x3f
	.zero		1


	//   ....[42]....
        /*0c70*/ 	.word	0x0000c590
        /*0c74*/ 	.word	0x00000014
        /*0c78*/ 	.word	0x00000000
        /*0c7c*/ 	.short	0x0101
        /*0c7e*/ 	.byte	0x3f
	.zero		1


	//   ....[43]....
        /*0c80*/ 	.word	0x0000fff0
        /*0c84*/ 	.word	0x00000007
        /*0c88*/ 	.word	0x00028840
        /*0c8c*/ 	.short	0x010a
        /*0c8e*/ 	.byte	0x3f
	.zero		1


	//   ....[44]....
        /*0c90*/ 	.word	0x00010750
        /*0c94*/ 	.word	0x00000007
        /*0c98*/ 	.word	0x00028830
        /*0c9c*/ 	.short	0x0107
        /*0c9e*/ 	.byte	0x3f
	.zero		1


	//   ....[45]....
        /*0ca0*/ 	.word	0x00010810
        /*0ca4*/ 	.word	0x00000007
        /*0ca8*/ 	.word	0x00028830
        /*0cac*/ 	.short	0x0101
        /*0cae*/ 	.byte	0x3f
	.zero		1


	//   ....[46]....
        /*0cb0*/ 	.word	0x00011310
        /*0cb4*/ 	.word	0x00000016
        /*0cb8*/ 	.word	0x00028800
        /*0cbc*/ 	.short	0x0107
        /*0cbe*/ 	.byte	0x3f
	.zero		1


	//   ....[47]....
        /*0cc0*/ 	.word	0x00011420
        /*0cc4*/ 	.word	0x00000016
        /*0cc8*/ 	.word	0x00028800
        /*0ccc*/ 	.short	0x0101
        /*0cce*/ 	.byte	0x3f
	.zero		1


	//   ....[48]....
        /*0cd0*/ 	.word	0x00011440
        /*0cd4*/ 	.word	0x00000016
        /*0cd8*/ 	.word	0x00028820
        /*0cdc*/ 	.short	0x010a
        /*0cde*/ 	.byte	0x3f
	.zero		1


	//   ....[49]....
        /*0ce0*/ 	.word	0x000117b0
        /*0ce4*/ 	.word	0x00000006
        /*0ce8*/ 	.word	0x00028840
        /*0cec*/ 	.short	0x010a
        /*0cee*/ 	.byte	0x3f
	.zero		1


	//   ....[50]....
        /*0cf0*/ 	.word	0x00011cb0
        /*0cf4*/ 	.word	0x00000006
        /*0cf8*/ 	.word	0x00028830
        /*0cfc*/ 	.short	0x0107
        /*0cfe*/ 	.byte	0x3f
	.zero		1


	//   ....[51]....
        /*0d00*/ 	.word	0x00011d60
        /*0d04*/ 	.word	0x00000006
        /*0d08*/ 	.word	0x00028830
        /*0d0c*/ 	.short	0x0101
        /*0d0e*/ 	.byte	0x3f
	.zero		1


	//   ....[52]....
        /*0d10*/ 	.word	0x00011dd0
        /*0d14*/ 	.word	0x00000006
        /*0d18*/ 	.word	0x00028860
        /*0d1c*/ 	.short	0x010a
        /*0d1e*/ 	.byte	0x3f
	.zero		1


	//   ....[53]....
        /*0d20*/ 	.word	0x00012360
        /*0d24*/ 	.word	0x00000006
        /*0d28*/ 	.word	0x00028850
        /*0d2c*/ 	.short	0x0107
        /*0d2e*/ 	.byte	0x3f
	.zero		1


	//   ....[54]....
        /*0d30*/ 	.word	0x00012480
        /*0d34*/ 	.word	0x00000006
        /*0d38*/ 	.word	0x00028850
        /*0d3c*/ 	.short	0x0101
        /*0d3e*/ 	.byte	0x3f
	.zero		1


	//   ....[55]....
        /*0d40*/ 	.word	0x00012680
        /*0d44*/ 	.word	0x00000000
        /*0d48*/ 	.word	0x00028860
        /*0d4c*/ 	.short	0x010a
        /*0d4e*/ 	.byte	0x3f
	.zero		1


	//   ....[56]....
        /*0d50*/ 	.word	0x00012bb0
        /*0d54*/ 	.word	0x00000000
        /*0d58*/ 	.word	0x00028850
        /*0d5c*/ 	.short	0x0107
        /*0d5e*/ 	.byte	0x3f
	.zero		1


	//   ....[57]....
        /*0d60*/ 	.word	0x00012c60
        /*0d64*/ 	.word	0x00000000
        /*0d68*/ 	.word	0x00028850
        /*0d6c*/ 	.short	0x0101
        /*0d6e*/ 	.byte	0x3f
	.zero		1


	//   ....[58]....
        /*0d70*/ 	.word	0x00013db0
        /*0d74*/ 	.word	0x00000007
        /*0d78*/ 	.word	0x00028820
        /*0d7c*/ 	.short	0x010a
        /*0d7e*/ 	.byte	0x3f
	.zero		1


	//   ....[59]....
        /*0d80*/ 	.word	0x00013f50
        /*0d84*/ 	.word	0x00000005
        /*0d88*/ 	.word	0x00028840
        /*0d8c*/ 	.short	0x010a
        /*0d8e*/ 	.byte	0x3f
	.zero		1


	//   ....[60]....
        /*0d90*/ 	.word	0x00013ff0
        /*0d94*/ 	.word	0x00000003
        /*0d98*/ 	.word	0x00028840
        /*0d9c*/ 	.short	0x010a
        /*0d9e*/ 	.byte	0x3f
	.zero		1


	//   ....[61]....
        /*0da0*/ 	.word	0x00014030
        /*0da4*/ 	.word	0x00000005
        /*0da8*/ 	.word	0x00028860
        /*0dac*/ 	.short	0x010a
        /*0dae*/ 	.byte	0x3f
	.zero		1


	//   ....[62]....
        /*0db0*/ 	.word	0x00014070
        /*0db4*/ 	.word	0x00000003
        /*0db8*/ 	.word	0x00028860
        /*0dbc*/ 	.short	0x010a
        /*0dbe*/ 	.byte	0x3f
	.zero		1


	//   ....[63]....
        /*0dc0*/ 	.word	0x000140e0
        /*0dc4*/ 	.word	0x00000003
        /*0dc8*/ 	.word	0x00028800
        /*0dcc*/ 	.short	0x010a
        /*0dce*/ 	.byte	0x3f
	.zero		1


	//   ....[64]....
        /*0dd0*/ 	.word	0x00014130
        /*0dd4*/ 	.word	0x00000000
        /*0dd8*/ 	.word	0x00028830
        /*0ddc*/ 	.short	0x010a
        /*0dde*/ 	.byte	0x3f
	.zero		1


	//   ....[65]....
        /*0de0*/ 	.word	0x00014190
        /*0de4*/ 	.word	0x00000007
        /*0de8*/ 	.word	0x00028830
        /*0dec*/ 	.short	0x010a
        /*0dee*/ 	.byte	0x3f
	.zero		1


	//   ....[66]....
        /*0df0*/ 	.word	0x000141f0
        /*0df4*/ 	.word	0x00000007
        /*0df8*/ 	.word	0x00028850
        /*0dfc*/ 	.short	0x010a
        /*0dfe*/ 	.byte	0x3f
	.zero		1


	//   ....[67]....
        /*0e00*/ 	.word	0x00014250
        /*0e04*/ 	.word	0x00000007
        /*0e08*/ 	.word	0x00028830
        /*0e0c*/ 	.short	0x010a
        /*0e0e*/ 	.byte	0x3f
	.zero		1


	//   ....[68]....
        /*0e10*/ 	.word	0x000142b0
        /*0e14*/ 	.word	0x00000007
        /*0e18*/ 	.word	0x00028850
        /*0e1c*/ 	.short	0x010a
        /*0e1e*/ 	.byte	0x3f
	.zero		1


	//   ....[69]....
        /*0e20*/ 	.word	0x00014310
        /*0e24*/ 	.word	0x00000005
        /*0e28*/ 	.word	0x00028850
        /*0e2c*/ 	.short	0x010a
        /*0e2e*/ 	.byte	0x3f
	.zero		1


	//   ....[70]....
        /*0e30*/ 	.word	0x00014430
        /*0e34*/ 	.word	0x00000007
        /*0e38*/ 	.word	0x00028840
        /*0e3c*/ 	.short	0x010a
        /*0e3e*/ 	.byte	0x3f
	.zero		1


	//   ....[71]....
        /*0e40*/ 	.word	0x000159b0
        /*0e44*/ 	.word	0x00000016
        /*0e48*/ 	.word	0x00028820
        /*0e4c*/ 	.short	0x010a
        /*0e4e*/ 	.byte	0x3f
	.zero		1


	//   ....[72]....
        /*0e50*/ 	.word	0x00015a00
        /*0e54*/ 	.word	0x00000006
        /*0e58*/ 	.word	0x00028840
        /*0e5c*/ 	.short	0x010a
        /*0e5e*/ 	.byte	0x3f
	.zero		1


	//   ....[73]....
        /*0e60*/ 	.word	0x00016380
        /*0e64*/ 	.word	0x00000006
        /*0e68*/ 	.word	0x00028860
        /*0e6c*/ 	.short	0x010a
        /*0e6e*/ 	.byte	0x3f
	.zero		1


	//   ....[74]....
        /*0e70*/ 	.word	0x00016df0
        /*0e74*/ 	.word	0x00000000
        /*0e78*/ 	.word	0x00028860
        /*0e7c*/ 	.short	0x010a
        /*0e7e*/ 	.byte	0x3f
	.zero		1


	//   ....[75]....
        /*0e80*/ 	.word	0x00018210
        /*0e84*/ 	.word	0x00000007
        /*0e88*/ 	.word	0x00028820
        /*0e8c*/ 	.short	0x010a
        /*0e8e*/ 	.byte	0x3f
	.zero		1


	//   ....[76]....
        /*0e90*/ 	.word	0x000183b0
        /*0e94*/ 	.word	0x00000005
        /*0e98*/ 	.word	0x00028840
        /*0e9c*/ 	.short	0x010a
        /*0e9e*/ 	.byte	0x3f
	.zero		1


	//   ....[77]....
        /*0ea0*/ 	.word	0x00018400
        /*0ea4*/ 	.word	0x00000003
        /*0ea8*/ 	.word	0x00028840
        /*0eac*/ 	.short	0x010a
        /*0eae*/ 	.byte	0x3f
	.zero		1


	//   ....[78]....
        /*0eb0*/ 	.word	0x00018450
        /*0eb4*/ 	.word	0x00000005
        /*0eb8*/ 	.word	0x00028860
        /*0ebc*/ 	.short	0x010a
        /*0ebe*/ 	.byte	0x3f
	.zero		1


	//----- nvinfo : EIATTR_NUM_MBARRIERS
	.align		4
.L_288:
        /*0ec0*/ 	.byte	0x03, 0x38
        /*0ec2*/ 	.short	0x0016


	//----- nvinfo : EIATTR_EXIT_INSTR_OFFSETS
	.align		4
        /*0ec4*/ 	.byte	0x04, 0x1c
        /*0ec6*/ 	.short	(.L_290 - .L_289)


	//   ....[0]....
.L_289:
        /*0ec8*/ 	.word	0x000009d0


	//   ....[1]....
        /*0ecc*/ 	.word	0x0000dcb0


	//   ....[2]....
        /*0ed0*/ 	.word	0x000140c0


	//----- nvinfo : EIATTR_MAX_THREADS
	.align		4
.L_290:
        /*0ed4*/ 	.byte	0x04, 0x05
        /*0ed6*/ 	.short	(.L_292 - .L_291)
.L_291:
        /*0ed8*/ 	.word	0x00000180
        /*0edc*/ 	.word	0x00000001
        /*0ee0*/ 	.word	0x00000001


	//----- nvinfo : EIATTR_CRS_STACK_SIZE
	.align		4
.L_292:
        /*0ee4*/ 	.byte	0x04, 0x1e
        /*0ee6*/ 	.short	(.L_294 - .L_293)
.L_293:
        /*0ee8*/ 	.word	0x00000000


	//----- nvinfo : EIATTR_CBANK_PARAM_SIZE
	.align		4
.L_294:
        /*0eec*/ 	.byte	0x03, 0x19
        /*0eee*/ 	.short	0x0af0


	//----- nvinfo : EIATTR_PARAM_CBANK
	.align		4
        /*0ef0*/ 	.byte	0x04, 0x0a
        /*0ef2*/ 	.short	(.L_296 - .L_295)
	.align		4
.L_295:
        /*0ef4*/ 	.word	index@(.nv.constant0._ZN7cutlass13device_kernelIN5flash11enable_sm90INS1_16FlashAttnFwdSm90INS1_25CollectiveMainloopFwdSm90ILi2EN4cute5tupleIJNS5_1CILi1EEES8_S8_EEENS6_IJNS7_ILi128EEESA_SA_EEELi128ENS_6half_tEfNS_4arch4Sm90ELb1ELb0ELb1ELb1ELb1ELb0ELb0ELb1ELb1ELb1ELb1ELb0EEENS1_21CollectiveEpilogueFwdISB_S9_SC_SE_Li256ELb1ELb1ELb1ELb0EEENS1_36VarlenDynamicPersistentTileSchedulerILi128ELi128ELi256ELi128ELb1ELb1ELb1ELb1ELb1ELb1EEEEEEEEEvNT_6ParamsE)
        /*0ef8*/ 	.short	0x0210
        /*0efa*/ 	.short	0x0af0


	//----- nvinfo : EIATTR_SW_WAR
	.align		4
.L_296:
        /*0efc*/ 	.byte	0x04, 0x36
        /*0efe*/ 	.short	(.L_298 - .L_297)
.L_297:
        /*0f00*/ 	.word	0x00000008
.L_298:


//--------------------- .nv.info._ZN7cutlass13device_kernelIN5flash11enable_sm90INS1_16FlashAttnFwdSm90INS1_25CollectiveMainloopFwdSm90ILi2EN4cute5tupleIJNS5_1CILi1EEES8_S8_EEENS6_IJNS7_ILi128EEESA_SA_EEELi128ENS_6half_tEfNS_4arch4Sm90ELb1ELb0ELb1ELb1ELb1ELb1ELb0ELb1ELb1ELb1ELb1ELb0EEENS1_21CollectiveEpilogueFwdISB_S9_SC_SE_Li256ELb1ELb1ELb1ELb0EEENS1_36VarlenDynamicPersistentTileSchedulerILi128ELi128ELi256ELi128ELb1ELb1ELb1ELb1ELb1ELb1EEEEEEEEEvNT_6ParamsE --------------------------
	.section	.nv.info._ZN7cutlass13device_kernelIN5flash11enable_sm90INS1_16FlashAttnFwdSm90INS1_25CollectiveMainloopFwdSm90ILi2EN4cute5tupleIJNS5_1CILi1EEES8_S8_EEENS6_IJNS7_ILi128EEESA_SA_EEELi128ENS_6half_tEfNS_4arch4Sm90ELb1ELb0ELb1ELb1ELb1ELb1ELb0ELb1ELb1ELb1ELb1ELb0EEENS1_21CollectiveEpilogueFwdISB_S9_SC_SE_Li256ELb1ELb1ELb1ELb0EEENS1_36VarlenDynamicPersistentTileSchedulerILi128ELi128ELi256ELi128ELb1ELb1ELb1ELb1ELb1ELb1EEEEEEEEEvNT_6ParamsE,"",@"SHT_CUDA_INFO"
	.sectionflags	@""
	.align	4


	//----- nvinfo : EIATTR_CUDA_API_VERSION
	.align		4
        /*0000*/ 	.byte	0x04, 0x37
        /*0002*/ 	.short	(.L_300 - .L_299)
.L_299:
        /*0004*/ 	.word	0x00000082


	//----- nvinfo : EIATTR_KPARAM_INFO
	.align		4
.L_300:
        /*0008*/ 	.byte	0x04, 0x17
        /*000a*/ 	.short	(.L_302 - .L_301)
.L_301:
        /*000c*/ 	.word	0x00000000
        /*0010*/ 	.short	0x0000
        /*0012*/ 	.short	0x0070
        /*0014*/ 	.byte	0x00, 0xf0, 0x01, 0x2a


	//----- nvinfo : EIATTR_SPARSE_MMA_MASK
	.align		4
.L_302:
        /*0018*/ 	.byte	0x03, 0x50
        /*001a*/ 	.short	0x0000


	//----- nvinfo : EIATTR_MAXREG_COUNT
	.align		4
        /*001c*/ 	.byte	0x03, 0x1b
        /*001e*/ 	.short	0x00a8


	//----- nvinfo : EIATTR_NUM_BARRIERS
	.align		4
        /*0020*/ 	.byte	0x02, 0x4c
        /*0022*/ 	.byte	0x10
	.zero		1


	//----- nvinfo : EIATTR_EXTERNS
	.align		4
        /*0024*/ 	.byte	0x04, 0x0f
        /*0026*/ 	.short	(.L_304 - .L_303)


	//   ....[0]....
	.align		4
.L_303:
        /*0028*/ 	.word	index@(__assertfail)


	//----- nvinfo : EIATTR_ANNOTATIONS
	.align		4
.L_304:
        /*002c*/ 	.byte	0x04, 0x55
        /*002e*/ 	.short	(.L_306 - .L_305)


	//   ....[0]....
.L_305:
        /* <DEDUP_REMOVED lines=18> */


	//----- nvinfo : EIATTR_MERCURY_ISA_VERSION
	.align		4
.L_306:
        /*0138*/ 	.byte	0x03, 0x5f
        /*013a*/ 	.short	0x0101


	//----- nvinfo : EIATTR_UNUSED_LOAD_BYTE_OFFSET
	.align		4
        /*013c*/ 	.byte	0x04, 0x44
        /*013e*/ 	.short	(.L_308 - .L_307)


	//   ....[0]....
.L_307:
        /*0140*/ 	.word	0x00000a60
        /*0144*/ 	.word	0x0000fff0


	//   ....[1]....
        /*0148*/ 	.word	0x000173d0
        /*014c*/ 	.word	0x0000fff0


	//----- nvinfo : EIATTR_INT_WARP_WIDE_INSTR_OFFSETS
	.align		4
.L_308:
        /*0150*/ 	.byte	0x04, 0x31
        /*0152*/ 	.short	(.L_310 - .L_309)


	//   ....[0]....
.L_309:
        /*0154*/ 	.word	0x00000130


	//   ....[1]....
        /*0158*/ 	.word	0x00000170


	//   ....[2]....
        /*015c*/ 	.word	0x000001e0


	//   ....[3]....
        /*0160*/ 	.word	0x0001d1e0


	//   ....[4]....
        /*0164*/ 	.word	0x0001d270


	//   ....[5]....
        /*0168*/ 	.word	0x000200c0


	//   ....[6]....
        /*016c*/ 	.word	0x00020150


	//----- nvinfo : EIATTR_COOP_GROUP_MASK_REGIDS
	.align		4
.L_310:
        /*0170*/ 	.byte	0x04, 0x29
        /*0172*/ 	.short	(.L_312 - .L_311)


	//   ....[0]....
.L_311:
        /*0174*/ 	.word	0xffffffff


	//   ....[1]....
        /*0178*/ 	.word	0xffffffff


	//   ....[2]....
        /*017c*/ 	.word	0xffffffff


	//   ....[3]....
        /*0180*/ 	.word	0xffffffff


	//   ....[4]....
        /*0184*/ 	.word	0xffffffff


	//   ....[5]....
        /*0188*/ 	.word	0xffffffff


	//   ....[6]....
        /*018c*/ 	.word	0xffffffff


	//   ....[7]....
        /*0190*/ 	.word	0xffffffff


	//   ....[8]....
        /*0194*/ 	.word	0xffffffff


	//   ....[9]....
        /*0198*/ 	.word	0xffffffff


	//   ....[10]....
        /*019c*/ 	.word	0xffffffff


	//   ....[11]....
        /*01a0*/ 	.word	0xffffffff


	//   ....[12]....
        /*01a4*/ 	.word	0xffffffff


	//   ....[13]....
        /*01a8*/ 	.word	0xffffffff


	//   ....[14]....
        /*01ac*/ 	.word	0xffffffff


	//   ....[15]....
        /*01b0*/ 	.word	0xffffffff


	//   ....[16]....
        /*01b4*/ 	.word	0xffffffff


	//   ....[17]....
        /*01b8*/ 	.word	0xffffffff


	//   ....[18]....
        /*01bc*/ 	.word	0xffffffff


	//   ....[19]....
        /*01c0*/ 	.word	0xffffffff


	//   ....[20]....
        /*01c4*/ 	.word	0xffffffff


	//   ....[21]....
        /*01c8*/ 	.word	0xffffffff


	//   ....[22]....
        /*01cc*/ 	.word	0xffffffff


	//   ....[23]....
        /*01d0*/ 	.word	0xffffffff


	//   ....[24]....
        /*01d4*/ 	.word	0xffffffff


	//   ....[25]....
        /*01d8*/ 	.word	0xffffffff


	//   ....[26]....
        /*01dc*/ 	.word	0xffffffff


	//   ....[27]....
        /*01e0*/ 	.word	0xffffffff


	//   ....[28]....
        /*01e4*/ 	.word	0xffffffff


	//   ....[29]....
        /*01e8*/ 	.word	0xffffffff


	//   ....[30]....
        /*01ec*/ 	.word	0xffffffff


	//   ....[31]....
        /*01f0*/ 	.word	0xffffffff


	//   ....[32]....
        /*01f4*/ 	.word	0xffffffff


	//   ....[33]....
        /*01f8*/ 	.word	0xffffffff


	//   ....[34]....
        /*01fc*/ 	.word	0xffffffff


	//   ....[35]....
        /*0200*/ 	.word	0xffffffff


	//   ....[36]....
        /*0204*/ 	.word	0xffffffff


	//   ....[37]....
        /*0208*/ 	.word	0xffffffff


	//   ....[38]....
        /*020c*/ 	.word	0xffffffff


	//   ....[39]....
        /*0210*/ 	.word	0xffffffff


	//   ....[40]....
        /*0214*/ 	.word	0xffffffff


	//   ....[41]....
        /*0218*/ 	.word	0xffffffff


	//   ....[42]....
        /*021c*/ 	.word	0xffffffff


	//   ....[43]....
        /*0220*/ 	.word	0xffffffff


	//   ....[44]....
        /*0224*/ 	.word	0xffffffff


	//   ....[45]....
        /*0228*/ 	.word	0xffffffff


	//   ....[46]....
        /*022c*/ 	.word	0xffffffff


	//   ....[47]....
        /*0230*/ 	.word	0xffffffff


	//   ....[48]....
        /*0234*/ 	.word	0xffffffff


	//   ....[49]....
        /*0238*/ 	.word	0xffffffff


	//   ....[50]....
        /*023c*/ 	.word	0xffffffff


	//   ....[51]....
        /*0240*/ 	.word	0xffffffff


	//   ....[52]....
        /*0244*/ 	.word	0xffffffff


	//   ....[53]....
        /*0248*/ 	.word	0xffffffff


	//   ....[54]....
        /*024c*/ 	.word	0xffffffff


	//   ....[55]....
        /*0250*/ 	.word	0xffffffff


	//   ....[56]....
        /*0254*/ 	.word	0xffffffff


	//   ....[57]....
        /*0258*/ 	.word	0xffffffff


	//   ....[58]....
        /*025c*/ 	.word	0xffffffff


	//   ....[59]....
        /*0260*/ 	.word	0xffffffff


	//   ....[60]....
        /*0264*/ 	.word	0xffffffff


	//   ....[61]....
        /*0268*/ 	.word	0xffffffff


	//   ....[62]....
        /*026c*/ 	.word	0xffffffff


	//   ....[63]....
        /*0270*/ 	.word	0xffffffff


	//   ....[64]....
        /*0274*/ 	.word	0xffffffff


	//   ....[65]....
        /*0278*/ 	.word	0xffffffff


	//   ....[66]....
        /*027c*/ 	.word	0xffffffff


	//   ....[67]....
        /*0280*/ 	.word	0xffffffff


	//   ....[68]....
        /*0284*/ 	.word	0xffffffff


	//   ....[69]....
        /*0288*/ 	.word	0xffffffff


	//   ....[70]....
        /*028c*/ 	.word	0xffffffff


	//   ....[71]....
        /*0290*/ 	.word	0xffffffff


	//   ....[72]....
        /*0294*/ 	.word	0xffffffff


	//   ....[73]....
        /*0298*/ 	.word	0xffffffff


	//   ....[74]....
        /*029c*/ 	.word	0xffffffff


	//   ....[75]....
        /*02a0*/ 	.word	0xffffffff


	//   ....[76]....
        /*02a4*/ 	.word	0xffffffff


	//   ....[77]....
        /*02a8*/ 	.word	0xffffffff


	//   ....[78]....
        /*02ac*/ 	.word	0xffffffff


	//   ....[79]....
        /*02b0*/ 	.word	0xffffffff


	//   ....[80]....
        /*02b4*/ 	.word	0xffffffff


	//   ....[81]....
        /*02b8*/ 	.word	0xffffffff


	//   ....[82]....
        /*02bc*/ 	.word	0xffffffff


	//   ....[83]....
        /*02c0*/ 	.word	0xffffffff


	//   ....[84]....
        /*02c4*/ 	.word	0xffffffff


	//   ....[85]....
        /*02c8*/ 	.word	0xffffffff


	//   ....[86]....
        /*02cc*/ 	.word	0xffffffff


	//   ....[87]....
        /*02d0*/ 	.word	0xffffffff


	//   ....[88]....
        /*02d4*/ 	.word	0xffffffff


	//   ....[89]....
        /*02d8*/ 	.word	0xffffffff


	//   ....[90]....
        /*02dc*/ 	.word	0xffffffff


	//   ....[91]....
        /*02e0*/ 	.word	0xffffffff


	//   ....[92]....
        /*02e4*/ 	.word	0xffffffff


	//   ....[93]....
        /*02e8*/ 	.word	0xffffffff


	//   ....[94]....
        /*02ec*/ 	.word	0xffffffff


	//   ....[95]....
        /*02f0*/ 	.word	0xffffffff


	//   ....[96]....
        /*02f4*/ 	.word	0xffffffff


	//   ....[97]....
        /*02f8*/ 	.word	0xffffffff


	//   ....[98]....
        /*02fc*/ 	.word	0xffffffff


	//   ....[99]....
        /*0300*/ 	.word	0xffffffff


	//   ....[100]....
        /*0304*/ 	.word	0xffffffff


	//   ....[101]....
        /*0308*/ 	.word	0xffffffff


	//   ....[102]....
        /*030c*/ 	.word	0xffffffff


	//   ....[103]....
        /*0310*/ 	.word	0xffffffff


	//   ....[104]....
        /*0314*/ 	.word	0xffffffff


	//   ....[105]....
        /*0318*/ 	.word	0xffffffff


	//   ....[106]....
        /*031c*/ 	.word	0xffffffff


	//   ....[107]....
        /*0320*/ 	.word	0xffffffff


	//   ....[108]....
        /*0324*/ 	.word	0xffffffff


	//   ....[109]....
        /*0328*/ 	.word	0xffffffff


	//   ....[110]....
        /*032c*/ 	.word	0xffffffff


	//   ....[111]....
        /*0330*/ 	.word	0xffffffff


	//   ....[112]....
        /*0334*/ 	.word	0xffffffff


	//   ....[113]....
        /*0338*/ 	.word	0xffffffff


	//   ....[114]....
        /*033c*/ 	.word	0xffffffff


	//   ....[115]....
        /*0340*/ 	.word	0xffffffff


	//   ....[116]....
        /*0344*/ 	.word	0xffffffff


	//   ....[117]....
        /*0348*/ 	.word	0xffffffff


	//   ....[118]....
        /*034c*/ 	.word	0xffffffff


	//   ....[119]....
        /*0350*/ 	.word	0xffffffff


	//   ....[120]....
        /*0354*/ 	.word	0xffffffff


	//   ....[121]....
        /*0358*/ 	.word	0xffffffff


	//   ....[122]....
        /*035c*/ 	.word	0xffffffff


	//   ....[123]....
        /*0360*/ 	.word	0xffffffff


	//   ....[124]....
        /*0364*/ 	.word	0xffffffff


	//   ....[125]....
        /*0368*/ 	.word	0xffffffff


	//   ....[126]....
        /*036c*/ 	.word	0xffffffff


	//   ....[127]....
        /*0370*/ 	.word	0xffffffff


	//   ....[128]....
        /*0374*/ 	.word	0xffffffff


	//   ....[129]....
        /*0378*/ 	.word	0xffffffff


	//   ....[130]....
        /*037c*/ 	.word	0xffffffff


	//   ....[131]....
        /*0380*/ 	.word	0xffffffff


	//   ....[132]....
        /*0384*/ 	.word	0xffffffff


	//   ....[133]....
        /*0388*/ 	.word	0xffffffff


	//   ....[134]....
        /*038c*/ 	.word	0xffffffff


	//   ....[135]....
        /*0390*/ 	.word	0xffffffff


	//   ....[136]....
        /*0394*/ 	.word	0xffffffff


	//   ....[137]....
        /*0398*/ 	.word	0xffffffff


	//   ....[138]....
        /*039c*/ 	.word	0xffffffff


	//   ....[139]....
        /*03a0*/ 	.word	0xffffffff


	//   ....[140]....
        /*03a4*/ 	.word	0xffffffff


	//   ....[141]....
        /*03a8*/ 	.word	0xffffffff


	//   ....[142]....
        /*03ac*/ 	.word	0xffffffff


	//   ....[143]....
        /*03b0*/ 	.word	0xffffffff


	//   ....[144]....
        /*03b4*/ 	.word	0xffffffff


	//   ....[145]....
        /*03b8*/ 	.word	0xffffffff


	//   ....[146]....
        /*03bc*/ 	.word	0xffffffff


	//   ....[147]....
        /*03c0*/ 	.word	0xffffffff


	//   ....[148]....
        /*03c4*/ 	.word	0xffffffff


	//   ....[149]....
        /*03c8*/ 	.word	0xffffffff


	//   ....[150]....
        /*03cc*/ 	.word	0xffffffff


	//   ....[151]....
        /*03d0*/ 	.word	0xffffffff


	//   ....[152]....
        /*03d4*/ 	.word	0xffffffff


	//   ....[153]....
        /*03d8*/ 	.word	0xffffffff


	//   ....[154]....
        /*03dc*/ 	.word	0xffffffff


	//   ....[155]....
        /*03e0*/ 	.word	0xffffffff


	//   ....[156]....
        /*03e4*/ 	.word	0xffffffff


	//   ....[157]....
        /*03e8*/ 	.word	0xffffffff


	//   ....[158]....
        /*03ec*/ 	.word	0xffffffff


	//   ....[159]....
        /*03f0*/ 	.word	0xffffffff


	//   ....[160]....
        /*03f4*/ 	.word	0xffffffff


	//   ....[161]....
        /*03f8*/ 	.word	0xffffffff


	//   ....[162]....
        /*03fc*/ 	.word	0xffffffff


	//   ....[163]....
        /*0400*/ 	.word	0xffffffff


	//   ....[164]....
        /*0404*/ 	.word	0xffffffff


	//   ....[165]....
        /*0408*/ 	.word	0xffffffff


	//   ....[166]....
        /*040c*/ 	.word	0xffffffff


	//   ....[167]....
        /*0410*/ 	.word	0xffffffff


	//   ....[168]....
        /*0414*/ 	.word	0xffffffff


	//   ....[169]....
        /*0418*/ 	.word	0xffffffff


	//   ....[170]....
        /*041c*/ 	.word	0xffffffff


	//   ....[171]....
        /*0420*/ 	.word	0xffffffff


	//   ....[172]....
        /*0424*/ 	.word	0xffffffff


	//   ....[173]....
        /*0428*/ 	.word	0xffffffff


	//   ....[174]....
        /*042c*/ 	.word	0xffffffff


	//   ....[175]....
        /*0430*/ 	.word	0xffffffff


	//   ....[176]....
        /*0434*/ 	.word	0xffffffff


	//   ....[177]....
        /*0438*/ 	.word	0xffffffff


	//   ....[178]....
        /*043c*/ 	.word	0xffffffff


	//   ....[179]....
        /*0440*/ 	.word	0xffffffff


	//   ....[180]....
        /*0444*/ 	.word	0xffffffff


	//   ....[181]....
        /*0448*/ 	.word	0xffffffff


	//   ....[182]....
        /*044c*/ 	.word	0xffffffff


	//   ....[183]....
        /*0450*/ 	.word	0xffffffff


	//   ....[184]....
        /*0454*/ 	.word	0xffffffff


	//   ....[185]....
        /*0458*/ 	.word	0xffffffff


	//   ....[186]....
        /*045c*/ 	.word	0xffffffff


	//   ....[187]....
        /*0460*/ 	.word	0xffffffff


	//   ....[188]....
        /*0464*/ 	.word	0xffffffff


	//   ....[189]....
        /*0468*/ 	.word	0xffffffff


	//   ....[190]....
        /*046c*/ 	.word	0xffffffff


	//   ....[191]....
        /*0470*/ 	.word	0xffffffff


	//   ....[192]....
        /*0474*/ 	.word	0xffffffff


	//   ....[193]....
        /*0478*/ 	.word	0xffffffff


	//   ....[194]....
        /*047c*/ 	.word	0xffffffff


	//   ....[195]....
        /*0480*/ 	.word	0xffffffff


	//   ....[196]....
        /*0484*/ 	.word	0xffffffff


	//   ....[197]....
        /*0488*/ 	.word	0xffffffff


	//   ....[198]....
        /*048c*/ 	.word	0xffffffff


	//   ....[199]....
        /*0490*/ 	.word	0xffffffff


	//   ....[200]....
        /*0494*/ 	.word	0xffffffff


	//   ....[201]....
        /*0498*/ 	.word	0xffffffff


	//   ....[202]....
        /*049c*/ 	.word	0xffffffff


	//   ....[203]....
        /*04a0*/ 	.word	0xffffffff


	//   ....[204]....
        /*04a4*/ 	.word	0xffffffff


	//   ....[205]....
        /*04a8*/ 	.word	0xffffffff


	//   ....[206]....
        /*04ac*/ 	.word	0xffffffff


	//   ....[207]....
        /*04b0*/ 	.word	0xffffffff


	//   ....[208]....
        /*04b4*/ 	.word	0xffffffff


	//   ....[209]....
        /*04b8*/ 	.word	0xffffffff


	//   ....[210]....
        /*04bc*/ 	.word	0xffffffff


	//   ....[211]....
        /*04c0*/ 	.word	0xffffffff


	//   ....[212]....
        /*04c4*/ 	.word	0xffffffff


	//   ....[213]....
        /*04c8*/ 	.word	0xffffffff


	//   ....[214]....
        /*04cc*/ 	.word	0xffffffff


	//   ....[215]....
        /*04d0*/ 	.word	0xffffffff


	//   ....[216]....
        /*04d4*/ 	.word	0xffffffff


	//   ....[217]....
        /*04d8*/ 	.word	0xffffffff


	//   ....[218]....
        /*04dc*/ 	.word	0xffffffff


	//   ....[219]....
        /*04e0*/ 	.word	0xffffffff


	//   ....[220]....
        /*04e4*/ 	.word	0xffffffff


	//   ....[221]....
        /*04e8*/ 	.word	0xffffffff


	//   ....[222]....
        /*04ec*/ 	.word	0xffffffff


	//   ....[223]....
        /*04f0*/ 	.word	0xffffffff


	//   ....[224]....
        /*04f4*/ 	.word	0xffffffff


	//   ....[225]....
        /*04f8*/ 	.word	0xffffffff


	//   ....[226]....
        /*04fc*/ 	.word	0xffffffff


	//   ....[227]....
        /*0500*/ 	.word	0xffffffff


	//   ....[228]....
        /*0504*/ 	.word	0xffffffff


	//   ....[229]....
        /*0508*/ 	.word	0xffffffff


	//   ....[230]....
        /*050c*/ 	.word	0xffffffff


	//   ....[231]....
        /*0510*/ 	.word	0xffffffff


	//   ....[232]....
        /*0514*/ 	.word	0xffffffff


	//   ....[233]....
        /*0518*/ 	.word	0x0500000f


	//   ....[234]....
        /*051c*/ 	.word	0x0500000f


	//   ....[235]....
        /*0520*/ 	.word	0x0500000f


	//   ....[236]....
        /*0524*/ 	.word	0x0500000f


	//   ....[237]....
        /*0528*/ 	.word	0x0500000f


	//   ....[238]....
        /*052c*/ 	.word	0x0500000f


	//   ....[239]....
        /*0530*/ 	.word	0x0500000f


	//   ....[240]....
        /*0534*/ 	.word	0x0500000f


	//   ....[241]....
        /*0538*/ 	.word	0x0500000f


	//   ....[242]....
        /*053c*/ 	.word	0x0500000f


	//   ....[243]....
        /*0540*/ 	.word	0x0500000f


	//   ....[244]....
        /*0544*/ 	.word	0x0500000f


	//   ....[245]....
        /*0548*/ 	.word	0x0500000f


	//   ....[246]....
        /*054c*/ 	.word	0x0500000f


	//   ....[247]....
        /*0550*/ 	.word	0x0500000f


	//   ....[248]....
        /*0554*/ 	.word	0x0500000f


	//   ....[249]....
        /*0558*/ 	.word	0x0500000f


	//   ....[250]....
        /*055c*/ 	.word	0x0500000f


	//   ....[251]....
        /*0560*/ 	.word	0x0500000f


	//   ....[252]....
        /*0564*/ 	.word	0x0500000f


	//   ....[253]....
        /*0568*/ 	.word	0x0500000f


	//   ....[254]....
        /*056c*/ 	.word	0x0500000f


	//   ....[255]....
        /*0570*/ 	.word	0x0500000f


	//   ....[0]....
        /*0574*/ 	.word	0x0500000f


	//   ....[1]....
        /*0578*/ 	.word	0x0500000f


	//   ....[2]....
        /*057c*/ 	.word	0x0500000f


	//   ....[3]....
        /*0580*/ 	.word	0x0500000f


	//   ....[4]....
        /*0584*/ 	.word	0x0500000f


	//   ....[5]....
        /*0588*/ 	.word	0x0500000f


	//   ....[6]....
        /*058c*/ 	.word	0x0500000f


	//   ....[7]....
        /*0590*/ 	.word	0x0500000f


	//   ....[8]....
        /*0594*/ 	.word	0x0500000f


	//   ....[9]....
        /*0598*/ 	.word	0x0500000f


	//   ....[10]....
        /*059c*/ 	.word	0x0500000f


	//   ....[11]....
        /*05a0*/ 	.word	0x0500000f


	//   ....[12]....
        /*05a4*/ 	.word	0x0500000f


	//   ....[13]....
        /*05a8*/ 	.word	0x0500000f


	//   ....[14]....
        /*05ac*/ 	.word	0x0500000f


	//   ....[15]....
        /*05b0*/ 	.word	0x0500000f


	//   ....[16]....
        /*05b4*/ 	.word	0x0500000f


	//   ....[17]....
        /*05b8*/ 	.word	0x0500000f


	//   ....[18]....
        /*05bc*/ 	.word	0x0500000f


	//   ....[19]....
        /*05c0*/ 	.word	0x0500000f


	//   ....[20]....
        /*05c4*/ 	.word	0x0500000f


	//   ....[21]....
        /*05c8*/ 	.word	0x0500000f


	//   ....[22]....
        /*05cc*/ 	.word	0x0500000f


	//   ....[23]....
        /*05d0*/ 	.word	0x0500000f


	//   ....[24]....
        /*05d4*/ 	.word	0x0500000f


	//   ....[25]....
        /*05d8*/ 	.word	0x0500000f


	//   ....[26]....
        /*05dc*/ 	.word	0x0500000f


	//   ....[27]....
        /*05e0*/ 	.word	0x0500000f


	//   ....[28]....
        /*05e4*/ 	.word	0x0500000f


	//   ....[29]....
        /*05e8*/ 	.word	0x0500000f


	//   ....[30]....
        /*05ec*/ 	.word	0x0500000f


	//   ....[31]....
        /*05f0*/ 	.word	0x0500000f


	//   ....[32]....
        /*05f4*/ 	.word	0x0500000f


	//   ....[33]....
        /*05f8*/ 	.word	0x0500000f


	//   ....[34]....
        /*05fc*/ 	.word	0x0500000f


	//   ....[35]....
        /*0600*/ 	.word	0x0500000f


	//   ....[36]....
        /*0604*/ 	.word	0x0500000f


	//   ....[37]....
        /*0608*/ 	.word	0x0500000f


	//   ....[38]....
        /*060c*/ 	.word	0x0500000f


	//   ....[39]....
        /*0610*/ 	.word	0x0500000f


	//   ....[40]....
        /*0614*/ 	.word	0x0500000f


	//   ....[41]....
        /*0618*/ 	.word	0x0500000f


	//   ....[42]....
        /*061c*/ 	.word	0x0500000f


	//   ....[43]....
        /*0620*/ 	.word	0x0500000f


	//   ....[44]....
        /*0624*/ 	.word	0x0500000f


	//   ....[45]....
        /*0628*/ 	.word	0x0500000f


	//   ....[46]....
        /*062c*/ 	.word	0x0500000f


	//   ....[47]....
        /*0630*/ 	.word	0x0500000f


	//   ....[48]....
        /*0634*/ 	.word	0x0500000f


	//   ....[49]....
        /*0638*/ 	.word	0x0500000f


	//   ....[50]....
        /*063c*/ 	.word	0x0500000f


	//   ....[51]....
        /*0640*/ 	.word	0x0500000f


	//   ....[52]....
        /*0644*/ 	.word	0x0500000f


	//   ....[53]....
        /*0648*/ 	.word	0x0500000f


	//   ....[54]....
        /*064c*/ 	.word	0x0500000f


	//   ....[55]....
        /*0650*/ 	.word	0x0500000f


	//   ....[56]....
        /*0654*/ 	.word	0x0500000f


	//   ....[57]....
        /*0658*/ 	.word	0x0500000f


	//   ....[58]....
        /*065c*/ 	.word	0x0500000f


	//   ....[59]....
        /*0660*/ 	.word	0x0500000f


	//   ....[60]....
        /*0664*/ 	.word	0x0500000f


	//   ....[61]....
        /*0668*/ 	.word	0x0500000f


	//   ....[62]....
        /*066c*/ 	.word	0x0500000f


	//   ....[63]....
        /*0670*/ 	.word	0x0500000f


	//   ....[64]....
        /*0674*/ 	.word	0x0500000f


	//   ....[65]....
        /*0678*/ 	.word	0x0500000f


	//   ....[66]....
        /*067c*/ 	.word	0x0500000f


	//   ....[67]....
        /*0680*/ 	.word	0x0500000f


	//   ....[68]....
        /*0684*/ 	.word	0x0500000f


	//   ....[69]....
        /*0688*/ 	.word	0x0500000f


	//   ....[70]....
        /*068c*/ 	.word	0x0500000f


	//   ....[71]....
        /*0690*/ 	.word	0x0500000f


	//   ....[72]....
        /*0694*/ 	.word	0x0500000f


	//   ....[73]....
        /*0698*/ 	.word	0x0500000f


	//   ....[74]....
        /*069c*/ 	.word	0x0500000f


	//   ....[75]....
        /*06a0*/ 	.word	0x0500000f


	//   ....[76]....
        /*06a4*/ 	.word	0x0500000f


	//   ....[77]....
        /*06a8*/ 	.word	0x0500000f


	//   ....[78]....
        /*06ac*/ 	.word	0x0500000f


	//   ....[79]....
        /*06b0*/ 	.word	0x0500000f


	//   ....[80]....
        /*06b4*/ 	.word	0x0500000f


	//   ....[81]....
        /*06b8*/ 	.word	0x0500000f


	//   ....[82]....
        /*06bc*/ 	.word	0x0500000f


	//   ....[83]....
        /*06c0*/ 	.word	0x0500000f


	//   ....[84]....
        /*06c4*/ 	.word	0x0500000f


	//   ....[85]....
        /*06c8*/ 	.word	0x0500000f


	//   ....[86]....
        /*06cc*/ 	.word	0x0500000f


	//   ....[87]....
        /*06d0*/ 	.word	0x0500000f


	//   ....[88]....
        /*06d4*/ 	.word	0x0500000f


	//   ....[89]....
        /*06d8*/ 	.word	0x0500000f


	//   ....[90]....
        /*06dc*/ 	.word	0x0500000f


	//   ....[91]....
        /*06e0*/ 	.word	0x0500000f


	//   ....[92]....
        /*06e4*/ 	.word	0x0500000f


	//   ....[93]....
        /*06e8*/ 	.word	0x0500000f


	//   ....[94]....
        /*06ec*/ 	.word	0x0500000f


	//   ....[95]....
        /*06f0*/ 	.word	0x0500000f


	//   ....[96]....
        /*06f4*/ 	.word	0x0500000f


	//   ....[97]....
        /*06f8*/ 	.word	0x0500000f


	//   ....[98]....
        /*06fc*/ 	.word	0x0500000f


	//   ....[99]....
        /*0700*/ 	.word	0x0500000f


	//   ....[100]....
        /*0704*/ 	.word	0x0500000f


	//   ....[101]....
        /*0708*/ 	.word	0x0500000f


	//   ....[102]....
        /*070c*/ 	.word	0x0500000f


	//   ....[103]....
        /*0710*/ 	.word	0x0500000f


	//   ....[104]....
        /*0714*/ 	.word	0x0500000f


	//   ....[105]....
        /*0718*/ 	.word	0x0500000f


	//   ....[106]....
        /*071c*/ 	.word	0x0500000f


	//   ....[107]....
        /*0720*/ 	.word	0x0500000f


	//   ....[108]....
        /*0724*/ 	.word	0x0500000f


	//   ....[109]....
        /*0728*/ 	.word	0x0500000f


	//   ....[110]....
        /*072c*/ 	.word	0x0500000f


	//   ....[111]....
        /*0730*/ 	.word	0x0500000f


	//   ....[112]....
        /*0734*/ 	.word	0x0500000f


	//   ....[113]....
        /*0738*/ 	.word	0x0500000f


	//   ....[114]....
        /*073c*/ 	.word	0x0500000f


	//   ....[115]....
        /*0740*/ 	.word	0x0500000f


	//   ....[116]....
        /*0744*/ 	.word	0x0500000f


	//   ....[117]....
        /*0748*/ 	.word	0x0500000f


	//   ....[118]....
        /*074c*/ 	.word	0x0500000f


	//   ....[119]....
        /*0750*/ 	.word	0x0500000f


	//   ....[120]....
        /*0754*/ 	.word	0x0500000f


	//   ....[121]....
        /*0758*/ 	.word	0x0500000f


	//   ....[122]....
        /*075c*/ 	.word	0x0500000f


	//   ....[123]....
        /*0760*/ 	.word	0x0500000f


	//   ....[124]....
        /*0764*/ 	.word	0x0500000f


	//   ....[125]....
        /*0768*/ 	.word	0x0500000f


	//   ....[126]....
        /*076c*/ 	.word	0x0500000f


	//   ....[127]....
        /*0770*/ 	.word	0x0500000f


	//   ....[128]....
        /*0774*/ 	.word	0x0500000f


	//   ....[129]....
        /*0778*/ 	.word	0x0500000f


	//   ....[130]....
        /*077c*/ 	.word	0x0500000f


	//   ....[131]....
        /*0780*/ 	.word	0x0500000f


	//   ....[132]....
        /*0784*/ 	.word	0x0500000f


	//   ....[133]....
        /*0788*/ 	.word	0x0500000f


	//   ....[134]....
        /*078c*/ 	.word	0x0500000f


	//   ....[135]....
        /*0790*/ 	.word	0x0500000f


	//   ....[136]....
        /*0794*/ 	.word	0x0500000f


	//   ....[137]....
        /*0798*/ 	.word	0x0500000f


	//   ....[138]....
        /*079c*/ 	.word	0x0500000f


	//   ....[139]....
        /*07a0*/ 	.word	0x0500000f


	//   ....[140]....
        /*07a4*/ 	.word	0x0500000f


	//   ....[141]....
        /*07a8*/ 	.word	0x0500000f


	//   ....[142]....
        /*07ac*/ 	.word	0x0500000f


	//   ....[143]....
        /*07b0*/ 	.word	0x0500000f


	//   ....[144]....
        /*07b4*/ 	.word	0x0500000f


	//   ....[145]....
        /*07b8*/ 	.word	0x0500000f


	//   ....[146]....
        /*07bc*/ 	.word	0x0500000f


	//   ....[147]....
        /*07c0*/ 	.word	0x0500000f


	//   ....[148]....
        /*07c4*/ 	.word	0x0500000f


	//   ....[149]....
        /*07c8*/ 	.word	0x0500000f


	//   ....[150]....
        /*07cc*/ 	.word	0x0500000f


	//   ....[151]....
        /*07d0*/ 	.word	0x0500000f


	//   ....[152]....
        /*07d4*/ 	.word	0x0500000f


	//   ....[153]....
        /*07d8*/ 	.word	0x0500000f


	//   ....[154]....
        /*07dc*/ 	.word	0x0500000f


	//----- nvinfo : EIATTR_COOP_GROUP_INSTR_OFFSETS
	.align		4
.L_312:
        /*07e0*/ 	.byte	0x04, 0x28
        /*07e2*/ 	.short	(.L_314 - .L_313)


	//   ....[0]....
.L_313:
        /*07e4*/ 	.word	0x00000070


	//   ....[1]....
        /*07e8*/ 	.word	0x00000140


	//   ....[2]....
        /*07ec*/ 	.word	0x00000190


	//   ....[3]....
        /*07f0*/ 	.word	0x000003c0


	//   ....[4]....
        /*07f4*/ 	.word	0x00000520


	//   ....[5]....
        /*07f8*/ 	.word	0x00000640


	//   ....[6]....
        /*07fc*/ 	.word	0x000007a0


	//   ....[7]....
        /*0800*/ 	.word	0x00003400


	//   ....[8]....
        /*0804*/ 	.word	0x00003410


	//   ....[9]....
        /*0808*/ 	.word	0x00003ac0


	//   ....[10]....
        /*080c*/ 	.word	0x00003ad0


	//   ....[11]....
        /*0810*/ 	.word	0x00004180


	//   ....[12]....
        /*0814*/ 	.word	0x00004190


	//   ....[13]....
        /*0818*/ 	.word	0x00004840


	//   ....[14]....
        /*081c*/ 	.word	0x00004850


	//   ....[15]....
        /*0820*/ 	.word	0x00005870


	//   ....[16]....
        /*0824*/ 	.word	0x00005880


	//   ....[17]....
        /*0828*/ 	.word	0x00006010


	//   ....[18]....
        /*082c*/ 	.word	0x00006020


	//   ....[19]....
        /*0830*/ 	.word	0x000067c0


	//   ....[20]....
        /*0834*/ 	.word	0x000067d0


	//   ....[21]....
        /*0838*/ 	.word	0x00006f90


	//   ....[22]....
        /*083c*/ 	.word	0x00006fa0


	//   ....[23]....
        /*0840*/ 	.word	0x00007950


	//   ....[24]....
        /*0844*/ 	.word	0x00007960


	//   ....[25]....
        /*0848*/ 	.word	0x00007a70


	//   ....[26]....
        /*084c*/ 	.word	0x00007a80


	//   ....[27]....
        /*0850*/ 	.word	0x00007ba0


	//   ....[28]....
        /*0854*/ 	.word	0x00007bb0


	//   ....[29]....
        /*0858*/ 	.word	0x00007cd0


	//   ....[30]....
        /*085c*/ 	.word	0x00007ce0


	//   ....[31]....
        /*0860*/ 	.word	0x00008060


	//   ....[32]....
        /*0864*/ 	.word	0x00008080


	//   ....[33]....
        /*0868*/ 	.word	0x00008160


	//   ....[34]....
        /*086c*/ 	.word	0x00008180


	//   ....[35]....
        /*0870*/ 	.word	0x00008260


	//   ....[36]....
        /*0874*/ 	.word	0x00008280


	//   ....[37]....
        /*0878*/ 	.word	0x00008360


	//   ....[38]....
        /*087c*/ 	.word	0x00008380


	//   ....[39]....
        /*0880*/ 	.word	0x00008bb0


	//   ....[40]....
        /*0884*/ 	.word	0x000092b0


	//   ....[41]....
        /*0888*/ 	.word	0x000092c0


	//   ....[42]....
        /*088c*/ 	.word	0x000092d0


	//   ....[43]....
        /*0890*/ 	.word	0x000092e0


	//   ....[44]....
        /*0894*/ 	.word	0x00009620


	//   ....[45]....
        /*0898*/ 	.word	0x00009630


	//   ....[46]....
        /*089c*/ 	.word	0x00009640


	//   ....[47]....
        /*08a0*/ 	.word	0x00009650


	//   ....[48]....
        /*08a4*/ 	.word	0x00009930


	//   ....[49]....
        /*08a8*/ 	.word	0x00009940


	//   ....[50]....
        /*08ac*/ 	.word	0x00009950


	//   ....[51]....
        /*08b0*/ 	.word	0x00009960


	//   ....[52]....
        /*08b4*/ 	.word	0x00009c60


	//   ....[53]....
        /*08b8*/ 	.word	0x00009c70


	//   ....[54]....
        /*08bc*/ 	.word	0x00009c80


	//   ....[55]....
        /*08c0*/ 	.word	0x00009c90


	//   ....[56]....
        /*08c4*/ 	.word	0x0000b990


	//   ....[57]....
        /*08c8*/ 	.word	0x0000b9b0


	//   ....[58]....
        /*08cc*/ 	.word	0x0000b9c0


	//   ....[59]....
        /*08d0*/ 	.word	0x0000b9d0


	//   ....[60]....
        /*08d4*/ 	.word	0x0000bae0


	//   ....[61]....
        /*08d8*/ 	.word	0x0000bb30


	//   ....[62]....
        /*08dc*/ 	.word	0x0000bb70


	//   ....[63]....
        /*08e0*/ 	.word	0x0000bba0


	//   ....[64]....
        /*08e4*/ 	.word	0x0000bec0


	//   ....[65]....
        /*08e8*/ 	.word	0x0000bee0


	//   ....[66]....
        /*08ec*/ 	.word	0x0000bf00


	//   ....[67]....
        /*08f0*/ 	.word	0x0000bf10


	//   ....[68]....
        /*08f4*/ 	.word	0x0000bfe0


	//   ....[69]....
        /*08f8*/ 	.word	0x0000c000


	//   ....[70]....
        /*08fc*/ 	.word	0x0000c010


	//   ....[71]....
        /*0900*/ 	.word	0x0000c0b0


	//   ....[72]....
        /*0904*/ 	.word	0x0000e7f0


	//   ....[73]....
        /*0908*/ 	.word	0x0000e830


	//   ....[74]....
        /*090c*/ 	.word	0x0000f270


	//   ....[75]....
        /*0910*/ 	.word	0x0000f2d0


	//   ....[76]....
        /*0914*/ 	.word	0x0000fd50


	//   ....[77]....
        /*0918*/ 	.word	0x0000fdc0


	//   ....[78]....
        /*091c*/ 	.word	0x00011710


	//   ....[79]....
        /*0920*/ 	.word	0x00012150


	//   ....[80]....
        /*0924*/ 	.word	0x000121c0


	//   ....[81]....
        /*0928*/ 	.word	0x000121e0


	//   ....[82]....
        /*092c*/ 	.word	0x00012be0


	//   ....[83]....
        /*0930*/ 	.word	0x00012c60


	//   ....[84]....
        /*0934*/ 	.word	0x00015420


	//   ....[85]....
        /*0938*/ 	.word	0x00015440


	//   ....[86]....
        /*093c*/ 	.word	0x00015470


	//   ....[87]....
        /*0940*/ 	.word	0x00015480


	//   ....[88]....
        /*0944*/ 	.word	0x00016cd0


	//   ....[89]....
        /*0948*/ 	.word	0x00016ce0


	//   ....[90]....
        /*094c*/ 	.word	0x00016d30


	//   ....[91]....
        /*0950*/ 	.word	0x00016d40


	//   ....[92]....
        /*0954*/ 	.word	0x00017e50


	//   ....[93]....
        /*0958*/ 	.word	0x00017e80


	//   ....[94]....
        /*095c*/ 	.word	0x00017ea0


	//   ....[95]....
        /*0960*/ 	.word	0x00017eb0


	//   ....[96]....
        /*0964*/ 	.word	0x00018570


	//   ....[97]....
        /*0968*/ 	.word	0x00018580


	//   ....[98]....
        /*096c*/ 	.word	0x00018680


	//   ....[99]....
        /*0970*/ 	.word	0x00018690


	//   ....[100]....
        /*0974*/ 	.word	0x000187a0


	//   ....[101]....
        /*0978*/ 	.word	0x000187b0


	//   ....[102]....
        /*097c*/ 	.word	0x000188c0


	//   ....[103]....
        /*0980*/ 	.word	0x000188d0


	//   ....[104]....
        /*0984*/ 	.word	0x00018da0


	//   ....[105]....
        /*0988*/ 	.word	0x00018db0


	//   ....[106]....
        /*098c*/ 	.word	0x00019230


	//   ....[107]....
        /*0990*/ 	.word	0x00019240


	//   ....[108]....
        /*0994*/ 	.word	0x00019e60


	//   ....[109]....
        /*0998*/ 	.word	0x00019e70


	//   ....[110]....
        /*099c*/ 	.word	0x00019f80


	//   ....[111]....
        /*09a0*/ 	.word	0x00019f90


	//   ....[112]....
        /*09a4*/ 	.word	0x0001a0a0


	//   ....[113]....
        /*09a8*/ 	.word	0x0001a0b0


	//   ....[114]....
        /*09ac*/ 	.word	0x0001a1c0


	//   ....[115]....
        /*09b0*/ 	.word	0x0001a1d0


	//   ....[116]....
        /*09b4*/ 	.word	0x0001a340


	//   ....[117]....
        /*09b8*/ 	.word	0x0001a530


	//   ....[118]....
        /*09bc*/ 	.word	0x0001a560


	//   ....[119]....
        /*09c0*/ 	.word	0x0001a590


	//   ....[120]....
        /*09c4*/ 	.word	0x0001a5c0


	//   ....[121]....
        /*09c8*/ 	.word	0x0001a5f0


	//   ....[122]....
        /*09cc*/ 	.word	0x0001a620


	//   ....[123]....
        /*09d0*/ 	.word	0x0001a7b0


	//   ....[124]....
        /*09d4*/ 	.word	0x0001a7e0


	//   ....[125]....
        /*09d8*/ 	.word	0x0001a810


	//   ....[126]....
        /*09dc*/ 	.word	0x0001a840


	//   ....[127]....
        /*09e0*/ 	.word	0x0001a870


	//   ....[128]....
        /*09e4*/ 	.word	0x0001a8a0


	//   ....[129]....
        /*09e8*/ 	.word	0x0001a930


	//   ....[130]....
        /*09ec*/ 	.word	0x0001a960


	//   ....[131]....
        /*09f0*/ 	.word	0x0001a970


	//   ....[132]....
        /*09f4*/ 	.word	0x0001a9b0


	//   ....[133]....
        /*09f8*/ 	.word	0x0001be50


	//   ....[134]....
        /*09fc*/ 	.word	0x0001dcd0


	//   ....[135]....
        /*0a00*/ 	.word	0x0001dcf0


	//   ....[136]....
        /*0a04*/ 	.word	0x0001dd90


	//   ....[137]....
        /*0a08*/ 	.word	0x0001ddb0


	//   ....[138]....
        /*0a0c*/ 	.word	0x0001de40


	//   ....[139]....
        /*0a10*/ 	.word	0x0001de60


	//   ....[140]....
        /*0a14*/ 	.word	0x0001def0


	//   ....[141]....
        /*0a18*/ 	.word	0x0001df10


	//   ....[142]....
        /*0a1c*/ 	.word	0x0001dfa0


	//   ....[143]....
        /*0a20*/ 	.word	0x0001dfc0


	//   ....[144]....
        /*0a24*/ 	.word	0x0001e050


	//   ....[145]....
        /*0a28*/ 	.word	0x0001e070


	//   ....[146]....
        /*0a2c*/ 	.word	0x0001e100


	//   ....[147]....
        /*0a30*/ 	.word	0x0001e120


	//   ....[148]....
        /*0a34*/ 	.word	0x0001e130


	//   ....[149]....
        /*0a38*/ 	.word	0x0001e1b0


	//   ....[150]....
        /*0a3c*/ 	.word	0x0001e900


	//   ....[151]....
        /*0a40*/ 	.word	0x0001e930


	//   ....[152]....
        /*0a44*/ 	.word	0x0001e990


	//   ....[153]....
        /*0a48*/ 	.word	0x0001e9e0


	//   ....[154]....
        /*0a4c*/ 	.word	0x0001ea20


	//   ....[155]....
        /*0a50*/ 	.word	0x0001ea80


	//   ....[156]....
        /*0a54*/ 	.word	0x0001eac0


	//   ....[157]....
        /*0a58*/ 	.word	0x0001eb20


	//   ....[158]....
        /*0a5c*/ 	.word	0x0001eb60


	//   ....[159]....
        /*0a60*/ 	.word	0x0001ebc0


	//   ....[160]....
        /*0a64*/ 	.word	0x0001ec00


	//   ....[161]....
        /*0a68*/ 	.word	0x0001ec60


	//   ....[162]....
        /*0a6c*/ 	.word	0x0001eca0


	//   ....[163]....
        /*0a70*/ 	.word	0x0001ecf0


	//   ....[164]....
        /*0a74*/ 	.word	0x0001ed10


	//   ....[165]....
        /*0a78*/ 	.word	0x0001ed40


	//   ....[166]....
        /*0a7c*/ 	.word	0x0001f490


	//   ....[167]....
        /*0a80*/ 	.word	0x0001f4c0


	//   ....[168]....
        /*0a84*/ 	.word	0x0001f520


	//   ....[169]....
        /*0a88*/ 	.word	0x0001f530


	//   ....[170]....
        /*0a8c*/ 	.word	0x0001f580


	//   ....[171]....
        /*0a90*/ 	.word	0x0001f590


	//   ....[172]....
        /*0a94*/ 	.word	0x0001f5e0


	//   ....[173]....
        /*0a98*/ 	.word	0x0001f5f0


	//   ....[174]....
        /*0a9c*/ 	.word	0x0001f640


	//   ....[175]....
        /*0aa0*/ 	.word	0x0001f650


	//   ....[176]....
        /*0aa4*/ 	.word	0x0001f6a0


	//   ....[177]....
        /*0aa8*/ 	.word	0x0001f6b0


	//   ....[178]....
        /*0aac*/ 	.word	0x0001f700


	//   ....[179]....
        /*0ab0*/ 	.word	0x0001f710


	//   ....[180]....
        /*0ab4*/ 	.word	0x0001f720


	//   ....[181]....
        /*0ab8*/ 	.word	0x0001f770


	//   ....[182]....
        /*0abc*/ 	.word	0x0001f9d0


	//   ....[183]....
        /*0ac0*/ 	.word	0x0001f9f0


	//   ....[184]....
        /*0ac4*/ 	.word	0x0001fa00


	//   ....[185]....
        /*0ac8*/ 	.word	0x0001fa70


	//   ....[186]....
        /*0acc*/ 	.word	0x0001fa80


	//   ....[187]....
        /*0ad0*/ 	.word	0x0001faf0


	//   ....[188]....
        /*0ad4*/ 	.word	0x0001fb00


	//   ....[189]....
        /*0ad8*/ 	.word	0x0001fb70


	//   ....[190]....
        /*0adc*/ 	.word	0x0001fb80


	//   ....[191]....
        /*0ae0*/ 	.word	0x0001fbf0


	//   ....[192]....
        /*0ae4*/ 	.word	0x0001fc00


	//   ....[193]....
        /*0ae8*/ 	.word	0x0001fc70


	//   ....[194]....
        /*0aec*/ 	.word	0x0001fc80


	//   ....[195]....
        /*0af0*/ 	.word	0x0001fcf0


	//   ....[196]....
        /*0af4*/ 	.word	0x0001fd00


	//   ....[197]....
        /*0af8*/ 	.word	0x0001fd10


	//   ....[198]....
        /*0afc*/ 	.word	0x000202a0


	//   ....[199]....
        /*0b00*/ 	.word	0x000202e0


	//   ....[200]....
        /*0b04*/ 	.word	0x00020310


	//   ....[201]....
        /*0b08*/ 	.word	0x00020340


	//   ....[202]....
        /*0b0c*/ 	.word	0x00020350


	//   ....[203]....
        /*0b10*/ 	.word	0x00020370


	//   ....[204]....
        /*0b14*/ 	.word	0x000203e0


	//   ....[205]....
        /*0b18*/ 	.word	0x00020400


	//   ....[206]....
        /*0b1c*/ 	.word	0x00020460


	//   ....[207]....
        /*0b20*/ 	.word	0x00020480


	//   ....[208]....
        /*0b24*/ 	.word	0x000204e0


	//   ....[209]....
        /*0b28*/ 	.word	0x00020500


	//   ....[210]....
        /*0b2c*/ 	.word	0x00020560


	//   ....[211]....
        /*0b30*/ 	.word	0x00020580


	//   ....[212]....
        /*0b34*/ 	.word	0x000205d0


	//   ....[213]....
        /*0b38*/ 	.word	0x000205f0


	//   ....[214]....
        /*0b3c*/ 	.word	0x00020a20


	//   ....[215]....
        /*0b40*/ 	.word	0x00020a50


	//   ....[216]....
        /*0b44*/ 	.word	0x00020ac0


	//   ....[217]....
        /*0b48*/ 	.word	0x00020af0


	//   ....[218]....
        /*0b4c*/ 	.word	0x00020b20


	//   ....[219]....
        /*0b50*/ 	.word	0x00020b50


	//   ....[220]....
        /*0b54*/ 	.word	0x00020b80


	//   ....[221]....
        /*0b58*/ 	.word	0x00020bb0


	//   ....[222]....
        /*0b5c*/ 	.word	0x00020d50


	//   ....[223]....
        /*0b60*/ 	.word	0x00020d80


	//   ....[224]....
        /*0b64*/ 	.word	0x00020db0


	//   ....[225]....
        /*0b68*/ 	.word	0x00020de0


	//   ....[226]....
        /*0b6c*/ 	.word	0x00020e10


	//   ....[227]....
        /*0b70*/ 	.word	0x00020e40


	//   ....[228]....
        /*0b74*/ 	.word	0x00020f00


	//   ....[229]....
        /*0b78*/ 	.word	0x00020f20


	//   ....[230]....
        /*0b7c*/ 	.word	0x00020f40


	//   ....[231]....
        /*0b80*/ 	.word	0x00020fa0


	//   ....[232]....
        /*0b84*/ 	.word	0x000219c0


	//   ....[233]....
        /*0b88*/ 	.word	0x00021ce0


	//   ....[234]....
        /*0b8c*/ 	.word	0x00021d70


	//   ....[235]....
        /*0b90*/ 	.word	0x00021e10


	//   ....[236]....
        /*0b94*/ 	.word	0x00021ea0


	//   ....[237]....
        /*0b98*/ 	.word	0x00021f40


	//   ....[238]....
        /*0b9c*/ 	.word	0x00021fd0


	//   ....[239]....
        /*0ba0*/ 	.word	0x00022070


	//   ....[240]....
        /*0ba4*/ 	.word	0x00022100


	//   ....[241]....
        /*0ba8*/ 	.word	0x000221f0


	//   ....[242]....
        /*0bac*/ 	.word	0x00022280


	//   ....[243]....
        /*0bb0*/ 	.word	0x00022320


	//   ....[244]....
        /*0bb4*/ 	.word	0x000223b0


	//   ....[245]....
        /*0bb8*/ 	.word	0x00022450


	//   ....[246]....
        /*0bbc*/ 	.word	0x000224e0


	//   ....[247]....
        /*0bc0*/ 	.word	0x00022580


	//   ....[248]....
        /*0bc4*/ 	.word	0x00022610


	//   ....[249]....
        /*0bc8*/ 	.word	0x00022700


	//   ....[250]....
        /*0bcc*/ 	.word	0x00022790


	//   ....[251]....
        /*0bd0*/ 	.word	0x00022820


	//   ....[252]....
        /*0bd4*/ 	.word	0x000228b0


	//   ....[253]....
        /*0bd8*/ 	.word	0x00022940


	//   ....[254]....
        /*0bdc*/ 	.word	0x000229d0


	//   ....[255]....
        /*0be0*/ 	.word	0x00022a60


	//   ....[0]....
        /*0be4*/ 	.word	0x00022af0


	//   ....[1]....
        /*0be8*/ 	.word	0x00022c20


	//   ....[2]....
        /*0bec*/ 	.word	0x00022cd0


	//   ....[3]....
        /*0bf0*/ 	.word	0x00022d60


	//   ....[4]....
        /*0bf4*/ 	.word	0x00022db0


	//   ....[5]....
        /*0bf8*/ 	.word	0x00022e00


	//   ....[6]....
        /*0bfc*/ 	.word	0x00022e90


	//   ....[7]....
        /*0c00*/ 	.word	0x00022f20


	//   ....[8]....
        /*0c04*/ 	.word	0x00022f70


	//   ....[9]....
        /*0c08*/ 	.word	0x00022fc0


	//   ....[10]....
        /*0c0c*/ 	.word	0x00023050


	//   ....[11]....
        /*0c10*/ 	.word	0x000230e0


	//   ....[12]....
        /*0c14*/ 	.word	0x00023130


	//   ....[13]....
        /*0c18*/ 	.word	0x00023180


	//   ....[14]....
        /*0c1c*/ 	.word	0x00023210


	//   ....[15]....
        /*0c20*/ 	.word	0x000232a0


	//   ....[16]....
        /*0c24*/ 	.word	0x000232f0


	//   ....[17]....
        /*0c28*/ 	.word	0x00023340


	//   ....[18]....
        /*0c2c*/ 	.word	0x00023430


	//   ....[19]....
        /*0c30*/ 	.word	0x000234e0


	//   ....[20]....
        /*0c34*/ 	.word	0x00023560


	//   ....[21]....
        /*0c38*/ 	.word	0x000235f0


	//   ....[22]....
        /*0c3c*/ 	.word	0x00023780


	//   ....[23]....
        /*0c40*/ 	.word	0x000238a0


	//   ....[24]....
        /*0c44*/ 	.word	0x000238f0


	//   ....[25]....
        /*0c48*/ 	.word	0x00023940


	//   ....[26]....
        /*0c4c*/ 	.word	0x000239d0


	//   ....[27]....
        /*0c50*/ 	.word	0x00023a70


	//   ....[28]....
        /*0c54*/ 	.word	0x00023af0


	//   ....[29]....
        /*0c58*/ 	.word	0x00023b60


	//   ....[30]....
        /*0c5c*/ 	.word	0x00023d00


	//   ....[31]....
        /*0c60*/ 	.word	0x00023de0


	//   ....[32]....
        /*0c64*/ 	.word	0x00023e30


	//   ....[33]....
        /*0c68*/ 	.word	0x00023e80


	//   ....[34]....
        /*0c6c*/ 	.word	0x00024160


	//   ....[35]....
        /*0c70*/ 	.word	0x000241b0


	//   ....[36]....
        /*0c74*/ 	.word	0x00024240


	//   ....[37]....
        /*0c78*/ 	.word	0x000242d0


	//   ....[38]....
        /*0c7c*/ 	.word	0x00024360


	//   ....[39]....
        /*0c80*/ 	.word	0x000243f0


	//   ....[40]....
        /*0c84*/ 	.word	0x00024480


	//   ....[41]....
        /*0c88*/ 	.word	0x00024510


	//   ....[42]....
        /*0c8c*/ 	.word	0x00024590


	//   ....[43]....
        /*0c90*/ 	.word	0x000245e0


	//   ....[44]....
        /*0c94*/ 	.word	0x00024670


	//   ....[45]....
        /*0c98*/ 	.word	0x00024700


	//   ....[46]....
        /*0c9c*/ 	.word	0x00024780


	//   ....[47]....
        /*0ca0*/ 	.word	0x000247d0


	//   ....[48]....
        /*0ca4*/ 	.word	0x00024860


	//   ....[49]....
        /*0ca8*/ 	.word	0x000248f0


	//   ....[50]....
        /*0cac*/ 	.word	0x00024980


	//   ....[51]....
        /*0cb0*/ 	.word	0x00024a10


	//   ....[52]....
        /*0cb4*/ 	.word	0x00024aa0


	//   ....[53]....
        /*0cb8*/ 	.word	0x00024b30


	//   ....[54]....
        /*0cbc*/ 	.word	0x00024bf0


	//   ....[55]....
        /*0cc0*/ 	.word	0x00024ed0


	//   ....[56]....
        /*0cc4*/ 	.word	0x00024fc0


	//   ....[57]....
        /*0cc8*/ 	.word	0x00025060


	//   ....[58]....
        /*0ccc*/ 	.word	0x000250c0


	//   ....[59]....
        /*0cd0*/ 	.word	0x000251c0


	//   ....[60]....
        /*0cd4*/ 	.word	0x00025230


	//   ....[61]....
        /*0cd8*/ 	.word	0x00025330


	//   ....[62]....
        /*0cdc*/ 	.word	0x000253a0


	//   ....[63]....
        /*0ce0*/ 	.word	0x000254a0


	//   ....[64]....
        /*0ce4*/ 	.word	0x00025510


	//   ....[65]....
        /*0ce8*/ 	.word	0x00025610


	//   ....[66]....
        /*0cec*/ 	.word	0x00025680


	//   ....[67]....
        /*0cf0*/ 	.word	0x00025780


	//   ....[68]....
        /*0cf4*/ 	.word	0x000257f0


	//   ....[69]....
        /*0cf8*/ 	.word	0x000258f0


	//   ....[70]....
        /*0cfc*/ 	.word	0x00025960


	//   ....[71]....
        /*0d00*/ 	.word	0x00025a00


	//   ....[72]....
        /*0d04*/ 	.word	0x00025b00


	//   ....[73]....
        /*0d08*/ 	.word	0x00025b70


	//   ....[74]....
        /*0d0c*/ 	.word	0x00025bf0


	//   ....[75]....
        /*0d10*/ 	.word	0x00025cb0


	//   ....[76]....
        /*0d14*/ 	.word	0x00025d30


	//   ....[77]....
        /*0d18*/ 	.word	0x00025e00


	//   ....[78]....
        /*0d1c*/ 	.word	0x00025e80


	//   ....[79]....
        /*0d20*/ 	.word	0x00025f50


	//   ....[80]....
        /*0d24*/ 	.word	0x00025fd0


	//   ....[81]....
        /*0d28*/ 	.word	0x000260a0


	//   ....[82]....
        /*0d2c*/ 	.word	0x00026120


	//   ....[83]....
        /*0d30*/ 	.word	0x000261f0


	//   ....[84]....
        /*0d34*/ 	.word	0x00026270


	//   ....[85]....
        /*0d38*/ 	.word	0x00026330


	//   ....[86]....
        /*0d3c*/ 	.word	0x000263b0


	//   ....[87]....
        /*0d40*/ 	.word	0x00026460


	//   ....[88]....
        /*0d44*/ 	.word	0x00026590


	//   ....[89]....
        /*0d48*/ 	.word	0x00026630


	//   ....[90]....
        /*0d4c*/ 	.word	0x000266a0


	//   ....[91]....
        /*0d50*/ 	.word	0x00026760


	//   ....[92]....
        /*0d54*/ 	.word	0x000267c0


	//   ....[93]....
        /*0d58*/ 	.word	0x00026880


	//   ....[94]....
        /*0d5c*/ 	.word	0x000268e0


	//   ....[95]....
        /*0d60*/ 	.word	0x000269a0


	//   ....[96]....
        /*0d64*/ 	.word	0x00026a00


	//   ....[97]....
        /*0d68*/ 	.word	0x00026ac0


	//   ....[98]....
        /*0d6c*/ 	.word	0x00026b20


	//   ....[99]....
        /*0d70*/ 	.word	0x00026be0


	//   ....[100]....
        /*0d74*/ 	.word	0x00026c40


	//   ....[101]....
        /*0d78*/ 	.word	0x00026d00


	//   ....[102]....
        /*0d7c*/ 	.word	0x00026d60


	//   ....[103]....
        /*0d80*/ 	.word	0x00026e20


	//   ....[104]....
        /*0d84*/ 	.word	0x00026f10


	//   ....[105]....
        /*0d88*/ 	.word	0x00026fb0


	//   ....[106]....
        /*0d8c*/ 	.word	0x00027010


	//   ....[107]....
        /*0d90*/ 	.word	0x000270f0


	//   ....[108]....
        /*0d94*/ 	.word	0x00027150


	//   ....[109]....
        /*0d98*/ 	.word	0x00027230


	//   ....[110]....
        /*0d9c*/ 	.word	0x00027290


	//   ....[111]....
        /*0da0*/ 	.word	0x00027370


	//   ....[112]....
        /*0da4*/ 	.word	0x000273d0


	//   ....[113]....
        /*0da8*/ 	.word	0x000274b0


	//   ....[114]....
        /*0dac*/ 	.word	0x00027510


	//   ....[115]....
        /*0db0*/ 	.word	0x000275f0


	//   ....[116]....
        /*0db4*/ 	.word	0x00027650


	//   ....[117]....
        /*0db8*/ 	.word	0x00027730


	//   ....[118]....
        /*0dbc*/ 	.word	0x00027790


	//   ....[119]....
        /*0dc0*/ 	.word	0x00027860


	//   ....[120]....
        /*0dc4*/ 	.word	0x00027980


	//   ....[121]....
        /*0dc8*/ 	.word	0x00027a30


	//   ....[122]....
        /*0dcc*/ 	.word	0x00027ae0


	//   ....[123]....
        /*0dd0*/ 	.word	0x00027bb0


	//   ....[124]....
        /*0dd4*/ 	.word	0x00027c10


	//   ....[125]....
        /*0dd8*/ 	.word	0x00027cf0


	//   ....[126]....
        /*0ddc*/ 	.word	0x00027d50


	//   ....[127]....
        /*0de0*/ 	.word	0x00027e20


	//   ....[128]....
        /*0de4*/ 	.word	0x00027e80


	//   ....[129]....
        /*0de8*/ 	.word	0x00027f50


	//   ....[130]....
        /*0dec*/ 	.word	0x00027fb0


	//   ....[131]....
        /*0df0*/ 	.word	0x00028090


	//   ....[132]....
        /*0df4*/ 	.word	0x000280f0


	//   ....[133]....
        /*0df8*/ 	.word	0x000281c0


	//   ....[134]....
        /*0dfc*/ 	.word	0x00028220


	//   ....[135]....
        /*0e00*/ 	.word	0x000282e0


	//   ....[136]....
        /*0e04*/ 	.word	0x00028370


	//   ....[137]....
        /*0e08*/ 	.word	0x00028410


	//   ....[138]....
        /*0e0c*/ 	.word	0x00028590


	//   ....[139]....
        /*0e10*/ 	.word	0x00028600


	//   ....[140]....
        /*0e14*/ 	.word	0x00028670


	//   ....[141]....
        /*0e18*/ 	.word	0x000286e0


	//   ....[142]....
        /*0e1c*/ 	.word	0x00028750


	//   ....[143]....
        /*0e20*/ 	.word	0x000287d0


	//   ....[144]....
        /*0e24*/ 	.word	0x00028850


	//   ....[145]....
        /*0e28*/ 	.word	0x000288e0


	//   ....[146]....
        /*0e2c*/ 	.word	0x00028950


	//   ....[147]....
        /*0e30*/ 	.word	0x000289c0


	//   ....[148]....
        /*0e34*/ 	.word	0x00028a30


	//   ....[149]....
        /*0e38*/ 	.word	0x00028ab0


	//   ....[150]....
        /*0e3c*/ 	.word	0x00028b20


	//   ....[151]....
        /*0e40*/ 	.word	0x00028bb0


	//   ....[152]....
        /*0e44*/ 	.word	0x00028c10


	//   ....[153]....
        /*0e48*/ 	.word	0x00028ca0


	//   ....[154]....
        /*0e4c*/ 	.word	0x00028dd0


	//----- nvinfo : EIATTR_REG_RECONFIG
	.align		4
.L_314:
        /*0e50*/ 	.byte	0x01, 0x54
	.zero		2


	//----- nvinfo : EIATTR_SYSCALL_OFFSETS
	.align		4
        /*0e54*/ 	.byte	0x04, 0x46
        /*0e56*/ 	.short	(.L_316 - .L_315)


	//   ....[0]....
.L_315:
        /*0e58*/ 	.word	0x00001cd0


	//   ....[1]....
        /*0e5c*/ 	.word	0x00001e20


	//   ....[2]....
        /*0e60*/ 	.word	0x00008d50


	//   ....[3]....
        /*0e64*/ 	.word	0x00009050


	//   ....[4]....
        /*0e68*/ 	.word	0x0001d3d0


	//   ....[5]....
        /*0e6c*/ 	.word	0x0001d520


	//   ....[6]....
        /*0e70*/ 	.word	0x0001d610


	//   ....[7]....
        /*0e74*/ 	.word	0x0001e580


	//----- nvinfo : EIATTR_MBARRIER_INSTR_OFFSETS
	.align		4
.L_316:
        /*0e78*/ 	.byte	0x04, 0x39
        /*0e7a*/ 	.short	(.L_318 - .L_317)


	//   ....[0]....
.L_317:
        /*0e7c*/ 	.word	0x00000270
        /*0e80*/ 	.word	0x000000ff
        /*0e84*/ 	.word	0x00028800
        /*0e88*/ 	.short	0x0100
        /*0e8a*/ 	.byte	0x08
	.zero		1


	//   ....[1]....
        /*0e8c*/ 	.word	0x00000280
        /*0e90*/ 	.word	0x000000ff
        /*0e94*/ 	.word	0x00028820
        /*0e98*/ 	.short	0x0100
        /*0e9a*/ 	.byte	0x08
	.zero		1


	//   ....[2]....
        /*0e9c*/ 	.word	0x00000370
        /*0ea0*/ 	.word	0x000000ff
        /*0ea4*/ 	.word	0x00028830
        /*0ea8*/ 	.short	0x0100
        /*0eaa*/ 	.byte	0x08
	.zero		1


	//   ....[3]....
        /*0eac*/ 	.word	0x00000380
        /*0eb0*/ 	.word	0x000000ff
        /*0eb4*/ 	.word	0x00028840
        /*0eb8*/ 	.short	0x0100
        /*0eba*/ 	.byte	0x08
	.zero		1


	//   ....[4]....
        /*0ebc*/ 	.word	0x00000390
        /*0ec0*/ 	.word	0x000000ff
        /*0ec4*/ 	.word	0x00028838
        /*0ec8*/ 	.short	0x0100
        /*0eca*/ 	.byte	0x08
	.zero		1


	//   ....[5]....
        /*0ecc*/ 	.word	0x000003a0
        /*0ed0*/ 	.word	0x000000ff
        /*0ed4*/ 	.word	0x00028848
        /*0ed8*/ 	.short	0x0100
        /*0eda*/ 	.byte	0x08
	.zero		1


	//   ....[6]....
        /*0edc*/ 	.word	0x000004d0
        /*0ee0*/ 	.word	0x000000ff
        /*0ee4*/ 	.word	0x00028850
        /*0ee8*/ 	.short	0x0100
        /*0eea*/ 	.byte	0x08
	.zero		1


	//   ....[7]....
        /*0eec*/ 	.word	0x000004e0
        /*0ef0*/ 	.word	0x000000ff
        /*0ef4*/ 	.word	0x00028860
        /*0ef8*/ 	.short	0x0100
        /*0efa*/ 	.byte	0x08
	.zero		1


	//   ....[8]....
        /*0efc*/ 	.word	0x000004f0
        /*0f00*/ 	.word	0x000000ff
        /*0f04*/ 	.word	0x00028858
        /*0f08*/ 	.short	0x0100
        /*0f0a*/ 	.byte	0x08
	.zero		1


	//   ....[9]....
        /*0f0c*/ 	.word	0x00000500
        /*0f10*/ 	.word	0x000000ff
        /*0f14*/ 	.word	0x00028868
        /*0f18*/ 	.short	0x0100
        /*0f1a*/ 	.byte	0x08
	.zero		1


	//   ....[10]....
        /*0f1c*/ 	.word	0x000005f0
        /*0f20*/ 	.word	0x000000ff
        /*0f24*/ 	.word	0x00028870
        /*0f28*/ 	.short	0x0100
        /*0f2a*/ 	.byte	0x06
	.zero		1


	//   ....[11]....
        /*0f2c*/ 	.word	0x00000600
        /*0f30*/ 	.word	0x000000ff
        /*0f34*/ 	.word	0x00028880
        /*0f38*/ 	.short	0x0100
        /*0f3a*/ 	.byte	0x06
	.zero		1


	//   ....[12]....
        /*0f3c*/ 	.word	0x00000610
        /*0f40*/ 	.word	0x000000ff
        /*0f44*/ 	.word	0x00028878
        /*0f48*/ 	.short	0x0100
        /*0f4a*/ 	.byte	0x06
	.zero		1


	//   ....[13]....
        /*0f4c*/ 	.word	0x00000620
        /*0f50*/ 	.word	0x000000ff
        /*0f54*/ 	.word	0x00028888
        /*0f58*/ 	.short	0x0100
        /*0f5a*/ 	.byte	0x06
	.zero		1


	//   ....[14]....
        /*0f5c*/ 	.word	0x00000750
        /*0f60*/ 	.word	0x000000ff
        /*0f64*/ 	.word	0x00028890
        /*0f68*/ 	.short	0x0100
        /*0f6a*/ 	.byte	0x08
	.zero		1


	//   ....[15]....
        /*0f6c*/ 	.word	0x00000760
        /*0f70*/ 	.word	0x000000ff
        /*0f74*/ 	.word	0x000288a0
        /*0f78*/ 	.short	0x0100
        /*0f7a*/ 	.byte	0x08
	.zero		1


	//   ....[16]....
        /*0f7c*/ 	.word	0x00000770
        /*0f80*/ 	.word	0x000000ff
        /*0f84*/ 	.word	0x00028898
        /*0f88*/ 	.short	0x0100
        /*0f8a*/ 	.byte	0x08
	.zero		1


	//   ....[17]....
        /*0f8c*/ 	.word	0x00000780
        /*0f90*/ 	.word	0x000000ff
        /*0f94*/ 	.word	0x000288a8
        /*0f98*/ 	.short	0x0100
        /*0f9a*/ 	.byte	0x08
	.zero		1


	//   ....[18]....
        /*0f9c*/ 	.word	0x000008b0
        /*0fa0*/ 	.word	0x000000ff
        /*0fa4*/ 	.word	0x000288b0
        /*0fa8*/ 	.short	0x0100
        /*0faa*/ 	.byte	0x08
	.zero		1


	//   ....[19]....
        /*0fac*/ 	.word	0x000008c0
        /*0fb0*/ 	.word	0x000000ff
        /*0fb4*/ 	.word	0x000288c0
        /*0fb8*/ 	.short	0x0100
        /*0fba*/ 	.byte	0x08
	.zero		1


	//   ....[20]....
        /*0fbc*/ 	.word	0x000008d0
        /*0fc0*/ 	.word	0x000000ff
        /*0fc4*/ 	.word	0x000288b8
        /*0fc8*/ 	.short	0x0100
        /*0fca*/ 	.byte	0x08
	.zero		1


	//   ....[21]....
        /*0fcc*/ 	.word	0x000008e0
        /*0fd0*/ 	.word	0x000000ff
        /*0fd4*/ 	.word	0x000288c8
        /*0fd8*/ 	.short	0x0100
        /*0fda*/ 	.byte	0x08
	.zero		1


	//   ....[22]....
        /*0fdc*/ 	.word	0x000033b0
        /*0fe0*/ 	.word	0x00000059
        /*0fe4*/ 	.word	0x00028890
        /*0fe8*/ 	.short	0x010a
        /*0fea*/ 	.byte	0x3f
	.zero		1


	//   ....[23]....
        /*0fec*/ 	.word	0x00005810
        /*0ff0*/ 	.word	0x00000059
        /*0ff4*/ 	.word	0x00028890
        /*0ff8*/ 	.short	0x010a
        /*0ffa*/ 	.byte	0x3f
	.zero		1


	//   ....[24]....
        /*0ffc*/ 	.word	0x000077b0
        /*1000*/ 	.word	0x00000059
        /*1004*/ 	.word	0x00028890
        /*1008*/ 	.short	0x010a
        /*100a*/ 	.byte	0x3f
	.zero		1


	//   ....[25]....
        /*100c*/ 	.word	0x00007eb0
        /*1010*/ 	.word	0x0000000b
        /*1014*/ 	.word	0x00000000
        /*1018*/ 	.short	0x0101
        /*101a*/ 	.byte	0x3f
	.zero		1


	//   ....[26]....
        /*101c*/ 	.word	0x00007ef0
        /*1020*/ 	.word	0x00000059
        /*1024*/ 	.word	0x000288b0
        /*1028*/ 	.short	0x010a
        /*102a*/ 	.byte	0x3f
	.zero		1


	//   ....[27]....
        /*102c*/ 	.word	0x00008500
        /*1030*/ 	.word	0x00000059
        /*1034*/ 	.word	0x00000000
        /*1038*/ 	.short	0x0101
        /*103a*/ 	.byte	0x3f
	.zero		1


	//   ....[28]....
        /*103c*/ 	.word	0x00008de0
        /*1040*/ 	.word	0x00000012
        /*1044*/ 	.word	0x00028800
        /*1048*/ 	.short	0x010a
        /*104a*/ 	.byte	0x3f
	.zero		1


	//   ....[29]....
        /*104c*/ 	.word	0x00008e30
        /*1050*/ 	.word	0x00000012
        /*1054*/ 	.word	0x00028800
        /*1058*/ 	.short	0x010a
        /*105a*/ 	.byte	0x3f
	.zero		1


	//   ....[30]....
        /*105c*/ 	.word	0x00009fb0
        /*1060*/ 	.word	0x00000012
        /*1064*/ 	.word	0x00028800
        /*1068*/ 	.short	0x010a
        /*106a*/ 	.byte	0x3f
	.zero		1


	//   ....[31]....
        /*106c*/ 	.word	0x0000c3f0
        /*1070*/ 	.word	0x00000012
        /*1074*/ 	.word	0x00028800
        /*1078*/ 	.short	0x010a
        /*107a*/ 	.byte	0x3f
	.zero		1


	//   ....[32]....
        /*107c*/ 	.word	0x0000ddf0
        /*1080*/ 	.word	0x00000000
        /*1084*/ 	.word	0x00028830
        /*1088*/ 	.short	0x010a
        /*108a*/ 	.byte	0x3f
	.zero		1


	//   ....[33]....
        /*108c*/ 	.word	0x0000de30
        /*1090*/ 	.word	0x00000000
        /*1094*/ 	.word	0x00028830
        /*1098*/ 	.short	0x010a
        /*109a*/ 	.byte	0x3f
	.zero		1


	//   ....[34]....
        /*109c*/ 	.word	0x0000ff70
        /*10a0*/ 	.word	0x00000000
        /*10a4*/ 	.word	0x00000000
        /*10a8*/ 	.short	0x0101
        /*10aa*/ 	.byte	0x3f
	.zero		1


	//   ....[35]....
        /*10ac*/ 	.word	0x00010b80
        /*10b0*/ 	.word	0x00000007
        /*10b4*/ 	.word	0x00028830
        /*10b8*/ 	.short	0x010a
        /*10ba*/ 	.byte	0x3f
	.zero		1


	//   ....[36]....
        /*10bc*/ 	.word	0x00010bd0
        /*10c0*/ 	.word	0x00000007
        /*10c4*/ 	.word	0x00028830
        /*10c8*/ 	.short	0x010a
        /*10ca*/ 	.byte	0x3f
	.zero		1


	//   ....[37]....
        /*10cc*/ 	.word	0x00011010
        /*10d0*/ 	.word	0x00000007
        /*10d4*/ 	.word	0x00028850
        /*10d8*/ 	.short	0x010a
        /*10da*/ 	.byte	0x3f
	.zero		1


	//   ....[38]....
        /*10dc*/ 	.word	0x00011050
        /*10e0*/ 	.word	0x00000007
        /*10e4*/ 	.word	0x00028850
        /*10e8*/ 	.short	0x010a
        /*10ea*/ 	.byte	0x3f
	.zero		1


	//   ....[39]....
        /*10ec*/ 	.word	0x000135a0
        /*10f0*/ 	.word	0x00000000
        /*10f4*/ 	.word	0x00000000
        /*10f8*/ 	.short	0x0101
        /*10fa*/ 	.byte	0x3f
	.zero		1


	//   ....[40]....
        /*10fc*/ 	.word	0x00013830
        /*1100*/ 	.word	0x0000000d
        /*1104*/ 	.word	0x00000000
        /*1108*/ 	.short	0x0101
        /*110a*/ 	.byte	0x3f
	.zero		1


	//   ....[41]....
        /*110c*/ 	.word	0x00013f30
        /*1110*/ 	.word	0x00000007
        /*1114*/ 	.word	0x00028830
        /*1118*/ 	.short	0x010a
        /*111a*/ 	.byte	0x3f
	.zero		1


	//   ....[42]....
        /*111c*/ 	.word	0x00013f80
        /*1120*/ 	.word	0x00000007
        /*1124*/ 	.word	0x00028830
        /*1128*/ 	.short	0x010a
        /*112a*/ 	.byte	0x3f
	.zero		1


	//   ....[43]....
        /*112c*/ 	.word	0x00014390
        /*1130*/ 	.word	0x00000007
        /*1134*/ 	.word	0x00028850
        /*1138*/ 	.short	0x010a
        /*113a*/ 	.byte	0x3f
	.zero		1


	//   ....[44]....
        /*113c*/ 	.word	0x000143d0
        /*1140*/ 	.word	0x00000007
        /*1144*/ 	.word	0x00028850
        /*1148*/ 	.short	0x010a
        /*114a*/ 	.byte	0x3f
	.zero		1


	//   ....[45]....
        /*114c*/ 	.word	0x00015a40
        /*1150*/ 	.word	0x0000002b
        /*1154*/ 	.word	0x00000000
        /*1158*/ 	.short	0x0101
        /*115a*/ 	.byte	0x3f
	.zero		1


	//   ....[46]....
        /*115c*/ 	.word	0x00016280
        /*1160*/ 	.word	0x0000000b
        /*1164*/ 	.word	0x00000000
        /*1168*/ 	.short	0x0101
        /*116a*/ 	.byte	0x3f
	.zero		1


	//   ....[47]....
        /*116c*/ 	.word	0x000168c0
        /*1170*/ 	.word	0x0000000b
        /*1174*/ 	.word	0x00028850
        /*1178*/ 	.short	0x010a
        /*117a*/ 	.byte	0x3f
	.zero		1


	//   ....[48]....
        /*117c*/ 	.word	0x00016940
        /*1180*/ 	.word	0x0000000b
        /*1184*/ 	.word	0x00028850
        /*1188*/ 	.short	0x010a
        /*118a*/ 	.byte	0x3f
	.zero		1


	//   ....[49]....
        /*118c*/ 	.word	0x00016f40
        /*1190*/ 	.word	0x00000004
        /*1194*/ 	.word	0x00000000
        /*1198*/ 	.short	0x0101
        /*119a*/ 	.byte	0x3f
	.zero		1


	//   ....[50]....
        /*119c*/ 	.word	0x00018470
        /*11a0*/ 	.word	0x00000000
        /*11a4*/ 	.word	0x00000000
        /*11a8*/ 	.short	0x0101
        /*11aa*/ 	.byte	0x3f
	.zero		1


	//   ....[51]....
        /*11ac*/ 	.word	0x00018c80
        /*11b0*/ 	.word	0x00000004
        /*11b4*/ 	.word	0x00000000
        /*11b8*/ 	.short	0x0101
        /*11ba*/ 	.byte	0x3f
	.zero		1


	//   ....[52]....
        /*11bc*/ 	.word	0x0001bf30
        /*11c0*/ 	.word	0x00000016
        /*11c4*/ 	.word	0x00028820
        /*11c8*/ 	.short	0x010a
        /*11ca*/ 	.byte	0x3f
	.zero		1


	//   ....[53]....
        /*11cc*/ 	.word	0x0001bfc0
        /*11d0*/ 	.word	0x00000008
        /*11d4*/ 	.word	0x000288a0
        /*11d8*/ 	.short	0x010a
        /*11da*/ 	.byte	0x3f
	.zero		1


	//   ....[54]....
        /*11dc*/ 	.word	0x0001c320
        /*11e0*/ 	.word	0x00000008
        /*11e4*/ 	.word	0x000288c0
        /*11e8*/ 	.short	0x010a
        /*11ea*/ 	.byte	0x3f
	.zero		1


	//   ....[55]....
        /*11ec*/ 	.word	0x0001c750
        /*11f0*/ 	.word	0x0000000b
        /*11f4*/ 	.word	0x000288a0
        /*11f8*/ 	.short	0x010a
        /*11fa*/ 	.byte	0x3f
	.zero		1


	//   ....[56]....
        /*11fc*/ 	.word	0x0001ca90
        /*1200*/ 	.word	0x0000000b
        /*1204*/ 	.word	0x000288c0
        /*1208*/ 	.short	0x010a
        /*120a*/ 	.byte	0x3f
	.zero		1


	//   ....[57]....
        /*120c*/ 	.word	0x0001db00
        /*1210*/ 	.word	0x00000007
        /*1214*/ 	.word	0x00028840
        /*1218*/ 	.short	0x010a
        /*121a*/ 	.byte	0x3f
	.zero		1


	//   ....[58]....
        /*121c*/ 	.word	0x0001e260
        /*1220*/ 	.word	0x00000007
        /*1224*/ 	.word	0x00028830
        /*1228*/ 	.short	0x0107
        /*122a*/ 	.byte	0x3f
	.zero		1


	//   ....[59]....
        /*122c*/ 	.word	0x0001e330
        /*1230*/ 	.word	0x00000007
        /*1234*/ 	.word	0x00028830
        /*1238*/ 	.short	0x0101
        /*123a*/ 	.byte	0x3f
	.zero		1


	//   ....[60]....
        /*123c*/ 	.word	0x0001ee40
        /*1240*/ 	.word	0x00000016
        /*1244*/ 	.word	0x00028800
        /*1248*/ 	.short	0x0107
        /*124a*/ 	.byte	0x3f
	.zero		1


	//   ....[61]....
        /*124c*/ 	.word	0x0001ef50
        /*1250*/ 	.word	0x00000016
        /*1254*/ 	.word	0x00028800
        /*1258*/ 	.short	0x0101
        /*125a*/ 	.byte	0x3f
	.zero		1


	//   ....[62]....
        /*125c*/ 	.word	0x0001ef70
        /*1260*/ 	.word	0x00000016
        /*1264*/ 	.word	0x00028820
        /*1268*/ 	.short	0x010a
        /*126a*/ 	.byte	0x3f
	.zero		1


	//   ....[63]....
        /*126c*/ 	.word	0x0001f300
        /*1270*/ 	.word	0x00000006
        /*1274*/ 	.word	0x00028840
        /*1278*/ 	.short	0x010a
        /*127a*/ 	.byte	0x3f
	.zero		1


	//   ....[64]....
        /*127c*/ 	.word	0x0001f800
        /*1280*/ 	.word	0x00000006
        /*1284*/ 	.word	0x00028830
        /*1288*/ 	.short	0x0107
        /*128a*/ 	.byte	0x3f
	.zero		1


	//   ....[65]....
        /*128c*/ 	.word	0x0001f8c0
        /*1290*/ 	.word	0x00000006
        /*1294*/ 	.word	0x00028830
        /*1298*/ 	.short	0x0101
        /*129a*/ 	.byte	0x3f
	.zero		1


	//   ....[66]....
        /*129c*/ 	.word	0x0001f920
        /*12a0*/ 	.word	0x00000006
        /*12a4*/ 	.word	0x00028860
        /*12a8*/ 	.short	0x010a
        /*12aa*/ 	.byte	0x3f
	.zero		1


	//   ....[67]....
        /*12ac*/ 	.word	0x0001fe50
        /*12b0*/ 	.word	0x00000006
        /*12b4*/ 	.word	0x00028850
        /*12b8*/ 	.short	0x0107
        /*12ba*/ 	.byte	0x3f
	.zero		1


	//   ....[68]....
        /*12bc*/ 	.word	0x0001fff0
        /*12c0*/ 	.word	0x00000006
        /*12c4*/ 	.word	0x00028850
        /*12c8*/ 	.short	0x0101
        /*12ca*/ 	.byte	0x3f
	.zero		1


	//   ....[69]....
        /*12cc*/ 	.word	0x00020200
        /*12d0*/ 	.word	0x00000000
        /*12d4*/ 	.word	0x00028860
        /*12d8*/ 	.short	0x010a
        /*12da*/ 	.byte	0x3f
	.zero		1


	//   ....[70]....
        /*12dc*/ 	.word	0x00020730
        /*12e0*/ 	.word	0x00000000
        /*12e4*/ 	.word	0x00028850
        /*12e8*/ 	.short	0x0107
        /*12ea*/ 	.byte	0x3f
	.zero		1


	//   ....[71]....
        /*12ec*/ 	.word	0x000207f0
        /*12f0*/ 	.word	0x00000000
        /*12f4*/ 	.word	0x00028850
        /*12f8*/ 	.short	0x0101
        /*12fa*/ 	.byte	0x3f
	.zero		1


	//   ....[72]....
        /*12fc*/ 	.word	0x00021940
        /*1300*/ 	.word	0x00000004
        /*1304*/ 	.word	0x00028820
        /*1308*/ 	.short	0x010a
        /*130a*/ 	.byte	0x3f
	.zero		1


	//   ....[73]....
        /*130c*/ 	.word	0x00021ab0
        /*1310*/ 	.word	0x00000005
        /*1314*/ 	.word	0x00028840
        /*1318*/ 	.short	0x010a
        /*131a*/ 	.byte	0x3f
	.zero		1


	//   ....[74]....
        /*131c*/ 	.word	0x00021b50
        /*1320*/ 	.word	0x00000019
        /*1324*/ 	.word	0x00028840
        /*1328*/ 	.short	0x010a
        /*132a*/ 	.byte	0x3f
	.zero		1


	//   ....[75]....
        /*132c*/ 	.word	0x00021b90
        /*1330*/ 	.word	0x00000005
        /*1334*/ 	.word	0x00028860
        /*1338*/ 	.short	0x010a
        /*133a*/ 	.byte	0x3f
	.zero		1


	//   ....[76]....
        /*133c*/ 	.word	0x00021bd0
        /*1340*/ 	.word	0x00000019
        /*1344*/ 	.word	0x00028860
        /*1348*/ 	.short	0x010a
        /*134a*/ 	.byte	0x3f
	.zero		1


	//   ....[77]....
        /*134c*/ 	.word	0x00021c30
        /*1350*/ 	.word	0x00000059
        /*1354*/ 	.word	0x00028890
        /*1358*/ 	.short	0x010a
        /*135a*/ 	.byte	0x3f
	.zero		1


	//   ....[78]....
        /*135c*/ 	.word	0x00022140
        /*1360*/ 	.word	0x00000059
        /*1364*/ 	.word	0x00028890
        /*1368*/ 	.short	0x010a
        /*136a*/ 	.byte	0x3f
	.zero		1


	//   ....[79]....
        /*136c*/ 	.word	0x00022650
        /*1370*/ 	.word	0x00000059
        /*1374*/ 	.word	0x00028890
        /*1378*/ 	.short	0x010a
        /*137a*/ 	.byte	0x3f
	.zero		1


	//   ....[80]....
        /*137c*/ 	.word	0x00022b20
        /*1380*/ 	.word	0x00000059
        /*1384*/ 	.word	0x000288b0
        /*1388*/ 	.short	0x010a
        /*138a*/ 	.byte	0x3f
	.zero		1


	//   ....[81]....
        /*138c*/ 	.word	0x00023370
        /*1390*/ 	.word	0x00000012
        /*1394*/ 	.word	0x00028800
        /*1398*/ 	.short	0x010a
        /*139a*/ 	.byte	0x3f
	.zero		1


	//   ....[82]....
        /*139c*/ 	.word	0x00023ee0
        /*13a0*/ 	.word	0x00000012
        /*13a4*/ 	.word	0x00028800
        /*13a8*/ 	.short	0x010a
        /*13aa*/ 	.byte	0x3f
	.zero		1


	//   ....[83]....
        /*13ac*/ 	.word	0x00023f30
        /*13b0*/ 	.word	0x00000000
        /*13b4*/ 	.word	0x00028830
        /*13b8*/ 	.short	0x010a
        /*13ba*/ 	.byte	0x3f
	.zero		1


	//   ....[84]....
        /*13bc*/ 	.word	0x00023f80
        /*13c0*/ 	.word	0x00000007
        /*13c4*/ 	.word	0x00028830
        /*13c8*/ 	.short	0x010a
        /*13ca*/ 	.byte	0x3f
	.zero		1


	//   ....[85]....
        /*13cc*/ 	.word	0x00023fd0
        /*13d0*/ 	.word	0x00000007
        /*13d4*/ 	.word	0x00028850
        /*13d8*/ 	.short	0x010a
        /*13da*/ 	.byte	0x3f
	.zero		1


	//   ....[86]....
        /*13dc*/ 	.word	0x00024020
        /*13e0*/ 	.word	0x00000007
        /*13e4*/ 	.word	0x00028830
        /*13e8*/ 	.short	0x010a
        /*13ea*/ 	.byte	0x3f
	.zero		1


	//   ....[87]....
        /*13ec*/ 	.word	0x00024070
        /*13f0*/ 	.word	0x00000007
        /*13f4*/ 	.word	0x00028850
        /*13f8*/ 	.short	0x010a
        /*13fa*/ 	.byte	0x3f
	.zero		1


	//   ....[88]....
        /*13fc*/ 	.word	0x000240c0
        /*1400*/ 	.word	0x0000000b
        /*1404*/ 	.word	0x00028850
        /*1408*/ 	.short	0x010a
        /*140a*/ 	.byte	0x3f
	.zero		1


	//   ....[89]....
        /*140c*/ 	.word	0x00024cb0
        /*1410*/ 	.word	0x00000016
        /*1414*/ 	.word	0x00028820
        /*1418*/ 	.short	0x010a
        /*141a*/ 	.byte	0x3f
	.zero		1


	//   ....[90]....
        /*141c*/ 	.word	0x00024d00
        /*1420*/ 	.word	0x00000008
        /*1424*/ 	.word	0x000288a0
        /*1428*/ 	.short	0x010a
        /*142a*/ 	.byte	0x3f
	.zero		1


	//   ....[91]....
        /*142c*/ 	.word	0x00024d50
        /*1430*/ 	.word	0x00000008
        /*1434*/ 	.word	0x000288c0
        /*1438*/ 	.short	0x010a
        /*143a*/ 	.byte	0x3f
	.zero		1


	//   ....[92]....
        /*143c*/ 	.word	0x00024da0
        /*1440*/ 	.word	0x0000000b
        /*1444*/ 	.word	0x000288a0
        /*1448*/ 	.short	0x010a
        /*144a*/ 	.byte	0x3f
	.zero		1


	//   ....[93]....
        /*144c*/ 	.word	0x00024df0
        /*1450*/ 	.word	0x0000000b
        /*1454*/ 	.word	0x000288c0
        /*1458*/ 	.short	0x010a
        /*145a*/ 	.byte	0x3f
	.zero		1


	//   ....[94]....
        /*145c*/ 	.word	0x00024f10
        /*1460*/ 	.word	0x00000007
        /*1464*/ 	.word	0x00028840
        /*1468*/ 	.short	0x010a
        /*146a*/ 	.byte	0x3f
	.zero		1


	//   ....[95]....
        /*146c*/ 	.word	0x00026490
        /*1470*/ 	.word	0x00000016
        /*1474*/ 	.word	0x00028820
        /*1478*/ 	.short	0x010a
        /*147a*/ 	.byte	0x3f
	.zero		1


	//   ....[96]....
        /*147c*/ 	.word	0x000264e0
        /*1480*/ 	.word	0x00000006
        /*1484*/ 	.word	0x00028840
        /*1488*/ 	.short	0x010a
        /*148a*/ 	.byte	0x3f
	.zero		1


	//   ....[97]....
        /*148c*/ 	.word	0x00026e60
        /*1490*/ 	.word	0x00000006
        /*1494*/ 	.word	0x00028860
        /*1498*/ 	.short	0x010a
        /*149a*/ 	.byte	0x3f
	.zero		1


	//   ....[98]....
        /*149c*/ 	.word	0x000278d0
        /*14a0*/ 	.word	0x00000000
        /*14a4*/ 	.word	0x00028860
        /*14a8*/ 	.short	0x010a
        /*14aa*/ 	.byte	0x3f
	.zero		1


	//   ....[99]....
        /*14ac*/ 	.word	0x00028cf0
        /*14b0*/ 	.word	0x00000004
        /*14b4*/ 	.word	0x00028820
        /*14b8*/ 	.short	0x010a
        /*14ba*/ 	.byte	0x3f
	.zero		1


	//   ....[100]....
        /*14bc*/ 	.word	0x00028e90
        /*14c0*/ 	.word	0x00000005
        /*14c4*/ 	.word	0x00028840
        /*14c8*/ 	.short	0x010a
        /*14ca*/ 	.byte	0x3f
	.zero		1


	//   ....[101]....
        /*14cc*/ 	.word	0x00028ee0
        /*14d0*/ 	.word	0x00000019
        /*14d4*/ 	.word	0x00028840
        /*14d8*/ 	.short	0x010a
        /*14da*/ 	.byte	0x3f
	.zero		1


	//   ....[102]....
        /*14dc*/ 	.word	0x00028f30
        /*14e0*/ 	.word	0x00000005
        /*14e4*/ 	.word	0x00028860
        /*14e8*/ 	.short	0x010a
        /*14ea*/ 	.byte	0x3f
	.zero		1


	//----- nvinfo : EIATTR_NUM_MBARRIERS
	.align		4
.L_318:
        /*14ec*/ 	.byte	0x03, 0x38
        /*14ee*/ 	.short	0x0016


	//----- nvinfo : EIATTR_EXIT_INSTR_OFFSETS
	.align		4
        /*14f0*/ 	.byte	0x04, 0x1c
        /*14f2*/ 	.short	(.L_320 - .L_319)


	//   ....[0]....
.L_319:
        /*14f4*/ 	.word	0x00021c20


	//----- nvinfo : EIATTR_MAX_THREADS
	.align		4
.L_320:
        /*14f8*/ 	.byte	0x04, 0x05
        /*14fa*/ 	.short	(.L_322 - .L_321)
.L_321:
        /*14fc*/ 	.word	0x00000180
        /*1500*/ 	.word	0x00000001
        /*1504*/ 	.word	0x00000001


	//----- nvinfo : EIATTR_CRS_STACK_SIZE
	.align		4
.L_322:
        /*1508*/ 	.byte	0x04, 0x1e
        /*150a*/ 	.short	(.L_324 - .L_323)
.L_323:
        /*150c*/ 	.word	0x00000000


	//----- nvinfo : EIATTR_CBANK_PARAM_SIZE
	.align		4
.L_324:
        /*1510*/ 	.byte	0x03, 0x19
        /*1512*/ 	.short	0x0af0


	//----- nvinfo : EIATTR_PARAM_CBANK
	.align		4
        /*1514*/ 	.byte	0x04, 0x0a
        /*1516*/ 	.short	(.L_326 - .L_325)
	.align		4
.L_325:
        /*1518*/ 	.word	index@(.nv.constant0._ZN7cutlass13device_kernelIN5flash11enable_sm90INS1_16FlashAttnFwdSm90INS1_25CollectiveMainloopFwdSm90ILi2EN4cute5tupleIJNS5_1CILi1EEES8_S8_EEENS6_IJNS7_ILi128EEESA_SA_EEELi128ENS_6half_tEfNS_4arch4Sm90ELb1ELb0ELb1ELb1ELb1ELb1ELb0ELb1ELb1ELb1ELb1ELb0EEENS1_21CollectiveEpilogueFwdISB_S9_SC_SE_Li256ELb1ELb1ELb1ELb0EEENS1_36VarlenDynamicPersistentTileSchedulerILi128ELi128ELi256ELi128ELb1ELb1ELb1ELb1ELb1ELb1EEEEEEEEEvNT_6ParamsE)
        /*151c*/ 	.short	0x0210
        /*151e*/ 	.short	0x0af0


	//----- nvinfo : EIATTR_SW_WAR
	.align		4
.L_326:
        /*1520*/ 	.byte	0x04, 0x36
        /*1522*/ 	.short	(.L_328 - .L_327)
.L_327:
        /*1524*/ 	.word	0x00000008
.L_328:


//--------------------- .nv.callgraph             --------------------------
	.section	.nv.callgraph,"",@"SHT_CUDA_CALLGRAPH"
	.align	4
	.sectionentsize	8
	.align		4
        /*0000*/ 	.word	0x00000000
	.align		4
        /*0004*/ 	.word	0xffffffff
	.align		4
        /*0008*/ 	.word	index@(_ZN7cutlass13device_kernelIN5flash11enable_sm90INS1_16FlashAttnFwdSm90INS1_25CollectiveMainloopFwdSm90ILi2EN4cute5tupleIJNS5_1CILi1EEES8_S8_EEENS6_IJNS7_ILi128EEESA_SA_EEELi128ENS_6half_tEfNS_4arch4Sm90ELb0ELb0ELb1ELb0ELb1ELb0ELb0ELb1ELb1ELb1ELb1ELb0EEENS1_21CollectiveEpilogueFwdISB_S9_SC_SE_Li256ELb0ELb1ELb1ELb0EEENS1_19SingleTileSchedulerILb0ELb1ELb1ELi128EEEEEEEEEvNT_6ParamsE)
	.align		4
        /*000c*/ 	.word	index@(__assertfail)
	.align		4
        /*0010*/ 	.word	index@(_ZN7cutlass13device_kernelIN5flash11enable_sm90INS1_16FlashAttnFwdSm90INS1_25CollectiveMainloopFwdSm90ILi2EN4cute5tupleIJNS5_1CILi1EEES8_S8_EEENS6_IJNS7_ILi128EEESA_SA_EEELi128ENS_6half_tEfNS_4arch4Sm90ELb0ELb0ELb1ELb1ELb1ELb0ELb0ELb1ELb1ELb1ELb1ELb0EEENS1_21CollectiveEpilogueFwdISB_S9_SC_SE_Li256ELb1ELb1ELb1ELb0EEENS1_36VarlenDynamicPersistentTileSchedulerILi128ELi128ELi256ELi128ELb1ELb1ELb1ELb0ELb1ELb1EEEEEEEEEvNT_6ParamsE)
	.align		4
        /*0014*/ 	.word	index@(__assertfail)
	.align		4
        /*0018*/ 	.word	index@(_ZN7cutlass13device_kernelIN5flash11enable_sm90INS1_16FlashAttnFwdSm90INS1_25CollectiveMainloopFwdSm90ILi2EN4cute5tupleIJNS5_1CILi1EEES8_S8_EEENS6_IJNS7_ILi128EEESA_SA_EEELi128ENS_6half_tEfNS_4arch4Sm90ELb0ELb0ELb1ELb1ELb1ELb1ELb0ELb1ELb1ELb1ELb1ELb0EEENS1_21CollectiveEpilogueFwdISB_S9_SC_SE_Li256ELb1ELb1ELb1ELb0EEENS1_36VarlenDynamicPersistentTileSchedulerILi128ELi128ELi256ELi128ELb1ELb1ELb1ELb0ELb1ELb1EEEEEEEEEvNT_6ParamsE)
	.align		4
        /*001c*/ 	.word	index@(__assertfail)
	.align		4
        /*0020*/ 	.word	index@(_ZN7cutlass13device_kernelIN5flash11enable_sm90INS1_16FlashAttnFwdSm90INS1_25CollectiveMainloopFwdSm90ILi2EN4cute5tupleIJNS5_1CILi1EEES8_S8_EEENS6_IJNS7_ILi128EEESA_SA_EEELi128ENS_6half_tEfNS_4arch4Sm90ELb0ELb1ELb1ELb0ELb1ELb0ELb0ELb1ELb1ELb1ELb1ELb0EEENS1_21CollectiveEpilogueFwdISB_S9_SC_SE_Li256ELb0ELb1ELb1ELb0EEENS1_19SingleTileSchedulerILb0ELb1ELb1ELi128EEEEEEEEEvNT_6ParamsE)
	.align		4
        /*0024*/ 	.word	index@(__assertfail)
	.align		4
        /*0028*/ 	.word	index@(_ZN7cutlass13device_kernelIN5flash11enable_sm90INS1_16FlashAttnFwdSm90INS1_25CollectiveMainloopFwdSm90ILi2EN4cute5tupleIJNS5_1CILi1EEES8_S8_EEENS6_IJNS7_ILi128EEESA_SA_EEELi128ENS_6half_tEfNS_4arch4Sm90ELb0ELb1ELb1ELb1ELb1ELb0ELb0ELb1ELb1ELb1ELb1ELb0EEENS1_21CollectiveEpilogueFwdISB_S9_SC_SE_Li256ELb1ELb1ELb1ELb0EEENS1_36VarlenDynamicPersistentTileSchedulerILi128ELi128ELi256ELi128ELb1ELb1ELb1ELb1ELb0ELb1EEEEEEEEEvNT_6ParamsE)
	.align		4
        /*002c*/ 	.word	index@(__assertfail)
	.align		4
        /*0030*/ 	.word	index@(_ZN7cutlass13device_kernelIN5flash11enable_sm90INS1_16FlashAttnFwdSm90INS1_25CollectiveMainloopFwdSm90ILi2EN4cute5tupleIJNS5_1CILi1EEES8_S8_EEENS6_IJNS7_ILi128EEESA_SA_EEELi128ENS_6half_tEfNS_4arch4Sm90ELb0ELb1ELb1ELb1ELb1ELb1ELb0ELb1ELb1ELb1ELb1ELb0EEENS1_21CollectiveEpilogueFwdISB_S9_SC_SE_Li256ELb1ELb1ELb1ELb0EEENS1_36VarlenDynamicPersistentTileSchedulerILi128ELi128ELi256ELi128ELb1ELb1ELb1ELb1ELb0ELb1EEEEEEEEEvNT_6ParamsE)
	.align		4
        /*0034*/ 	.word	index@(__assertfail)
	.align		4
        /*0038*/ 	.word	index@(_ZN7cutlass13device_kernelIN5flash11enable_sm90INS1_16FlashAttnFwdSm90INS1_25CollectiveMainloopFwdSm90ILi2EN4cute5tupleIJNS5_1CILi1EEES8_S8_EEENS6_IJNS7_ILi128EEESA_SA_EEELi128ENS_6half_tEfNS_4arch4Sm90ELb1ELb0ELb1ELb0ELb1ELb0ELb0ELb1ELb1ELb1ELb1ELb0EEENS1_21CollectiveEpilogueFwdISB_S9_SC_SE_Li256ELb0ELb1ELb1ELb0EEENS1_19SingleTileSchedulerILb0ELb1ELb1ELi128EEEEEEEEEvNT_6ParamsE)
	.align		4
        /*003c*/ 	.word	index@(__assertfail)
	.align		4
        /*0040*/ 	.word	index@(_ZN7cutlass13device_kernelIN5flash11enable_sm90INS1_16FlashAttnFwdSm90INS1_25CollectiveMainloopFwdSm90ILi2EN4cute5tupleIJNS5_1CILi1EEES8_S8_EEENS6_IJNS7_ILi128EEESA_SA_EEELi128ENS_6half_tEfNS_4arch4Sm90ELb1ELb0ELb1ELb1ELb1ELb0ELb0ELb1ELb1ELb1ELb1ELb0EEENS1_21CollectiveEpilogueFwdISB_S9_SC_SE_Li256ELb1ELb1ELb1ELb0EEENS1_36VarlenDynamicPersistentTileSchedulerILi128ELi128ELi256ELi128ELb1ELb1ELb1ELb1ELb1ELb1EEEEEEEEEvNT_6ParamsE)
	.align		4
        /*0044*/ 	.word	index@(__assertfail)
	.align		4
        /*0048*/ 	.word	index@(_ZN7cutlass13device_kernelIN5flash11enable_sm90INS1_16FlashAttnFwdSm90INS1_25CollectiveMainloopFwdSm90ILi2EN4cute5tupleIJNS5_1CILi1EEES8_S8_EEENS6_IJNS7_ILi128EEESA_SA_EEELi128ENS_6half_tEfNS_4arch4Sm90ELb1ELb0ELb1ELb1ELb1ELb1ELb0ELb1ELb1ELb1ELb1ELb0EEENS1_21CollectiveEpilogueFwdISB_S9_SC_SE_Li256ELb1ELb1ELb1ELb0EEENS1_36VarlenDynamicPersistentTileSchedulerILi128ELi128ELi256ELi128ELb1ELb1ELb1ELb1ELb1ELb1EEEEEEEEEvNT_6ParamsE)
	.align		4
        /*004c*/ 	.word	index@(__assertfail)
	.align		4
        /*0050*/ 	.word	0x00000000
	.align		4
        /*0054*/ 	.word	0xfffffffe
	.align		4
        /*0058*/ 	.word	0x00000000
	.align		4
        /*005c*/ 	.word	0xfffffffd
	.align		4
        /*0060*/ 	.word	0x00000000
	.align		4
        /*0064*/ 	.word	0xfffffffc


//--------------------- .nv.constant4             --------------------------
	.section	.nv.constant4,"a",@progbits
	.align	8
	.align		8
.nv.constant4:
        /*0000*/ 	.dword	__assertfail
	.align		8
        /*0008*/ 	.dword	__unnamed_1
	.align		8
        /*0010*/ 	.dword	__unnamed_2
	.align		8
        /*0018*/ 	.dword	__unnamed_3
	.align		8
        /*0020*/ 	.dword	__unnamed_4
	.align		8
        /*0028*/ 	.dword	_ZN86_INTERNAL_e91a5f01_50_flash_fwd_hdim128_fp16_paged_split_softcap_sm90_cu_c04999b1_30814cuda3std3__45__cpo5beginE
	.align		8
        /*0030*/ 	.dword	_ZN86_INTERNAL_e91a5f01_50_flash_fwd_hdim128_fp16_paged_split_softcap_sm90_cu_c04999b1_30814cuda3std3__45__cpo3endE
	.align		8
        /*0038*/ 	.dword	_ZN86_INTERNAL_e91a5f01_50_flash_fwd_hdim128_fp16_paged_split_softcap_sm90_cu_c04999b1_30814cuda3std3__45__cpo6cbeginE
	.align		8
        /*0040*/ 	.dword	_ZN86_INTERNAL_e91a5f01_50_flash_fwd_hdim128_fp16_paged_split_softcap_sm90_cu_c04999b1_30814cuda3std3__45__cpo4cendE
	.align		8
        /*0048*/ 	.dword	_ZN86_INTERNAL_e91a5f01_50_flash_fwd_hdim128_fp16_paged_split_softcap_sm90_cu_c04999b1_30814cuda3std3__488_GLOBAL__N__e91a5f01_50_flash_fwd_hdim128_fp16_paged_split_softcap_sm90_cu_c04999b1_30816ignoreE
	.align		8
        /*0050*/ 	.dword	_ZN86_INTERNAL_e91a5f01_50_flash_fwd_hdim128_fp16_paged_split_softcap_sm90_cu_c04999b1_30814cuda3std3__419piecewise_constructE
	.align		8
        /*0058*/ 	.dword	_ZN86_INTERNAL_e91a5f01_50_flash_fwd_hdim128_fp16_paged_split_softcap_sm90_cu_c04999b1_30814cuda3std3__48in_placeE
	.align		8
        /*0060*/ 	.dword	_ZN86_INTERNAL_e91a5f01_50_flash_fwd_hdim128_fp16_paged_split_softcap_sm90_cu_c04999b1_30814cuda3std6ranges3__45__cpo4swapE
	.align		8
        /*0068*/ 	.dword	_ZN86_INTERNAL_e91a5f01_50_flash_fwd_hdim128_fp16_paged_split_softcap_sm90_cu_c04999b1_30814cuda3std6ranges3__45__cpo9iter_moveE
	.align		8
        /*0070*/ 	.dword	_ZN86_INTERNAL_e91a5f01_50_flash_fwd_hdim128_fp16_paged_split_softcap_sm90_cu_c04999b1_30814cute7productE
	.align		8
        /*0078*/ 	.dword	_ZN86_INTERNAL_e91a5f01_50_flash_fwd_hdim128_fp16_paged_split_softcap_sm90_cu_c04999b1_30814cute1_E
	.align		8
        /*0080*/ 	.dword	$str$23
	.align		8
        /*0088*/ 	.dword	$str$24


//--------------------- .text._ZN7cutlass13device_kernelIN5flash11enable_sm90INS1_16FlashAttnFwdSm90INS1_25CollectiveMainloopFwdSm90ILi2EN4cute5tupleIJNS5_1CILi1EEES8_S8_EEENS6_IJNS7_ILi128EEESA_SA_EEELi128ENS_6half_tEfNS_4arch4Sm90ELb0ELb0ELb1ELb0ELb1ELb0ELb0ELb1ELb1ELb1ELb1ELb0EEENS1_21CollectiveEpilogueFwdISB_S9_SC_SE_Li256ELb0ELb1ELb1ELb0EEENS1_19SingleTileSchedulerILb0ELb1ELb1ELi128EEEEEEEEEvNT_6ParamsE --------------------------
	.section	.text._ZN7cutlass13device_kernelIN5flash11enable_sm90INS1_16FlashAttnFwdSm90INS1_25CollectiveMainloopFwdSm90ILi2EN4cute5tupleIJNS5_1CILi1EEES8_S8_EEENS6_IJNS7_ILi128EEESA_SA_EEELi128ENS_6half_tEfNS_4arch4Sm90ELb0ELb0ELb1ELb0ELb1ELb0ELb0ELb1ELb1ELb1ELb1ELb0EEENS1_21CollectiveEpilogueFwdISB_S9_SC_SE_Li256ELb0ELb1ELb1ELb0EEENS1_19SingleTileSchedulerILb0ELb1ELb1ELi128EEEEEEEEEvNT_6ParamsE,"ax",@progbits
	.align	128
.text._ZN7cutlass13device_kernelIN5flash11enable_sm90INS1_16FlashAttnFwdSm90INS1_25CollectiveMainloopFwdSm90ILi2EN4cute5tupleIJNS5_1CILi1EEES8_S8_EEENS6_IJNS7_ILi128EEESA_SA_EEELi128ENS_6half_tEfNS_4arch4Sm90ELb0ELb0ELb1ELb0ELb1ELb0ELb0ELb1ELb1ELb1ELb1ELb0EEENS1_21CollectiveEpilogueFwdISB_S9_SC_SE_Li256ELb0ELb1ELb1ELb0EEENS1_19SingleTileSchedulerILb0ELb1ELb1ELi128EEEEEEEEEvNT_6ParamsE:
        .type           _ZN7cutlass13device_kernelIN5flash11enable_sm90INS1_16FlashAttnFwdSm90INS1_25CollectiveMainloopFwdSm90ILi2EN4cute5tupleIJNS5_1CILi1EEES8_S8_EEENS6_IJNS7_ILi128EEESA_SA_EEELi128ENS_6half_tEfNS_4arch4Sm90ELb0ELb0ELb1ELb0ELb1ELb0ELb0ELb1ELb1ELb1ELb1ELb0EEENS1_21CollectiveEpilogueFwdISB_S9_SC_SE_Li256ELb0ELb1ELb1ELb0EEENS1_19SingleTileSchedulerILb0ELb1ELb1ELi128EEEEEEEEEvNT_6ParamsE,@function
        .size           _ZN7cutlass13device_kernelIN5flash11enable_sm90INS1_16FlashAttnFwdSm90INS1_25CollectiveMainloopFwdSm90ILi2EN4cute5tupleIJNS5_1CILi1EEES8_S8_EEENS6_IJNS7_ILi128EEESA_SA_EEELi128ENS_6half_tEfNS_4arch4Sm90ELb0ELb0ELb1ELb0ELb1ELb0ELb0ELb1ELb1ELb1ELb1ELb0EEENS1_21CollectiveEpilogueFwdISB_S9_SC_SE_Li256ELb0ELb1ELb1ELb0EEENS1_19SingleTileSchedulerILb0ELb1ELb1ELi128EEEEEEEEEvNT_6ParamsE,(.L_x_3542 - _ZN7cutlass13device_kernelIN5flash11enable_sm90INS1_16FlashAttnFwdSm90INS1_25CollectiveMainloopFwdSm90ILi2EN4cute5tupleIJNS5_1CILi1EEES8_S8_EEENS6_IJNS7_ILi128EEESA_SA_EEELi128ENS_6half_tEfNS_4arch4Sm90ELb0ELb0ELb1ELb0ELb1ELb0ELb0ELb1ELb1ELb1ELb1ELb0EEENS1_21CollectiveEpilogueFwdISB_S9_SC_SE_Li256ELb0ELb1ELb1ELb0EEENS1_19SingleTileSchedulerILb0ELb1ELb1ELi128EEEEEEEEEvNT_6ParamsE)
        .other          _ZN7cutlass13device_kernelIN5flash11enable_sm90INS1_16FlashAttnFwdSm90INS1_25CollectiveMainloopFwdSm90ILi2EN4cute5tupleIJNS5_1CILi1EEES8_S8_EEENS6_IJNS7_ILi128EEESA_SA_EEELi128ENS_6half_tEfNS_4arch4Sm90ELb0ELb0ELb1ELb0ELb1ELb0ELb0ELb1ELb1ELb1ELb1ELb0EEENS1_21CollectiveEpilogueFwdISB_S9_SC_SE_Li256ELb0ELb1ELb1ELb0EEENS1_19SingleTileSchedulerILb0ELb1ELb1ELi128EEEEEEEEEvNT_6ParamsE,@"STO_CUDA_ENTRY STV_DEFAULT"
_ZN7cutlass13device_kernelIN5flash11enable_sm90INS1_16FlashAttnFwdSm90INS1_25CollectiveMainloopFwdSm90ILi2EN4cute5tupleIJNS5_1CILi1EEES8_S8_EEENS6_IJNS7_ILi128EEESA_SA_EEELi128ENS_6half_tEfNS_4arch4Sm90ELb0ELb0ELb1ELb0ELb1ELb0ELb0ELb1ELb1ELb1ELb1ELb0EEENS1_21CollectiveEpilogueFwdISB_S9_SC_SE_Li256ELb0ELb1ELb1ELb0EEENS1_19SingleTileSchedulerILb0ELb1ELb1ELi128EEEEEEEEEvNT_6ParamsE:
[----:B------:R-:W0:Y:S01]  /*0000*/  LDC R1, c[0x0][0x28] ;  /* 0x00000a00ff017b82 */ /* 0x000e220000000800 */
[----:B------:R-:W1:Y:S01]  /*0010*/  S2R R18, SR_TID.X ;  /* 0x0000000000127919 */ /* 0x000e620000002100 */
[----:B------:R-:W-:Y:S01]  /*0020*/  ELECT P0, URZ, PT ;  /* 0x00000000003f782f */ /* 0x000fe20003800000 */
[----:B------:R-:W-:Y:S01]  /*0030*/  UMOV UR4, 0x80 ;  /* 0x0000008000047882 */ /* 0x000fe20000000000 */
[----:B------:R-:W-:Y:S01]  /*0040*/  UMOV UR7, 0x100 ;  /* 0x0000010000077882 */ /* 0x000fe20000000000 */
[--C-:B-1----:R-:W-:Y:S02]  /*0050*/  SHF.R.U32.HI R17, RZ, 0x5, R18.reuse ;  /* 0x00000005ff117819 */ /* 0x102fe40000011612 */
[----:B------:R-:W-:-:S03]  /*0060*/  SHF.R.U32.HI R2, RZ, 0x7, R18 ;  /* 0x00000007ff027819 */ /* 0x000fc60000011612 */
[----:B------:R-:W1:Y:S04]  /*0070*/  SHFL.IDX PT, R0, R17, RZ, 0x1f ;  /* 0x00001fff11007589 */ /* 0x000e6800000e0000 */
[----:B------:R2:W3:Y:S01]  /*0080*/  SHFL.IDX PT, R3, R2, RZ, 0x1f ;  /* 0x00001fff02037589 */ /* 0x0004e200000e0000 */
[C---:B-1----:R-:W-:Y:S02]  /*0090*/  ISETP.NE.OR P0, PT, R0.reuse, RZ, !P0 ;  /* 0x000000ff0000720c */ /* 0x042fe40004705670 */
[----:B------:R-:W-:-:S11]  /*00a0*/  ISETP.NE.AND P1, PT, R0, RZ, PT ;  /* 0x000000ff0000720c */ /* 0x000fd60003f25270 */
[----:B------:R-:W-:Y:S01]  /*00b0*/  VOTEU.ALL UP0, P0 ;  /* 0x00000000003f7886 */ /* 0x000fe20000000000 */
[----:B------:R-:W-:-:S04]  /*00c0*/  VOTEU.ALL UP1, P0 ;  /* 0x00000000003f7886 */ /* 0x000fc80000020000 */
[----:B------:R-:W1:Y:S01]  /*00d0*/  @!UP0 S2UR UR8, SR_CgaCtaId ;  /* 0x00000000000889c3 */ /* 0x000e620000008800 */
[----:B------:R-:W-:Y:S01]  /*00e0*/  @!UP0 UMOV UR6, 0x400 ;  /* 0x0000040000068882 */ /* 0x000fe20000000000 */
[----:B------:R-:W-:-:S04]  /*00f0*/  @!UP0 UIADD3 UR4, -UR4, 0x100000, URZ ;  /* 0x0010000004048890 */ /* 0x000fc8000fffe13f */
[----:B------:R-:W-:Y:S02]  /*0100*/  @!UP0 USHF.L.U32 UR5, UR4, 0xb, URZ ;  /* 0x0000000b04058899 */ /* 0x000fe4000800063f */
[----:B------:R-:W-:Y:S02]  /*0110*/  @!UP0 USHF.L.U32 UR4, UR4, 0x1, URZ ;  /* 0x0000000104048899 */ /* 0x000fe4000800063f */
[----:B-1----:R-:W-:Y:S02]  /*0120*/  @!UP0 ULEA UR8, UR8, UR6, 0x18 ;  /* 0x0000000608088291 */ /* 0x002fe4000f8ec03f */
[----:B------:R-:W-:-:S04]  /*0130*/  @!UP0 UIADD3 UR6, -UR7, 0x100000, URZ ;  /* 0x0010000007068890 */ /* 0x000fc8000fffe13f */
[----:B------:R-:W-:Y:S02]  /*0140*/  @!UP0 USHF.L.U32 UR7, UR6, 0xb, URZ ;  /* 0x0000000b06078899 */ /* 0x000fe4000800063f */
[----:B------:R-:W-:Y:S01]  /*0150*/  @!UP0 USHF.L.U32 UR6, UR6, 0x1, URZ ;  /* 0x0000000106068899 */ /* 0x000fe2000800063f */
[----:B------:R-:W-:-:S05]  /*0160*/  VOTEU.ALL UP0, P0 ;  /* 0x00000000003f7886 */ /* 0x000fca0000000000 */
[----:B------:R2:W1:Y:S06]  /*0170*/  @!UP0 SYNCS.EXCH.64 URZ, [UR8+0x28800], UR4 ;  /* 0x02880004083f85b2 */ /* 0x00046c0008000100 */
[----:B------:R2:W4:Y:S02]  /*0180*/  @!UP1 SYNCS.EXCH.64 URZ, [UR8+0x28820], UR6 ;  /* 0x02882006083f95b2 */ /* 0x0005240008000100 */
[----:B0-23--:R-:W-:Y:S05]  /*0190*/  @P1 BRA `(.L_x_0) ;  /* 0x0000000000481947 */ /* 0x00dfea0003800000 */
[----:B------:R-:W0:Y:S01]  /*01a0*/  S2UR UR5, SR_CgaCtaId ;  /* 0x00000000000579c3 */ /* 0x000e220000008800 */
[----:B------:R-:W-:Y:S01]  /*01b0*/  UMOV UR4, 0x400 ;  /* 0x0000040000047882 */ /* 0x000fe20000000000 */
[----:B------:R-:W-:Y:S01]  /*01c0*/  UMOV UR6, 0x80 ;  /* 0x0000008000067882 */ /* 0x000fe20000000000 */
[----:B------:R-:W-:Y:S01]  /*01d0*/  UMOV UR7, 0x100 ;  /* 0x0000010000077882 */ /* 0x000fe20000000000 */
[----:B------:R-:W-:Y:S01]  /*01e0*/  ELECT P0, URZ, PT ;  /* 0x00000000003f782f */ /* 0x000fe20003800000 */
[----:B0-----:R-:W-:Y:S02]  /*01f0*/  ULEA UR8, UR5, UR4, 0x18 ;  /* 0x0000000405087291 */ /* 0x001fe4000f8ec03f */
[----:B------:R-:W-:-:S04]  /*0200*/  UIADD3 UR4, -UR6, 0x100000, URZ ;  /* 0x0010000006047890 */ /* 0x000fc8000fffe13f */
[----:B------:R-:W-:Y:S02]  /*0210*/  USHF.L.U32 UR5, UR4, 0xb, URZ ;  /* 0x0000000b04057899 */ /* 0x000fe4000800063f */
[----:B------:R-:W-:Y:S02]  /*0220*/  USHF.L.U32 UR4, UR4, 0x1, URZ ;  /* 0x0000000104047899 */ /* 0x000fe4000800063f */
[----:B------:R-:W-:-:S04]  /*0230*/  UIADD3 UR6, -UR7, 0x100000, URZ ;  /* 0x0010000007067890 */ /* 0x000fc8000fffe13f */
[----:B------:R-:W-:Y:S02]  /*0240*/  USHF.L.U32 UR7, UR6, 0xb, URZ ;  /* 0x0000000b06077899 */ /* 0x000fe4000800063f */
[----:B------:R-:W-:Y:S01]  /*0250*/  USHF.L.U32 UR6, UR6, 0x1, URZ ;  /* 0x0000000106067899 */ /* 0x000fe2000800063f */
[----:B------:R-:W0:Y:S03]  /*0260*/  FENCE.VIEW.ASYNC.S ;  /* 0x00000000000073c6 */ /* 0x000e260000000000 */
[----:B0-----:R0:W2:Y:S08]  /*0270*/  SYNCS.EXCH.64 URZ, [UR8+0x28830], UR4 ;  /* 0x02883004083f75b2 */ /* 0x0010b00008000100 */
[----:B------:R0:W3:Y:S01]  /*0280*/  SYNCS.EXCH.64 URZ, [UR8+0x28840], UR6 ;  /* 0x02884006083f75b2 */ /* 0x0000e20008000100 */
[----:B------:R0:W0:Y:S01]  /*0290*/  SYNCS.EXCH.64 URZ, [UR8+0x28838], UR4 ;  /* 0x02883804083f75b2 */ /* 0x0000220008000100 */
[----:B------:R0:W0:Y:S01]  /*02a0*/  SYNCS.EXCH.64 URZ, [UR8+0x28848], UR6 ;  /* 0x02884806083f75b2 */ /* 0x0000220008000100 */
[----:B------:R-:W-:Y:S01]  /*02b0*/  NOP ;  /* 0x0000000000007918 */ /* 0x000fe20000000000 */
.L_x_0:
[----:B------:R-:W5:Y:S01]  /*02c0*/  SHFL.IDX PT, R0, R17, RZ, 0x1f ;  /* 0x00001fff11007589 */ /* 0x000f6200000e0000 */
[----:B------:R-:W-:Y:S01]  /*02d0*/  NOP ;  /* 0x0000000000007918 */ /* 0x000fe20000000000 */
[----:B-----5:R-:W-:-:S13]  /*02e0*/  ISETP.NE.AND P0, PT, R0, RZ, PT ;  /* 0x000000ff0000720c */ /* 0x020fda0003f05270 */
[----:B------:R-:W-:Y:S05]  /*02f0*/  @P0 BRA `(.L_x_1) ;  /* 0x0000000000480947 */ /* 0x000fea0003800000 */
[----:B0-----:R-:W0:Y:S01]  /*0300*/  S2UR UR5, SR_CgaCtaId ;  /* 0x00000000000579c3 */ /* 0x001e220000008800 */
        /* <DEDUP_REMOVED lines=12> */
[----:B0-----:R0:W0:Y:S08]  /*03d0*/  SYNCS.EXCH.64 URZ, [UR8+0x28850], UR4 ;  /* 0x02885004083f75b2 */ /* 0x0010300008000100 */
[----:B------:R0:W0:Y:S01]  /*03e0*/  SYNCS.EXCH.64 URZ, [UR8+0x28860], UR6 ;  /* 0x02886006083f75b2 */ /* 0x0000220008000100 */
[----:B------:R0:W0:Y:S01]  /*03f0*/  SYNCS.EXCH.64 URZ, [UR8+0x28858], UR4 ;  /* 0x02885804083f75b2 */ /* 0x0000220008000100 */
[----:B------:R0:W0:Y:S01]  /*0400*/  SYNCS.EXCH.64 URZ, [UR8+0x28868], UR6 ;  /* 0x02886806083f75b2 */ /* 0x0000220008000100 */
[----:B------:R-:W-:Y:S01]  /*0410*/  NOP ;  /* 0x0000000000007918 */ /* 0x000fe20000000000 */
.L_x_1:
[----:B------:R-:W5:Y:S01]  /*0420*/  SHFL.IDX PT, R0, R17, RZ, 0x1f ;  /* 0x00001fff11007589 */ /* 0x000f6200000e0000 */
[----:B------:R-:W-:Y:S01]  /*0430*/  NOP ;  /* 0x0000000000007918 */ /* 0x000fe20000000000 */
[----:B-----5:R-:W-:-:S13]  /*0440*/  ISETP.NE.AND P0, PT, R0, RZ, PT ;  /* 0x000000ff0000720c */ /* 0x020fda0003f05270 */
[----:B------:R-:W-:Y:S05]  /*0450*/  @P0 BRA `(.L_x_2) ;  /* 0x0000000000380947 */ /* 0x000fea0003800000 */
[----:B0-----:R-:W0:Y:S01]  /*0460*/  S2UR UR5, SR_CgaCtaId ;  /* 0x00000000000579c3 */ /* 0x001e220000008800 */
[----:B------:R-:W-:Y:S01]  /*0470*/  UMOV UR4, 0x400 ;  /* 0x0000040000047882 */ /* 0x000fe20000000000 */
[----:B------:R-:W-:Y:S01]  /*0480*/  UMOV UR7, 0x80 ;  /* 0x0000008000077882 */ /* 0x000fe20000000000 */
[----:B------:R-:W-:Y:S01]  /*0490*/  ELECT P0, URZ, PT ;  /* 0x00000000003f782f */ /* 0x000fe20003800000 */
[----:B0-----:R-:W-:Y:S02]  /*04a0*/  ULEA UR6, UR5, UR4, 0x18 ;  /* 0x0000000405067291 */ /* 0x001fe4000f8ec03f */
[----:B------:R-:W-:-:S04]  /*04b0*/  UIADD3 UR4, -UR7, 0x100000, URZ ;  /* 0x0010000007047890 */ /* 0x000fc8000fffe13f */
[----:B------:R-:W-:Y:S02]  /*04c0*/  USHF.L.U32 UR5, UR4, 0xb, URZ ;  /* 0x0000000b04057899 */ /* 0x000fe4000800063f */
[----:B------:R-:W-:Y:S01]  /*04d0*/  USHF.L.U32 UR4, UR4, 0x1, URZ ;  /* 0x0000000104047899 */ /* 0x000fe2000800063f */
[----:B------:R-:W0:Y:S11]  /*04e0*/  FENCE.VIEW.ASYNC.S ;  /* 0x00000000000073c6 */ /* 0x000e360000000000 */
[----:B0-----:R0:W0:Y:S01]  /*04f0*/  SYNCS.EXCH.64 URZ, [UR6+0x28870], UR4 ;  /* 0x02887004063f75b2 */ /* 0x0010220008000100 */
[----:B------:R0:W0:Y:S01]  /*0500*/  SYNCS.EXCH.64 URZ, [UR6+0x28880], UR4 ;  /* 0x02888004063f75b2 */ /* 0x0000220008000100 */
[----:B------:R0:W0:Y:S01]  /*0510*/  SYNCS.EXCH.64 URZ, [UR6+0x28878], UR4 ;  /* 0x02887804063f75b2 */ /* 0x0000220008000100 */
[----:B------:R0:W0:Y:S01]  /*0520*/  SYNCS.EXCH.64 URZ, [UR6+0x28888], UR4 ;  /* 0x02888804063f75b2 */ /* 0x0000220008000100 */
[----:B------:R-:W-:Y:S01]  /*0530*/  NOP ;  /* 0x0000000000007918 */ /* 0x000fe20000000000 */
.L_x_2:
        /* <DEDUP_REMOVED lines=22> */
.L_x_3:
[----:B------:R-:W5:Y:S01]  /*06a0*/  SHFL.IDX PT, R0, R17, RZ, 0x1f ;  /* 0x00001fff11007589 */ /* 0x000f6200000e0000 */
[----:B------:R-:W-:Y:S01]  /*06b0*/  R2UR UR9, R3 ;  /* 0x00000000030972ca */ /* 0x000fe200000e0000 */
        /* <DEDUP_REMOVED lines=21> */
.L_x_4:
[----:B------:R-:W-:Y:S01]  /*0810*/  UISETP.NE.AND UP0, UPT, UR9, URZ, UPT ;  /* 0x0000003f0900728c */ /* 0x000fe2000bf05270 */
[----:B------:R-:W-:Y:S01]  /*0820*/  NOP ;  /* 0x0000000000007918 */ /* 0x000fe20000000000 */
[----:B------:R-:W-:Y:S01]  /*0830*/  UMOV UR40, 0x1 ;  /* 0x0000000100287882 */ /* 0x000fe20000000000 */
[----:B------:R-:W-:Y:S01]  /*0840*/  ULDC.64 UR38, c[0x0][0x208] ;  /* 0x0000820000267ab9 */ /* 0x000fe20000000a00 */
[----:B------:R-:W-:Y:S01]  /*0850*/  USEL UR40, UR40, 0x2, !UP0 ;  /* 0x0000000228287887 */ /* 0x000fe2000c000000 */
[----:B------:R-:W-:Y:S01]  /*0860*/  BSSY B6, `(.L_x_5) ;  /* 0x0000bcf000067945 */ /* 0x000fe20003800000 */
[----:B01234-:R-:W-:Y:S01]  /*0870*/  BAR.SYNC.DEFER_BLOCKING 0x0 ;  /* 0x0000000000007b1d */ /* 0x01ffe20000010000 */
[----:B------:R-:W-:-:S13]  /*0880*/  PLOP3.LUT P0, PT, PT, PT, UP0, 0x80, 0x0 ;  /* 0x000000000000781c */ /* 0x000fda0003f0f008 */
[----:B------:R-:W-:Y:S05]  /*0890*/  @!P0 BRA `(.L_x_6) ;  /* 0x0000008000788947 */ /* 0x000fea0003800000 */
.L_x_7:
[----:B------:R-:W-:-:S08]  /*08a0*/  NOP ;  /* 0x0000000000007918 */ /* 0x000fd00000000000 */
[----:B------:R-:W0:Y:S02]  /*08b0*/  USETMAXREG.TRY_ALLOC.CTAPOOL UP0, 0xe8 ;  /* 0x000000e8000079c8 */ /* 0x000e240008000600 */
[----:B0-----:R-:W-:-:S13]  /*08c0*/  PLOP3.LUT P0, PT, PT, PT, UP0, 0x80, 0x0 ;  /* 0x000000000000781c */ /* 0x001fda0003f0f008 */
[----:B------:R-:W-:Y:S05]  /*08d0*/  @!P0 BRA `(.L_x_7) ;  /* 0xfffffffc00f08947 */ /* 0x000fea000383ffff */
[----:B------:R-:W0:Y:S01]  /*08e0*/  S2UR UR6, SR_CTAID.Y ;  /* 0x00000000000679c3 */ /* 0x000e220000002600 */
[----:B------:R-:W-:Y:S01]  /*08f0*/  LOP3.LUT R0, R18, 0xffffff80, RZ, 0xc0, !PT ;  /* 0xffffff8012007812 */ /* 0x000fe200078ec0ff */
[----:B------:R-:W-:Y:S02]  /*0900*/  ULDC UR7, c[0x0][0xc50] ;  /* 0x0003140000077ab9 */ /* 0x000fe40000000800 */
[----:B------:R-:W-:-:S04]  /*0910*/  UISETP.NE.AND UP0, UPT, UR7, 0x1, UPT ;  /* 0x000000010700788c */ /* 0x000fc8000bf05270 */
[----:B------:R-:W-:Y:S08]  /*0920*/  BAR.ARV 0x8, 0x180 ;  /* 0x0206000000007b1d */ /* 0x000ff00000002000 */
[----:B------:R-:W1:Y:S01]  /*0930*/  S2UR UR8, SR_CTAID.Z ;  /* 0x00000000000879c3 */ /* 0x000e620000002700 */
[----:B------:R-:W-:Y:S01]  /*0940*/  ISETP.NE.AND P0, PT, R0, 0x80, PT ;  /* 0x000000800000780c */ /* 0x000fe20003f05270 */
[----:B------:R-:W-:Y:S01]  /*0950*/  @UP0 ULDC UR4, c[0x0][0xc54] ;  /* 0x0003150000040ab9 */ /* 0x000fe20000000800 */
[----:B------:R-:W-:Y:S01]  /*0960*/  @UP0 ULDC UR9, c[0x0][0xc58] ;  /* 0x0003160000090ab9 */ /* 0x000fe20000000800 */
[----:B0-----:R-:W-:-:S10]  /*0970*/  UIMAD.WIDE.U32 UR4, UR6, UR4, URZ ;  /* 0x00000004060472a5 */ /* 0x001fd4000f8e003f */
[----:B------:R-:W-:Y:S06]  /*0980*/  @!P0 BAR.ARV 0x9, 0x100 ;  /* 0x0244000000008b1d */ /* 0x000fec0000002000 */
[----:B------:R-:W-:Y:S01]  /*0990*/  UMOV UR37, UR6 ;  /* 0x0000000600257c82 */ /* 0x000fe20008000000 */
[----:B------:R-:W-:Y:S01]  /*09a0*/  @UP0 USHF.R.U32.HI UR37, URZ, UR9, UR5 ;  /* 0x000000093f250299 */ /* 0x000fe20008011605 */
[----:B-1----:R-:W-:-:S03]  /*09b0*/  ISETP.LE.AND P0, PT, RZ, UR8, PT ;  /* 0x00000008ff007c0c */ /* 0x002fc6000bf03270 */
[----:B------:R-:W-:-:S04]  /*09c0*/  UIADD3 UR4, -UR37, URZ, URZ ;  /* 0x0000003f25047290 */ /* 0x000fc8000fffe13f */
[----:B------:R-:W-:-:S06]  /*09d0*/  UIMAD UR7, UR7, UR4, UR6 ;  /* 0x00000004070772a4 */ /* 0x000fcc000f8e0206 */
[----:B------:R-:W-:Y:S06]  /*09e0*/  @!P0 BRA `(.L_x_8) ;  /* 0x000000b800d88947 */ /* 0x000fec0003800000 */
[----:B------:R-:W-:Y:S01]  /*09f0*/  ULDC.64 UR4, c[0x0][0x418] ;  /* 0x0001060000047ab9 */ /* 0x000fe20000000a00 */
[----:B------:R-:W-:Y:S01]  /*0a00*/  ULDC UR43, c[0x0][0x424] ;  /* 0x00010900002b7ab9 */ /* 0x000fe20000000800 */
[----:B------:R-:W-:Y:S01]  /*0a10*/  UISETP.NE.U32.AND UP0, UPT, UR4, URZ, UPT ;  /* 0x0000003f0400728c */ /* 0x000fe2000bf05070 */
[----:B------:R-:W-:Y:S01]  /*0a20*/  IMAD.MOV.U32 R3, RZ, RZ, RZ ;  /* 0x000000ffff037224 */ /* 0x000fe200078e00ff */
[----:B------:R-:W-:Y:S02]  /*0a30*/  ULOP3.LUT UR8, UR7, 0xffff, URZ, 0xc0, !UPT ;  /* 0x0000ffff07087892 */ /* 0x000fe4000f8ec03f */
[----:B------:R-:W-:Y:S01]  /*0a40*/  UISETP.NE.AND.EX UP0, UPT, UR5, URZ, UPT, UP0 ;  /* 0x0000003f0500728c */ /* 0x000fe2000bf05300 */
[----:B------:R-:W-:-:S03]  /*0a50*/  ULDC UR4, c[0x0][0x2f0] ;  /* 0x0000bc0000047ab9 */ /* 0x000fc60000000800 */
[----:B------:R-:W-:-:S04]  /*0a60*/  USEL UR43, UR43, 0x1, UP0 ;  /* 0x000000012b2b7887 */ /* 0x000fc80008000000 */
[----:B------:R-:W-:-:S04]  /*0a70*/  UIMAD UR43, UR43, UR4, URZ ;  /* 0x000000042b2b72a4 */ /* 0x000fc8000f8e023f */
[----:B------:R-:W-:Y:S02]  /*0a80*/  UISETP.GE.AND UP0, UPT, UR43, 0x1, UPT ;  /* 0x000000012b00788c */ /* 0x000fe4000bf06270 */
[----:B------:R-:W-:-:S04]  /*0a90*/  UIADD3 UR4, UR43, 0x7f, URZ ;  /* 0x0000007f2b047890 */ /* 0x000fc8000fffe03f */
[----:B------:R-:W-:Y:S01]  /*0aa0*/  PLOP3.LUT P0, PT, PT, PT, UP0, 0x80, 0x0 ;  /* 0x000000000000781c */ /* 0x000fe20003f0f008 */
[----:B------:R-:W-:-:S04]  /*0ab0*/  USHF.R.S32.HI UR5, URZ, 0x1f, UR4 ;  /* 0x0000001f3f057899 */ /* 0x000fc80008011404 */
[----:B------:R-:W-:-:S04]  /*0ac0*/  ULEA.HI UR5, UR5, UR4, URZ, 0x7 ;  /* 0x0000000405057291 */ /* 0x000fc8000f8f383f */
[----:B------:R-:W-:-:S04]  /*0ad0*/  USHF.R.S32.HI UR5, URZ, 0x7, UR5 ;  /* 0x000000073f057899 */ /* 0x000fc80008011405 */
[----:B------:R-:W-:Y:S08]  /*0ae0*/  @!P0 BRA `(.L_x_9) ;  /* 0x0000000000808947 */ /* 0x000ff00003800000 */
[----:B------:R-:W-:-:S04]  /*0af0*/  USHF.R.U32.HI UR4, URZ, 0x10, UR7 ;  /* 0x000000103f047899 */ /* 0x000fc80008011607 */
[----:B------:R-:W-:-:S11]  /*0b00*/  UISETP.NE.AND UP0, UPT, UR4, URZ, UPT ;  /* 0x0000003f0400728c */ /* 0x000fd6000bf05270 */
[----:B------:R-:W-:Y:S02]  /*0b10*/  @!UP0 ULDC UR4, c[0x0][0x9f0] ;  /* 0x00027c0000048ab9 */ /* 0x000fe40000000800 */
[----:B------:R-:W-:Y:S01]  /*0b20*/  IMAD.U32 R6, RZ, RZ, UR4 ;  /* 0x00000004ff067e24 */ /* 0x000fe2000f8e00ff */
[----:B------:R-:W-:-:S04]  /*0b30*/  UIADD3 UR6, UR5, -0x1, UR4 ;  /* 0xffffffff05067890 */ /* 0x000fc8000fffe004 */
[-C--:B------:R-:W-:Y:S02]  /*0b40*/  IABS R3, R6.reuse ;  /* 0x0000000600037213 */ /* 0x080fe40000000000 */
[----:B------:R-:W-:Y:S01]  /*0b50*/  IMAD.U32 R8, RZ, RZ, UR6 ;  /* 0x00000006ff087e24 */ /* 0x000fe2000f8e00ff */
[----:B------:R-:W-:Y:S01]  /*0b60*/  IABS R6, R6 ;  /* 0x0000000600067213 */ /* 0x000fe20000000000 */
[----:B------:R-:W0:Y:S01]  /*0b70*/  I2F.RP R0, R3 ;  /* 0x0000000300007306 */ /* 0x000e220000209400 */
[----:B------:R-:W-:Y:S02]  /*0b80*/  ULOP3.LUT UR6, UR6, UR4, URZ, 0x3c, !UPT ;  /* 0x0000000406067292 */ /* 0x000fe4000f8e3c3f */
[----:B------:R-:W-:-:S04]  /*0b90*/  IADD3 R6, RZ, -R6, RZ ;  /* 0x80000006ff067210 */ /* 0x000fc80007ffe0ff */
[----:B------:R-:W-:Y:S01]  /*0ba0*/  ISETP.LE.AND P2, PT, RZ, UR6, PT ;  /* 0x00000006ff007c0c */ /* 0x000fe2000bf43270 */
[----:B0-----:R-:W0:Y:S02]  /*0bb0*/  MUFU.RCP R0, R0 ;  /* 0x0000000000007308 */ /* 0x001e240000001000 */
[----:B0-----:R-:W-:Y:S02]  /*0bc0*/  IADD3 R4, R0, 0xffffffe, RZ ;  /* 0x0ffffffe00047810 */ /* 0x001fe40007ffe0ff */
[----:B------:R-:W-:-:S04]  /*0bd0*/  IABS R0, R8 ;  /* 0x0000000800007213 */ /* 0x000fc80000000000 */
[----:B------:R0:W1:Y:S02]  /*0be0*/  F2I.FTZ.U32.TRUNC.NTZ R5, R4 ;  /* 0x0000000400057305 */ /* 0x000064000021f000 */
[----:B0-----:R-:W-:Y:S02]  /*0bf0*/  IMAD.MOV.U32 R4, RZ, RZ, RZ ;  /* 0x000000ffff047224 */ /* 0x001fe400078e00ff */
[----:B-1----:R-:W-:-:S04]  /*0c00*/  IMAD.MOV R10, RZ, RZ, -R5 ;  /* 0x000000ffff0a7224 */ /* 0x002fc800078e0a05 */
[----:B------:R-:W-:-:S04]  /*0c10*/  IMAD R7, R10, R3, RZ ;  /* 0x000000030a077224 */ /* 0x000fc800078e02ff */
[----:B------:R-:W-:-:S04]  /*0c20*/  IMAD.HI.U32 R5, R5, R7, R4 ;  /* 0x0000000705057227 */ /* 0x000fc800078e0004 */
[----:B------:R-:W-:Y:S02]  /*0c30*/  IMAD.MOV.U32 R4, RZ, RZ, R6 ;  /* 0x000000ffff047224 */ /* 0x000fe400078e0006 */
[----:B------:R-:W-:-:S04]  /*0c40*/  IMAD.HI.U32 R5, R5, R0, RZ ;  /* 0x0000000005057227 */ /* 0x000fc800078e00ff */
[----:B------:R-:W-:-:S05]  /*0c50*/  IMAD R0, R5, R4, R0 ;  /* 0x0000000405007224 */ /* 0x000fca00078e0200 */
[----:B------:R-:W-:-:S13]  /*0c60*/  ISETP.GT.U32.AND P1, PT, R3, R0, PT ;  /* 0x000000000300720c */ /* 0x000fda0003f24070 */
[-C--:B------:R-:W-:Y:S01]  /*0c70*/  @!P1 IADD3 R0, R0, -R3.reuse, RZ ;  /* 0x8000000300009210 */ /* 0x080fe20007ffe0ff */
[----:B------:R-:W-:Y:S01]  /*0c80*/  @!P1 VIADD R5, R5, 0x1 ;  /* 0x0000000105059836 */ /* 0x000fe20000000000 */
[----:B------:R-:W-:Y:S02]  /*0c90*/  ISETP.NE.AND P1, PT, RZ, UR4, PT ;  /* 0x00000004ff007c0c */ /* 0x000fe4000bf25270 */
[----:B------:R-:W-:-:S13]  /*0ca0*/  ISETP.GE.U32.AND P0, PT, R0, R3, PT ;  /* 0x000000030000720c */ /* 0x000fda0003f06070 */
[----:B------:R-:W-:-:S05]  /*0cb0*/  @P0 VIADD R5, R5, 0x1 ;  /* 0x0000000105050836 */ /* 0x000fca0000000000 */
[----:B------:R-:W-:-:S05]  /*0cc0*/  MOV R3, R5 ;  /* 0x0000000500037202 */ /* 0x000fca0000000f00 */
[----:B------:R-:W-:Y:S01]  /*0cd0*/  @!P2 IMAD.MOV R3, RZ, RZ, -R3 ;  /* 0x000000ffff03a224 */ /* 0x000fe200078e0a03 */
[----:B------:R-:W-:-:S07]  /*0ce0*/  @!P1 LOP3.LUT R3, RZ, UR4, RZ, 0x33, !PT ;  /* 0x00000004ff039c12 */ /* 0x000fce000f8e33ff */
.L_x_9:
[----:B------:R-:W-:Y:S01]  /*0cf0*/  IMAD R16, R3, UR8, RZ ;  /* 0x0000000803107c24 */ /* 0x000fe2000f8e02ff */
[----:B------:R-:W-:Y:S01]  /*0d00*/  PLOP3.LUT P0, PT, PT, PT, PT, 0x80, 0x0 ;  /* 0x000000000000781c */ /* 0x000fe20003f0f070 */
[----:B------:R-:W-:Y:S01]  /*0d10*/  VIADD R18, R18, 0xffffff80 ;  /* 0xffffff8012127836 */ /* 0x000fe20000000000 */
[----:B------:R-:W-:Y:S02]  /*0d20*/  MOV R0, RZ ;  /* 0x000000ff00007202 */ /* 0x000fe40000000f00 */
[----:B------:R-:W-:Y:S02]  /*0d30*/  CS2R R150, SRZ ;  /* 0x0000000000967805 */ /* 0x000fe4000001ff00 */
[----:B------:R-:W-:Y:S02]  /*0d40*/  VIADDMNMX R3, R16, R3, UR5, PT ;  /* 0x0000000510037e46 */ /* 0x000fe4000b800103 */
[----:B------:R-:W-:Y:S02]  /*0d50*/  CS2R R68, SRZ ;  /* 0x0000000000447805 */ /* 0x000fe4000001ff00 */
[----:B------:R-:W-:-:S02]  /*0d60*/  CS2R R66, SRZ ;  /* 0x0000000000427805 */ /* 0x000fc4000001ff00 */
[----:B------:R-:W-:Y:S02]  /*0d70*/  CS2R R36, SRZ ;  /* 0x0000000000247805 */ /* 0x000fe4000001ff00 */
[----:B------:R-:W-:Y:S01]  /*0d80*/  R2UR UR42, R3 ;  /* 0x00000000032a72ca */ /* 0x000fe200000e0000 */
[----:B------:R-:W-:Y:S01]  /*0d90*/  IMAD.MOV.U32 R3, RZ, RZ, RZ ;  /* 0x000000ffff037224 */ /* 0x000fe200078e00ff */
[----:B------:R-:W-:Y:S02]  /*0da0*/  CS2R R38, SRZ ;  /* 0x0000000000267805 */ /* 0x000fe4000001ff00 */
[----:B------:R-:W-:Y:S02]  /*0db0*/  CS2R R24, SRZ ;  /* 0x0000000000187805 */ /* 0x000fe4000001ff00 */
[----:B------:R-:W-:Y:S02]  /*0dc0*/  CS2R R26, SRZ ;  /* 0x00000000001a7805 */ /* 0x000fe4000001ff00 */
[----:B------:R-:W-:-:S02]  /*0dd0*/  CS2R R14, SRZ ;  /* 0x00000000000e7805 */ /* 0x000fc4000001ff00 */
[----:B------:R-:W-:Y:S02]  /*0de0*/  CS2R R20, SRZ ;  /* 0x0000000000147805 */ /* 0x000fe4000001ff00 */
[----:B------:R-:W-:Y:S02]  /*0df0*/  CS2R R8, SRZ ;  /* 0x0000000000087805 */ /* 0x000fe4000001ff00 */
[----:B------:R-:W-:Y:S02]  /*0e00*/  CS2R R10, SRZ ;  /* 0x00000000000a7805 */ /* 0x000fe4000001ff00 */
[----:B------:R-:W-:Y:S02]  /*0e10*/  CS2R R6, SRZ ;  /* 0x0000000000067805 */ /* 0x000fe4000001ff00 */
[----:B------:R-:W-:Y:S02]  /*0e20*/  CS2R R64, SRZ ;  /* 0x0000000000407805 */ /* 0x000fe4000001ff00 */
[----:B------:R-:W-:-:S02]  /*0e30*/  CS2R R4, SRZ ;  /* 0x0000000000047805 */ /* 0x000fc4000001ff00 */
[----:B------:R-:W-:Y:S02]  /*0e40*/  CS2R R40, SRZ ;  /* 0x0000000000287805 */ /* 0x000fe4000001ff00 */
[----:B------:R-:W-:Y:S02]  /*0e50*/  ISETP.LT.AND P1, PT, R16, UR42, PT ;  /* 0x0000002a10007c0c */ /* 0x000fe4000bf21270 */
        /* <DEDUP_REMOVED lines=16> */
[----:B------:R-:W-:Y:S01]  /*0f60*/  CS2R R50, SRZ ;  /* 0x0000000000327805 */ /* 0x000fe2000001ff00 */
[----:B------:R-:W-:Y:S06]  /*0f70*/  @!P1 BRA `(.L_x_10) ;  /* 0x0000006000809947 */ /* 0x000fec0003800000 */
[----:B------:R-:W-:Y:S01]  /*0f80*/  SHF.R.S32.HI R3, RZ, 0x1f, R18 ;  /* 0x0000001fff037819 */ /* 0x000fe20000011412 */
[----:B------:R-:W0:Y:S01]  /*0f90*/  S2UR UR5, SR_CgaCtaId ;  /* 0x00000000000579c3 */ /* 0x000e220000008800 */
[----:B------:R-:W-:Y:S02]  /*0fa0*/  UMOV UR36, 0x400 ;  /* 0x0000040000247882 */ /* 0x000fe40000000000 */
[----:B------:R-:W-:-:S04]  /*0fb0*/  LEA.HI R17, R3, R18, RZ, 0x7 ;  /* 0x0000001203117211 */ /* 0x000fc800078f38ff */
[----:B------:R-:W-:-:S06]  /*0fc0*/  SHF.R.S32.HI R0, RZ, 0x7, R17 ;  /* 0x00000007ff007819 */ /* 0x000fcc0000011411 */
[----:B------:R-:W1:Y:S01]  /*0fd0*/  SHFL.IDX PT, R0, R0, RZ, 0x1f ;  /* 0x00001fff00007589 */ /* 0x000e6200000e0000 */
[----:B0-----:R-:W-:-:S04]  /*0fe0*/  ULEA UR36, UR5, UR36, 0x18 ;  /* 0x0000002405247291 */ /* 0x001fc8000f8ec03f */
[----:B------:R-:W-:-:S04]  /*0ff0*/  UIADD3 UR5, UR36, 0x10400, URZ ;  /* 0x0001040024057890 */ /* 0x000fc8000fffe03f */
[----:B------:R-:W-:Y:S01]  /*1000*/  ULOP3.LUT UP0, URZ, UR5, 0x3ff, URZ, 0xc0, !UPT ;  /* 0x000003ff053f7892 */ /* 0x000fe2000f80c03f */
[----:B-1----:R-:W-:-:S05]  /*1010*/  R2UR UR41, R0 ;  /* 0x00000000002972ca */ /* 0x002fca00000e0000 */
[----:B------:R-:W-:-:S08]  /*1020*/  PLOP3.LUT P0, PT, PT, PT, UP0, 0x80, 0x0 ;  /* 0x000000000000781c */ /* 0x000fd00003f0f008 */
[----:B------:R-:W-:-:S04]  /*1030*/  ULEA.HI UR4, UR41, UR41, URZ, 0x1 ;  /* 0x0000002929047291 */ /* 0x000fc8000f8f083f */
[----:B------:R-:W-:-:S04]  /*1040*/  ULOP3.LUT UR4, UR4, 0x1e, URZ, 0xc0, !UPT ;  /* 0x0000001e04047892 */ /* 0x000fc8000f8ec03f */
[----:B------:R-:W-:-:S04]  /*1050*/  UIADD3 UR4, UR41, -UR4, URZ ;  /* 0x8000000429047290 */ /* 0x000fc8000fffe03f */
[----:B------:R-:W-:-:S04]  /*1060*/  ULEA UR4, UR4, UR5, 0xd ;  /* 0x0000000504047291 */ /* 0x000fc8000f8e683f */
[----:B------:R-:W-:-:S04]  /*1070*/  USHF.R.U32.HI UR4, URZ, 0x4, UR4 ;  /* 0x000000043f047899 */ /* 0x000fc80008011604 */
[----:B------:R-:W-:Y:S01]  /*1080*/  ULOP3.LUT UR44, UR4, 0x3fff, URZ, 0xc0, !UPT ;  /* 0x00003fff042c7892 */ /* 0x000fe2000f8ec03f */
[----:B------:R-:W-:Y:S11]  /*1090*/  @!P0 BRA `(.L_x_11) ;  /* 0x0000000000408947 */ /* 0x000ff60003800000 */
[----:B------:R-:W-:Y:S01]  /*10a0*/  MOV R0, 0x0 ;  /* 0x0000000000007802 */ /* 0x000fe20000000f00 */
[----:B------:R-:W-:Y:S01]  /*10b0*/  ULDC.64 UR4, c[0x4][0x80] ;  /* 0x0100200000047ab9 */ /* 0x000fe20000000a00 */
[----:B------:R-:W-:Y:S01]  /*10c0*/  ULDC.64 UR6, c[0x4][0x20] ;  /* 0x0100080000067ab9 */ /* 0x000fe20000000a00 */
[----:B------:R-:W-:Y:S01]  /*10d0*/  IMAD.U32 R4, RZ, RZ, UR4 ;  /* 0x00000004ff047e24 */ /* 0x000fe2000f8e00ff */
[----:B------:R0:W1:Y:S01]  /*10e0*/  LDC.64 R14, c[0x4][R0] ;  /* 0x01000000000e7b82 */ /* 0x0000620000000a00 */
[----:B------:R-:W-:Y:S01]  /*10f0*/  MOV R5, UR5 ;  /* 0x0000000500057c02 */ /* 0x000fe20008000f00 */
[----:B------:R-:W-:Y:S01]  /*1100*/  ULDC.64 UR4, c[0x4][0x88] ;  /* 0x0100220000047ab9 */ /* 0x000fe20000000a00 */
[----:B------:R-:W-:Y:S01]  /*1110*/  MOV R10, UR6 ;  /* 0x00000006000a7c02 */ /* 0x000fe20008000f00 */
[----:B------:R-:W-:Y:S01]  /*1120*/  IMAD.U32 R6, RZ, RZ, UR4 ;  /* 0x00000004ff067e24 */ /* 0x000fe2000f8e00ff */
[----:B------:R-:W-:Y:S01]  /*1130*/  MOV R12, 0x1 ;  /* 0x00000001000c7802 */ /* 0x000fe20000000f00 */
[----:B------:R-:W-:-:S02]  /*1140*/  IMAD.U32 R7, RZ, RZ, UR5 ;  /* 0x00000005ff077e24 */ /* 0x000fc4000f8e00ff */
[----:B------:R-:W-:Y:S02]  /*1150*/  IMAD.U32 R11, RZ, RZ, UR7 ;  /* 0x00000007ff0b7e24 */ /* 0x000fe4000f8e00ff */
[----:B------:R-:W-:Y:S02]  /*1160*/  IMAD.MOV.U32 R8, RZ, RZ, 0x70 ;  /* 0x00000070ff087424 */ /* 0x000fe400078e00ff */
[----:B0-----:R-:W-:-:S07]  /*1170*/  IMAD.MOV.U32 R13, RZ, RZ, RZ ;  /* 0x000000ffff0d7224 */ /* 0x001fce00078e00ff */
[----:B------:R-:W-:-:S07]  /*1180*/  LEPC R20, `(.L_x_11) ;  /* 0x000000001014794e */ /* 0x000fce0000000000 */
[----:B-1----:R-:W-:Y:S05]  /*1190*/  CALL.ABS.NOINC R14 ;  /* 0x000000000e007343 */ /* 0x002fea0003c00000 */
.L_x_11:
[----:B------:R-:W-:-:S04]  /*11a0*/  SHF.L.U32 R3, RZ, 0x1f, RZ ;  /* 0x0000001fff037819 */ /* 0x000fc800000006ff */
[----:B------:R-:W0:Y:S02]  /*11b0*/  SYNCS.PHASECHK.TRANS64.TRYWAIT P0, [UR36+0x28800], R3 ;  /* 0x02880003ff0075a7 */ /* 0x000e240008000164 */
[----:B0-----:R-:W-:Y:S05]  /*11c0*/  @!P0 BRA `(.L_x_12) ;  /* 0x000000b000e88947 */ /* 0x001fea0003800000 */
.L_x_85:
[----:B------:R-:W-:-:S06]  /*11d0*/  ULOP3.LUT UR4, UR40, 0x1, URZ, 0xfc, !UPT ;  /* 0x0000000128047892 */ /* 0x000fcc000f8efc3f */
[----:B0-----:R-:W-:-:S05]  /*11e0*/  IMAD.U32 R0, RZ, RZ, UR4 ;  /* 0x00000004ff007e24 */ /* 0x001fca000f8e00ff */
[----:B------:R-:W-:-:S13]  /*11f0*/  ISETP.NE.AND P0, PT, R0, 0x3, PT ;  /* 0x000000030000780c */ /* 0x000fda0003f05270 */
[----:B------:R-:W-:Y:S05]  /*1200*/  @!P0 BRA `(.L_x_13) ;  /* 0x0000000000048947 */ /* 0x000fea0003800000 */
[----:B------:R-:W-:Y:S01]  /*1210*/  BPT.TRAP 0x1 ;  /* 0x000000040000795c */ /* 0x000fe20000300000 */
.L_x_13:
[----:B------:R0:W1:Y:S01]  /*1220*/  SYNCS.PHASECHK.TRANS64.TRYWAIT P1, [UR36+0x28830], R3 ;  /* 0x02883003ff0075a7 */ /* 0x0000620008020164 */
[----:B------:R-:W-:Y:S05]  /*1230*/  @!P0 BRA `(.L_x_14) ;  /* 0x0000000000048947 */ /* 0x000fea0003800000 */
[----:B------:R-:W-:Y:S01]  /*1240*/  BPT.TRAP 0x1 ;  /* 0x000000040000795c */ /* 0x000fe20000300000 */
.L_x_14:
[----:B------:R-:W-:Y:S01]  /*1250*/  MOV R5, UR44 ;  /* 0x0000002c00057c02 */ /* 0x000fe20008000f00 */
[----:B------:R-:W-:Y:S01]  /*1260*/  IMAD.MOV.U32 R0, RZ, RZ, RZ ;  /* 0x000000ffff007224 */ /* 0x000fe200078e00ff */
[----:B-1----:R-:W-:Y:S06]  /*1270*/  @P1 BRA `(.L_x_15) ;  /* 0x0000000000081947 */ /* 0x002fec0003800000 */
[----:B------:R-:W1:Y:S02]  /*1280*/  SYNCS.PHASECHK.TRANS64.TRYWAIT P1, [UR36+0x28830], R3 ;  /* 0x02883003ff0075a7 */ /* 0x000e640008020164 */
[----:B-1----:R-:W-:Y:S05]  /*1290*/  @!P1 BRA `(.L_x_16) ;  /* 0x000000b000cc9947 */ /* 0x002fea0003800000 */
.L_x_15:
[----:B------:R-:W-:Y:S05]  /*12a0*/  WARPSYNC.ALL ;  /* 0x0000000000007948 */ /* 0x000fea0003800000 */
[----:B-1----:R-:W-:Y:S01]  /*12b0*/  LOP3.LUT R4, R5, 0x10000, RZ, 0xfc, !PT ;  /* 0x0001000005047812 */ /* 0x002fe200078efcff */
[----:B------:R-:W-:Y:S01]  /*12c0*/  IMAD.MOV.U32 R151, RZ, RZ, RZ ;  /* 0x000000ffff977224 */ /* 0x000fe200078e00ff */
[----:B------:R-:W-:Y:S01]  /*12d0*/  MOV R5, 0x40000040 ;  /* 0x4000004000057802 */ /* 0x000fe20000000f00 */
[----:B------:R-:W-:Y:S01]  /*12e0*/  UIADD3 UR4, UR36, 0x18400, URZ ;  /* 0x0001840024047890 */ /* 0x000fe2000fffe03f */
[C---:B------:R-:W-:Y:S01]  /*12f0*/  R2UR UR8, R4.reuse ;  /* 0x00000000040872ca */ /* 0x040fe200000e0000 */
[----:B------:R-:W-:Y:S01]  /*1300*/  WARPGROUP.ARRIVE ;  /* 0x00000000000079c5 */ /* 0x000fe20000000000 */
[----:B------:R-:W-:Y:S01]  /*1310*/  R2UR UR9, R5 ;  /* 0x00000000050972ca */ /* 0x000fe200000e0000 */
[----:B------:R-:W-:Y:S01]  /*1320*/  USHF.R.U32.HI UR4, URZ, 0x4, UR4 ;  /* 0x000000043f047899 */ /* 0x000fe20008011604 */
[----:B------:R-:W-:Y:S01]  /*1330*/  R2UR UR32, R4 ;  /* 0x00000000042072ca */ /* 0x000fe200000e0000 */
[----:B------:R-:W-:Y:S01]  /*1340*/  UMOV UR11, 0x40000040 ;  /* 0x40000040000b7882 */ /* 0x000fe20000000000 */
[----:B------:R-:W-:Y:S01]  /*1350*/  UMOV UR13, 0x40000040 ;  /* 0x40000040000d7882 */ /* 0x000fe20000000000 */
[----:B------:R-:W-:Y:S01]  /*1360*/  ULOP3.LUT UR4, UR4, 0x3fff, URZ, 0xc0, !UPT ;  /* 0x00003fff04047892 */ /* 0x000fe2000f8ec03f */
[----:B------:R-:W1:Y:S01]  /*1370*/  S2UR UR7, SR_CgaCtaId ;  /* 0x00000000000779c3 */ /* 0x000e620000008800 */
[----:B------:R-:W-:Y:S01]  /*1380*/  UMOV UR15, 0x40000040 ;  /* 0x40000040000f7882 */ /* 0x000fe20000000000 */
[----:B------:R-:W-:Y:S01]  /*1390*/  UMOV UR17, 0x40000040 ;  /* 0x4000004000117882 */ /* 0x000fe20000000000 */
[----:B------:R-:W-:Y:S01]  /*13a0*/  ULOP3.LUT UR48, UR4, 0x10000, URZ, 0xfc, !UPT ;  /* 0x0001000004307892 */ /* 0x000fe2000f8efc3f */
[----:B------:R-:W-:Y:S01]  /*13b0*/  UMOV UR19, 0x40000040 ;  /* 0x4000004000137882 */ /* 0x000fe20000000000 */
[----:B------:R-:W-:-:S02]  /*13c0*/  UMOV UR21, 0x40000040 ;  /* 0x4000004000157882 */ /* 0x000fc40000000000 */
[----:B------:R-:W-:Y:S02]  /*13d0*/  UIADD3 UR14, UR48, 0x4, URZ ;  /* 0x00000004300e7890 */ /* 0x000fe4000fffe03f */
[----:B------:R-:W-:Y:S01]  /*13e0*/  UIADD3 UR12, UR32, 0x4, URZ ;  /* 0x00000004200c7890 */ /* 0x000fe2000fffe03f */
[----:B------:R-:W-:Y:S01]  /*13f0*/  UMOV UR10, UR48 ;  /* 0x00000030000a7c82 */ /* 0x000fe20008000000 */
[----:B------:R-:W-:Y:S01]  /*1400*/  UIADD3 UR16, UR32, 0x6, URZ ;  /* 0x0000000620107890 */ /* 0x000fe2000fffe03f */
[----:B------:R-:W-:Y:S01]  /*1410*/  HGMMA.64x128x16.F32 R24, gdesc[UR8], RZ, !UPT, gsb0 ;  /* 0x01e00000081879f0 */ /* 0x000fe2000c0008ff */
[----:B------:R-:W-:Y:S02]  /*1420*/  UIADD3 UR8, UR32, 0x2, URZ ;  /* 0x0000000220087890 */ /* 0x000fe4000fffe03f */
[----:B------:R-:W-:Y:S01]  /*1430*/  UIADD3 UR10, UR48, 0x2, URZ ;  /* 0x00000002300a7890 */ /* 0x000fe2000fffe03f */
[----:B------:R-:W-:Y:S01]  /*1440*/  UMOV UR9, 0x40000040 ;  /* 0x4000004000097882 */ /* 0x000fe20000000000 */
[----:B------:R-:W-:Y:S01]  /*1450*/  UMOV UR11, 0x40000040 ;  /* 0x40000040000b7882 */ /* 0x000fe20000000000 */
[----:B------:R-:W-:-:S02]  /*1460*/  UIADD3 UR18, UR48, 0x6, URZ ;  /* 0x0000000630127890 */ /* 0x000fc4000fffe03f */
[----:B------:R-:W-:Y:S02]  /*1470*/  UIADD3 UR20, UR32, 0x400, URZ ;  /* 0x0000040020147890 */ /* 0x000fe4000fffe03f */
[----:B------:R-:W-:Y:S01]  /*1480*/  UIADD3 UR22, UR48, 0x400, URZ ;  /* 0x0000040030167890 */ /* 0x000fe2000fffe03f */
[----:B------:R-:W-:Y:S01]  /*1490*/  UMOV UR23, 0x40000040 ;  /* 0x4000004000177882 */ /* 0x000fe20000000000 */
[----:B------:R-:W-:Y:S02]  /*14a0*/  UIADD3 UR24, UR32, 0x402, URZ ;  /* 0x0000040220187890 */ /* 0x000fe4000fffe03f */
[----:B------:R-:W-:Y:S01]  /*14b0*/  UIADD3 UR26, UR48, 0x402, URZ ;  /* 0x00000402301a7890 */ /* 0x000fe2000fffe03f */
[----:B------:R-:W-:Y:S01]  /*14c0*/  UMOV UR25, 0x40000040 ;  /* 0x4000004000197882 */ /* 0x000fe20000000000 */
[----:B------:R-:W-:Y:S01]  /*14d0*/  UMOV UR27, 0x40000040 ;  /* 0x40000040001b7882 */ /* 0x000fe20000000000 */
[----:B------:R-:W-:Y:S02]  /*14e0*/  UIADD3 UR28, UR32, 0x404, URZ ;  /* 0x00000404201c7890 */ /* 0x000fe4000fffe03f */
[----:B------:R-:W-:Y:S01]  /*14f0*/  UIADD3 UR30, UR48, 0x404, URZ ;  /* 0x00000404301e7890 */ /* 0x000fe2000fffe03f */
[----:B------:R-:W-:Y:S01]  /*1500*/  UMOV UR29, 0x40000040 ;  /* 0x40000040001d7882 */ /* 0x000fe20000000000 */
[----:B------:R-:W-:Y:S01]  /*1510*/  UMOV UR31, 0x40000040 ;  /* 0x40000040001f7882 */ /* 0x000fe20000000000 */
[----:B------:R-:W-:-:S02]  /*1520*/  UIADD3 UR32, UR32, 0x406, URZ ;  /* 0x0000040620207890 */ /* 0x000fc4000fffe03f */
[----:B------:R-:W-:Y:S01]  /*1530*/  UIADD3 UR34, UR48, 0x406, URZ ;  /* 0x0000040630227890 */ /* 0x000fe2000fffe03f */
[----:B------:R-:W-:Y:S01]  /*1540*/  UMOV UR33, 0x40000040 ;  /* 0x4000004000217882 */ /* 0x000fe20000000000 */
[----:B------:R-:W-:Y:S01]  /*1550*/  UMOV UR35, 0x40000040 ;  /* 0x4000004000237882 */ /* 0x000fe20000000000 */
[----:B------:R-:W-:Y:S02]  /*1560*/  WARPGROUP.DEPBAR.LE gsb0, 0x0 ;  /* 0x00008000000079c5 */ /* 0x000fe40000010000 */
[----:B------:R-:W-:-:S06]  /*1570*/  WARPGROUP.ARRIVE ;  /* 0x00000000000079c5 */ /* 0x000fcc0000000000 */
[----:B------:R-:W-:Y:S03]  /*1580*/  HGMMA.64x128x16.F32 R24, gdesc[UR8], R24, gsb0 ;  /* 0x01e00000081879f0 */ /* 0x000fe60008000818 */
[----:B------:R-:W-:Y:S02]  /*1590*/  WARPGROUP.DEPBAR.LE gsb0, 0x0 ;  /* 0x00008000000079c5 */ /* 0x000fe40000010000 */
[----:B------:R-:W-:-:S07]  /*15a0*/  WARPGROUP.ARRIVE ;  /* 0x00000000000079c5 */ /* 0x000fce0000000000 */
        /* <DEDUP_REMOVED lines=17> */
[----:B-1----:R-:W-:Y:S05]  /*16c0*/  @!P0 BRA `(.L_x_17) ;  /* 0x0000000000048947 */ /* 0x002fea0003800000 */
[----:B------:R-:W-:Y:S01]  /*16d0*/  BPT.TRAP 0x1 ;  /* 0x000000040000795c */ /* 0x000fe20000300000 */
.L_x_17:
[----:B------:R-:W-:Y:S01]  /*16e0*/  LOP3.LUT R17, R17, 0xffffff80, RZ, 0xc0, !PT ;  /* 0xffffff8011117812 */ /* 0x000fe200078ec0ff */
[----:B------:R-:W-:Y:S01]  /*16f0*/  ULDC UR4, c[0x0][0x9d8] ;  /* 0x0002760000047ab9 */ /* 0x000fe20000000800 */
[----:B------:R-:W-:Y:S01]  /*1700*/  MOV R9, 0xfffffffe ;  /* 0xfffffffe00097802 */ /* 0x000fe20000000f00 */
[----:B------:R-:W-:Y:S01]  /*1710*/  FMUL.FTZ R26, R26, UR4 ;  /* 0x000000041a1a7c20 */ /* 0x000fe20008410000 */
[----:B------:R-:W-:Y:S01]  /*1720*/  FMUL.FTZ R27, R27, UR4 ;  /* 0x000000041b1b7c20 */ /* 0x000fe20008410000 */
[----:B------:R-:W-:Y:S02]  /*1730*/  IMAD.IADD R17, R18, 0x1, -R17 ;  /* 0x0000000112117824 */ /* 0x000fe400078e0a11 */
[----:B------:R-:W-:Y:S01]  /*1740*/  FMUL.FTZ R30, R30, UR4 ;  /* 0x000000041e1e7c20 */ /* 0x000fe20008410000 */
[----:B------:R-:W-:Y:S01]  /*1750*/  FMUL.FTZ R31, R31, UR4 ;  /* 0x000000041f1f7c20 */ /* 0x000fe20008410000 */
[----:B------:R-:W-:Y:S01]  /*1760*/  FMUL.FTZ R34, R34, UR4 ;  /* 0x0000000422227c20 */ /* 0x000fe20008410000 */
[----:B------:R-:W1:Y:S01]  /*1770*/  MUFU.TANH R26, R26 ;  /* 0x0000001a001a7308 */ /* 0x000e620000002400 */
[----:B------:R-:W-:Y:S01]  /*1780*/  SHF.R.S32.HI R10, RZ, 0x1f, R17 ;  /* 0x0000001fff0a7819 */ /* 0x000fe20000011411 */
[----:B------:R-:W-:Y:S01]  /*1790*/  FMUL.FTZ R35, R35, UR4 ;  /* 0x0000000423237c20 */ /* 0x000fe20008410000 */
[----:B------:R-:W-:Y:S01]  /*17a0*/  FMUL.FTZ R24, R24, UR4 ;  /* 0x0000000418187c20 */ /* 0x000fe20008410000 */
[----:B------:R-:W-:Y:S01]  /*17b0*/  FMUL.FTZ R38, R38, UR4 ;  /* 0x0000000426267c20 */ /* 0x000fe20008410000 */
[----:B------:R-:W-:Y:S01]  /*17c0*/  LEA.HI R10, R10, R17, RZ, 0x2 ;  /* 0x000000110a0a7211 */ /* 0x000fe200078f10ff */
[----:B------:R-:W-:Y:S01]  /*17d0*/  FMUL.FTZ R25, R25, UR4 ;  /* 0x0000000419197c20 */ /* 0x000fe20008410000 */
[----:B------:R-:W-:Y:S01]  /*17e0*/  FMUL.FTZ R39, R39, UR4 ;  /* 0x0000000427277c20 */ /* 0x000fe20008410000 */
[----:B------:R-:W2:Y:S01]  /*17f0*/  MUFU.TANH R27, R27 ;  /* 0x0000001b001b7308 */ /* 0x000ea20000002400 */
[----:B------:R-:W-:Y:S01]  /*1800*/  LOP3.LUT R10, R10, 0x7ffffffc, RZ, 0xc0, !PT ;  /* 0x7ffffffc0a0a7812 */ /* 0x000fe200078ec0ff */
[----:B------:R-:W-:Y:S01]  /*1810*/  FMUL.FTZ R28, R28, UR4 ;  /* 0x000000041c1c7c20 */ /* 0x000fe20008410000 */
[----:B------:R-:W-:Y:S01]  /*1820*/  FMUL.FTZ R42, R42, UR4 ;  /* 0x000000042a2a7c20 */ /* 0x000fe20008410000 */
[----:B------:R-:W-:Y:S01]  /*1830*/  FMUL.FTZ R29, R29, UR4 ;  /* 0x000000041d1d7c20 */ /* 0x000fe20008410000 */
[----:B------:R-:W-:Y:S01]  /*1840*/  FMUL.FTZ R32, R32, UR4 ;  /* 0x0000000420207c20 */ /* 0x000fe20008410000 */
[----:B------:R-:W-:-:S02]  /*1850*/  IMAD.IADD R10, R17, 0x1, -R10 ;  /* 0x00000001110a7824 */ /* 0x000fc400078e0a0a */
[----:B------:R-:W-:Y:S01]  /*1860*/  FMUL.FTZ R43, R43, UR4 ;  /* 0x000000042b2b7c20 */ /* 0x000fe20008410000 */
[----:B------:R-:W3:Y:S01]  /*1870*/  MUFU.TANH R30, R30 ;  /* 0x0000001e001e7308 */ /* 0x000ee20000002400 */
[----:B------:R-:W-:Y:S01]  /*1880*/  FMUL.FTZ R46, R46, UR4 ;  /* 0x000000042e2e7c20 */ /* 0x000fe20008410000 */
[----:B------:R-:W-:Y:S02]  /*1890*/  IMAD R10, R10, R9, 0x80 ;  /* 0x000000800a0a7424 */ /* 0x000fe400078e0209 */
[----:B------:R-:W-:Y:S01]  /*18a0*/  FMUL.FTZ R33, R33, UR4 ;  /* 0x0000000421217c20 */ /* 0x000fe20008410000 */
[----:B------:R-:W-:Y:S02]  /*18b0*/  IMAD.U32 R9, RZ, RZ, UR42 ;  /* 0x0000002aff097e24 */ /* 0x000fe4000f8e00ff */
[----:B------:R-:W-:Y:S01]  /*18c0*/  FMUL.FTZ R47, R47, UR4 ;  /* 0x000000042f2f7c20 */ /* 0x000fe20008410000 */
[----:B------:R-:W-:Y:S02]  /*18d0*/  VIADD R10, R10, UR43 ;  /* 0x0000002b0a0a7c36 */ /* 0x000fe40008000000 */
[----:B------:R-:W-:Y:S01]  /*18e0*/  FMUL.FTZ R36, R36, UR4 ;  /* 0x0000000424247c20 */ /* 0x000fe20008410000 */
[----:B------:R-:W4:Y:S01]  /*18f0*/  MUFU.TANH R31, R31 ;  /* 0x0000001f001f7308 */ /* 0x000f220000002400 */
[----:B------:R-:W-:Y:S01]  /*1900*/  FMUL.FTZ R50, R50, UR4 ;  /* 0x0000000432327c20 */ /* 0x000fe20008410000 */
[----:B------:R-:W-:-:S02]  /*1910*/  IMAD R10, R9, -0x80, R10 ;  /* 0xffffff80090a7824 */ /* 0x000fc400078e020a */
[----:B------:R-:W-:Y:S01]  /*1920*/  FMUL.FTZ R37, R37, UR4 ;  /* 0x0000000425257c20 */ /* 0x000fe20008410000 */
[----:B------:R-:W-:Y:S01]  /*1930*/  FMUL.FTZ R40, R40, UR4 ;  /* 0x0000000428287c20 */ /* 0x000fe20008410000 */
[----:B------:R-:W-:Y:S01]  /*1940*/  FMUL.FTZ R51, R51, UR4 ;  /* 0x0000000433337c20 */ /* 0x000fe20008410000 */
[----:B------:R-:W-:Y:S01]  /*1950*/  FMUL.FTZ R54, R54, UR4 ;  /* 0x0000000436367c20 */ /* 0x000fe20008410000 */
[C---:B------:R-:W-:Y:S01]  /*1960*/  ISETP.GT.AND P2, PT, R10.reuse, RZ, PT ;  /* 0x000000ff0a00720c */ /* 0x040fe20003f44270 */
[----:B------:R-:W5:Y:S01]  /*1970*/  MUFU.TANH R34, R34 ;  /* 0x0000002200227308 */ /* 0x000f620000002400 */
[C---:B------:R-:W-:Y:S01]  /*1980*/  ISETP.GT.AND P1, PT, R10.reuse, 0x1, PT ;  /* 0x000000010a00780c */ /* 0x040fe20003f24270 */
[----:B------:R-:W-:Y:S01]  /*1990*/  FMUL.FTZ R41, R41, UR4 ;  /* 0x0000000429297c20 */ /* 0x000fe20008410000 */
[----:B------:R-:W-:Y:S01]  /*19a0*/  ISETP.GT.AND P6, PT, R10, 0x8, PT ;  /* 0x000000080a00780c */ /* 0x000fe20003fc4270 */
[----:B------:R-:W-:Y:S01]  /*19b0*/  FMUL.FTZ R44, R44, UR4 ;  /* 0x000000042c2c7c20 */ /* 0x000fe20008410000 */
[----:B-1----:R-:W-:Y:S01]  /*19c0*/  FSEL R12, R26, -INF , P2 ;  /* 0xff8000001a0c7808 */ /* 0x002fe20001000000 */
[----:B------:R-:W-:Y:S01]  /*19d0*/  FMUL.FTZ R55, R55, UR4 ;  /* 0x0000000437377c20 */ /* 0x000fe20008410000 */
[----:B--2---:R-:W-:Y:S01]  /*19e0*/  FSEL R27, R27, -INF , P1 ;  /* 0xff8000001b1b7808 */ /* 0x004fe20000800000 */
[----:B------:R-:W1:Y:S01]  /*19f0*/  MUFU.TANH R6, R24 ;  /* 0x0000001800067308 */ /* 0x000e620000002400 */
[----:B------:R-:W-:Y:S01]  /*1a00*/  ISETP.GT.AND P5, PT, R10, 0x9, PT ;  /* 0x000000090a00780c */ /* 0x000fe20003fa4270 */
[----:B------:R-:W-:Y:S01]  /*1a10*/  FMUL.FTZ R45, R45, UR4 ;  /* 0x000000042d2d7c20 */ /* 0x000fe20008410000 */
[----:B---3--:R-:W-:Y:S01]  /*1a20*/  FSEL R88, R30, -INF , P6 ;  /* 0xff8000001e587808 */ /* 0x008fe20003000000 */
[----:B------:R-:W-:Y:S01]  /*1a30*/  FMUL.FTZ R58, R58, UR4 ;  /* 0x000000043a3a7c20 */ /* 0x000fe20008410000 */
[----:B------:R-:W-:Y:S01]  /*1a40*/  FMNMX.FTZ R9, R12, R27, !PT ;  /* 0x0000001b0c097209 */ /* 0x000fe20007810000 */
[----:B------:R-:W-:Y:S01]  /*1a50*/  FMUL.FTZ R48, R48, UR4 ;  /* 0x0000000430307c20 */ /* 0x000fe20008410000 */
[----:B------:R-:W-:Y:S01]  /*1a60*/  ISETP.GT.AND P4, PT, R10, 0x10, PT ;  /* 0x000000100a00780c */ /* 0x000fe20003f84270 */
[----:B------:R-:W2:Y:S01]  /*1a70*/  MUFU.TANH R35, R35 ;  /* 0x0000002300237308 */ /* 0x000ea20000002400 */
[----:B----4-:R-:W-:Y:S01]  /*1a80*/  FSEL R90, R31, -INF , P5 ;  /* 0xff8000001f5a7808 */ /* 0x010fe20002800000 */
[----:B------:R-:W-:Y:S01]  /*1a90*/  FMUL.FTZ R59, R59, UR4 ;  /* 0x000000043b3b7c20 */ /* 0x000fe20008410000 */
[----:B------:R-:W-:Y:S01]  /*1aa0*/  FMNMX.FTZ R9, R88, R9, !PT ;  /* 0x0000000958097209 */ /* 0x000fe20007810000 */
[----:B------:R-:W-:Y:S01]  /*1ab0*/  FMUL.FTZ R62, R62, UR4 ;  /* 0x000000043e3e7c20 */ /* 0x000fe20008410000 */
[----:B------:R-:W-:Y:S01]  /*1ac0*/  ISETP.GT.AND P3, PT, R10, 0x11, PT ;  /* 0x000000110a00780c */ /* 0x000fe20003f64270 */
[----:B------:R-:W-:Y:S01]  /*1ad0*/  FMUL.FTZ R49, R49, UR4 ;  /* 0x0000000431317c20 */ /* 0x000fe20008410000 */
[----:B-----5:R-:W-:Y:S01]  /*1ae0*/  FSEL R92, R34, -INF , P4 ;  /* 0xff800000225c7808 */ /* 0x020fe20002000000 */
[----:B0-----:R-:W0:Y:S01]  /*1af0*/  MUFU.TANH R3, R25 ;  /* 0x0000001900037308 */ /* 0x001e220000002400 */
[----:B------:R-:W-:Y:S01]  /*1b00*/  FMNMX.FTZ R9, R90, R9, !PT ;  /* 0x000000095a097209 */ /* 0x000fe20007810000 */
[----:B------:R-:W-:Y:S01]  /*1b10*/  FMUL.FTZ R52, R52, UR4 ;  /* 0x0000000434347c20 */ /* 0x000fe20008410000 */
[----:B-1----:R-:W-:Y:S01]  /*1b20*/  FSEL R6, R6, -INF , P2 ;  /* 0xff80000006067808 */ /* 0x002fe20001000000 */
[----:B------:R-:W-:Y:S01]  /*1b30*/  FMUL.FTZ R63, R63, UR4 ;  /* 0x000000043f3f7c20 */ /* 0x000fe20008410000 */
[----:B------:R-:W-:Y:S01]  /*1b40*/  ISETP.GT.AND P2, PT, R10, 0x18, PT ;  /* 0x000000180a00780c */ /* 0x000fe20003f44270 */
[----:B------:R-:W-:Y:S01]  /*1b50*/  FMUL.FTZ R53, R53, UR4 ;  /* 0x0000000435357c20 */ /* 0x000fe20008410000 */
[----:B------:R-:W-:Y:S01]  /*1b60*/  FMNMX.FTZ R9, R92, R9, !PT ;  /* 0x000000095c097209 */ /* 0x000fe20007810000 */
[----:B------:R-:W1:Y:S01]  /*1b70*/  MUFU.TANH R38, R38 ;  /* 0x0000002600267308 */ /* 0x000e620000002400 */
[----:B--2---:R-:W-:Y:S01]  /*1b80*/  FSEL R94, R35, -INF , P3 ;  /* 0xff800000235e7808 */ /* 0x004fe20001800000 */
[----:B------:R-:W-:Y:S01]  /*1b90*/  FMUL.FTZ R66, R66, UR4 ;  /* 0x0000000442427c20 */ /* 0x000fe20008410000 */
[----:B------:R-:W-:Y:S01]  /*1ba0*/  FMUL.FTZ R56, R56, UR4 ;  /* 0x0000000438387c20 */ /* 0x000fe20008410000 */
[----:B------:R-:W-:Y:S01]  /*1bb0*/  FMUL.FTZ R67, R67, UR4 ;  /* 0x0000000443437c20 */ /* 0x000fe20008410000 */
[----:B------:R-:W-:Y:S01]  /*1bc0*/  FMNMX.FTZ R9, R94, R9, !PT ;  /* 0x000000095e097209 */ /* 0x000fe20007810000 */
[----:B------:R-:W-:Y:S01]  /*1bd0*/  FMUL.FTZ R57, R57, UR4 ;  /* 0x0000000439397c20 */ /* 0x000fe20008410000 */
[----:B------:R-:W-:Y:S01]  /*1be0*/  FMUL.FTZ R70, R70, UR4 ;  /* 0x0000000446467c20 */ /* 0x000fe20008410000 */
[----:B------:R-:W2:Y:S01]  /*1bf0*/  MUFU.TANH R8, R28 ;  /* 0x0000001c00087308 */ /* 0x000ea20000002400 */
[----:B0-----:R-:W-:Y:S01]  /*1c00*/  FSEL R3, R3, -INF , P1 ;  /* 0xff80000003037808 */ /* 0x001fe20000800000 */
[----:B------:R-:W-:Y:S01]  /*1c10*/  FMUL.FTZ R60, R60, UR4 ;  /* 0x000000043c3c7c20 */ /* 0x000fe20008410000 */
[----:B------:R-:W-:Y:S01]  /*1c20*/  ISETP.GT.AND P1, PT, R10, 0x19, PT ;  /* 0x000000190a00780c */ /* 0x000fe20003f24270 */
[----:B------:R-:W-:Y:S01]  /*1c30*/  FMUL.FTZ R71, R71, UR4 ;  /* 0x0000000447477c20 */ /* 0x000fe20008410000 */
[----:B------:R-:W-:Y:S01]  /*1c40*/  FMUL.FTZ R61, R61, UR4 ;  /* 0x000000043d3d7c20 */ /* 0x000fe20008410000 */
[----:B------:R-:W-:Y:S01]  /*1c50*/  FMUL.FTZ R74, R74, UR4 ;  /* 0x000000044a4a7c20 */ /* 0x000fe20008410000 */
[----:B------:R-:W-:Y:S01]  /*1c60*/  FMUL.FTZ R64, R64, UR4 ;  /* 0x0000000440407c20 */ /* 0x000fe20008410000 */
[----:B------:R-:W0:Y:S01]  /*1c70*/  MUFU.TANH R39, R39 ;  /* 0x0000002700277308 */ /* 0x000e220000002400 */
[----:B-1----:R-:W-:Y:S01]  /*1c80*/  FSEL R96, R38, -INF , P2 ;  /* 0xff80000026607808 */ /* 0x002fe20001000000 */
[----:B------:R-:W-:Y:S01]  /*1c90*/  FMUL.FTZ R75, R75, UR4 ;  /* 0x000000044b4b7c20 */ /* 0x000fe20008410000 */
[----:B------:R-:W-:Y:S01]  /*1ca0*/  FMUL.FTZ R65, R65, UR4 ;  /* 0x0000000441417c20 */ /* 0x000fe20008410000 */
[----:B------:R-:W-:Y:S01]  /*1cb0*/  FMUL.FTZ R78, R78, UR4 ;  /* 0x000000044e4e7c20 */ /* 0x000fe20008410000 */
[----:B------:R-:W-:Y:S01]  /*1cc0*/  FMNMX.FTZ R9, R96, R9, !PT ;  /* 0x0000000960097209 */ /* 0x000fe20007810000 */
[----:B------:R-:W-:Y:S01]  /*1cd0*/  FMUL.FTZ R68, R68, UR4 ;  /* 0x0000000444447c20 */ /* 0x000fe20008410000 */
[----:B------:R-:W-:Y:S01]  /*1ce0*/  FMUL.FTZ R79, R79, UR4 ;  /* 0x000000044f4f7c20 */ /* 0x000fe20008410000 */
[----:B------:R-:W1:Y:S01]  /*1cf0*/  MUFU.TANH R14, R29 ;  /* 0x0000001d000e7308 */ /* 0x000e620000002400 */
[----:B--2---:R-:W-:Y:S01]  /*1d00*/  FSEL R8, R8, -INF , P6 ;  /* 0xff80000008087808 */ /* 0x004fe20003000000 */
[----:B------:R-:W-:Y:S01]  /*1d10*/  FMUL.FTZ R69, R69, UR4 ;  /* 0x0000000445457c20 */ /* 0x000fe20008410000 */
[----:B------:R-:W-:Y:S01]  /*1d20*/  ISETP.GT.AND P6, PT, R10, 0x20, PT ;  /* 0x000000200a00780c */ /* 0x000fe20003fc4270 */
[----:B------:R-:W-:Y:S01]  /*1d30*/  FMUL.FTZ R82, R82, UR4 ;  /* 0x0000000452527c20 */ /* 0x000fe20008410000 */
[----:B------:R-:W-:Y:S01]  /*1d40*/  FMUL.FTZ R72, R72, UR4 ;  /* 0x0000000448487c20 */ /* 0x000fe20008410000 */
[----:B------:R-:W-:Y:S01]  /*1d50*/  FMUL.FTZ R83, R83, UR4 ;  /* 0x0000000453537c20 */ /* 0x000fe20008410000 */
[----:B------:R-:W-:Y:S01]  /*1d60*/  FMUL.FTZ R73, R73, UR4 ;  /* 0x0000000449497c20 */ /* 0x000fe20008410000 */
[----:B------:R-:W2:Y:S01]  /*1d70*/  MUFU.TANH R42, R42 ;  /* 0x0000002a002a7308 */ /* 0x000ea20000002400 */
[----:B0-----:R-:W-:Y:S01]  /*1d80*/  FSEL R98, R39, -INF , P1 ;  /* 0xff80000027627808 */ /* 0x001fe20000800000 */
[----:B------:R-:W-:Y:S01]  /*1d90*/  FMUL.FTZ R86, R86, UR4 ;  /* 0x0000000456567c20 */ /* 0x000fe20008410000 */
[----:B------:R-:W-:Y:S01]  /*1da0*/  FMUL.FTZ R87, R87, UR4 ;  /* 0x0000000457577c20 */ /* 0x000fe20008410000 */
[----:B------:R-:W-:Y:S01]  /*1db0*/  ULDC UR5, c[0x0][0x988] ;  /* 0x0002620000057ab9 */ /* 0x000fe20000000800 */
[----:B------:R-:W-:Y:S01]  /*1dc0*/  FMNMX.FTZ R9, R98, R9, !PT ;  /* 0x0000000962097209 */ /* 0x000fe20007810000 */
[----:B------:R-:W-:Y:S01]  /*1dd0*/  FMUL.FTZ R76, R76, UR4 ;  /* 0x000000044c4c7c20 */ /* 0x000fe20008410000 */
[----:B------:R-:W-:Y:S01]  /*1de0*/  P2R R7, PR, RZ, 0x1 ;  /* 0x00000001ff077803 */ /* 0x000fe20000000000 */
[----:B------:R-:W0:Y:S01]  /*1df0*/  MUFU.TANH R32, R32 ;  /* 0x0000002000207308 */ /* 0x000e220000002400 */
[----:B-1----:R-:W-:Y:S01]  /*1e00*/  FSEL R14, R14, -INF , P5 ;  /* 0xff8000000e0e7808 */ /* 0x002fe20002800000 */
[----:B------:R-:W-:Y:S01]  /*1e10*/  FMUL.FTZ R77, R77, UR4 ;  /* 0x000000044d4d7c20 */ /* 0x000fe20008410000 */
[----:B------:R-:W-:Y:S01]  /*1e20*/  ISETP.GT.AND P5, PT, R10, 0x21, PT ;  /* 0x000000210a00780c */ /* 0x000fe20003fa4270 */
[----:B------:R-:W-:Y:S01]  /*1e30*/  FMUL.FTZ R80, R80, UR4 ;  /* 0x0000000450507c20 */ /* 0x000fe20008410000 */
[----:B------:R-:W-:Y:S01]  /*1e40*/  FMUL.FTZ R81, R81, UR4 ;  /* 0x0000000451517c20 */ /* 0x000fe20008410000 */
[----:B------:R-:W-:Y:S01]  /*1e50*/  FMUL.FTZ R84, R84, UR4 ;  /* 0x0000000454547c20 */ /* 0x000fe20008410000 */
[----:B------:R-:W-:Y:S01]  /*1e60*/  FMUL.FTZ R85, R85, UR4 ;  /* 0x0000000455557c20 */ /* 0x000fe20008410000 */
[----:B------:R-:W1:Y:S01]  /*1e70*/  MUFU.TANH R43, R43 ;  /* 0x0000002b002b7308 */ /* 0x000e620000002400 */
[----:B--2---:R-:W-:Y:S01]  /*1e80*/  FSEL R100, R42, -INF , P6 ;  /* 0xff8000002a647808 */ /* 0x004fe20003000000 */
[----:B------:R-:W-:Y:S01]  /*1e90*/  UIADD3 UR42, UR42, -0x2, URZ ;  /* 0xfffffffe2a2a7890 */ /* 0x000fe2000fffe03f */
[--C-:B------:R-:W-:Y:S01]  /*1ea0*/  IMAD.MOV.U32 R150, RZ, RZ, R151.reuse ;  /* 0x000000ffff967224 */ /* 0x100fe200078e0097 */
[----:B------:R-:W-:Y:S01]  /*1eb0*/  UIADD3 UR4, UR36, 0x28840, URZ ;  /* 0x0002884024047890 */ /* 0x000fe2000fffe03f */
[----:B------:R-:W-:Y:S01]  /*1ec0*/  FMNMX.FTZ R9, R100, R9, !PT ;  /* 0x0000000964097209 */ /* 0x000fe20007810000 */
[--C-:B------:R-:W-:Y:S01]  /*1ed0*/  IMAD.MOV.U32 R149, RZ, RZ, R151.reuse ;  /* 0x000000ffff957224 */ /* 0x100fe200078e0097 */
[-C--:B------:R-:W-:Y:S01]  /*1ee0*/  MOV R148, R151.reuse ;  /* 0x0000009700947202 */ /* 0x080fe20000000f00 */
[----:B------:R-:W2:Y:S01]  /*1ef0*/  MUFU.TANH R20, R33 ;  /* 0x0000002100147308 */ /* 0x000ea20000002400 */
[----:B0-----:R-:W-:Y:S01]  /*1f00*/  FSEL R18, R32, -INF , P4 ;  /* 0xff80000020127808 */ /* 0x001fe20002000000 */
[----:B------:R-:W-:Y:S01]  /*1f10*/  UPRMT UR4, UR7, 0x654, UR4 ;  /* 0x0000065407047896 */ /* 0x000fe20008000004 */
[----:B------:R-:W-:Y:S01]  /*1f20*/  ISETP.GT.AND P4, PT, R10, 0x28, PT ;  /* 0x000000280a00780c */ /* 0x000fe20003f84270 */
[--C-:B------:R-:W-:Y:S01]  /*1f30*/  IMAD.MOV.U32 R147, RZ, RZ, R151.reuse ;  /* 0x000000ffff937224 */ /* 0x100fe200078e0097 */
[-C--:B------:R-:W-:Y:S01]  /*1f40*/  MOV R145, R151.reuse ;  /* 0x0000009700917202 */ /* 0x080fe20000000f00 */
[--C-:B------:R-:W-:Y:S01]  /*1f50*/  IMAD.MOV.U32 R143, RZ, RZ, R151.reuse ;  /* 0x000000ffff8f7224 */ /* 0x100fe200078e0097 */
[----:B------:R-:W-:Y:S01]  /*1f60*/  MOV R139, R151 ;  /* 0x00000097008b7202 */ /* 0x000fe20000000f00 */
[----:B------:R-:W0:Y:S01]  /*1f70*/  MUFU.TANH R46, R46 ;  /* 0x0000002e002e7308 */ /* 0x000e220000002400 */
[----:B-1----:R-:W-:Y:S01]  /*1f80*/  FSEL R102, R43, -INF , P5 ;  /* 0xff8000002b667808 */ /* 0x002fe20002800000 */
[--C-:B------:R-:W-:Y:S01]  /*1f90*/  IMAD.MOV.U32 R141, RZ, RZ, R151.reuse ;  /* 0x000000ffff8d7224 */ /* 0x100fe200078e0097 */
[----:B------:R-:W-:Y:S01]  /*1fa0*/  SYNCS.ARRIVE.TRANS64.RED.A1T0 RZ, [UR4], RZ ;  /* 0x000000ffffff79a7 */ /* 0x000fe20008100404 */
[----:B------:R-:W-:Y:S01]  /*1fb0*/  UMOV UR4, URZ ;  /* 0x0000003f00047c82 */ /* 0x000fe20008000000 */
[----:B------:R-:W-:Y:S01]  /*1fc0*/  FMNMX.FTZ R9, R102, R9, !PT ;  /* 0x0000000966097209 */ /* 0x000fe20007810000 */
[--C-:B------:R-:W-:Y:S01]  /*1fd0*/  IMAD.MOV.U32 R137, RZ, RZ, R151.reuse ;  /* 0x000000ffff897224 */ /* 0x100fe200078e0097 */
[-C--:B------:R-:W-:Y:S01]  /*1fe0*/  MOV R133, R151.reuse ;  /* 0x0000009700857202 */ /* 0x080fe20000000f00 */
[----:B------:R-:W1:Y:S01]  /*1ff0*/  MUFU.TANH R22, R36 ;  /* 0x0000002400167308 */ /* 0x000e620000002400 */
[----:B--2---:R-:W-:Y:S01]  /*2000*/  FSEL R20, R20, -INF , P3 ;  /* 0xff80000014147808 */ /* 0x004fe20001800000 */
[--C-:B------:R-:W-:Y:S01]  /*2010*/  IMAD.MOV.U32 R135, RZ, RZ, R151.reuse ;  /* 0x000000ffff877224 */ /* 0x100fe200078e0097 */
[----:B------:R-:W-:Y:S01]  /*2020*/  ISETP.GT.AND P3, PT, R10, 0x29, PT ;  /* 0x000000290a00780c */ /* 0x000fe20003f64270 */
[--C-:B------:R-:W-:Y:S01]  /*2030*/  IMAD.MOV.U32 R131, RZ, RZ, R151.reuse ;  /* 0x000000ffff837224 */ /* 0x100fe200078e0097 */
[-C--:B------:R-:W-:Y:S01]  /*2040*/  MOV R127, R151.reuse ;  /* 0x00000097007f7202 */ /* 0x080fe20000000f00 */
[--C-:B------:R-:W-:Y:S01]  /*2050*/  IMAD.MOV.U32 R129, RZ, RZ, R151.reuse ;  /* 0x000000ffff817224 */ /* 0x100fe200078e0097 */
[-C--:B------:R-:W-:Y:S01]  /*2060*/  MOV R121, R151.reuse ;  /* 0x0000009700797202 */ /* 0x080fe20000000f00 */
[----:B------:R-:W2:Y:S01]  /*2070*/  MUFU.TANH R47, R47 ;  /* 0x0000002f002f7308 */ /* 0x000ea20000002400 */
[----:B0-----:R-:W-:Y:S01]  /*2080*/  FSEL R104, R46, -INF , P4 ;  /* 0xff8000002e687808 */ /* 0x001fe20002000000 */
[--C-:B------:R-:W-:Y:S01]  /*2090*/  IMAD.MOV.U32 R125, RZ, RZ, R151.reuse ;  /* 0x000000ffff7d7224 */ /* 0x100fe200078e0097 */
[----:B------:R-:W-:Y:S01]  /*20a0*/  MOV R115, R151 ;  /* 0x0000009700737202 */ /* 0x000fe20000000f00 */
[--C-:B------:R-:W-:Y:S01]  /*20b0*/  IMAD.MOV.U32 R123, RZ, RZ, R151.reuse ;  /* 0x000000ffff7b7224 */ /* 0x100fe200078e0097 */
[----:B------:R-:W-:Y:S01]  /*20c0*/  FMNMX.FTZ R9, R104, R9, !PT ;  /* 0x0000000968097209 */ /* 0x000fe20007810000 */
[--C-:B------:R-:W-:Y:S01]  /*20d0*/  IMAD.MOV.U32 R119, RZ, RZ, R151.reuse ;  /* 0x000000ffff777224 */ /* 0x100fe200078e0097 */
[-C--:B------:R-:W-:Y:S01]  /*20e0*/  MOV R109, R151.reuse ;  /* 0x00000097006d7202 */ /* 0x080fe20000000f00 */
[----:B------:R-:W0:Y:S01]  /*20f0*/  MUFU.TANH R24, R37 ;  /* 0x0000002500187308 */ /* 0x000e220000002400 */
[----:B-1----:R-:W-:Y:S01]  /*2100*/  FSEL R22, R22, -INF , P2 ;  /* 0xff80000016167808 */ /* 0x002fe20001000000 */
[--C-:B------:R-:W-:Y:S01]  /*2110*/  IMAD.MOV.U32 R117, RZ, RZ, R151.reuse ;  /* 0x000000ffff757224 */ /* 0x100fe200078e0097 */
[----:B------:R-:W-:Y:S01]  /*2120*/  ISETP.GT.AND P2, PT, R10, 0x30, PT ;  /* 0x000000300a00780c */ /* 0x000fe20003f44270 */
[--C-:B------:R-:W-:Y:S01]  /*2130*/  IMAD.MOV.U32 R113, RZ, RZ, R151.reuse ;  /* 0x000000ffff717224 */ /* 0x100fe200078e0097 */
[-C--:B------:R-:W-:Y:S01]  /*2140*/  MOV R103, R151.reuse ;  /* 0x0000009700677202 */ /* 0x080fe20000000f00 */
[--C-:B------:R-:W-:Y:S01]  /*2150*/  IMAD.MOV.U32 R111, RZ, RZ, R151.reuse ;  /* 0x000000ffff6f7224 */ /* 0x100fe200078e0097 */
[-C--:B------:R-:W-:Y:S01]  /*2160*/  MOV R97, R151.reuse ;  /* 0x0000009700617202 */ /* 0x080fe20000000f00 */
[----:B------:R-:W1:Y:S01]  /*2170*/  MUFU.TANH R50, R50 ;  /* 0x0000003200327308 */ /* 0x000e620000002400 */
[----:B--2---:R-:W-:Y:S01]  /*2180*/  FSEL R106, R47, -INF , P3 ;  /* 0xff8000002f6a7808 */ /* 0x004fe20001800000 */
[--C-:B------:R-:W-:Y:S01]  /*2190*/  IMAD.MOV.U32 R107, RZ, RZ, R151.reuse ;  /* 0x000000ffff6b7224 */ /* 0x100fe200078e0097 */
[----:B------:R-:W-:Y:S01]  /*21a0*/  MOV R91, R151 ;  /* 0x00000097005b7202 */ /* 0x000fe20000000f00 */
[--C-:B------:R-:W-:Y:S01]  /*21b0*/  IMAD.MOV.U32 R105, RZ, RZ, R151.reuse ;  /* 0x000000ffff697224 */ /* 0x100fe200078e0097 */
[----:B------:R-:W-:Y:S01]  /*21c0*/  FMNMX.FTZ R9, R106, R9, !PT ;  /* 0x000000096a097209 */ /* 0x000fe20007810000 */
[----:B------:R-:W-:-:S02]  /*21d0*/  IMAD.MOV.U32 R101, RZ, RZ, R151 ;  /* 0x000000ffff657224 */ /* 0x000fc400078e0097 */
[----:B------:R-:W2:Y:S01]  /*21e0*/  MUFU.TANH R40, R40 ;  /* 0x0000002800287308 */ /* 0x000ea20000002400 */
[----:B0-----:R-:W-:Y:S01]  /*21f0*/  FSEL R24, R24, -INF , P1 ;  /* 0xff80000018187808 */ /* 0x001fe20000800000 */
[--C-:B------:R-:W-:Y:S01]  /*2200*/  IMAD.MOV.U32 R99, RZ, RZ, R151.reuse ;  /* 0x000000ffff637224 */ /* 0x100fe200078e0097 */
[----:B------:R-:W-:Y:S01]  /*2210*/  ISETP.GT.AND P1, PT, R10, 0x31, PT ;  /* 0x000000310a00780c */ /* 0x000fe20003f24270 */
[--C-:B------:R-:W-:Y:S02]  /*2220*/  IMAD.MOV.U32 R95, RZ, RZ, R151.reuse ;  /* 0x000000ffff5f7224 */ /* 0x100fe400078e0097 */
[--C-:B------:R-:W-:Y:S02]  /*2230*/  IMAD.MOV.U32 R93, RZ, RZ, R151.reuse ;  /* 0x000000ffff5d7224 */ /* 0x100fe400078e0097 */
[----:B------:R-:W0:Y:S01]  /*2240*/  MUFU.TANH R51, R51 ;  /* 0x0000003300337308 */ /* 0x000e220000002400 */
[----:B-1----:R-:W-:Y:S01]  /*2250*/  FSEL R108, R50, -INF , P2 ;  /* 0xff800000326c7808 */ /* 0x002fe20001000000 */
[----:B------:R-:W-:-:S03]  /*2260*/  IMAD.MOV.U32 R89, RZ, RZ, R151 ;  /* 0x000000ffff597224 */ /* 0x000fc600078e0097 */
[----:B------:R-:W-:-:S03]  /*2270*/  FMNMX.FTZ R9, R108, R9, !PT ;  /* 0x000000096c097209 */ /* 0x000fc60007810000 */
[----:B------:R-:W1:Y:S01]  /*2280*/  MUFU.TANH R28, R41 ;  /* 0x00000029001c7308 */ /* 0x000e620000002400 */
[----:B--2---:R-:W-:Y:S02]  /*2290*/  FSEL R26, R40, -INF , P6 ;  /* 0xff800000281a7808 */ /* 0x004fe40003000000 */
[----:B------:R-:W-:-:S05]  /*22a0*/  ISETP.GT.AND P6, PT, R10, 0x38, PT ;  /* 0x000000380a00780c */ /* 0x000fca0003fc4270 */
[----:B------:R-:W2:Y:S01]  /*22b0*/  MUFU.TANH R54, R54 ;  /* 0x0000003600367308 */ /* 0x000ea20000002400 */
[----:B0-----:R-:W-:-:S04]  /*22c0*/  FSEL R110, R51, -INF , P1 ;  /* 0xff800000336e7808 */ /* 0x001fc80000800000 */
[----:B------:R-:W-:-:S03]  /*22d0*/  FMNMX.FTZ R9, R110, R9, !PT ;  /* 0x000000096e097209 */ /* 0x000fc60007810000 */
[----:B------:R-:W0:Y:S01]  /*22e0*/  MUFU.TANH R44, R44 ;  /* 0x0000002c002c7308 */ /* 0x000e220000002400 */
[----:B-1----:R-:W-:Y:S02]  /*22f0*/  FSEL R28, R28, -INF , P5 ;  /* 0xff8000001c1c7808 */ /* 0x002fe40002800000 */
[----:B------:R-:W-:-:S05]  /*2300*/  ISETP.GT.AND P5, PT, R10, 0x39, PT ;  /* 0x000000390a00780c */ /* 0x000fca0003fa4270 */
[----:B------:R-:W1:Y:S01]  /*2310*/  MUFU.TANH R55, R55 ;  /* 0x0000003700377308 */ /* 0x000e620000002400 */
[----:B--2---:R-:W-:-:S04]  /*2320*/  FSEL R112, R54, -INF , P6 ;  /* 0xff80000036707808 */ /* 0x004fc80003000000 */
[----:B------:R-:W-:-:S03]  /*2330*/  FMNMX.FTZ R9, R112, R9, !PT ;  /* 0x0000000970097209 */ /* 0x000fc60007810000 */
[----:B------:R-:W2:Y:S01]  /*2340*/  MUFU.TANH R45, R45 ;  /* 0x0000002d002d7308 */ /* 0x000ea20000002400 */
[----:B0-----:R-:W-:Y:S02]  /*2350*/  FSEL R30, R44, -INF , P4 ;  /* 0xff8000002c1e7808 */ /* 0x001fe40002000000 */
[----:B------:R-:W-:-:S05]  /*2360*/  ISETP.GT.AND P4, PT, R10, 0x40, PT ;  /* 0x000000400a00780c */ /* 0x000fca0003f84270 */
[----:B------:R-:W0:Y:S01]  /*2370*/  MUFU.TANH R58, R58 ;  /* 0x0000003a003a7308 */ /* 0x000e220000002400 */
[----:B-1----:R-:W-:-:S04]  /*2380*/  FSEL R114, R55, -INF , P5 ;  /* 0xff80000037727808 */ /* 0x002fc80002800000 */
        /* <DEDUP_REMOVED lines=92> */
[----:B--2---:R-:W-:-:S04]  /*2950*/  FSEL R146, R87, -INF , P1 ;  /* 0xff80000057927808 */ /* 0x004fc80000800000 */
[----:B------:R-:W-:Y:S02]  /*2960*/  FMNMX.FTZ R11, R146, R9, !PT ;  /* 0x00000009920b7209 */ /* 0x000fe40007810000 */
[----:B------:R-:W-:Y:S01]  /*2970*/  MOV R9, UR5 ;  /* 0x0000000500097c02 */ /* 0x000fe20008000f00 */
[----:B------:R-:W2:Y:S01]  /*2980*/  MUFU.TANH R80, R80 ;  /* 0x0000005000507308 */ /* 0x000ea20000002400 */
[----:B0-----:R-:W-:Y:S01]  /*2990*/  FSEL R78, R76, -INF , P6 ;  /* 0xff8000004c4e7808 */ /* 0x001fe20003000000 */
[----:B------:R-:W0:Y:S06]  /*29a0*/  SHFL.BFLY PT, R10, R11, 0x2, 0x1f ;  /* 0x0c401f000b0a7f89 */ /* 0x000e2c00000e0000 */
[----:B------:R-:W3:Y:S01]  /*29b0*/  MUFU.TANH R81, R81 ;  /* 0x0000005100517308 */ /* 0x000ee20000002400 */
[----:B-1----:R-:W-:-:S07]  /*29c0*/  FSEL R82, R77, -INF , P5 ;  /* 0xff8000004d527808 */ /* 0x002fce0002800000 */
[----:B------:R-:W1:Y:S01]  /*29d0*/  MUFU.TANH R84, R84 ;  /* 0x0000005400547308 */ /* 0x000e620000002400 */
[----:B--2---:R-:W-:-:S07]  /*29e0*/  FSEL R80, R80, -INF , P4 ;  /* 0xff80000050507808 */ /* 0x004fce0002000000 */
[----:B------:R-:W2:Y:S01]  /*29f0*/  MUFU.TANH R85, R85 ;  /* 0x0000005500557308 */ /* 0x000ea20000002400 */
[----:B---3--:R-:W-:Y:S02]  /*2a00*/  FSEL R86, R81, -INF , P3 ;  /* 0xff80000051567808 */ /* 0x008fe40001800000 */
[----:B0-----:R-:W-:-:S05]  /*2a10*/  FMNMX.FTZ R13, R11, R10, !PT ;  /* 0x0000000a0b0d7209 */ /* 0x001fca0007810000 */
[----:B------:R-:W0:Y:S01]  /*2a20*/  SHFL.BFLY PT, R10, R13, 0x1, 0x1f ;  /* 0x0c201f000d0a7f89 */ /* 0x000e2200000e0000 */
[----:B-1----:R-:W-:Y:S02]  /*2a30*/  FSEL R84, R84, -INF , P2 ;  /* 0xff80000054547808 */ /* 0x002fe40001000000 */
[----:B0-----:R-:W-:-:S04]  /*2a40*/  FMNMX.FTZ R10, R13, R10, !PT ;  /* 0x0000000a0d0a7209 */ /* 0x001fc80007810000 */
[C---:B------:R-:W-:Y:S01]  /*2a50*/  FSETP.NEU.FTZ.AND P0, PT, R10.reuse, -INF , PT ;  /* 0xff8000000a00780b */ /* 0x040fe20003f1d000 */
[----:B------:R-:W-:-:S05]  /*2a60*/  FMUL.FTZ R15, R10, R9 ;  /* 0x000000090a0f7220 */ /* 0x000fca0000410000 */
[----:B------:R-:W-:Y:S02]  /*2a70*/  FSEL R15, R15, RZ, P0 ;  /* 0x000000ff0f0f7208 */ /* 0x000fe40000000000 */
[----:B------:R-:W-:Y:S02]  /*2a80*/  ISETP.NE.AND P0, PT, R7, RZ, PT ;  /* 0x000000ff0700720c */ /* 0x000fe40003f05270 */
[----:B------:R-:W-:Y:S01]  /*2a90*/  FMNMX.FTZ R7, R6, R3, !PT ;  /* 0x0000000306077209 */ /* 0x000fe20007810000 */
[-CC-:B------:R-:W-:Y:S01]  /*2aa0*/  FFMA.FTZ R155, R88, R9.reuse, -R15.reuse ;  /* 0x00000009589b7223 */ /* 0x180fe2000001080f */
[----:B--2---:R-:W-:Y:S01]  /*2ab0*/  FSEL R88, R85, -INF , P1 ;  /* 0xff80000055587808 */ /* 0x004fe20000800000 */
[--C-:B------:R-:W-:Y:S01]  /*2ac0*/  FFMA.FTZ R153, R12, R9, -R15.reuse ;  /* 0x000000090c997223 */ /* 0x100fe2000001080f */
[----:B------:R-:W-:Y:S01]  /*2ad0*/  FMNMX.FTZ R7, R8, R7, !PT ;  /* 0x0000000708077209 */ /* 0x000fe20007810000 */
[-CC-:B------:R-:W-:Y:S01]  /*2ae0*/  FFMA.FTZ R62, R27, R9.reuse, -R15.reuse ;  /* 0x000000091b3e7223 */ /* 0x180fe2000001080f */
[--C-:B------:R-:W-:Y:S01]  /*2af0*/  FFMA.FTZ R64, R90, R9, -R15.reuse ;  /* 0x000000095a407223 */ /* 0x100fe2000001080f */
[----:B------:R-:W-:Y:S01]  /*2b00*/  MUFU.EX2 R155, R155 ;  /* 0x0000009b009b7308 */ /* 0x000fe20000000800 */
[----:B------:R-:W-:Y:S01]  /*2b10*/  FMNMX.FTZ R7, R14, R7, !PT ;  /* 0x000000070e077209 */ /* 0x000fe20007810000 */
[-CC-:B------:R-:W-:Y:S01]  /*2b20*/  FFMA.FTZ R157, R92, R9.reuse, -R15.reuse ;  /* 0x000000095c9d7223 */ /* 0x180fe2000001080f */
[-CC-:B------:R-:W-:Y:S01]  /*2b30*/  FFMA.FTZ R66, R94, R9.reuse, -R15.reuse ;  /* 0x000000095e427223 */ /* 0x180fe2000001080f */
        /* <DEDUP_REMOVED lines=12> */
[----:B------:R-:W0:Y:S01]  /*2c00*/  MUFU.EX2 R62, R62 ;  /* 0x0000003e003e7308 */ /* 0x000e220000000800 */
[----:B------:R-:W-:Y:S01]  /*2c10*/  FMNMX.FTZ R7, R24, R7, !PT ;  /* 0x0000000718077209 */ /* 0x000fe20007810000 */
[-CC-:B------:R-:W-:Y:S01]  /*2c20*/  FFMA.FTZ R167, R112, R9.reuse, -R15.reuse ;  /* 0x0000000970a77223 */ /* 0x180fe2000001080f */
[-CC-:B------:R-:W-:Y:S01]  /*2c30*/  FFMA.FTZ R76, R114, R9.reuse, -R15.reuse ;  /* 0x00000009724c7223 */ /* 0x180fe2000001080f */
[--C-:B------:R-:W-:Y:S01]  /*2c40*/  FFMA.FTZ R169, R116, R9, -R15.reuse ;  /* 0x0000000974a97223 */ /* 0x100fe2000001080f */
[----:B------:R-:W-:Y:S01]  /*2c50*/  FMNMX.FTZ R7, R26, R7, !PT ;  /* 0x000000071a077209 */ /* 0x000fe20007810000 */
[-CC-:B------:R-:W-:Y:S01]  /*2c60*/  FFMA.FTZ R118, R118, R9.reuse, -R15.reuse ;  /* 0x0000000976767223 */ /* 0x180fe2000001080f */
[--C-:B------:R-:W-:Y:S01]  /*2c70*/  FFMA.FTZ R120, R120, R9, -R15.reuse ;  /* 0x0000000978787223 */ /* 0x100fe2000001080f */
[----:B------:R-:W1:Y:S01]  /*2c80*/  MUFU.EX2 R64, R64 ;  /* 0x0000004000407308 */ /* 0x000e620000000800 */
[----:B------:R-:W-:Y:S01]  /*2c90*/  FMNMX.FTZ R7, R28, R7, !PT ;  /* 0x000000071c077209 */ /* 0x000fe20007810000 */
[-CC-:B------:R-:W-:Y:S01]  /*2ca0*/  FFMA.FTZ R122, R122, R9.reuse, -R15.reuse ;  /* 0x000000097a7a7223 */ /* 0x180fe2000001080f */
[-CC-:B------:R-:W-:Y:S01]  /*2cb0*/  FFMA.FTZ R124, R124, R9.reuse, -R15.reuse ;  /* 0x000000097c7c7223 */ /* 0x180fe2000001080f */
[--C-:B------:R-:W-:Y:S01]  /*2cc0*/  FFMA.FTZ R126, R126, R9, -R15.reuse ;  /* 0x000000097e7e7223 */ /* 0x100fe2000001080f */
[----:B------:R-:W-:Y:S01]  /*2cd0*/  FMNMX.FTZ R7, R30, R7, !PT ;  /* 0x000000071e077209 */ /* 0x000fe20007810000 */
[-CC-:B------:R-:W-:Y:S01]  /*2ce0*/  FFMA.FTZ R128, R128, R9.reuse, -R15.reuse ;  /* 0x0000000980807223 */ /* 0x180fe2000001080f */
[--C-:B------:R-:W-:Y:S01]  /*2cf0*/  FFMA.FTZ R130, R130, R9, -R15.reuse ;  /* 0x0000000982827223 */ /* 0x100fe2000001080f */
[----:B------:R-:W2:Y:S01]  /*2d00*/  MUFU.EX2 R157, R157 ;  /* 0x0000009d009d7308 */ /* 0x000ea20000000800 */
[----:B------:R-:W-:Y:S01]  /*2d10*/  FMNMX.FTZ R7, R32, R7, !PT ;  /* 0x0000000720077209 */ /* 0x000fe20007810000 */
[-CC-:B------:R-:W-:Y:S01]  /*2d20*/  FFMA.FTZ R132, R132, R9.reuse, -R15.reuse ;  /* 0x0000000984847223 */ /* 0x180fe2000001080f */
[-CC-:B------:R-:W-:Y:S01]  /*2d30*/  FFMA.FTZ R134, R134, R9.reuse, -R15.reuse ;  /* 0x0000000986867223 */ /* 0x180fe2000001080f */
[--C-:B------:R-:W-:Y:S01]  /*2d40*/  FFMA.FTZ R136, R136, R9, -R15.reuse ;  /* 0x0000000988887223 */ /* 0x100fe2000001080f */
[----:B------:R-:W-:Y:S01]  /*2d50*/  FMNMX.FTZ R7, R34, R7, !PT ;  /* 0x0000000722077209 */ /* 0x000fe20007810000 */
[-CC-:B------:R-:W-:Y:S01]  /*2d60*/  FFMA.FTZ R138, R138, R9.reuse, -R15.reuse ;  /* 0x000000098a8a7223 */ /* 0x180fe2000001080f */
[--C-:B------:R-:W-:Y:S01]  /*2d70*/  FFMA.FTZ R140, R140, R9, -R15.reuse ;  /* 0x000000098c8c7223 */ /* 0x100fe2000001080f */
[----:B------:R-:W3:Y:S01]  /*2d80*/  MUFU.EX2 R66, R66 ;  /* 0x0000004200427308 */ /* 0x000ee20000000800 */
[----:B------:R-:W-:Y:S01]  /*2d90*/  FMNMX.FTZ R7, R36, R7, !PT ;  /* 0x0000000724077209 */ /* 0x000fe20007810000 */
[-CC-:B------:R-:W-:Y:S01]  /*2da0*/  FFMA.FTZ R142, R142, R9.reuse, -R15.reuse ;  /* 0x000000098e8e7223 */ /* 0x180fe2000001080f */
[-CC-:B------:R-:W-:Y:S01]  /*2db0*/  FFMA.FTZ R144, R144, R9.reuse, -R15.reuse ;  /* 0x0000000990907223 */ /* 0x180fe2000001080f */
[----:B------:R-:W-:Y:S01]  /*2dc0*/  FFMA.FTZ R15, R146, R9, -R15 ;  /* 0x00000009920f7223 */ /* 0x000fe2000001080f */
[----:B------:R-:W-:Y:S01]  /*2dd0*/  FMNMX.FTZ R7, R38, R7, !PT ;  /* 0x0000000726077209 */ /* 0x000fe20007810000 */
[--C-:B------:R-:W-:Y:S01]  /*2de0*/  IMAD.MOV.U32 R146, RZ, RZ, R151.reuse ;  /* 0x000000ffff927224 */ /* 0x100fe200078e0097 */
[----:B------:R-:W-:Y:S01]  /*2df0*/  MOV R112, R151 ;  /* 0x0000009700707202 */ /* 0x000fe20000000f00 */
[----:B------:R-:W4:Y:S01]  /*2e00*/  MUFU.EX2 R159, R159 ;  /* 0x0000009f009f7308 */ /* 0x000f220000000800 */
[----:B------:R-:W-:Y:S01]  /*2e10*/  FMNMX.FTZ R7, R40, R7, !PT ;  /* 0x0000000728077209 */ /* 0x000fe20007810000 */
[--C-:B------:R-:W-:Y:S01]  /*2e20*/  IMAD.MOV.U32 R116, RZ, RZ, R151.reuse ;  /* 0x000000ffff747224 */ /* 0x100fe200078e0097 */
[----:B------:R-:W-:Y:S01]  /*2e30*/  MOV R106, R151 ;  /* 0x00000097006a7202 */ /* 0x000fe20000000f00 */
[--C-:B------:R-:W-:Y:S01]  /*2e40*/  IMAD.MOV.U32 R114, RZ, RZ, R151.reuse ;  /* 0x000000ffff727224 */ /* 0x100fe200078e0097 */
[----:B------:R-:W-:Y:S01]  /*2e50*/  FMNMX.FTZ R7, R42, R7, !PT ;  /* 0x000000072a077209 */ /* 0x000fe20007810000 */
[--C-:B------:R-:W-:Y:S01]  /*2e60*/  IMAD.MOV.U32 R110, RZ, RZ, R151.reuse ;  /* 0x000000ffff6e7224 */ /* 0x100fe200078e0097 */
[----:B------:R-:W-:Y:S01]  /*2e70*/  MOV R100, R151 ;  /* 0x0000009700647202 */ /* 0x000fe20000000f00 */
[----:B------:R-:W-:Y:S01]  /*2e80*/  MUFU.EX2 R68, R68 ;  /* 0x0000004400447308 */ /* 0x000fe20000000800 */
[----:B------:R-:W-:Y:S01]  /*2e90*/  FMNMX.FTZ R7, R44, R7, !PT ;  /* 0x000000072c077209 */ /* 0x000fe20007810000 */
[--C-:B------:R-:W-:Y:S01]  /*2ea0*/  IMAD.MOV.U32 R108, RZ, RZ, R151.reuse ;  /* 0x000000ffff6c7224 */ /* 0x100fe200078e0097 */
[----:B------:R-:W-:Y:S01]  /*2eb0*/  MOV R94, R151 ;  /* 0x00000097005e7202 */ /* 0x000fe20000000f00 */
[--C-:B------:R-:W-:Y:S01]  /*2ec0*/  IMAD.MOV.U32 R104, RZ, RZ, R151.reuse ;  /* 0x000000ffff687224 */ /* 0x100fe200078e0097 */
[----:B------:R-:W-:Y:S01]  /*2ed0*/  FMNMX.FTZ R7, R46, R7, !PT ;  /* 0x000000072e077209 */ /* 0x000fe20007810000 */
[----:B------:R-:W-:-:S02]  /*2ee0*/  IMAD.MOV.U32 R102, RZ, RZ, R151 ;  /* 0x000000ffff667224 */ /* 0x000fc400078e0097 */
[----:B------:R-:W-:Y:S01]  /*2ef0*/  MUFU.EX2 R161, R161 ;  /* 0x000000a100a17308 */ /* 0x000fe20000000800 */
[----:B------:R-:W-:Y:S01]  /*2f00*/  FMNMX.FTZ R7, R48, R7, !PT ;  /* 0x0000000730077209 */ /* 0x000fe20007810000 */
[--C-:B------:R-:W-:Y:S02]  /*2f10*/  IMAD.MOV.U32 R98, RZ, RZ, R151.reuse ;  /* 0x000000ffff627224 */ /* 0x100fe400078e0097 */
[--C-:B------:R-:W-:Y:S01]  /*2f20*/  IMAD.MOV.U32 R96, RZ, RZ, R151.reuse ;  /* 0x000000ffff607224 */ /* 0x100fe200078e0097 */
[----:B------:R-:W-:Y:S01]  /*2f30*/  FMNMX.FTZ R7, R50, R7, !PT ;  /* 0x0000000732077209 */ /* 0x000fe20007810000 */
[--C-:B------:R-:W-:Y:S02]  /*2f40*/  IMAD.MOV.U32 R92, RZ, RZ, R151.reuse ;  /* 0x000000ffff5c7224 */ /* 0x100fe400078e0097 */
[----:B------:R-:W-:Y:S01]  /*2f50*/  MUFU.EX2 R70, R70 ;  /* 0x0000004600467308 */ /* 0x000fe20000000800 */
[----:B------:R-:W-:Y:S01]  /*2f60*/  FMNMX.FTZ R7, R52, R7, !PT ;  /* 0x0000000734077209 */ /* 0x000fe20007810000 */
[----:B------:R-:W-:-:S03]  /*2f70*/  IMAD.MOV.U32 R90, RZ, RZ, R151 ;  /* 0x000000ffff5a7224 */ /* 0x000fc600078e0097 */
[----:B------:R-:W-:-:S03]  /*2f80*/  FMNMX.FTZ R7, R54, R7, !PT ;  /* 0x0000000736077209 */ /* 0x000fc60007810000 */
[----:B------:R-:W-:Y:S01]  /*2f90*/  MUFU.EX2 R163, R163 ;  /* 0x000000a300a37308 */ /* 0x000fe20000000800 */
[----:B------:R-:W-:-:S04]  /*2fa0*/  FMNMX.FTZ R7, R56, R7, !PT ;  /* 0x0000000738077209 */ /* 0x000fc80007810000 */
        /* <DEDUP_REMOVED lines=11> */
[----:B------:R-:W-:-:S05]  /*3060*/  FMNMX.FTZ R7, R88, R7, !PT ;  /* 0x0000000758077209 */ /* 0x000fca0007810000 */
[----:B------:R-:W5:Y:S02]  /*3070*/  SHFL.BFLY PT, R12, R7, 0x2, 0x1f ;  /* 0x0c401f00070c7f89 */ /* 0x000f6400000e0000 */
[----:B------:R-:W-:Y:S08]  /*3080*/  MUFU.EX2 R167, R167 ;  /* 0x000000a700a77308 */ /* 0x000ff00000000800 */
[----:B------:R-:W-:Y:S08]  /*3090*/  MUFU.EX2 R76, R76 ;  /* 0x0000004c004c7308 */ /* 0x000ff00000000800 */
[----:B------:R-:W-:Y:S01]  /*30a0*/  MUFU.EX2 R169, R169 ;  /* 0x000000a900a97308 */ /* 0x000fe20000000800 */
[----:B-----5:R-:W-:-:S07]  /*30b0*/  FMNMX.FTZ R11, R7, R12, !PT ;  /* 0x0000000c070b7209 */ /* 0x020fce0007810000 */
[----:B------:R-:W-:Y:S01]  /*30c0*/  MUFU.EX2 R118, R118 ;  /* 0x0000007600767308 */ /* 0x000fe20000000800 */
[----:B------:R-:W5:Y:S07]  /*30d0*/  SHFL.BFLY PT, R12, R11, 0x1, 0x1f ;  /* 0x0c201f000b0c7f89 */ /* 0x000f6e00000e0000 */
[----:B------:R-:W-:Y:S08]  /*30e0*/  MUFU.EX2 R120, R120 ;  /* 0x0000007800787308 */ /* 0x000ff00000000800 */
[----:B------:R0:W-:Y:S08]  /*30f0*/  MUFU.EX2 R171, R122 ;  /* 0x0000007a00ab7308 */ /* 0x0001f00000000800 */
[----:B------:R-:W-:Y:S01]  /*3100*/  MUFU.EX2 R124, R124 ;  /* 0x0000007c007c7308 */ /* 0x000fe20000000800 */
[----:B0-----:R-:W-:Y:S01]  /*3110*/  IMAD.MOV.U32 R122, RZ, RZ, R151 ;  /* 0x000000ffff7a7224 */ /* 0x001fe200078e0097 */
[----:B-----5:R-:W-:-:S04]  /*3120*/  FMNMX.FTZ R12, R11, R12, !PT ;  /* 0x0000000c0b0c7209 */ /* 0x020fc80007810000 */
[C---:B------:R-:W-:Y:S01]  /*3130*/  FSETP.NEU.FTZ.AND P1, PT, R12.reuse, -INF , PT ;  /* 0xff8000000c00780b */ /* 0x040fe20003f3d000 */
[-C--:B------:R-:W-:Y:S01]  /*3140*/  FMUL.FTZ R7, R12, R9.reuse ;  /* 0x000000090c077220 */ /* 0x080fe20000410000 */
[----:B------:R-:W-:Y:S04]  /*3150*/  MUFU.EX2 R173, R126 ;  /* 0x0000007e00ad7308 */ /* 0x000fe80000000800 */
[----:B------:R-:W-:Y:S02]  /*3160*/  FSEL R7, R7, RZ, P1 ;  /* 0x000000ff07077208 */ /* 0x000fe40000800000 */
[----:B------:R-:W-:Y:S02]  /*3170*/  ISETP.LE.AND P1, PT, R16, UR42, PT ;  /* 0x0000002a10007c0c */ /* 0x000fe4000bf23270 */
[----:B------:R-:W-:Y:S01]  /*3180*/  MUFU.EX2 R128, R128 ;  /* 0x0000008000807308 */ /* 0x000fe20000000800 */
[-CC-:B------:R-:W-:Y:S01]  /*3190*/  FFMA.FTZ R8, R8, R9.reuse, -R7.reuse ;  /* 0x0000000908087223 */ /* 0x180fe20000010807 */
[-CC-:B------:R-:W-:Y:S01]  /*31a0*/  FFMA.FTZ R6, R6, R9.reuse, -R7.reuse ;  /* 0x0000000906067223 */ /* 0x180fe20000010807 */
[-CC-:B------:R-:W-:Y:S01]  /*31b0*/  FFMA.FTZ R3, R3, R9.reuse, -R7.reuse ;  /* 0x0000000903037223 */ /* 0x180fe20000010807 */
[-CC-:B------:R-:W-:Y:S01]  /*31c0*/  FFMA.FTZ R14, R14, R9.reuse, -R7.reuse ;  /* 0x000000090e0e7223 */ /* 0x180fe20000010807 */
[-CC-:B------:R-:W-:Y:S01]  /*31d0*/  FFMA.FTZ R18, R18, R9.reuse, -R7.reuse ;  /* 0x0000000912127223 */ /* 0x180fe20000010807 */
[-CC-:B------:R-:W-:Y:S01]  /*31e0*/  FFMA.FTZ R20, R20, R9.reuse, -R7.reuse ;  /* 0x0000000914147223 */ /* 0x180fe20000010807 */
[-CC-:B------:R-:W-:Y:S01]  /*31f0*/  FFMA.FTZ R22, R22, R9.reuse, -R7.reuse ;  /* 0x0000000916167223 */ /* 0x180fe20000010807 */
[----:B------:R0:W-:Y:S01]  /*3200*/  MUFU.EX2 R154, R8 ;  /* 0x00000008009a7308 */ /* 0x0001e20000000800 */
[-CC-:B------:R-:W-:Y:S01]  /*3210*/  FFMA.FTZ R24, R24, R9.reuse, -R7.reuse ;  /* 0x0000000918187223 */ /* 0x180fe20000010807 */
[-CC-:B------:R-:W-:Y:S01]  /*3220*/  FFMA.FTZ R26, R26, R9.reuse, -R7.reuse ;  /* 0x000000091a1a7223 */ /* 0x180fe20000010807 */
[-CC-:B------:R-:W-:Y:S01]  /*3230*/  FFMA.FTZ R28, R28, R9.reuse, -R7.reuse ;  /* 0x000000091c1c7223 */ /* 0x180fe20000010807 */
[-CC-:B------:R-:W-:Y:S01]  /*3240*/  FFMA.FTZ R30, R30, R9.reuse, -R7.reuse ;  /* 0x000000091e1e7223 */ /* 0x180fe20000010807 */
[-CC-:B------:R-:W-:Y:S01]  /*3250*/  FFMA.FTZ R32, R32, R9.reuse, -R7.reuse ;  /* 0x0000000920207223 */ /* 0x180fe20000010807 */
[-CC-:B------:R-:W-:Y:S01]  /*3260*/  FFMA.FTZ R34, R34, R9.reuse, -R7.reuse ;  /* 0x0000000922227223 */ /* 0x180fe20000010807 */
[-CC-:B------:R-:W-:Y:S01]  /*3270*/  FFMA.FTZ R36, R36, R9.reuse, -R7.reuse ;  /* 0x0000000924247223 */ /* 0x180fe20000010807 */
[----:B------:R-:W-:Y:S01]  /*3280*/  MUFU.EX2 R6, R6 ;  /* 0x0000000600067308 */ /* 0x000fe20000000800 */
[----:B0-----:R-:W-:Y:S01]  /*3290*/  FADD.FTZ R8, R153, R62 ;  /* 0x0000003e99087221 */ /* 0x001fe20000010000 */
[-CC-:B------:R-:W-:Y:S01]  /*32a0*/  FFMA.FTZ R38, R38, R9.reuse, -R7.reuse ;  /* 0x0000000926267223 */ /* 0x180fe20000010807 */
[-CC-:B------:R-:W-:Y:S01]  /*32b0*/  FFMA.FTZ R40, R40, R9.reuse, -R7.reuse ;  /* 0x0000000928287223 */ /* 0x180fe20000010807 */
[-CC-:B------:R-:W-:Y:S01]  /*32c0*/  FFMA.FTZ R42, R42, R9.reuse, -R7.reuse ;  /* 0x000000092a2a7223 */ /* 0x180fe20000010807 */
[----:B------:R-:W-:Y:S01]  /*32d0*/  FADD.FTZ R25, R155, R8 ;  /* 0x000000089b197221 */ /* 0x000fe20000010000 */
[-CC-:B------:R-:W-:Y:S01]  /*32e0*/  FFMA.FTZ R44, R44, R9.reuse, -R7.reuse ;  /* 0x000000092c2c7223 */ /* 0x180fe20000010807 */
[-C--:B------:R-:W-:Y:S01]  /*32f0*/  FFMA.FTZ R46, R46, R9.reuse, -R7 ;  /* 0x000000092e2e7223 */ /* 0x080fe20000010807 */
[----:B------:R-:W0:Y:S01]  /*3300*/  MUFU.EX2 R3, R3 ;  /* 0x0000000300037308 */ /* 0x000e220000000800 */
[----:B-1----:R-:W-:Y:S01]  /*3310*/  FADD.FTZ R8, R64, R25 ;  /* 0x0000001940087221 */ /* 0x002fe20000010000 */
[-CC-:B------:R-:W-:Y:S01]  /*3320*/  FFMA.FTZ R48, R48, R9.reuse, -R7.reuse ;  /* 0x0000000930307223 */ /* 0x180fe20000010807 */
[-CC-:B------:R-:W-:Y:S01]  /*3330*/  FFMA.FTZ R50, R50, R9.reuse, -R7.reuse ;  /* 0x0000000932327223 */ /* 0x180fe20000010807 */
[-CC-:B------:R-:W-:Y:S01]  /*3340*/  FFMA.FTZ R52, R52, R9.reuse, -R7.reuse ;  /* 0x0000000934347223 */ /* 0x180fe20000010807 */
[----:B--2---:R-:W-:Y:S01]  /*3350*/  FADD.FTZ R27, R157, R8 ;  /* 0x000000089d1b7221 */ /* 0x004fe20000010000 */
[-CC-:B------:R-:W-:Y:S01]  /*3360*/  FFMA.FTZ R54, R54, R9.reuse, -R7.reuse ;  /* 0x0000000936367223 */ /* 0x180fe20000010807 */
[-C--:B------:R-:W-:Y:S01]  /*3370*/  FFMA.FTZ R56, R56, R9.reuse, -R7 ;  /* 0x0000000938387223 */ /* 0x080fe20000010807 */
[----:B------:R1:W2:Y:S01]  /*3380*/  MUFU.EX2 R11, R14 ;  /* 0x0000000e000b7308 */ /* 0x0002a20000000800 */
[----:B---3--:R-:W-:Y:S01]  /*3390*/  FADD.FTZ R8, R66, R27 ;  /* 0x0000001b42087221 */ /* 0x008fe20000010000 */
[-CC-:B------:R-:W-:Y:S01]  /*33a0*/  FFMA.FTZ R58, R58, R9.reuse, -R7.reuse ;  /* 0x000000093a3a7223 */ /* 0x180fe20000010807 */
[-CC-:B------:R-:W-:Y:S01]  /*33b0*/  FFMA.FTZ R60, R60, R9.reuse, -R7.reuse ;  /* 0x000000093c3c7223 */ /* 0x180fe20000010807 */
[-CC-:B------:R-:W-:Y:S01]  /*33c0*/  FFMA.FTZ R78, R78, R9.reuse, -R7.reuse ;  /* 0x000000094e4e7223 */ /* 0x180fe20000010807 */
[----:B----4-:R-:W-:Y:S01]  /*33d0*/  FADD.FTZ R29, R159, R8 ;  /* 0x000000089f1d7221 */ /* 0x010fe20000010000 */
[-CC-:B------:R-:W-:Y:S01]  /*33e0*/  FFMA.FTZ R82, R82, R9.reuse, -R7.reuse ;  /* 0x0000000952527223 */ /* 0x180fe20000010807 */
[-C--:B------:R-:W-:Y:S01]  /*33f0*/  FFMA.FTZ R80, R80, R9.reuse, -R7 ;  /* 0x0000000950507223 */ /* 0x080fe20000010807 */
[----:B------:R-:W3:Y:S01]  /*3400*/  MUFU.EX2 R18, R18 ;  /* 0x0000001200127308 */ /* 0x000ee20000000800 */
[----:B0-----:R-:W-:Y:S01]  /*3410*/  FADD.FTZ R27, R6, R3 ;  /* 0x00000003061b7221 */ /* 0x001fe20000010000 */
[----:B-1----:R-:W-:Y:S01]  /*3420*/  FADD.FTZ R14, R68, R29 ;  /* 0x0000001d440e7221 */ /* 0x002fe20000010000 */
[-CC-:B------:R-:W-:Y:S01]  /*3430*/  FFMA.FTZ R86, R86, R9.reuse, -R7.reuse ;  /* 0x0000000956567223 */ /* 0x180fe20000010807 */
[-C--:B------:R-:W-:Y:S01]  /*3440*/  FFMA.FTZ R84, R84, R9.reuse, -R7 ;  /* 0x0000000954547223 */ /* 0x080fe20000010807 */
[----:B------:R-:W-:Y:S01]  /*3450*/  FADD.FTZ R8, R154, R27 ;  /* 0x0000001b9a087221 */ /* 0x000fe20000010000 */
[----:B------:R-:W-:Y:S01]  /*3460*/  FADD.FTZ R31, R161, R14 ;  /* 0x0000000ea11f7221 */ /* 0x000fe20000010000 */
[----:B------:R-:W-:Y:S01]  /*3470*/  FFMA.FTZ R88, R88, R9, -R7 ;  /* 0x0000000958587223 */ /* 0x000fe20000010807 */
[----:B------:R-:W0:Y:S01]  /*3480*/  MUFU.EX2 R13, R20 ;  /* 0x00000014000d7308 */ /* 0x000e220000000800 */
[----:B--2---:R-:W-:Y:S01]  /*3490*/  FADD.FTZ R29, R11, R8 ;  /* 0x000000080b1d7221 */ /* 0x004fe20000010000 */
[----:B------:R-:W-:Y:S01]  /*34a0*/  FADD.FTZ R14, R70, R31 ;  /* 0x0000001f460e7221 */ /* 0x000fe20000010000 */
[----:B------:R-:W-:Y:S01]  /*34b0*/  F2FP.F16.F32.PACK_AB R152, R3, R6 ;  /* 0x000000060398723e */ /* 0x000fe200000000ff */
[----:B------:R-:W-:Y:S01]  /*34c0*/  IMAD.MOV.U32 R126, RZ, RZ, R151 ;  /* 0x000000ffff7e7224 */ /* 0x000fe200078e0097 */
[----:B------:R-:W-:Y:S01]  /*34d0*/  F2FP.F16.F32.PACK_AB R154, R11, R154 ;  /* 0x0000009a0b9a723e */ /* 0x000fe200000000ff */
[----:B------:R-:W-:Y:S01]  /*34e0*/  FADD.FTZ R31, R163, R14 ;  /* 0x0000000ea31f7221 */ /* 0x000fe20000010000 */
[----:B------:R-:W-:Y:S01]  /*34f0*/  F2FP.F16.F32.PACK_AB R153, R62, R153 ;  /* 0x000000993e99723e */ /* 0x000fe200000000ff */
[----:B------:R-:W1:Y:S01]  /*3500*/  MUFU.EX2 R22, R22 ;  /* 0x0000001600167308 */ /* 0x000e620000000800 */
[----:B---3--:R-:W-:Y:S01]  /*3510*/  FADD.FTZ R8, R18, R29 ;  /* 0x0000001d12087221 */ /* 0x008fe20000010000 */
[----:B------:R-:W-:Y:S01]  /*3520*/  FADD.FTZ R14, R72, R31 ;  /* 0x0000001f480e7221 */ /* 0x000fe20000010000 */
[----:B------:R-:W-:-:S02]  /*3530*/  F2FP.F16.F32.PACK_AB R155, R64, R155 ;  /* 0x0000009b409b723e */ /* 0x000fc400000000ff */
[----:B------:R-:W-:Y:S01]  /*3540*/  F2FP.F16.F32.PACK_AB R157, R66, R157 ;  /* 0x0000009d429d723e */ /* 0x000fe200000000ff */
[----:B------:R-:W-:Y:S01]  /*3550*/  FADD.FTZ R33, R165, R14 ;  /* 0x0000000ea5217221 */ /* 0x000fe20000010000 */
[----:B------:R-:W-:Y:S01]  /*3560*/  F2FP.F16.F32.PACK_AB R159, R68, R159 ;  /* 0x0000009f449f723e */ /* 0x000fe200000000ff */
[----:B------:R-:W2:Y:S01]  /*3570*/  MUFU.EX2 R15, R24 ;  /* 0x00000018000f7308 */ /* 0x000ea20000000800 */
[----:B0-----:R-:W-:Y:S01]  /*3580*/  FADD.FTZ R29, R13, R8 ;  /* 0x000000080d1d7221 */ /* 0x001fe20000010000 */
[----:B------:R-:W-:Y:S01]  /*3590*/  FADD.FTZ R14, R74, R33 ;  /* 0x000000214a0e7221 */ /* 0x000fe20000010000 */
[----:B------:R-:W-:Y:S02]  /*35a0*/  F2FP.F16.F32.PACK_AB R161, R70, R161 ;  /* 0x000000a146a1723e */ /* 0x000fe400000000ff */
[----:B------:R-:W-:Y:S01]  /*35b0*/  F2FP.F16.F32.PACK_AB R163, R72, R163 ;  /* 0x000000a348a3723e */ /* 0x000fe200000000ff */
[----:B------:R-:W-:Y:S01]  /*35c0*/  FADD.FTZ R33, R167, R14 ;  /* 0x0000000ea7217221 */ /* 0x000fe20000010000 */
[----:B------:R-:W-:Y:S01]  /*35d0*/  F2FP.F16.F32.PACK_AB R165, R74, R165 ;  /* 0x000000a54aa5723e */ /* 0x000fe200000000ff */
[----:B------:R-:W0:Y:S01]  /*35e0*/  MUFU.EX2 R26, R26 ;  /* 0x0000001a001a7308 */ /* 0x000e220000000800 */
[----:B-1----:R-:W-:Y:S01]  /*35f0*/  FADD.FTZ R8, R22, R29 ;  /* 0x0000001d16087221 */ /* 0x002fe20000010000 */
[C---:B------:R-:W-:Y:S01]  /*3600*/  FADD.FTZ R14, R76.reuse, R33 ;  /* 0x000000214c0e7221 */ /* 0x040fe20000010000 */
[----:B------:R-:W-:-:S02]  /*3610*/  F2FP.F16.F32.PACK_AB R167, R76, R167 ;  /* 0x000000a74ca7723e */ /* 0x000fc400000000ff */
[----:B------:R-:W-:Y:S01]  /*3620*/  F2FP.F16.F32.PACK_AB R156, R13, R18 ;  /* 0x000000120d9c723e */ /* 0x000fe200000000ff */
[----:B------:R-:W-:Y:S01]  /*3630*/  FADD.FTZ R35, R169, R14 ;  /* 0x0000000ea9237221 */ /* 0x000fe20000010000 */
[C---:B------:R-:W-:Y:S01]  /*3640*/  F2FP.F16.F32.PACK_AB R169, R118.reuse, R169 ;  /* 0x000000a976a9723e */ /* 0x040fe200000000ff */
[----:B------:R-:W1:Y:S01]  /*3650*/  MUFU.EX2 R17, R28 ;  /* 0x0000001c00117308 */ /* 0x000e620000000800 */
[C---:B--2---:R-:W-:Y:S01]  /*3660*/  FADD.FTZ R31, R15.reuse, R8 ;  /* 0x000000080f1f7221 */ /* 0x044fe20000010000 */
[----:B------:R-:W-:Y:S01]  /*3670*/  FADD.FTZ R35, R118, R35 ;  /* 0x0000002376237221 */ /* 0x000fe20000010000 */
[----:B------:R-:W-:Y:S02]  /*3680*/  F2FP.F16.F32.PACK_AB R158, R15, R22 ;  /* 0x000000160f9e723e */ /* 0x000fe400000000ff */
[----:B------:R-:W-:Y:S01]  /*3690*/  MOV R118, R151 ;  /* 0x0000009700767202 */ /* 0x000fe20000000f00 */
[----:B------:R-:W-:Y:S02]  /*36a0*/  FADD.FTZ R14, R120, R35 ;  /* 0x00000023780e7221 */ /* 0x000fe40000010000 */
[----:B------:R-:W2:Y:S01]  /*36b0*/  MUFU.EX2 R30, R30 ;  /* 0x0000001e001e7308 */ /* 0x000ea20000000800 */
[----:B0-----:R-:W-:Y:S01]  /*36c0*/  FADD.FTZ R8, R26, R31 ;  /* 0x0000001f1a087221 */ /* 0x001fe20000010000 */
[C---:B------:R-:W-:Y:S01]  /*36d0*/  FADD.FTZ R35, R171.reuse, R14 ;  /* 0x0000000eab237221 */ /* 0x040fe20000010000 */
[----:B------:R-:W-:Y:S01]  /*36e0*/  F2FP.F16.F32.PACK_AB R171, R171, R120 ;  /* 0x00000078abab723e */ /* 0x000fe200000000ff */
[----:B------:R-:W-:-:S02]  /*36f0*/  IMAD.MOV.U32 R120, RZ, RZ, R151 ;  /* 0x000000ffff787224 */ /* 0x000fc400078e0097 */
[----:B------:R-:W-:Y:S02]  /*3700*/  FADD.FTZ R14, R124, R35 ;  /* 0x000000237c0e7221 */ /* 0x000fe40000010000 */
[----:B------:R-:W0:Y:S01]  /*3710*/  MUFU.EX2 R19, R32 ;  /* 0x0000002000137308 */ /* 0x000e220000000800 */
[----:B-1----:R-:W-:Y:S01]  /*3720*/  FADD.FTZ R31, R17, R8 ;  /* 0x00000008111f7221 */ /* 0x002fe20000010000 */
[C---:B------:R-:W-:Y:S01]  /*3730*/  FADD.FTZ R35, R173.reuse, R14 ;  /* 0x0000000ead237221 */ /* 0x040fe20000010000 */
[----:B------:R-:W-:Y:S02]  /*3740*/  F2FP.F16.F32.PACK_AB R173, R173, R124 ;  /* 0x0000007cadad723e */ /* 0x000fe400000000ff */
[----:B------:R-:W-:Y:S01]  /*3750*/  F2FP.F16.F32.PACK_AB R160, R17, R26 ;  /* 0x0000001a11a0723e */ /* 0x000fe200000000ff */
[----:B------:R-:W-:Y:S01]  /*3760*/  FADD.FTZ R14, R128, R35 ;  /* 0x00000023800e7221 */ /* 0x000fe20000010000 */
[----:B------:R-:W-:Y:S01]  /*3770*/  MOV R124, R151 ;  /* 0x00000097007c7202 */ /* 0x000fe20000000f00 */
[----:B------:R-:W1:Y:S01]  /*3780*/  MUFU.EX2 R34, R34 ;  /* 0x0000002200227308 */ /* 0x000e620000000800 */
[----:B--2---:R-:W-:-:S07]  /*3790*/  FADD.FTZ R8, R30, R31 ;  /* 0x0000001f1e087221 */ /* 0x004fce0000010000 */
[----:B------:R-:W2:Y:S01]  /*37a0*/  MUFU.EX2 R21, R36 ;  /* 0x0000002400157308 */ /* 0x000ea20000000800 */
[C---:B0-----:R-:W-:Y:S01]  /*37b0*/  FADD.FTZ R33, R19.reuse, R8 ;  /* 0x0000000813217221 */ /* 0x041fe20000010000 */
[----:B------:R-:W-:-:S06]  /*37c0*/  F2FP.F16.F32.PACK_AB R162, R19, R30 ;  /* 0x0000001e13a2723e */ /* 0x000fcc00000000ff */
[----:B------:R-:W0:Y:S01]  /*37d0*/  MUFU.EX2 R38, R38 ;  /* 0x0000002600267308 */ /* 0x000e220000000800 */
[----:B-1----:R-:W-:-:S07]  /*37e0*/  FADD.FTZ R8, R34, R33 ;  /* 0x0000002122087221 */ /* 0x002fce0000010000 */
[----:B------:R-:W1:Y:S01]  /*37f0*/  MUFU.EX2 R23, R40 ;  /* 0x0000002800177308 */ /* 0x000e620000000800 */
[C---:B--2---:R-:W-:Y:S01]  /*3800*/  FADD.FTZ R33, R21.reuse, R8 ;  /* 0x0000000815217221 */ /* 0x044fe20000010000 */
[----:B------:R-:W-:-:S06]  /*3810*/  F2FP.F16.F32.PACK_AB R164, R21, R34 ;  /* 0x0000002215a4723e */ /* 0x000fcc00000000ff */
[----:B------:R-:W2:Y:S01]  /*3820*/  MUFU.EX2 R42, R42 ;  /* 0x0000002a002a7308 */ /* 0x000ea20000000800 */
[----:B0-----:R-:W-:-:S07]  /*3830*/  FADD.FTZ R8, R38, R33 ;  /* 0x0000002126087221 */ /* 0x001fce0000010000 */
[----:B------:R-:W0:Y:S01]  /*3840*/  MUFU.EX2 R25, R44 ;  /* 0x0000002c00197308 */ /* 0x000e220000000800 */
[C---:B-1----:R-:W-:Y:S01]  /*3850*/  FADD.FTZ R33, R23.reuse, R8 ;  /* 0x0000000817217221 */ /* 0x042fe20000010000 */
[----:B------:R-:W-:-:S06]  /*3860*/  F2FP.F16.F32.PACK_AB R166, R23, R38 ;  /* 0x0000002617a6723e */ /* 0x000fcc00000000ff */
[----:B------:R1:W3:Y:S01]  /*3870*/  MUFU.EX2 R175, R130 ;  /* 0x0000008200af7308 */ /* 0x0002e20000000800 */
[----:B--2---:R-:W-:-:S07]  /*3880*/  FADD.FTZ R8, R42, R33 ;  /* 0x000000212a087221 */ /* 0x004fce0000010000 */
[----:B------:R-:W2:Y:S01]  /*3890*/  MUFU.EX2 R46, R46 ;  /* 0x0000002e002e7308 */ /* 0x000ea20000000800 */
[C---:B0-----:R-:W-:Y:S01]  /*38a0*/  FADD.FTZ R33, R25.reuse, R8 ;  /* 0x0000000819217221 */ /* 0x041fe20000010000 */
[----:B------:R-:W-:Y:S02]  /*38b0*/  F2FP.F16.F32.PACK_AB R168, R25, R42 ;  /* 0x0000002a19a8723e */ /* 0x000fe400000000ff */
[----:B-1----:R-:W-:-:S04]  /*38c0*/  MOV R130, R151 ;  /* 0x0000009700827202 */ /* 0x002fc80000000f00 */
[----:B------:R-:W0:Y:S01]  /*38d0*/  MUFU.EX2 R132, R132 ;  /* 0x0000008400847308 */ /* 0x000e220000000800 */
[C---:B---3--:R-:W-:Y:S01]  /*38e0*/  FADD.FTZ R35, R175.reuse, R14 ;  /* 0x0000000eaf237221 */ /* 0x048fe20000010000 */
[----:B------:R-:W-:Y:S01]  /*38f0*/  F2FP.F16.F32.PACK_AB R175, R175, R128 ;  /* 0x00000080afaf723e */ /* 0x000fe200000000ff */
[----:B------:R-:W-:-:S05]  /*3900*/  IMAD.MOV.U32 R128, RZ, RZ, R151 ;  /* 0x000000ffff807224 */ /* 0x000fca00078e0097 */
[----:B------:R-:W1:Y:S01]  /*3910*/  MUFU.EX2 R27, R48 ;  /* 0x00000030001b7308 */ /* 0x000e620000000800 */
[----:B--2---:R-:W-:-:S07]  /*3920*/  FADD.FTZ R8, R46, R33 ;  /* 0x000000212e087221 */ /* 0x004fce0000010000 */
[----:B------:R2:W3:Y:S01]  /*3930*/  MUFU.EX2 R177, R134 ;  /* 0x0000008600b17308 */ /* 0x0004e20000000800 */
[----:B0-----:R-:W-:-:S07]  /*3940*/  FADD.FTZ R14, R132, R35 ;  /* 0x00000023840e7221 */ /* 0x001fce0000010000 */
[----:B------:R-:W0:Y:S01]  /*3950*/  MUFU.EX2 R50, R50 ;  /* 0x0000003200327308 */ /* 0x000e220000000800 */
[C---:B-1----:R-:W-:Y:S01]  /*3960*/  FADD.FTZ R35, R27.reuse, R8 ;  /* 0x000000081b237221 */ /* 0x042fe20000010000 */
[----:B------:R-:W-:Y:S01]  /*3970*/  F2FP.F16.F32.PACK_AB R170, R27, R46 ;  /* 0x0000002e1baa723e */ /* 0x000fe200000000ff */
[----:B--2---:R-:W-:-:S05]  /*3980*/  IMAD.MOV.U32 R134, RZ, RZ, R151 ;  /* 0x000000ffff867224 */ /* 0x004fca00078e0097 */
[----:B------:R-:W1:Y:S01]  /*3990*/  MUFU.EX2 R136, R136 ;  /* 0x0000008800887308 */ /* 0x000e620000000800 */
[C---:B---3--:R-:W-:Y:S01]  /*39a0*/  FADD.FTZ R37, R177.reuse, R14 ;  /* 0x0000000eb1257221 */ /* 0x048fe20000010000 */
[----:B------:R-:W-:Y:S01]  /*39b0*/  F2FP.F16.F32.PACK_AB R177, R177, R132 ;  /* 0x00000084b1b1723e */ /* 0x000fe200000000ff */
[----:B------:R-:W-:-:S05]  /*39c0*/  IMAD.MOV.U32 R132, RZ, RZ, R151 ;  /* 0x000000ffff847224 */ /* 0x000fca00078e0097 */
[----:B------:R-:W2:Y:S01]  /*39d0*/  MUFU.EX2 R29, R52 ;  /* 0x00000034001d7308 */ /* 0x000ea20000000800 */
[----:B0-----:R-:W-:-:S07]  /*39e0*/  FADD.FTZ R8, R50, R35 ;  /* 0x0000002332087221 */ /* 0x001fce0000010000 */
[----:B------:R0:W3:Y:S01]  /*39f0*/  MUFU.EX2 R179, R138 ;  /* 0x0000008a00b37308 */ /* 0x0000e20000000800 */
[----:B-1----:R-:W-:-:S07]  /*3a00*/  FADD.FTZ R14, R136, R37 ;  /* 0x00000025880e7221 */ /* 0x002fce0000010000 */
[----:B------:R-:W1:Y:S01]  /*3a10*/  MUFU.EX2 R54, R54 ;  /* 0x0000003600367308 */ /* 0x000e620000000800 */
[C---:B--2---:R-:W-:Y:S01]  /*3a20*/  FADD.FTZ R35, R29.reuse, R8 ;  /* 0x000000081d237221 */ /* 0x044fe20000010000 */
[----:B------:R-:W-:Y:S01]  /*3a30*/  F2FP.F16.F32.PACK_AB R172, R29, R50 ;  /* 0x000000321dac723e */ /* 0x000fe200000000ff */
[----:B0-----:R-:W-:-:S05]  /*3a40*/  IMAD.MOV.U32 R138, RZ, RZ, R151 ;  /* 0x000000ffff8a7224 */ /* 0x001fca00078e0097 */
[----:B------:R-:W0:Y:S01]  /*3a50*/  MUFU.EX2 R140, R140 ;  /* 0x0000008c008c7308 */ /* 0x000e220000000800 */
[C---:B---3--:R-:W-:Y:S01]  /*3a60*/  FADD.FTZ R37, R179.reuse, R14 ;  /* 0x0000000eb3257221 */ /* 0x048fe20000010000 */
[----:B------:R-:W-:Y:S02]  /*3a70*/  F2FP.F16.F32.PACK_AB R179, R179, R136 ;  /* 0x00000088b3b3723e */ /* 0x000fe400000000ff */
[----:B------:R-:W-:-:S04]  /*3a80*/  MOV R136, R151 ;  /* 0x0000009700887202 */ /* 0x000fc80000000f00 */
[----:B------:R-:W2:Y:S01]  /*3a90*/  MUFU.EX2 R31, R56 ;  /* 0x00000038001f7308 */ /* 0x000ea20000000800 */
[----:B-1----:R-:W-:-:S07]  /*3aa0*/  FADD.FTZ R8, R54, R35 ;  /* 0x0000002336087221 */ /* 0x002fce0000010000 */
[----:B------:R-:W1:Y:S01]  /*3ab0*/  MUFU.EX2 R58, R58 ;  /* 0x0000003a003a7308 */ /* 0x000e620000000800 */
[----:B0-----:R-:W-:-:S07]  /*3ac0*/  FADD.FTZ R14, R140, R37 ;  /* 0x000000258c0e7221 */ /* 0x001fce0000010000 */
[----:B------:R-:W0:Y:S01]  /*3ad0*/  MUFU.EX2 R7, R60 ;  /* 0x0000003c00077308 */ /* 0x000e220000000800 */
[C---:B--2---:R-:W-:Y:S01]  /*3ae0*/  FADD.FTZ R37, R31.reuse, R8 ;  /* 0x000000081f257221 */ /* 0x044fe20000010000 */
[----:B------:R-:W-:-:S06]  /*3af0*/  F2FP.F16.F32.PACK_AB R174, R31, R54 ;  /* 0x000000361fae723e */ /* 0x000fcc00000000ff */
[----:B------:R-:W2:Y:S01]  /*3b00*/  MUFU.EX2 R78, R78 ;  /* 0x0000004e004e7308 */ /* 0x000ea20000000800 */
[----:B-1----:R-:W-:-:S07]  /*3b10*/  FADD.FTZ R8, R58, R37 ;  /* 0x000000253a087221 */ /* 0x002fce0000010000 */
[----:B------:R-:W1:Y:S01]  /*3b20*/  MUFU.EX2 R33, R82 ;  /* 0x0000005200217308 */ /* 0x000e620000000800 */
[C---:B0-----:R-:W-:Y:S01]  /*3b30*/  FADD.FTZ R37, R7.reuse, R8 ;  /* 0x0000000807257221 */ /* 0x041fe20000010000 */
[----:B------:R-:W-:-:S06]  /*3b40*/  F2FP.F16.F32.PACK_AB R176, R7, R58 ;  /* 0x0000003a07b0723e */ /* 0x000fcc00000000ff */
[----:B------:R-:W0:Y:S01]  /*3b50*/  MUFU.EX2 R80, R80 ;  /* 0x0000005000507308 */ /* 0x000e220000000800 */
[----:B--2---:R-:W-:-:S07]  /*3b60*/  FADD.FTZ R6, R78, R37 ;  /* 0x000000254e067221 */ /* 0x004fce0000010000 */
[----:B------:R2:W3:Y:S01]  /*3b70*/  MUFU.EX2 R181, R142 ;  /* 0x0000008e00b57308 */ /* 0x0004e20000000800 */
[C---:B-1----:R-:W-:Y:S01]  /*3b80*/  FADD.FTZ R11, R33.reuse, R6 ;  /* 0x00000006210b7221 */ /* 0x042fe20000010000 */
[----:B------:R-:W-:-:S06]  /*3b90*/  F2FP.F16.F32.PACK_AB R178, R33, R78 ;  /* 0x0000004e21b2723e */ /* 0x000fcc00000000ff */
[----:B------:R-:W1:Y:S01]  /*3ba0*/  MUFU.EX2 R35, R86 ;  /* 0x0000005600237308 */ /* 0x000e620000000800 */
[----:B0-----:R-:W-:Y:S01]  /*3bb0*/  FADD.FTZ R6, R80, R11 ;  /* 0x0000000b50067221 */ /* 0x001fe20000010000 */
[----:B--2---:R-:W-:-:S06]  /*3bc0*/  MOV R142, R151 ;  /* 0x00000097008e7202 */ /* 0x004fcc0000000f00 */
[----:B------:R-:W0:Y:S01]  /*3bd0*/  MUFU.EX2 R144, R144 ;  /* 0x0000009000907308 */ /* 0x000e220000000800 */
[C---:B---3--:R-:W-:Y:S01]  /*3be0*/  FADD.FTZ R39, R181.reuse, R14 ;  /* 0x0000000eb5277221 */ /* 0x048fe20000010000 */
[----:B------:R-:W-:Y:S01]  /*3bf0*/  F2FP.F16.F32.PACK_AB R181, R181, R140 ;  /* 0x0000008cb5b5723e */ /* 0x000fe200000000ff */
[----:B------:R-:W-:-:S05]  /*3c00*/  IMAD.MOV.U32 R140, RZ, RZ, R151 ;  /* 0x000000ffff8c7224 */ /* 0x000fca00078e0097 */
[----:B------:R-:W2:Y:S01]  /*3c10*/  MUFU.EX2 R84, R84 ;  /* 0x0000005400547308 */ /* 0x000ea20000000800 */
[C---:B-1----:R-:W-:Y:S01]  /*3c20*/  FADD.FTZ R11, R35.reuse, R6 ;  /* 0x00000006230b7221 */ /* 0x042fe20000010000 */
[----:B------:R-:W-:-:S06]  /*3c30*/  F2FP.F16.F32.PACK_AB R180, R35, R80 ;  /* 0x0000005023b4723e */ /* 0x000fcc00000000ff */
[----:B------:R1:W3:Y:S01]  /*3c40*/  MUFU.EX2 R3, R88 ;  /* 0x0000005800037308 */ /* 0x0002e20000000800 */
[----:B0-----:R-:W-:-:S04]  /*3c50*/  FADD.FTZ R14, R144, R39 ;  /* 0x00000027900e7221 */ /* 0x001fc80000010000 */
[C---:B------:R-:W-:Y:S01]  /*3c60*/  FADD.FTZ R8, R183.reuse, R14 ;  /* 0x0000000eb7087221 */ /* 0x040fe20000010000 */
[----:B------:R-:W-:Y:S01]  /*3c70*/  F2FP.F16.F32.PACK_AB R183, R183, R144 ;  /* 0x00000090b7b7723e */ /* 0x000fe200000000ff */
[----:B------:R-:W-:Y:S02]  /*3c80*/  IMAD.MOV.U32 R144, RZ, RZ, R151 ;  /* 0x000000ffff907224 */ /* 0x000fe400078e0097 */
[----:B--2---:R-:W-:Y:S01]  /*3c90*/  FADD.FTZ R6, R84, R11 ;  /* 0x0000000b54067221 */ /* 0x004fe20000010000 */
[----:B-1----:R-:W-:-:S03]  /*3ca0*/  MOV R88, R151 ;  /* 0x0000009700587202 */ /* 0x002fc60000000f00 */
[C---:B---3--:R-:W-:Y:S01]  /*3cb0*/  FADD.FTZ R6, R3.reuse, R6 ;  /* 0x0000000603067221 */ /* 0x048fe20000010000 */
[----:B------:R-:W-:Y:S01]  /*3cc0*/  F2FP.F16.F32.PACK_AB R182, R3, R84 ;  /* 0x0000005403b6723e */ /* 0x000fe200000000ff */
[----:B------:R-:W-:Y:S06]  /*3cd0*/  @!P1 BRA `(.L_x_18) ;  /* 0x0000002800a89947 */ /* 0x000fec0003800000 */
[----:B------:R-:W-:Y:S01]  /*3ce0*/  IMAD.MOV.U32 R7, RZ, RZ, R10 ;  /* 0x000000ffff077224 */ /* 0x000fe200078e000a */
[----:B------:R-:W-:Y:S01]  /*3cf0*/  CS2R R150, SRZ ;  /* 0x0000000000967805 */ /* 0x000fe2000001ff00 */
[----:B------:R-:W-:Y:S01]  /*3d00*/  IMAD.MOV.U32 R3, RZ, RZ, R12 ;  /* 0x000000ffff037224 */ /* 0x000fe200078e000c */
        /* <DEDUP_REMOVED lines=30> */
[----:B------:R-:W-:Y:S01]  /*3ef0*/  CS2R R88, SRZ ;  /* 0x0000000000587805 */ /* 0x000fe2000001ff00 */
[----:B------:R-:W-:Y:S01]  /*3f00*/  UMOV UR6, URZ ;  /* 0x0000003f00067c82 */ /* 0x000fe20008000000 */
[----:B------:R-:W-:Y:S01]  /*3f10*/  UMOV UR5, URZ ;  /* 0x0000003f00057c82 */ /* 0x000fe20008000000 */
[----:B------:R-:W-:-:S05]  /*3f20*/  ULDC UR43, c[0x0][0x9d8] ;  /* 0x00027600002b7ab9 */ /* 0x000fca0000000800 */
.L_x_29:
[----:B------:R-:W-:Y:S01]  /*3f30*/  ISETP.NE.AND P2, PT, RZ, UR41, PT ;  /* 0x00000029ff007c0c */ /* 0x000fe2000bf45270 */
[----:B------:R-:W-:-:S04]  /*3f40*/  UISETP.NE.AND UP0, UPT, UR5, 0x1, UPT ;  /* 0x000000010500788c */ /* 0x000fc8000bf05270 */
[----:B------:R-:W-:-:S04]  /*3f50*/  USEL UR4, URZ, 0x1, UP0 ;  /* 0x000000013f047887 */ /* 0x000fc80008000000 */
[----:B------:R-:W-:-:S04]  /*3f60*/  ULOP3.LUT UR4, UR6, UR4, URZ, 0x3c, !UPT ;  /* 0x0000000406047292 */ /* 0x000fc8000f8e3c3f */
[----:B------:R-:W-:Y:S08]  /*3f70*/  @P2 BRA `(.L_x_19) ;  /* 0x0000000000382947 */ /* 0x000ff00003800000 */
[----:B------:R-:W-:Y:S05]  /*3f80*/  @!P0 BRA `(.L_x_20) ;  /* 0x0000000000048947 */ /* 0x000fea0003800000 */
[----:B------:R-:W-:Y:S01]  /*3f90*/  BPT.TRAP 0x1 ;  /* 0x000000040000795c */ /* 0x000fe20000300000 */
.L_x_20:
[----:B------:R-:W-:Y:S01]  /*3fa0*/  UIADD3 UR10, UR5, 0x1, URZ ;  /* 0x00000001050a7890 */ /* 0x000fe2000fffe03f */
[----:B------:R-:W-:-:S03]  /*3fb0*/  MOV R0, UR4 ;  /* 0x0000000400007c02 */ /* 0x000fc60008000f00 */
[----:B------:R-:W-:Y:S01]  /*3fc0*/  UISETP.NE.AND UP0, UPT, UR10, 0x2, UPT ;  /* 0x000000020a00788c */ /* 0x000fe2000bf05270 */
[----:B------:R-:W-:-:S03]  /*3fd0*/  SHF.L.U32 R0, R0, 0x1f, RZ ;  /* 0x0000001f00007819 */ /* 0x000fc600000006ff */
[----:B------:R-:W-:-:S04]  /*3fe0*/  USEL UR10, UR10, URZ, UP0 ;  /* 0x0000003f0a0a7287 */ /* 0x000fc80008000000 */
[----:B------:R-:W-:-:S09]  /*3ff0*/  ULEA UR10, UR10, UR36, 0x3 ;  /* 0x000000240a0a7291 */ /* 0x000fd2000f8e183f */
[----:B------:R0:W1:Y:S01]  /*4000*/  SYNCS.PHASECHK.TRANS64.TRYWAIT P1, [UR10+0x28830], R0 ;  /* 0x02883000ff0075a7 */ /* 0x000062000802014a */
[----:B------:R-:W-:Y:S05]  /*4010*/  @!P0 BRA `(.L_x_21) ;  /* 0x0000000000048947 */ /* 0x000fea0003800000 */
[----:B------:R-:W-:Y:S01]  /*4020*/  BPT.TRAP 0x1 ;  /* 0x000000040000795c */ /* 0x000fe20000300000 */
.L_x_21:
[----:B-1----:R-:W-:Y:S05]  /*4030*/  @P1 BRA `(.L_x_19) ;  /* 0x0000000000081947 */ /* 0x002fea0003800000 */
[----:B------:R-:W1:Y:S02]  /*4040*/  SYNCS.PHASECHK.TRANS64.TRYWAIT P1, [UR10+0x28830], R0 ;  /* 0x02883000ff0075a7 */ /* 0x000e64000802014a */
[----:B-1----:R-:W-:Y:S05]  /*4050*/  @!P1 BRA `(.L_x_22) ;  /* 0x0000008400749947 */ /* 0x002fea0003800000 */
.L_x_19:
[----:B01----:R-:W-:Y:S01]  /*4060*/  VIADD R0, R2, 0x8 ;  /* 0x0000000802007836 */ /* 0x003fe20000000000 */
[----:B------:R-:W-:Y:S01]  /*4070*/  UIADD3 UR10, UR5, 0x1, URZ ;  /* 0x00000001050a7890 */ /* 0x000fe2000fffe03f */
[----:B------:R-:W-:Y:S01]  /*4080*/  R2UR UR44, R4 ;  /* 0x00000000042c72ca */ /* 0x000fe200000e0000 */
[----:B------:R-:W-:Y:S01]  /*4090*/  UMOV UR47, 0x40000040 ;  /* 0x40000040002f7882 */ /* 0x000fe20000000000 */
[----:B------:R-:W-:Y:S01]  /*40a0*/  R2UR UR45, R5 ;  /* 0x00000000052d72ca */ /* 0x000fe200000e0000 */
[----:B------:R0:W-:Y:S01]  /*40b0*/  BAR.SYNC.DEFER_BLOCKING R0, 0x100 ;  /* 0x000400000000751d */ /* 0x0001e20000010000 */
[----:B------:R-:W-:-:S04]  /*40c0*/  UISETP.NE.AND UP0, UPT, UR10, 0x2, UPT ;  /* 0x000000020a00788c */ /* 0x000fc8000bf05270 */
[----:B------:R-:W-:Y:S01]  /*40d0*/  USEL UR49, UR10, URZ, UP0 ;  /* 0x0000003f0a317287 */ /* 0x000fe20008000000 */
[----:B------:R-:W-:Y:S01]  /*40e0*/  UMOV UR11, 0x40000040 ;  /* 0x40000040000b7882 */ /* 0x000fe20000000000 */
[----:B------:R-:W-:Y:S02]  /*40f0*/  UMOV UR15, 0x40000040 ;  /* 0x40000040000f7882 */ /* 0x000fe40000000000 */
[----:B------:R-:W-:Y:S01]  /*4100*/  ULEA UR46, UR49, UR48, 0xb ;  /* 0x00000030312e7291 */ /* 0x000fe2000f8e583f */
[----:B------:R-:W-:Y:S01]  /*4110*/  UMOV UR19, 0x40000040 ;  /* 0x4000004000137882 */ /* 0x000fe20000000000 */
[----:B------:R-:W-:Y:S02]  /*4120*/  UMOV UR23, 0x40000040 ;  /* 0x4000004000177882 */ /* 0x000fe40000000000 */
[----:B------:R-:W-:Y:S01]  /*4130*/  UIADD3 UR10, UR46, 0x2, URZ ;  /* 0x000000022e0a7890 */ /* 0x000fe2000fffe03f */
[----:B0-----:R-:W-:Y:S01]  /*4140*/  IMAD.U32 R0, RZ, RZ, UR49 ;  /* 0x00000031ff007e24 */ /* 0x001fe2000f8e00ff */
[----:B------:R-:W-:-:S02]  /*4150*/  UIADD3 UR14, UR46, 0x4, URZ ;  /* 0x000000042e0e7890 */ /* 0x000fc4000fffe03f */
[----:B------:R-:W-:Y:S02]  /*4160*/  UIADD3 UR18, UR46, 0x6, URZ ;  /* 0x000000062e127890 */ /* 0x000fe4000fffe03f */
[----:B------:R-:W-:Y:S02]  /*4170*/  UIADD3 UR22, UR46, 0x400, URZ ;  /* 0x000004002e167890 */ /* 0x000fe4000fffe03f */
[----:B------:R-:W-:Y:S01]  /*4180*/  UIADD3 UR26, UR46, 0x402, URZ ;  /* 0x000004022e1a7890 */ /* 0x000fe2000fffe03f */
[----:B------:R-:W-:Y:S01]  /*4190*/  UMOV UR27, 0x40000040 ;  /* 0x40000040001b7882 */ /* 0x000fe20000000000 */
[----:B------:R-:W-:Y:S01]  /*41a0*/  WARPGROUP.ARRIVE ;  /* 0x00000000000079c5 */ /* 0x000fe20000000000 */
[----:B------:R-:W-:Y:S01]  /*41b0*/  UIADD3 UR30, UR46, 0x404, URZ ;  /* 0x000004042e1e7890 */ /* 0x000fe2000fffe03f */
[----:B------:R-:W-:Y:S01]  /*41c0*/  UMOV UR31, 0x40000040 ;  /* 0x40000040001f7882 */ /* 0x000fe20000000000 */
[----:B------:R-:W-:-:S03]  /*41d0*/  UIADD3 UR34, UR46, 0x406, URZ ;  /* 0x000004062e227890 */ /* 0x000fc6000fffe03f */
[----:B------:R-:W-:Y:S01]  /*41e0*/  HGMMA.64x128x16.F32 R24, gdesc[UR44], RZ, !UPT, gsb0 ;  /* 0x01e000002c1879f0 */ /* 0x000fe2000c0008ff */
[----:B------:R-:W-:Y:S02]  /*41f0*/  UMOV UR35, 0x40000040 ;  /* 0x4000004000237882 */ /* 0x000fe40000000000 */
        /* <DEDUP_REMOVED lines=22> */
[----:B------:R-:W-:Y:S05]  /*4360*/  @P2 BRA `(.L_x_23) ;  /* 0x00000000002c2947 */ /* 0x000fea0003800000 */
[----:B------:R-:W-:Y:S05]  /*4370*/  @!P0 BRA `(.L_x_24) ;  /* 0x0000000000048947 */ /* 0x000fea0003800000 */
[----:B------:R-:W-:Y:S01]  /*4380*/  BPT.TRAP 0x1 ;  /* 0x000000040000795c */ /* 0x000fe20000300000 */
.L_x_24:
[----:B------:R-:W-:Y:S01]  /*4390*/  ULEA UR10, UR5, UR36, 0x3 ;  /* 0x00000024050a7291 */ /* 0x000fe2000f8e183f */
[----:B------:R-:W-:-:S04]  /*43a0*/  MOV R9, UR6 ;  /* 0x0000000600097c02 */ /* 0x000fc80008000f00 */
[----:B------:R-:W-:-:S04]  /*43b0*/  SHF.L.U32 R9, R9, 0x1f, RZ ;  /* 0x0000001f09097819 */ /* 0x000fc800000006ff */
[----:B------:R0:W1:Y:S01]  /*43c0*/  SYNCS.PHASECHK.TRANS64.TRYWAIT P1, [UR10+0x28850], R9 ;  /* 0x02885009ff0075a7 */ /* 0x000062000802014a */
[----:B------:R-:W-:Y:S05]  /*43d0*/  @!P0 BRA `(.L_x_25) ;  /* 0x0000000000048947 */ /* 0x000fea0003800000 */
[----:B------:R-:W-:Y:S01]  /*43e0*/  BPT.TRAP 0x1 ;  /* 0x000000040000795c */ /* 0x000fe20000300000 */
.L_x_25:
[----:B-1----:R-:W-:Y:S05]  /*43f0*/  @P1 BRA `(.L_x_23) ;  /* 0x0000000000081947 */ /* 0x002fea0003800000 */
[----:B------:R-:W1:Y:S02]  /*4400*/  SYNCS.PHASECHK.TRANS64.TRYWAIT P1, [UR10+0x28850], R9 ;  /* 0x02885009ff0075a7 */ /* 0x000e64000802014a */
[----:B-1----:R-:W-:Y:S05]  /*4410*/  @!P1 BRA `(.L_x_26) ;  /* 0x00000080009c9947 */ /* 0x002fea0003800000 */
.L_x_23:
[----:B------:R-:W-:Y:S01]  /*4420*/  UIADD3 UR6, UR36, 0x400, URZ ;  /* 0x0000040024067890 */ /* 0x000fe2000fffe03f */
[----:B------:R-:W-:Y:S01]  /*4430*/  WARPGROUP.ARRIVE ;  /* 0x00000000000079c5 */ /* 0x000fe20000000000 */
[----:B------:R-:W-:Y:S01]  /*4440*/  UMOV UR11, 0x40000040 ;  /* 0x40000040000b7882 */ /* 0x000fe20000000000 */
[----:B01----:R-:W-:Y:S01]  /*4450*/  IADD3 R9, -R2, 0xb, RZ ;  /* 0x0000000b02097810 */ /* 0x003fe20007ffe1ff */
[----:B------:R-:W-:-:S04]  /*4460*/  USHF.R.U32.HI UR6, URZ, 0x4, UR6 ;  /* 0x000000043f067899 */ /* 0x000fc80008011606 */
[----:B------:R-:W-:-:S04]  /*4470*/  ULOP3.LUT UR6, UR6, 0x3fff, URZ, 0xc0, !UPT ;  /* 0x00003fff06067892 */ /* 0x000fc8000f8ec03f */
[----:B------:R-:W-:-:S04]  /*4480*/  ULOP3.LUT UR6, UR6, 0x4000000, URZ, 0xfc, !UPT ;  /* 0x0400000006067892 */ /* 0x000fc8000f8efc3f */
[----:B------:R-:W-:-:S07]  /*4490*/  ULEA UR6, UR5, UR6, 0xb ;  /* 0x0000000605067291 */ /* 0x000fce000f8e583f */
[----:B------:R-:W-:Y:S02]  /*44a0*/  UMOV UR10, UR6 ;  /* 0x00000006000a7c82 */ /* 0x000fe40008000000 */
[----:B------:R-:W-:Y:S01]  /*44b0*/  HGMMA.64x128x16.F32 R88, R152, gdesc[UR8].tnspB, R88, gsb0 ;  /* 0x41e0000898587df0 */ /* 0x000fe20008000858 */
[----:B------:R-:W-:Y:S01]  /*44c0*/  UIADD3 UR10, UR6, 0x80, URZ ;  /* 0x00000080060a7890 */ /* 0x000fe2000fffe03f */
[----:B------:R-:W-:Y:S01]  /*44d0*/  UMOV UR11, 0x40000040 ;  /* 0x40000040000b7882 */ /* 0x000fe20000000000 */
[----:B------:R-:W-:Y:S02]  /*44e0*/  WARPGROUP.DEPBAR.LE gsb0, 0x0 ;  /* 0x00008000000079c5 */ /* 0x000fe40000010000 */
[----:B------:R-:W-:-:S07]  /*44f0*/  WARPGROUP.ARRIVE ;  /* 0x00000000000079c5 */ /* 0x000fce0000000000 */
        /* <DEDUP_REMOVED lines=23> */
[----:B------:R-:W-:Y:S01]  /*4670*/  UIADD3 UR6, UR6, 0x380, URZ ;  /* 0x0000038006067890 */ /* 0x000fe2000fffe03f */
[----:B------:R-:W-:Y:S02]  /*4680*/  WARPGROUP.DEPBAR.LE gsb0, 0x0 ;  /* 0x00008000000079c5 */ /* 0x000fe40000010000 */
[----:B------:R-:W-:-:S06]  /*4690*/  WARPGROUP.ARRIVE ;  /* 0x00000000000079c5 */ /* 0x000fcc0000000000 */
[----:B------:R-:W-:Y:S01]  /*46a0*/  HGMMA.64x128x16.F32 R88, R176, gdesc[UR8].tnspB, R88, gsb0 ;  /* 0x41e00008b0587df0 */ /* 0x000fe20008000858 */
[----:B------:R-:W-:Y:S01]  /*46b0*/  UMOV UR10, UR6 ;  /* 0x00000006000a7c82 */ /* 0x000fe20008000000 */
[----:B------:R-:W-:Y:S01]  /*46c0*/  UMOV UR11, 0x40000040 ;  /* 0x40000040000b7882 */ /* 0x000fe20000000000 */
[----:B------:R-:W-:Y:S02]  /*46d0*/  WARPGROUP.DEPBAR.LE gsb0, 0x0 ;  /* 0x00008000000079c5 */ /* 0x000fe40000010000 */
[----:B------:R-:W-:-:S07]  /*46e0*/  WARPGROUP.ARRIVE ;  /* 0x00000000000079c5 */ /* 0x000fce0000000000 */
[----:B------:R-:W-:Y:S03]  /*46f0*/  HGMMA.64x128x16.F32 R88, R180, gdesc[UR8].tnspB, R88, gsb0 ;  /* 0x41e00008b4587df0 */ /* 0x000fe60008000858 */
[----:B------:R-:W-:Y:S02]  /*4700*/  WARPGROUP.DEPBAR.LE gsb0, 0x0 ;  /* 0x00008000000079c5 */ /* 0x000fe40000010000 */
[----:B------:R0:W-:Y:S06]  /*4710*/  BAR.ARV R9, 0x100 ;  /* 0x000400090000751d */ /* 0x0001ec0000002000 */
[----:B------:R-:W-:Y:S05]  /*4720*/  @!P0 BRA `(.L_x_27) ;  /* 0x0000000000048947 */ /* 0x000fea0003800000 */
[----:B------:R-:W-:Y:S01]  /*4730*/  BPT.TRAP 0x1 ;  /* 0x000000040000795c */ /* 0x000fe20000300000 */
.L_x_27:
[----:B------:R-:W-:Y:S01]  /*4740*/  FMUL.FTZ R152, R24, UR43 ;  /* 0x0000002b18987c20 */ /* 0x000fe20008410000 */
[----:B------:R-:W-:Y:S01]  /*4750*/  FMUL.FTZ R154, R25, UR43 ;  /* 0x0000002b199a7c20 */ /* 0x000fe20008410000 */
[----:B------:R-:W-:Y:S01]  /*4760*/  FMUL.FTZ R14, R26, UR43 ;  /* 0x0000002b1a0e7c20 */ /* 0x000fe20008410000 */
[----:B------:R-:W-:Y:S01]  /*4770*/  FMUL.FTZ R18, R27, UR43 ;  /* 0x0000002b1b127c20 */ /* 0x000fe20008410000 */
[----:B------:R-:W-:Y:S01]  /*4780*/  FMUL.FTZ R156, R28, UR43 ;  /* 0x0000002b1c9c7c20 */ /* 0x000fe20008410000 */
[----:B------:R-:W-:Y:S01]  /*4790*/  FMUL.FTZ R158, R29, UR43 ;  /* 0x0000002b1d9e7c20 */ /* 0x000fe20008410000 */
[----:B------:R-:W0:Y:S01]  /*47a0*/  MUFU.TANH R152, R152 ;  /* 0x0000009800987308 */ /* 0x000e220000002400 */
[----:B------:R-:W-:Y:S01]  /*47b0*/  FMUL.FTZ R20, R30, UR43 ;  /* 0x0000002b1e147c20 */ /* 0x000fe20008410000 */
[----:B------:R-:W-:Y:S01]  /*47c0*/  FMUL.FTZ R22, R31, UR43 ;  /* 0x0000002b1f167c20 */ /* 0x000fe20008410000 */
[----:B------:R-:W-:Y:S01]  /*47d0*/  FMUL.FTZ R160, R32, UR43 ;  /* 0x0000002b20a07c20 */ /* 0x000fe20008410000 */
[----:B------:R-:W-:Y:S01]  /*47e0*/  FMUL.FTZ R162, R33, UR43 ;  /* 0x0000002b21a27c20 */ /* 0x000fe20008410000 */
[----:B------:R-:W-:Y:S01]  /*47f0*/  FMUL.FTZ R24, R34, UR43 ;  /* 0x0000002b22187c20 */ /* 0x000fe20008410000 */
[----:B------:R-:W-:Y:S01]  /*4800*/  FMUL.FTZ R26, R35, UR43 ;  /* 0x0000002b231a7c20 */ /* 0x000fe20008410000 */
[----:B------:R-:W-:Y:S01]  /*4810*/  FMUL.FTZ R164, R36, UR43 ;  /* 0x0000002b24a47c20 */ /* 0x000fe20008410000 */
[----:B------:R-:W1:Y:S01]  /*4820*/  MUFU.TANH R154, R154 ;  /* 0x0000009a009a7308 */ /* 0x000e620000002400 */
[----:B------:R-:W-:Y:S01]  /*4830*/  FMUL.FTZ R166, R37, UR43 ;  /* 0x0000002b25a67c20 */ /* 0x000fe20008410000 */
[----:B------:R-:W-:Y:S01]  /*4840*/  FMUL.FTZ R28, R38, UR43 ;  /* 0x0000002b261c7c20 */ /* 0x000fe20008410000 */
[----:B------:R-:W-:Y:S01]  /*4850*/  FMUL.FTZ R30, R39, UR43 ;  /* 0x0000002b271e7c20 */ /* 0x000fe20008410000 */
[----:B------:R-:W-:Y:S01]  /*4860*/  FMUL.FTZ R168, R40, UR43 ;  /* 0x0000002b28a87c20 */ /* 0x000fe20008410000 */
[----:B------:R-:W-:Y:S01]  /*4870*/  FMUL.FTZ R170, R41, UR43 ;  /* 0x0000002b29aa7c20 */ /* 0x000fe20008410000 */
[----:B------:R-:W-:Y:S01]  /*4880*/  FMUL.FTZ R32, R42, UR43 ;  /* 0x0000002b2a207c20 */ /* 0x000fe20008410000 */
[----:B------:R-:W-:Y:S01]  /*4890*/  FMUL.FTZ R34, R43, UR43 ;  /* 0x0000002b2b227c20 */ /* 0x000fe20008410000 */
[----:B------:R-:W2:Y:S01]  /*48a0*/  MUFU.TANH R14, R14 ;  /* 0x0000000e000e7308 */ /* 0x000ea20000002400 */
[----:B0-----:R-:W-:Y:S01]  /*48b0*/  FMNMX.FTZ R9, R152, R3, !PT ;  /* 0x0000000398097209 */ /* 0x001fe20007810000 */
[----:B------:R-:W-:Y:S01]  /*48c0*/  FMUL.FTZ R172, R44, UR43 ;  /* 0x0000002b2cac7c20 */ /* 0x000fe20008410000 */
[----:B------:R-:W-:Y:S01]  /*48d0*/  FMUL.FTZ R174, R45, UR43 ;  /* 0x0000002b2dae7c20 */ /* 0x000fe20008410000 */
[----:B------:R-:W-:Y:S01]  /*48e0*/  FMUL.FTZ R36, R46, UR43 ;  /* 0x0000002b2e247c20 */ /* 0x000fe20008410000 */
[----:B------:R-:W-:Y:S01]  /*48f0*/  FMUL.FTZ R38, R47, UR43 ;  /* 0x0000002b2f267c20 */ /* 0x000fe20008410000 */
[----:B------:R-:W-:Y:S01]  /*4900*/  FMUL.FTZ R176, R48, UR43 ;  /* 0x0000002b30b07c20 */ /* 0x000fe20008410000 */
[----:B------:R-:W-:Y:S01]  /*4910*/  FMUL.FTZ R178, R49, UR43 ;  /* 0x0000002b31b27c20 */ /* 0x000fe20008410000 */
[----:B------:R-:W0:Y:S01]  /*4920*/  MUFU.TANH R18, R18 ;  /* 0x0000001200127308 */ /* 0x000e220000002400 */
[----:B-1----:R-:W-:Y:S01]  /*4930*/  FMNMX.FTZ R9, R154, R9, !PT ;  /* 0x000000099a097209 */ /* 0x002fe20007810000 */
[----:B------:R-:W-:Y:S01]  /*4940*/  FMUL.FTZ R40, R50, UR43 ;  /* 0x0000002b32287c20 */ /* 0x000fe20008410000 */
[----:B------:R-:W-:Y:S01]  /*4950*/  FMUL.FTZ R42, R51, UR43 ;  /* 0x0000002b332a7c20 */ /* 0x000fe20008410000 */
[----:B------:R-:W-:Y:S01]  /*4960*/  FMUL.FTZ R180, R52, UR43 ;  /* 0x0000002b34b47c20 */ /* 0x000fe20008410000 */
[----:B------:R-:W-:Y:S01]  /*4970*/  FMUL.FTZ R182, R53, UR43 ;  /* 0x0000002b35b67c20 */ /* 0x000fe20008410000 */
[----:B------:R-:W-:Y:S01]  /*4980*/  FMUL.FTZ R44, R54, UR43 ;  /* 0x0000002b362c7c20 */ /* 0x000fe20008410000 */
[----:B------:R-:W-:Y:S01]  /*4990*/  FMUL.FTZ R46, R55, UR43 ;  /* 0x0000002b372e7c20 */ /* 0x000fe20008410000 */
[----:B------:R-:W1:Y:S01]  /*49a0*/  MUFU.TANH R156, R156 ;  /* 0x0000009c009c7308 */ /* 0x000e620000002400 */
[----:B--2---:R-:W-:Y:S01]  /*49b0*/  FMNMX.FTZ R11, R14, R7, !PT ;  /* 0x000000070e0b7209 */ /* 0x004fe20007810000 */
        /* <DEDUP_REMOVED lines=42> */
[----:B------:R-:W-:-:S04]  /*4c60*/  R2UR UR6, R0 ;  /* 0x00000000000672ca */ /* 0x000fc800000e0000 */
[----:B------:R-:W1:Y:S01]  /*4c70*/  MUFU.TANH R24, R24 ;  /* 0x0000001800187308 */ /* 0x000e620000002400 */
[----:B--2---:R-:W-:-:S07]  /*4c80*/  FMNMX.FTZ R9, R160, R9, !PT ;  /* 0x00000009a0097209 */ /* 0x004fce0007810000 */
[----:B------:R-:W2:Y:S01]  /*4c90*/  MUFU.TANH R26, R26 ;  /* 0x0000001a001a7308 */ /* 0x000ea20000002400 */
[----:B0-----:R-:W-:Y:S01]  /*4ca0*/  FMNMX.FTZ R9, R162, R9, !PT ;  /* 0x00000009a2097209 */ /* 0x001fe20007810000 */
[----:B------:R-:W-:-:S04]  /*4cb0*/  ULEA UR6, UR6, UR36, 0x3 ;  /* 0x0000002406067291 */ /* 0x000fc8000f8e183f */
[----:B------:R-:W-:Y:S02]  /*4cc0*/  UIADD3 UR6, UR6, 0x28840, URZ ;  /* 0x0002884006067890 */ /* 0x000fe4000fffe03f */
[----:B------:R-:W0:Y:S01]  /*4cd0*/  MUFU.TANH R164, R164 ;  /* 0x000000a400a47308 */ /* 0x000e220000002400 */
[----:B-1----:R-:W-:Y:S01]  /*4ce0*/  FMNMX.FTZ R11, R24, R11, !PT ;  /* 0x0000000b180b7209 */ /* 0x002fe20007810000 */
[----:B------:R-:W-:-:S06]  /*4cf0*/  UPRMT UR6, UR7, 0x654, UR6 ;  /* 0x0000065407067896 */ /* 0x000fcc0008000006 */
[----:B------:R-:W1:Y:S01]  /*4d00*/  MUFU.TANH R166, R166 ;  /* 0x000000a600a67308 */ /* 0x000e620000002400 */
[----:B--2---:R-:W-:Y:S02]  /*4d10*/  FMNMX.FTZ R11, R26, R11, !PT ;  /* 0x0000000b1a0b7209 */ /* 0x004fe40007810000 */
[----:B------:R-:W-:Y:S05]  /*4d20*/  SYNCS.ARRIVE.TRANS64.RED.A1T0 RZ, [UR6], RZ ;  /* 0x000000ffffff79a7 */ /* 0x000fea0008100406 */
[----:B------:R-:W2:Y:S01]  /*4d30*/  MUFU.TANH R28, R28 ;  /* 0x0000001c001c7308 */ /* 0x000ea20000002400 */
[----:B0-----:R-:W-:-:S07]  /*4d40*/  FMNMX.FTZ R9, R164, R9, !PT ;  /* 0x00000009a4097209 */ /* 0x001fce0007810000 */
[----:B------:R-:W0:Y:S01]  /*4d50*/  MUFU.TANH R30, R30 ;  /* 0x0000001e001e7308 */ /* 0x000e220000002400 */
[----:B-1----:R-:W-:-:S07]  /*4d60*/  FMNMX.FTZ R9, R166, R9, !PT ;  /* 0x00000009a6097209 */ /* 0x002fce0007810000 */
[----:B------:R-:W1:Y:S01]  /*4d70*/  MUFU.TANH R168, R168 ;  /* 0x000000a800a87308 */ /* 0x000e620000002400 */
[----:B--2---:R-:W-:-:S07]  /*4d80*/  FMNMX.FTZ R11, R28, R11, !PT ;  /* 0x0000000b1c0b7209 */ /* 0x004fce0007810000 */
        /* <DEDUP_REMOVED lines=93> */
[----:B-1----:R-:W-:Y:S02]  /*5360*/  FMNMX.FTZ R13, R208, R9, !PT ;  /* 0x00000009d00d7209 */ /* 0x002fe40007810000 */
[----:B------:R-:W1:Y:S03]  /*5370*/  LDC R9, c[0x0][0x988] ;  /* 0x00026200ff097b82 */ /* 0x000e660000000800 */
[----:B------:R-:W3:Y:S01]  /*5380*/  SHFL.BFLY PT, R10, R13, 0x2, 0x1f ;  /* 0x0c401f000d0a7f89 */ /* 0x000ee200000e0000 */
[----:B--2---:R-:W-:-:S04]  /*5390*/  FMNMX.FTZ R11, R82, R11, !PT ;  /* 0x0000000b520b7209 */ /* 0x004fc80007810000 */
[----:B0-----:R-:W-:-:S05]  /*53a0*/  FMNMX.FTZ R11, R84, R11, !PT ;  /* 0x0000000b540b7209 */ /* 0x001fca0007810000 */
[----:B------:R-:W0:Y:S01]  /*53b0*/  SHFL.BFLY PT, R12, R11, 0x2, 0x1f ;  /* 0x0c401f000b0c7f89 */ /* 0x000e2200000e0000 */
[----:B---3--:R-:W-:Y:S02]  /*53c0*/  FMNMX.FTZ R15, R13, R10, !PT ;  /* 0x0000000a0d0f7209 */ /* 0x008fe40007810000 */
[----:B0-----:R-:W-:-:S03]  /*53d0*/  FMNMX.FTZ R17, R11, R12, !PT ;  /* 0x0000000c0b117209 */ /* 0x001fc60007810000 */
[----:B------:R-:W0:Y:S04]  /*53e0*/  SHFL.BFLY PT, R12, R15, 0x1, 0x1f ;  /* 0x0c201f000f0c7f89 */ /* 0x000e2800000e0000 */
[----:B------:R-:W2:Y:S01]  /*53f0*/  SHFL.BFLY PT, R10, R17, 0x1, 0x1f ;  /* 0x0c201f00110a7f89 */ /* 0x000ea200000e0000 */
[----:B0-----:R-:W-:Y:S02]  /*5400*/  FMNMX.FTZ R12, R15, R12, !PT ;  /* 0x0000000c0f0c7209 */ /* 0x001fe40007810000 */
[----:B--2---:R-:W-:-:S03]  /*5410*/  FMNMX.FTZ R10, R17, R10, !PT ;  /* 0x0000000a110a7209 */ /* 0x004fc60007810000 */
[C---:B------:R-:W-:Y:S01]  /*5420*/  FADD.FTZ R86, -R12.reuse, R3 ;  /* 0x000000030c567221 */ /* 0x040fe20000010100 */
[----:B-1----:R-:W-:-:S03]  /*5430*/  FMUL.FTZ R41, R12, R9 ;  /* 0x000000090c297220 */ /* 0x002fc60000410000 */
[-C--:B------:R-:W-:Y:S01]  /*5440*/  FMUL.FTZ R3, R86, R9.reuse ;  /* 0x0000000956037220 */ /* 0x080fe20000410000 */
[C---:B------:R-:W-:Y:S01]  /*5450*/  FADD.FTZ R86, -R10.reuse, R7 ;  /* 0x000000070a567221 */ /* 0x040fe20000010100 */
[-C--:B------:R-:W-:Y:S01]  /*5460*/  FMUL.FTZ R43, R10, R9.reuse ;  /* 0x000000090a2b7220 */ /* 0x080fe20000410000 */
[-CC-:B------:R-:W-:Y:S01]  /*5470*/  FFMA.FTZ R152, R152, R9.reuse, -R41.reuse ;  /* 0x0000000998987223 */ /* 0x180fe20000010829 */
[-C--:B------:R-:W-:Y:S01]  /*5480*/  FFMA.FTZ R11, R154, R9.reuse, -R41 ;  /* 0x000000099a0b7223 */ /* 0x080fe20000010829 */
[-C--:B------:R-:W-:Y:S01]  /*5490*/  FMUL.FTZ R7, R86, R9.reuse ;  /* 0x0000000956077220 */ /* 0x080fe20000410000 */
[-CC-:B------:R-:W-:Y:S01]  /*54a0*/  FFMA.FTZ R14, R14, R9.reuse, -R43.reuse ;  /* 0x000000090e0e7223 */ /* 0x180fe2000001082b */
[-C--:B------:R-:W-:Y:S01]  /*54b0*/  FFMA.FTZ R153, R18, R9.reuse, -R43 ;  /* 0x0000000912997223 */ /* 0x080fe2000001082b */
[----:B------:R-:W-:Y:S01]  /*54c0*/  MUFU.EX2 R3, R3 ;  /* 0x0000000300037308 */ /* 0x000fe20000000800 */
[-C--:B------:R-:W-:Y:S01]  /*54d0*/  FFMA.FTZ R154, R156, R9.reuse, -R41 ;  /* 0x000000099c9a7223 */ /* 0x080fe20000010829 */
[-C--:B------:R-:W-:Y:S01]  /*54e0*/  FFMA.FTZ R155, R20, R9.reuse, -R43 ;  /* 0x00000009149b7223 */ /* 0x080fe2000001082b */
[-C--:B------:R-:W-:Y:S01]  /*54f0*/  FFMA.FTZ R13, R158, R9.reuse, -R41 ;  /* 0x000000099e0d7223 */ /* 0x080fe20000010829 */
[-C--:B------:R-:W-:Y:S01]  /*5500*/  FFMA.FTZ R18, R22, R9.reuse, -R43 ;  /* 0x0000000916127223 */ /* 0x080fe2000001082b */
[-C--:B------:R-:W-:Y:S01]  /*5510*/  FFMA.FTZ R156, R160, R9.reuse, -R41 ;  /* 0x00000009a09c7223 */ /* 0x080fe20000010829 */
[-C--:B------:R-:W-:Y:S01]  /*5520*/  FFMA.FTZ R157, R24, R9.reuse, -R43 ;  /* 0x00000009189d7223 */ /* 0x080fe2000001082b */
[-C--:B------:R-:W-:Y:S01]  /*5530*/  FFMA.FTZ R15, R162, R9.reuse, -R41 ;  /* 0x00000009a20f7223 */ /* 0x080fe20000010829 */
[----:B------:R-:W0:Y:S01]  /*5540*/  MUFU.EX2 R152, R152 ;  /* 0x0000009800987308 */ /* 0x000e220000000800 */
[-C--:B------:R-:W-:Y:S01]  /*5550*/  FFMA.FTZ R20, R26, R9.reuse, -R43 ;  /* 0x000000091a147223 */ /* 0x080fe2000001082b */
[-C--:B------:R-:W-:Y:S01]  /*5560*/  FFMA.FTZ R158, R164, R9.reuse, -R41 ;  /* 0x00000009a49e7223 */ /* 0x080fe20000010829 */
[-C--:B------:R-:W-:Y:S01]  /*5570*/  FFMA.FTZ R159, R28, R9.reuse, -R43 ;  /* 0x000000091c9f7223 */ /* 0x080fe2000001082b */
[-C--:B------:R-:W-:Y:S01]  /*5580*/  FFMA.FTZ R17, R166, R9.reuse, -R41 ;  /* 0x00000009a6117223 */ /* 0x080fe20000010829 */
[-C--:B------:R-:W-:Y:S01]  /*5590*/  FFMA.FTZ R22, R30, R9.reuse, -R43 ;  /* 0x000000091e167223 */ /* 0x080fe2000001082b */
[-C--:B------:R-:W-:Y:S01]  /*55a0*/  FFMA.FTZ R160, R168, R9.reuse, -R41 ;  /* 0x00000009a8a07223 */ /* 0x080fe20000010829 */
        /* <DEDUP_REMOVED lines=9> */
[----:B------:R-:W1:Y:S01]  /*5640*/  MUFU.EX2 R14, R14 ;  /* 0x0000000e000e7308 */ /* 0x000e620000000800 */
[----:B0-----:R-:W-:Y:S01]  /*5650*/  FFMA.FTZ R6, R3, R6, R152 ;  /* 0x0000000603067223 */ /* 0x001fe20000010098 */
        /* <DEDUP_REMOVED lines=14> */
[----:B------:R-:W2:Y:S01]  /*5740*/  MUFU.EX2 R153, R153 ;  /* 0x0000009900997308 */ /* 0x000ea20000000800 */
[----:B-1----:R-:W-:Y:S01]  /*5750*/  FFMA.FTZ R8, R7, R8, R14 ;  /* 0x0000000807087223 */ /* 0x002fe2000001000e */
[-C--:B------:R-:W-:Y:S01]  /*5760*/  FFMA.FTZ R29, R190, R9.reuse, -R41 ;  /* 0x00000009be1d7223 */ /* 0x080fe20000010829 */
[-C--:B------:R-:W-:Y:S01]  /*5770*/  FFMA.FTZ R34, R54, R9.reuse, -R43 ;  /* 0x0000000936227223 */ /* 0x080fe2000001082b */
[-C--:B------:R-:W-:Y:S01]  /*5780*/  FFMA.FTZ R172, R192, R9.reuse, -R41 ;  /* 0x00000009c0ac7223 */ /* 0x080fe20000010829 */
[-C--:B------:R-:W-:Y:S01]  /*5790*/  FFMA.FTZ R173, R56, R9.reuse, -R43 ;  /* 0x0000000938ad7223 */ /* 0x080fe2000001082b */
[-C--:B------:R-:W-:Y:S01]  /*57a0*/  FFMA.FTZ R31, R194, R9.reuse, -R41 ;  /* 0x00000009c21f7223 */ /* 0x080fe20000010829 */
[-C--:B------:R-:W-:Y:S01]  /*57b0*/  FFMA.FTZ R36, R58, R9.reuse, -R43 ;  /* 0x000000093a247223 */ /* 0x080fe2000001082b */
[----:B------:R-:W1:Y:S01]  /*57c0*/  MUFU.EX2 R154, R154 ;  /* 0x0000009a009a7308 */ /* 0x000e620000000800 */
[----:B0-----:R-:W-:Y:S01]  /*57d0*/  FADD.FTZ R45, R11, R6 ;  /* 0x000000060b2d7221 */ /* 0x001fe20000010000 */
[-C--:B------:R-:W-:Y:S01]  /*57e0*/  FFMA.FTZ R174, R68, R9.reuse, -R41 ;  /* 0x0000000944ae7223 */ /* 0x080fe20000010829 */
[-C--:B------:R-:W-:Y:S01]  /*57f0*/  FFMA.FTZ R60, R60, R9.reuse, -R43 ;  /* 0x000000093c3c7223 */ /* 0x080fe2000001082b */
[-C--:B------:R-:W-:Y:S01]  /*5800*/  FFMA.FTZ R33, R196, R9.reuse, -R41 ;  /* 0x00000009c4217223 */ /* 0x080fe20000010829 */
[-C--:B------:R-:W-:Y:S01]  /*5810*/  FFMA.FTZ R62, R62, R9.reuse, -R43 ;  /* 0x000000093e3e7223 */ /* 0x080fe2000001082b */
[-C--:B------:R-:W-:Y:S01]  /*5820*/  FFMA.FTZ R176, R72, R9.reuse, -R41 ;  /* 0x0000000948b07223 */ /* 0x080fe20000010829 */
[-C--:B------:R-:W-:Y:S01]  /*5830*/  FFMA.FTZ R64, R64, R9.reuse, -R43 ;  /* 0x0000000940407223 */ /* 0x080fe2000001082b */
[----:B------:R-:W0:Y:S01]  /*5840*/  MUFU.EX2 R155, R155 ;  /* 0x0000009b009b7308 */ /* 0x000e220000000800 */
[----:B--2---:R-:W-:Y:S01]  /*5850*/  FADD.FTZ R8, R153, R8 ;  /* 0x0000000899087221 */ /* 0x004fe20000010000 */
[-C--:B------:R-:W-:Y:S01]  /*5860*/  FFMA.FTZ R35, R198, R9.reuse, -R41 ;  /* 0x00000009c6237223 */ /* 0x080fe20000010829 */
[-C--:B------:R-:W-:Y:S01]  /*5870*/  FFMA.FTZ R66, R66, R9.reuse, -R43 ;  /* 0x0000000942427223 */ /* 0x080fe2000001082b */
[-C--:B------:R-:W-:Y:S01]  /*5880*/  FFMA.FTZ R178, R76, R9.reuse, -R41 ;  /* 0x000000094cb27223 */ /* 0x080fe20000010829 */
[-C--:B------:R-:W-:Y:S01]  /*5890*/  FFMA.FTZ R70, R70, R9.reuse, -R43 ;  /* 0x0000000946467223 */ /* 0x080fe2000001082b */
[-C--:B------:R-:W-:Y:S01]  /*58a0*/  FFMA.FTZ R37, R200, R9.reuse, -R41 ;  /* 0x00000009c8257223 */ /* 0x080fe20000010829 */
[-C--:B------:R-:W-:Y:S01]  /*58b0*/  FFMA.FTZ R74, R74, R9.reuse, -R43 ;  /* 0x000000094a4a7223 */ /* 0x080fe2000001082b */
[----:B------:R-:W2:Y:S01]  /*58c0*/  MUFU.EX2 R13, R13 ;  /* 0x0000000d000d7308 */ /* 0x000ea20000000800 */
[----:B-1----:R-:W-:Y:S01]  /*58d0*/  FADD.FTZ R6, R154, R45 ;  /* 0x0000002d9a067221 */ /* 0x002fe20000010000 */
        /* <DEDUP_REMOVED lines=9> */
[----:B------:R-:W-:-:S05]  /*5970*/  FFMA.FTZ R43, R84, R9, -R43 ;  /* 0x00000009542b7223 */ /* 0x000fca000001082b */
[----:B------:R-:W0:Y:S01]  /*5980*/  MUFU.EX2 R156, R156 ;  /* 0x0000009c009c7308 */ /* 0x000e220000000800 */
[----:B--2---:R-:W-:-:S07]  /*5990*/  FADD.FTZ R47, R13, R6 ;  /* 0x000000060d2f7221 */ /* 0x004fce0000010000 */
[----:B------:R-:W2:Y:S01]  /*59a0*/  MUFU.EX2 R157, R157 ;  /* 0x0000009d009d7308 */ /* 0x000ea20000000800 */
[----:B-1----:R-:W-:-:S07]  /*59b0*/  FADD.FTZ R6, R18, R45 ;  /* 0x0000002d12067221 */ /* 0x002fce0000010000 */
[----:B------:R-:W1:Y:S01]  /*59c0*/  MUFU.EX2 R15, R15 ;  /* 0x0000000f000f7308 */ /* 0x000e620000000800 */
[----:B0-----:R-:W-:-:S07]  /*59d0*/  FADD.FTZ R8, R156, R47 ;  /* 0x0000002f9c087221 */ /* 0x001fce0000010000 */
        /* <DEDUP_REMOVED lines=105> */
[----:B-1----:R-:W-:Y:S01]  /*6070*/  FADD.FTZ R45, R82, R45 ;  /* 0x0000002d522d7221 */ /* 0x002fe20000010000 */
[----:B0-----:R-:W-:-:S03]  /*6080*/  FADD.FTZ R6, R41, R6 ;  /* 0x0000000629067221 */ /* 0x001fc60000010000 */
[----:B--2---:R-:W-:Y:S01]  /*6090*/  FADD.FTZ R8, R43, R45 ;  /* 0x0000002d2b087221 */ /* 0x004fe20000010000 */
[----:B------:R-:W-:Y:S06]  /*60a0*/  @!P0 BRA `(.L_x_28) ;  /* 0x0000000000048947 */ /* 0x000fec0003800000 */
[----:B------:R-:W-:Y:S01]  /*60b0*/  BPT.TRAP 0x1 ;  /* 0x000000040000795c */ /* 0x000fe20000300000 */
.L_x_28:
[----:B------:R-:W-:Y:S01]  /*60c0*/  ULEA UR5, UR5, UR36, 0x3 ;  /* 0x0000002405057291 */ /* 0x000fe2000f8e183f */
[----:B------:R-:W-:Y:S01]  /*60d0*/  ISETP.LT.AND P1, PT, R16, UR42, PT ;  /* 0x0000002a10007c0c */ /* 0x000fe2000bf21270 */
[----:B------:R-:W-:Y:S01]  /*60e0*/  UIADD3 UR10, UR42, -0x1, URZ ;  /* 0xffffffff2a0a7890 */ /* 0x000fe2000fffe03f */
[-C--:B------:R-:W-:Y:S01]  /*60f0*/  FMUL.FTZ R88, R88, R3.reuse ;  /* 0x0000000358587220 */ /* 0x080fe20000410000 */
[----:B------:R-:W-:Y:S01]  /*6100*/  UIADD3 UR5, UR5, 0x28860, URZ ;  /* 0x0002886005057890 */ /* 0x000fe2000fffe03f */
[-C--:B------:R-:W-:Y:S01]  /*6110*/  FMUL.FTZ R89, R89, R3.reuse ;  /* 0x0000000359597220 */ /* 0x080fe20000410000 */
[----:B------:R-:W-:Y:S01]  /*6120*/  UMOV UR6, UR4 ;  /* 0x0000000400067c82 */ /* 0x000fe20008000000 */
[-C--:B------:R-:W-:Y:S01]  /*6130*/  FMUL.FTZ R92, R92, R3.reuse ;  /* 0x000000035c5c7220 */ /* 0x080fe20000410000 */
[----:B------:R-:W-:Y:S01]  /*6140*/  UPRMT UR5, UR7, 0x654, UR5 ;  /* 0x0000065407057896 */ /* 0x000fe20008000005 */
[-C--:B------:R-:W-:Y:S01]  /*6150*/  FMUL.FTZ R93, R93, R3.reuse ;  /* 0x000000035d5d7220 */ /* 0x080fe20000410000 */
[----:B------:R-:W-:Y:S01]  /*6160*/  UMOV UR42, UR10 ;  /* 0x0000000a002a7c82 */ /* 0x000fe20008000000 */
[-C--:B------:R-:W-:Y:S01]  /*6170*/  FMUL.FTZ R96, R96, R3.reuse ;  /* 0x0000000360607220 */ /* 0x080fe20000410000 */
[-C--:B------:R-:W-:Y:S01]  /*6180*/  FMUL.FTZ R97, R97, R3.reuse ;  /* 0x0000000361617220 */ /* 0x080fe20000410000 */
[-C--:B------:R-:W-:Y:S01]  /*6190*/  FMUL.FTZ R100, R100, R3.reuse ;  /* 0x0000000364647220 */ /* 0x080fe20000410000 */
[-C--:B------:R-:W-:Y:S01]  /*61a0*/  FMUL.FTZ R101, R101, R3.reuse ;  /* 0x0000000365657220 */ /* 0x080fe20000410000 */
[-C--:B------:R-:W-:Y:S01]  /*61b0*/  FMUL.FTZ R104, R104, R3.reuse ;  /* 0x0000000368687220 */ /* 0x080fe20000410000 */
[-C--:B------:R-:W-:Y:S01]  /*61c0*/  FMUL.FTZ R105, R105, R3.reuse ;  /* 0x0000000369697220 */ /* 0x080fe20000410000 */
[----:B------:R-:W-:Y:S01]  /*61d0*/  SYNCS.ARRIVE.TRANS64.RED.A1T0 RZ, [UR5], RZ ;  /* 0x000000ffffff79a7 */ /* 0x000fe20008100405 */
[----:B------:R-:W-:Y:S01]  /*61e0*/  R2UR UR5, R0 ;  /* 0x00000000000572ca */ /* 0x000fe200000e0000 */
[-C--:B------:R-:W-:Y:S01]  /*61f0*/  FMUL.FTZ R108, R108, R3.reuse ;  /* 0x000000036c6c7220 */ /* 0x080fe20000410000 */
        /* <DEDUP_REMOVED lines=20> */
[----:B------:R-:W-:Y:S01]  /*6340*/  FMUL.FTZ R149, R149, R3 ;  /* 0x0000000395957220 */ /* 0x000fe20000410000 */
        /* <DEDUP_REMOVED lines=32> */
[----:B------:R-:W-:Y:S01]  /*6550*/  F2FP.F16.F32.PACK_AB R152, R11, R152 ;  /* 0x000000980b98723e */ /* 0x000fe200000000ff */
[----:B------:R-:W-:Y:S01]  /*6560*/  IMAD.MOV.U32 R7, RZ, RZ, R10 ;  /* 0x000000ffff077224 */ /* 0x000fe200078e000a */
[----:B------:R-:W-:Y:S01]  /*6570*/  F2FP.F16.F32.PACK_AB R153, R153, R14 ;  /* 0x0000000e9999723e */ /* 0x000fe200000000ff */
[----:B------:R-:W-:Y:S01]  /*6580*/  IMAD.MOV.U32 R3, RZ, RZ, R12 ;  /* 0x000000ffff037224 */ /* 0x000fe200078e000c */
[----:B------:R-:W-:-:S02]  /*6590*/  F2FP.F16.F32.PACK_AB R154, R13, R154 ;  /* 0x0000009a0d9a723e */ /* 0x000fc400000000ff */
[----:B------:R-:W-:Y:S02]  /*65a0*/  F2FP.F16.F32.PACK_AB R155, R18, R155 ;  /* 0x0000009b129b723e */ /* 0x000fe400000000ff */
[----:B------:R-:W-:Y:S02]  /*65b0*/  F2FP.F16.F32.PACK_AB R156, R15, R156 ;  /* 0x0000009c0f9c723e */ /* 0x000fe400000000ff */
[----:B------:R-:W-:Y:S02]  /*65c0*/  F2FP.F16.F32.PACK_AB R157, R20, R157 ;  /* 0x0000009d149d723e */ /* 0x000fe400000000ff */
[----:B------:R-:W-:Y:S02]  /*65d0*/  F2FP.F16.F32.PACK_AB R158, R17, R158 ;  /* 0x0000009e119e723e */ /* 0x000fe400000000ff */
[----:B------:R-:W-:Y:S02]  /*65e0*/  F2FP.F16.F32.PACK_AB R159, R22, R159 ;  /* 0x0000009f169f723e */ /* 0x000fe400000000ff */
        /* <DEDUP_REMOVED lines=23> */
[----:B------:R-:W-:Y:S01]  /*6760*/  F2FP.F16.F32.PACK_AB R183, R43, R82 ;  /* 0x000000522bb7723e */ /* 0x000fe200000000ff */
[----:B------:R-:W-:Y:S06]  /*6770*/  @P1 BRA `(.L_x_29) ;  /* 0xffffffd400ec1947 */ /* 0x000fec000383ffff */
.L_x_18:
[----:B------:R-:W-:Y:S06]  /*6780*/  BAR.ARV 0x8, 0x180 ;  /* 0x0206000000007b1d */ /* 0x000fec0000002000 */
[----:B------:R-:W-:Y:S05]  /*6790*/  @!P0 BRA `(.L_x_30) ;  /* 0x0000000000048947 */ /* 0x000fea0003800000 */
[----:B------:R-:W-:Y:S01]  /*67a0*/  BPT.TRAP 0x1 ;  /* 0x000000040000795c */ /* 0x000fe20000300000 */
.L_x_30:
[----:B------:R-:W-:Y:S02]  /*67b0*/  R2UR UR5, R0 ;  /* 0x00000000000572ca */ /* 0x000fe400000e0000 */
[----:B------:R-:W-:-:S04]  /*67c0*/  MOV R2, UR4 ;  /* 0x0000000400027c02 */ /* 0x000fc80008000f00 */
[----:B------:R-:W-:-:S07]  /*67d0*/  SHF.L.U32 R2, R2, 0x1f, RZ ;  /* 0x0000001f02027819 */ /* 0x000fce00000006ff */
[----:B------:R-:W-:-:S09]  /*67e0*/  ULEA UR5, UR5, UR36, 0x3 ;  /* 0x0000002405057291 */ /* 0x000fd2000f8e183f */
[----:B------:R0:W1:Y:S01]  /*67f0*/  SYNCS.PHASECHK.TRANS64.TRYWAIT P1, [UR5+0x28850], R2 ;  /* 0x02885002ff0075a7 */ /* 0x0000620008020145 */
[----:B------:R-:W-:Y:S05]  /*6800*/  @!P0 BRA `(.L_x_31) ;  /* 0x0000000000048947 */ /* 0x000fea0003800000 */
[----:B------:R-:W-:Y:S01]  /*6810*/  BPT.TRAP 0x1 ;  /* 0x000000040000795c */ /* 0x000fe20000300000 */
.L_x_31:
[----:B-1----:R-:W-:Y:S05]  /*6820*/  @P1 BRA `(.L_x_32) ;  /* 0x0000000000081947 */ /* 0x002fea0003800000 */
[----:B------:R-:W1:Y:S02]  /*6830*/  SYNCS.PHASECHK.TRANS64.TRYWAIT P1, [UR5+0x28850], R2 ;  /* 0x02885002ff0075a7 */ /* 0x000e640008020145 */
[----:B-1----:R-:W-:Y:S05]  /*6840*/  @!P1 BRA `(.L_x_33) ;  /* 0x0000005c00a89947 */ /* 0x002fea0003800000 */
.L_x_32:
[----:B------:R-:W-:Y:S01]  /*6850*/  UIADD3 UR36, UR36, 0x400, URZ ;  /* 0x0000040024247890 */ /* 0x000fe2000fffe03f */
[----:B------:R-:W-:Y:S01]  /*6860*/  R2UR UR6, R0 ;  /* 0x00000000000672ca */ /* 0x000fe200000e0000 */
[----:B------:R-:W-:Y:S01]  /*6870*/  WARPGROUP.ARRIVE ;  /* 0x00000000000079c5 */ /* 0x000fe20000000000 */
[----:B------:R-:W-:Y:S01]  /*6880*/  UMOV UR11, 0x40000040 ;  /* 0x40000040000b7882 */ /* 0x000fe20000000000 */
[----:B------:R-:W-:Y:S01]  /*6890*/  USHF.R.U32.HI UR36, URZ, 0x4, UR36 ;  /* 0x000000043f247899 */ /* 0x000fe20008011624 */
[----:B-1----:R-:W1:Y:S01]  /*68a0*/  SHFL.BFLY PT, R3, R6, 0x2, 0x1f ;  /* 0x0c401f0006037f89 */ /* 0x002e6200000e0000 */
[----:B------:R-:W-:Y:S02]  /*68b0*/  IMAD.MOV.U32 R69, RZ, RZ, RZ ;  /* 0x000000ffff457224 */ /* 0x000fe400078e00ff */
[----:B------:R-:W-:Y:S01]  /*68c0*/  ULOP3.LUT UR36, UR36, 0x3fff, URZ, 0xc0, !UPT ;  /* 0x00003fff24247892 */ /* 0x000fe2000f8ec03f */
[----:B------:R-:W2:Y:S01]  /*68d0*/  SHFL.BFLY PT, R5, R8, 0x2, 0x1f ;  /* 0x0c401f0008057f89 */ /* 0x000ea200000e0000 */
[----:B------:R-:W-:-:S02]  /*68e0*/  IMAD.MOV.U32 R16, RZ, RZ, RZ ;  /* 0x000000ffff107224 */ /* 0x000fc400078e00ff */
[----:B------:R-:W-:-:S04]  /*68f0*/  ULOP3.LUT UR4, UR36, 0x4000000, URZ, 0xfc, !UPT ;  /* 0x0400000024047892 */ /* 0x000fc8000f8efc3f */
[----:B------:R-:W-:-:S04]  /*6900*/  ULEA UR4, UR6, UR4, 0xb ;  /* 0x0000000406047291 */ /* 0x000fc8000f8e583f */
[----:B------:R-:W-:-:S03]  /*6910*/  UIADD3 UR6, UR4, 0x80, URZ ;  /* 0x0000008004067890 */ /* 0x000fc6000fffe03f */
[----:B------:R-:W-:Y:S02]  /*6920*/  UMOV UR10, UR4 ;  /* 0x00000004000a7c82 */ /* 0x000fe40008000000 */
[----:B------:R-:W-:Y:S01]  /*6930*/  HGMMA.64x128x16.F32 R88, R152, gdesc[UR8].tnspB, R88, gsb0 ;  /* 0x41e0000898587df0 */ /* 0x000fe20008000858 */
[----:B------:R-:W-:Y:S01]  /*6940*/  UMOV UR11, 0x40000040 ;  /* 0x40000040000b7882 */ /* 0x000fe20000000000 */
[----:B------:R-:W-:Y:S01]  /*6950*/  UMOV UR10, UR6 ;  /* 0x00000006000a7c82 */ /* 0x000fe20008000000 */
[----:B------:R-:W-:Y:S01]  /*6960*/  UIADD3 UR6, UR4, 0x100, URZ ;  /* 0x0000010004067890 */ /* 0x000fe2000fffe03f */
[----:B-1----:R-:W-:Y:S01]  /*6970*/  FADD.FTZ R3, R3, R6 ;  /* 0x0000000603037221 */ /* 0x002fe20000010000 */
[----:B--2---:R-:W-:-:S04]  /*6980*/  FADD.FTZ R5, R5, R8 ;  /* 0x0000000805057221 */ /* 0x004fc80000010000 */
[----:B------:R-:W1:Y:S04]  /*6990*/  SHFL.BFLY PT, R0, R3, 0x1, 0x1f ;  /* 0x0c201f0003007f89 */ /* 0x000e6800000e0000 */
[----:B0-----:R-:W0:Y:S01]  /*69a0*/  SHFL.BFLY PT, R2, R5, 0x1, 0x1f ;  /* 0x0c201f0005027f89 */ /* 0x001e2200000e0000 */
[----:B-1----:R-:W-:Y:S01]  /*69b0*/  FADD.FTZ R11, R3, R0 ;  /* 0x00000000030b7221 */ /* 0x002fe20000010000 */
[----:B------:R-:W-:Y:S01]  /*69c0*/  MOV R3, 0xff800000 ;  /* 0xff80000000037802 */ /* 0x000fe20000000f00 */
[----:B------:R-:W-:Y:S02]  /*69d0*/  IMAD.MOV.U32 R0, RZ, RZ, -0x800000 ;  /* 0xff800000ff007424 */ /* 0x000fe400078e00ff */
[----:B0-----:R-:W-:Y:S01]  /*69e0*/  FADD.FTZ R13, R5, R2 ;  /* 0x00000002050d7221 */ /* 0x001fe20000010000 */
[----:B------:R-:W-:-:S04]  /*69f0*/  FSETP.NE.FTZ.AND P1, PT, R11, RZ, PT ;  /* 0x000000ff0b00720b */ /* 0x000fc80003f35000 */
[----:B------:R-:W-:-:S09]  /*6a00*/  FSETP.NE.FTZ.AND P2, PT, R13, RZ, PT ;  /* 0x000000ff0d00720b */ /* 0x000fd20003f55000 */
[----:B------:R-:W0:Y:S01]  /*6a10*/  @P1 MUFU.LG2 R2, R11 ;  /* 0x0000000b00021308 */ /* 0x000e220000000c00 */
[----:B------:R-:W-:-:S03]  /*6a20*/  @P1 FMUL.FTZ R5, R9, 0.69314718246459960938 ;  /* 0x3f31721809051820 */ /* 0x000fc60000410000 */
[----:B------:R-:W-:-:S04]  /*6a30*/  @P2 FMUL.FTZ R6, R9, 0.69314718246459960938 ;  /* 0x3f31721809062820 */ /* 0x000fc80000410000 */
[----:B------:R-:W1:Y:S08]  /*6a40*/  @P2 MUFU.LG2 R4, R13 ;  /* 0x0000000d00042308 */ /* 0x000e700000000c00 */
[----:B------:R2:W3:Y:S01]  /*6a50*/  @P1 MUFU.RCP R69, R11 ;  /* 0x0000000b00451308 */ /* 0x0004e20000001000 */
[----:B0-----:R-:W-:-:S04]  /*6a60*/  @P1 FMUL.FTZ R2, R2, 0.69314718246459960938 ;  /* 0x3f31721802021820 */ /* 0x001fc80000410000 */
[----:B------:R-:W-:-:S03]  /*6a70*/  @P1 FFMA.FTZ R3, R5, R12, R2 ;  /* 0x0000000c05031223 */ /* 0x000fc60000010002 */
[----:B------:R2:W0:Y:S01]  /*6a80*/  @P2 MUFU.RCP R16, R13 ;  /* 0x0000000d00102308 */ /* 0x0004220000001000 */
[----:B-1----:R-:W-:-:S04]  /*6a90*/  @P2 FMUL.FTZ R7, R4, 0.69314718246459960938 ;  /* 0x3f31721804072820 */ /* 0x002fc80000410000 */
[----:B------:R-:W-:Y:S01]  /*6aa0*/  @P2 FFMA.FTZ R0, R6, R10, R7 ;  /* 0x0000000a06002223 */ /* 0x000fe20000010007 */
[----:B------:R-:W-:Y:S02]  /*6ab0*/  WARPGROUP.DEPBAR.LE gsb0, 0x0 ;  /* 0x00008000000079c5 */ /* 0x000fe40000010000 */
[----:B------:R-:W-:-:S06]  /*6ac0*/  WARPGROUP.ARRIVE ;  /* 0x00000000000079c5 */ /* 0x000fcc0000000000 */
[----:B------:R-:W-:Y:S01]  /*6ad0*/  HGMMA.64x128x16.F32 R88, R156, gdesc[UR8].tnspB, R88, gsb0 ;  /* 0x41e000089c587df0 */ /* 0x000fe20008000858 */
[----:B------:R-:W-:Y:S01]  /*6ae0*/  UMOV UR10, UR6 ;  /* 0x00000006000a7c82 */ /* 0x000fe20008000000 */
[----:B------:R-:W-:Y:S01]  /*6af0*/  UMOV UR11, 0x40000040 ;  /* 0x40000040000b7882 */ /* 0x000fe20000000000 */
[----:B------:R-:W-:Y:S01]  /*6b00*/  UIADD3 UR6, UR4, 0x180, URZ ;  /* 0x0000018004067890 */ /* 0x000fe2000fffe03f */
        /* <DEDUP_REMOVED lines=17> */
[----:B------:R-:W-:Y:S02]  /*6c20*/  UIADD3 UR6, UR4, 0x300, URZ ;  /* 0x0000030004067890 */ /* 0x000fe4000fffe03f */
        /* <DEDUP_REMOVED lines=8> */
[----:B------:R-:W-:Y:S01]  /*6cb0*/  HGMMA.64x128x16.F32 R88, R176, gdesc[UR8].tnspB, R88, gsb0 ;  /* 0x41e00008b0587df0 */ /* 0x000fe20008000858 */
[----:B------:R-:W-:Y:S01]  /*6cc0*/  UMOV UR10, UR4 ;  /* 0x00000004000a7c82 */ /* 0x000fe20008000000 */
[----:B------:R-:W-:Y:S01]  /*6cd0*/  UMOV UR11, 0x40000040 ;  /* 0x40000040000b7882 */ /* 0x000fe20000000000 */
[----:B------:R-:W-:Y:S02]  /*6ce0*/  WARPGROUP.DEPBAR.LE gsb0, 0x0 ;  /* 0x00008000000079c5 */ /* 0x000fe40000010000 */
[----:B------:R-:W-:-:S07]  /*6cf0*/  WARPGROUP.ARRIVE ;  /* 0x00000000000079c5 */ /* 0x000fce0000000000 */
[----:B------:R-:W-:Y:S03]  /*6d00*/  HGMMA.64x128x16.F32 R88, R180, gdesc[UR8].tnspB, R88, gsb0 ;  /* 0x41e00008b4587df0 */ /* 0x000fe60008000858 */
[----:B------:R-:W-:Y:S02]  /*6d10*/  WARPGROUP.DEPBAR.LE gsb0, 0x0 ;  /* 0x00008000000079c5 */ /* 0x000fe40000010000 */
[----:B0-23--:R-:W-:Y:S05]  /*6d20*/  @!P0 BRA `(.L_x_34) ;  /* 0x0000000000048947 */ /* 0x00dfea0003800000 */
[----:B------:R-:W-:Y:S01]  /*6d30*/  BPT.TRAP 0x1 ;  /* 0x000000040000795c */ /* 0x000fe20000300000 */
.L_x_34:
[----:B------:R-:W-:Y:S01]  /*6d40*/  UIADD3 UR4, UR5, 0x28860, URZ ;  /* 0x0002886005047890 */ /* 0x000fe2000fffe03f */
[-C--:B------:R-:W-:Y:S01]  /*6d50*/  FMUL.FTZ R50, R88, R69.reuse ;  /* 0x0000004558327220 */ /* 0x080fe20000410000 */
[-C--:B------:R-:W-:Y:S01]  /*6d60*/  FMUL.FTZ R51, R89, R69.reuse ;  /* 0x0000004559337220 */ /* 0x080fe20000410000 */
[-C--:B------:R-:W-:Y:S01]  /*6d70*/  FMUL.FTZ R54, R92, R69.reuse ;  /* 0x000000455c367220 */ /* 0x080fe20000410000 */
[----:B------:R-:W-:Y:S01]  /*6d80*/  UPRMT UR4, UR7, 0x654, UR4 ;  /* 0x0000065407047896 */ /* 0x000fe20008000004 */
        /* <DEDUP_REMOVED lines=8> */
[----:B------:R-:W-:Y:S01]  /*6e10*/  SYNCS.ARRIVE.TRANS64.RED.A1T0 RZ, [UR4], RZ ;  /* 0x000000ffffff79a7 */ /* 0x000fe20008100404 */
        /* <DEDUP_REMOVED lines=21> */
[----:B------:R-:W-:Y:S01]  /*6f70*/  PLOP3.LUT P0, PT, PT, PT, PT, 0x8, 0x0 ;  /* 0x000000000000781c */ /* 0x000fe20003f0e170 */
        /* <DEDUP_REMOVED lines=31> */
[----:B------:R-:W-:-:S07]  /*7170*/  FMUL.FTZ R151, R151, R16 ;  /* 0x0000001097977220 */ /* 0x000fce0000410000 */
.L_x_10:
[----:B------:R-:W-:Y:S05]  /*7180*/  @P0 BRA `(.L_x_35) ;  /* 0x00000014004c0947 */ /* 0x000fea0003800000 */
[----:B------:R-:W0:Y:S01]  /*7190*/  S2R R2, SR_TID.X ;  /* 0x0000000000027919 */ /* 0x000e220000002100 */
[----:B------:R-:W1:Y:S01]  /*71a0*/  LDC R78, c[0x0][0xbe8] ;  /* 0x0002fa00ff4e7b82 */ /* 0x000e620000000800 */
[----:B------:R-:W-:Y:S02]  /*71b0*/  USHF.R.S32.HI UR7, URZ, 0x1f, UR37 ;  /* 0x0000001f3f077899 */ /* 0x000fe40008011425 */
[----:B------:R-:W-:Y:S01]  /*71c0*/  IADD3 R76, RZ, -UR37, RZ ;  /* 0x80000025ff4c7c10 */ /* 0x000fe2000fffe0ff */
[----:B------:R-:W2:Y:S01]  /*71d0*/  S2R R72, SR_CTAID.X ;  /* 0x0000000000487919 */ /* 0x000ea20000002500 */
[----:B------:R-:W-:Y:S01]  /*71e0*/  ULDC.64 UR8, c[0x0][0xbd0] ;  /* 0x0002f40000087ab9 */ /* 0x000fe20000000a00 */
[----:B------:R-:W-:Y:S01]  /*71f0*/  BSSY B0, `(.L_x_36) ;  /* 0x00000e8000007945 */ /* 0x000fe20003800000 */
[----:B------:R-:W-:Y:S01]  /*7200*/  UIMAD UR6, UR7, UR8, URZ ;  /* 0x00000008070672a4 */ /* 0x000fe2000f8e023f */
[----:B------:R-:W3:Y:S01]  /*7210*/  S2UR UR12, SR_CTAID.Z ;  /* 0x00000000000c79c3 */ /* 0x000ee20000002700 */
[----:B------:R-:W-:-:S02]  /*7220*/  UIMAD.WIDE.U32 UR4, UR37, UR8, URZ ;  /* 0x00000008250472a5 */ /* 0x000fc4000f8e003f */
[----:B------:R-:W-:-:S03]  /*7230*/  UIMAD UR6, UR37, UR9, UR6 ;  /* 0x00000009250672a4 */ /* 0x000fc6000f8e0206 */
[----:B------:R-:W-:Y:S01]  /*7240*/  ULDC.64 UR8, c[0x0][0xb38] ;  /* 0x0002ce0000087ab9 */ /* 0x000fe20000000a00 */
[----:B------:R-:W-:Y:S01]  /*7250*/  UIADD3 UR6, UR5, UR6, URZ ;  /* 0x0000000605067290 */ /* 0x000fe2000fffe03f */
[----:B------:R-:W4:Y:S01]  /*7260*/  LDC.64 R74, c[0x0][0xbd8] ;  /* 0x0002f600ff4a7b82 */ /* 0x000f220000000a00 */
[----:B------:R-:W-:-:S07]  /*7270*/  UIMAD UR7, UR7, UR8, URZ ;  /* 0x00000008070772a4 */ /* 0x000fce000f8e023f */
[----:B------:R-:W-:Y:S01]  /*7280*/  BAR.SYNC.DEFER_BLOCKING 0x1, 0x100 ;  /* 0x0044000000007b1d */ /* 0x000fe20000010000 */
[----:B-1----:R-:W-:-:S07]  /*7290*/  ISETP.NE.AND P0, PT, R78, 0x1, PT ;  /* 0x000000014e00780c */ /* 0x002fce0003f05270 */
[----:B------:R-:W1:Y:S01]  /*72a0*/  S2UR UR11, SR_CTAID.Y ;  /* 0x00000000000b79c3 */ /* 0x000e620000002600 */
[----:B0-----:R-:W-:Y:S01]  /*72b0*/  VIADD R19, R2, 0xffffff80 ;  /* 0xffffff8002137836 */ /* 0x001fe20000000000 */
[----:B---3--:R-:W-:-:S06]  /*72c0*/  USHF.R.S32.HI UR10, URZ, 0x1f, UR12 ;  /* 0x0000001f3f0a7899 */ /* 0x008fcc000801140c */
[----:B------:R-:W1:Y:S01]  /*72d0*/  LDC R79, c[0x0][0xc50] ;  /* 0x00031400ff4f7b82 */ /* 0x000e620000000800 */
[----:B------:R-:W-:-:S04]  /*72e0*/  SHF.R.S32.HI R18, RZ, 0x1f, R19 ;  /* 0x0000001fff127819 */ /* 0x000fc80000011413 */
[----:B------:R-:W-:-:S03]  /*72f0*/  LEA.HI R2, R18, R19, RZ, 0x7 ;  /* 0x0000001312027211 */ /* 0x000fc600078f38ff */
[----:B------:R-:W0:Y:S01]  /*7300*/  @P0 LDC R70, c[0x0][0xbec] ;  /* 0x0002fb00ff460b82 */ /* 0x000e220000000800 */
[----:B------:R-:W-:Y:S02]  /*7310*/  LEA.HI R18, R18, R19, RZ, 0x2 ;  /* 0x0000001312127211 */ /* 0x000fe400078f10ff */
[----:B------:R-:W-:Y:S02]  /*7320*/  LOP3.LUT R16, R2, 0xffffff80, RZ, 0xc0, !PT ;  /* 0xffffff8002107812 */ /* 0x000fe400078ec0ff */
[----:B------:R-:W-:Y:S02]  /*7330*/  LOP3.LUT R18, R18, 0xfffffffc, RZ, 0xc0, !PT ;  /* 0xfffffffc12127812 */ /* 0x000fe400078ec0ff */
[C---:B------:R-:W-:Y:S01]  /*7340*/  IADD3 R82, R19.reuse, -R16, RZ ;  /* 0x8000001013527210 */ /* 0x040fe20007ffe0ff */
[----:B------:R-:W3:Y:S01]  /*7350*/  LDC.64 R80, c[0x0][0xb40] ;  /* 0x0002d000ff507b82 */ /* 0x000ee20000000a00 */
[----:B------:R-:W-:Y:S01]  /*7360*/  SHF.R.S32.HI R71, RZ, 0x7, R2 ;  /* 0x00000007ff477819 */ /* 0x000fe20000011402 */
[----:B------:R-:W-:Y:S01]  /*7370*/  IMAD.IADD R18, R19, 0x1, -R18 ;  /* 0x0000000113127824 */ /* 0x000fe200078e0a12 */
[----:B------:R-:W-:-:S02]  /*7380*/  SHF.R.S32.HI R73, RZ, 0x1f, R82 ;  /* 0x0000001fff497819 */ /* 0x000fc40000011452 */
[----:B------:R-:W-:Y:S02]  /*7390*/  LEA.HI R2, R2, R71, RZ, 0x1 ;  /* 0x0000004702027211 */ /* 0x000fe400078f08ff */
[----:B------:R-:W-:Y:S01]  /*73a0*/  LEA.HI R84, R73, R82, RZ, 0x2 ;  /* 0x0000005249547211 */ /* 0x000fe200078f10ff */
[----:B------:R-:W5:Y:S01]  /*73b0*/  @P0 LDC R86, c[0x0][0xbec] ;  /* 0x0002fb00ff560b82 */ /* 0x000f620000000800 */
[----:B------:R-:W-:Y:S01]  /*73c0*/  LEA.HI R19, R18, R18, RZ, 0x1 ;  /* 0x0000001212137211 */ /* 0x000fe200078f08ff */
[----:B-1----:R-:W-:Y:S01]  /*73d0*/  IMAD R83, R79, R76, UR11 ;  /* 0x0000000b4f537e24 */ /* 0x002fe2000f8e024c */
[--C-:B------:R-:W-:Y:S02]  /*73e0*/  SHF.R.S32.HI R16, RZ, 0x2, R84.reuse ;  /* 0x00000002ff107819 */ /* 0x100fe40000011454 */
[----:B------:R-:W-:Y:S02]  /*73f0*/  SHF.R.S32.HI R17, RZ, 0x1f, R84 ;  /* 0x0000001fff117819 */ /* 0x000fe40000011454 */
[----:B------:R-:W-:Y:S01]  /*7400*/  LOP3.LUT R2, R2, 0x3fffffe, RZ, 0xc0, !PT ;  /* 0x03fffffe02027812 */ /* 0x000fe200078ec0ff */
[----:B------:R-:W1:Y:S01]  /*7410*/  @P0 LDC R77, c[0x0][0xbf0] ;  /* 0x0002fc00ff4d0b82 */ /* 0x000e620000000800 */
[----:B------:R-:W-:-:S02]  /*7420*/  LEA.HI R17, R17, R16, RZ, 0x3 ;  /* 0x0000001011117211 */ /* 0x000fc400078f18ff */
[----:B------:R-:W-:Y:S01]  /*7430*/  LOP3.LUT R19, R19, 0x1ffffffe, RZ, 0xc0, !PT ;  /* 0x1ffffffe13137812 */ /* 0x000fe200078ec0ff */
[----:B------:R-:W-:Y:S01]  /*7440*/  IMAD.IADD R2, R71, 0x1, -R2 ;  /* 0x0000000147027824 */ /* 0x000fe200078e0a02 */
[----:B------:R-:W-:Y:S02]  /*7450*/  LOP3.LUT R17, R17, 0xfffffff8, RZ, 0xc0, !PT ;  /* 0xfffffff811117812 */ /* 0x000fe400078ec0ff */
[----:B------:R-:W-:Y:S01]  /*7460*/  SHF.R.S32.HI R76, RZ, 0x1f, R83 ;  /* 0x0000001fff4c7819 */ /* 0x000fe20000011453 */
[----:B------:R-:W-:Y:S01]  /*7470*/  IMAD.IADD R71, R18, 0x1, -R19 ;  /* 0x0000000112477824 */ /* 0x000fe200078e0a13 */
[----:B------:R-:W-:Y:S01]  /*7480*/  IADD3 R17, R16, -R17, RZ ;  /* 0x8000001110117210 */ /* 0x000fe20007ffe0ff */
[----:B------:R-:W1:Y:S01]  /*7490*/  @P0 LDC R85, c[0x0][0xbf0] ;  /* 0x0002fc00ff550b82 */ /* 0x000e620000000800 */
[----:B------:R-:W-:Y:S01]  /*74a0*/  LEA.HI R16, R73, R82, RZ, 0x5 ;  /* 0x0000005249107211 */ /* 0x000fe200078f28ff */
[----:B----4-:R-:W-:-:S03]  /*74b0*/  IMAD R18, R74, UR10, RZ ;  /* 0x0000000a4a127c24 */ /* 0x010fc6000f8e02ff */
[----:B------:R-:W-:Y:S01]  /*74c0*/  SHF.R.S32.HI R16, RZ, 0x5, R16 ;  /* 0x00000005ff107819 */ /* 0x000fe20000011410 */
[----:B------:R-:W-:-:S04]  /*74d0*/  IMAD R75, R75, UR12, R18 ;  /* 0x0000000c4b4b7c24 */ /* 0x000fc8000f8e0212 */
[----:B------:R-:W-:Y:S01]  /*74e0*/  IMAD R19, R16, 0x10, R17 ;  /* 0x0000001010137824 */ /* 0x000fe200078e0211 */
[----:B------:R-:W-:Y:S01]  /*74f0*/  MOV R16, UR4 ;  /* 0x0000000400107c02 */ /* 0x000fe20008000f00 */
[----:B------:R-:W-:Y:S01]  /*7500*/  IMAD.U32 R17, RZ, RZ, UR5 ;  /* 0x00000005ff117e24 */ /* 0x000fe2000f8e00ff */
[----:B------:R-:W-:Y:S01]  /*7510*/  UIMAD.WIDE.U32 UR4, UR37, UR8, URZ ;  /* 0x00000008250472a5 */ /* 0x000fe2000f8e003f */
[----:B------:R-:W-:Y:S01]  /*7520*/  IMAD.U32 R17, RZ, RZ, UR6 ;  /* 0x00000006ff117e24 */ /* 0x000fe2000f8e00ff */
[----:B------:R-:W-:Y:S01]  /*7530*/  LEA R2, R2, R19, 0x6 ;  /* 0x0000001302027211 */ /* 0x000fe200078e30ff */
[----:B------:R-:W-:Y:S01]  /*7540*/  UIMAD UR6, UR37, UR9, UR7 ;  /* 0x00000009250672a4 */ /* 0x000fe2000f8e0207 */
[----:B------:R-:W-:Y:S02]  /*7550*/  IMAD.WIDE.U32 R16, R74, UR12, R16 ;  /* 0x0000000c4a107c25 */ /* 0x000fe4000f8e0010 */
[----:B------:R-:W-:Y:S01]  /*7560*/  MOV R18, UR4 ;  /* 0x0000000400127c02 */ /* 0x000fe20008000f00 */
[----:B------:R-:W-:Y:S01]  /*7570*/  UIADD3 UR6, UR5, UR6, URZ ;  /* 0x0000000605067290 */ /* 0x000fe2000fffe03f */
[----:B------:R-:W-:Y:S01]  /*7580*/  IMAD R71, R71, 0x8, R2 ;  /* 0x0000000847477824 */ /* 0x000fe200078e0202 */
[----:B------:R-:W-:Y:S01]  /*7590*/  ULDC.64 UR8, c[0x0][0xb28] ;  /* 0x0002ca0000087ab9 */ /* 0x000fe20000000a00 */
[----:B------:R-:W-:Y:S01]  /*75a0*/  IMAD.U32 R19, RZ, RZ, UR5 ;  /* 0x00000005ff137e24 */ /* 0x000fe2000f8e00ff */
[----:B------:R-:W-:Y:S01]  /*75b0*/  ULDC.64 UR4, c[0x0][0xbe0] ;  /* 0x0002f80000047ab9 */ /* 0x000fe20000000a00 */
[----:B--2---:R-:W-:-:S02]  /*75c0*/  IMAD R71, R72, 0x80, R71 ;  /* 0x0000008048477824 */ /* 0x004fc400078e0247 */
[----:B------:R-:W-:Y:S01]  /*75d0*/  IMAD.U32 R19, RZ, RZ, UR6 ;  /* 0x00000006ff137e24 */ /* 0x000fe2000f8e00ff */
[----:B------:R-:W-:Y:S01]  /*75e0*/  ULDC.64 UR6, c[0x0][0xb48] ;  /* 0x0002d20000067ab9 */ /* 0x000fe20000000a00 */
[----:B0-----:R-:W-:-:S04]  /*75f0*/  @P0 IMAD.HI.U32 R70, R71, R70, RZ ;  /* 0x0000004647460227 */ /* 0x001fc800078e00ff */
[----:B------:R-:W-:Y:S01]  /*7600*/  IMAD.IADD R17, R17, 0x1, R75 ;  /* 0x0000000111117824 */ /* 0x000fe200078e024b */
[----:B------:R-:W-:Y:S01]  /*7610*/  MOV R75, R71 ;  /* 0x00000047004b7202 */ /* 0x000fe20000000f00 */
[----:B---3--:R-:W-:Y:S02]  /*7620*/  IMAD R74, R80, UR10, RZ ;  /* 0x0000000a504a7c24 */ /* 0x008fe4000f8e02ff */
[----:B-----5:R-:W-:-:S04]  /*7630*/  @P0 IMAD.HI.U32 R86, R71, R86, RZ ;  /* 0x0000005647560227 */ /* 0x020fc800078e00ff */
[----:B------:R-:W-:Y:S01]  /*7640*/  IMAD.MOV.U32 R73, RZ, RZ, R71 ;  /* 0x000000ffff497224 */ /* 0x000fe200078e0047 */
[----:B-1----:R-:W-:Y:S01]  /*7650*/  @P0 SHF.R.U32.HI R73, RZ, R77, R70 ;  /* 0x0000004dff490219 */ /* 0x002fe20000011646 */
[----:B------:R-:W-:Y:S01]  /*7660*/  IMAD R77, R81, UR12, R74 ;  /* 0x0000000c514d7c24 */ /* 0x000fe2000f8e024a */
[----:B------:R-:W-:Y:S01]  /*7670*/  @P0 SHF.R.U32.HI R75, RZ, R85, R86 ;  /* 0x00000055ff4b0219 */ /* 0x000fe20000011656 */
[----:B------:R-:W-:-:S04]  /*7680*/  IMAD.WIDE.U32 R18, R80, UR12, R18 ;  /* 0x0000000c50127c25 */ /* 0x000fc8000f8e0012 */
[----:B------:R-:W-:Y:S02]  /*7690*/  IMAD R70, R76, UR4, RZ ;  /* 0x000000044c467c24 */ /* 0x000fe4000f8e02ff */
[----:B------:R-:W-:-:S04]  /*76a0*/  IMAD.WIDE.U32 R16, R83, UR4, R16 ;  /* 0x0000000453107c25 */ /* 0x000fc8000f8e0010 */
[----:B------:R-:W-:Y:S01]  /*76b0*/  IMAD.IADD R19, R19, 0x1, R77 ;  /* 0x0000000113137824 */ /* 0x000fe200078e024d */
[----:B------:R-:W-:Y:S01]  /*76c0*/  SHF.R.S32.HI R77, RZ, 0x1f, R73 ;  /* 0x0000001fff4d7819 */ /* 0x000fe20000011449 */
[----:B------:R-:W-:Y:S01]  /*76d0*/  IMAD R76, R76, UR6, RZ ;  /* 0x000000064c4c7c24 */ /* 0x000fe2000f8e02ff */
[----:B------:R-:W-:Y:S01]  /*76e0*/  IADD3 R16, P0, R73, R16, RZ ;  /* 0x0000001049107210 */ /* 0x000fe20007f1e0ff */
[C---:B------:R-:W-:Y:S01]  /*76f0*/  IMAD R74, R83.reuse, UR5, R70 ;  /* 0x00000005534a7c24 */ /* 0x040fe2000f8e0246 */
[----:B------:R-:W-:Y:S01]  /*7700*/  SHF.R.S32.HI R70, RZ, 0x1f, R75 ;  /* 0x0000001fff467819 */ /* 0x000fe2000001144b */
[----:B------:R-:W-:Y:S01]  /*7710*/  IMAD.MOV R73, RZ, RZ, -R73 ;  /* 0x000000ffff497224 */ /* 0x000fe200078e0a49 */
[----:B------:R-:W-:Y:S01]  /*7720*/  ULDC.64 UR4, c[0x0][0xb30] ;  /* 0x0002cc0000047ab9 */ /* 0x000fe20000000a00 */
[----:B------:R-:W-:Y:S01]  /*7730*/  IMAD R79, R83, UR7, R76 ;  /* 0x00000007534f7c24 */ /* 0x000fe2000f8e024c */
[----:B------:R-:W-:Y:S01]  /*7740*/  IADD3 R76, -R75, RZ, RZ ;  /* 0x000000ff4b4c7210 */ /* 0x000fe20007ffe1ff */
[----:B------:R-:W-:Y:S01]  /*7750*/  IMAD R70, R70, UR4, RZ ;  /* 0x0000000446467c24 */ /* 0x000fe2000f8e02ff */
[----:B------:R-:W-:Y:S01]  /*7760*/  IADD3.X R17, R77, R17, R74, P0, !PT ;  /* 0x000000114d117210 */ /* 0x000fe200007fe44a */
[----:B------:R-:W-:-:S02]  /*7770*/  IMAD R73, R78, R73, R71 ;  /* 0x000000494e497224 */ /* 0x000fc400078e0247 */
[----:B------:R-:W-:Y:S01]  /*7780*/  IMAD.WIDE.U32 R18, R83, UR6, R18 ;  /* 0x0000000653127c25 */ /* 0x000fe2000f8e0012 */
[----:B------:R-:W-:-:S03]  /*7790*/  ULDC.64 UR6, c[0x0][0xbc8] ;  /* 0x0002f20000067ab9 */ /* 0x000fc60000000a00 */
[----:B------:R-:W-:Y:S02]  /*77a0*/  IMAD R71, R78, R76, R71 ;  /* 0x0000004c4e477224 */ /* 0x000fe400078e0247 */
[----:B------:R-:W-:Y:S01]  /*77b0*/  IMAD R77, R75, UR5, R70 ;  /* 0x000000054b4d7c24 */ /* 0x000fe2000f8e0246 */
[----:B------:R-:W-:Y:S01]  /*77c0*/  SHF.R.S32.HI R70, RZ, 0x1f, R73 ;  /* 0x0000001fff467819 */ /* 0x000fe20000011449 */
[----:B------:R-:W-:Y:S01]  /*77d0*/  IMAD.IADD R19, R19, 0x1, R79 ;  /* 0x0000000113137824 */ /* 0x000fe200078e024f */
[----:B------:R-:W-:Y:S01]  /*77e0*/  SHF.R.S32.HI R74, RZ, 0x1f, R71 ;  /* 0x0000001fff4a7819 */ /* 0x000fe20000011447 */
[----:B------:R-:W0:Y:S01]  /*77f0*/  S2UR UR5, SR_CgaCtaId ;  /* 0x00000000000579c3 */ /* 0x000e220000008800 */
[----:B------:R-:W-:-:S04]  /*7800*/  IMAD.WIDE.U32 R16, R73, UR6, R16 ;  /* 0x0000000649107c25 */ /* 0x000fc8000f8e0010 */
[----:B------:R-:W-:Y:S01]  /*7810*/  IMAD.WIDE.U32 R18, R75, UR4, R18 ;  /* 0x000000044b127c25 */ /* 0x000fe2000f8e0012 */
[----:B------:R-:W-:-:S03]  /*7820*/  UMOV UR4, 0x400 ;  /* 0x0000040000047882 */ /* 0x000fc60000000000 */
[----:B------:R-:W-:Y:S02]  /*7830*/  IMAD R70, R70, UR6, RZ ;  /* 0x0000000646467c24 */ /* 0x000fe4000f8e02ff */
[----:B------:R-:W-:Y:S02]  /*7840*/  IMAD.IADD R19, R19, 0x1, R77 ;  /* 0x0000000113137824 */ /* 0x000fe400078e024d */
[----:B------:R-:W-:Y:S02]  /*7850*/  IMAD R74, R74, UR8, RZ ;  /* 0x000000084a4a7c24 */ /* 0x000fe4000f8e02ff */
[----:B------:R-:W-:Y:S01]  /*7860*/  IMAD R75, R73, UR7, R70 ;  /* 0x00000007494b7c24 */ /* 0x000fe2000f8e0246 */
[----:B------:R-:W-:Y:S01]  /*7870*/  ULDC.64 UR6, c[0x0][0xba8] ;  /* 0x0002ea0000067ab9 */ /* 0x000fe20000000a00 */
[C---:B------:R-:W-:Y:S01]  /*7880*/  IMAD R73, R71.reuse, UR9, R74 ;  /* 0x0000000947497c24 */ /* 0x040fe2000f8e024a */
[----:B------:R-:W-:Y:S01]  /*7890*/  LEA R74, P0, R16, UR6, 0x2 ;  /* 0x00000006104a7c11 */ /* 0x000fe2000f8010ff */
[----:B------:R-:W-:Y:S01]  /*78a0*/  IMAD.WIDE.U32 R18, R71, UR8, R18 ;  /* 0x0000000847127c25 */ /* 0x000fe2000f8e0012 */
[----:B------:R-:W-:Y:S01]  /*78b0*/  IADD3 R71, R17, R75, RZ ;  /* 0x0000004b11477210 */ /* 0x000fe20007ffe0ff */
[----:B------:R-:W-:Y:S01]  /*78c0*/  ULDC.64 UR8, c[0x0][0xb00] ;  /* 0x0002c00000087ab9 */ /* 0x000fe20000000a00 */
[----:B------:R-:W-:Y:S01]  /*78d0*/  ULDC UR6, c[0x0][0xa88] ;  /* 0x0002a20000067ab9 */ /* 0x000fe20000000800 */
[----:B------:R-:W-:Y:S01]  /*78e0*/  IMAD.IADD R17, R19, 0x1, R73 ;  /* 0x0000000113117824 */ /* 0x000fe200078e0249 */
[----:B------:R-:W-:Y:S01]  /*78f0*/  LEA R79, P1, R18, UR8, 0x2 ;  /* 0x00000008124f7c11 */ /* 0x000fe2000f8210ff */
[----:B------:R-:W-:Y:S01]  /*7900*/  IMAD R2, R72, 0x80, R2 ;  /* 0x0000008048027824 */ /* 0x000fe200078e0202 */
[----:B------:R-:W-:Y:S01]  /*7910*/  LEA.HI.X R75, R16, UR7, R71, 0x2, P0 ;  /* 0x00000007104b7c11 */ /* 0x000fe200080f1447 */
[----:B0-----:R-:W-:Y:S01]  /*7920*/  ULEA UR4, UR5, UR4, 0x18 ;  /* 0x0000000405047291 */ /* 0x001fe2000f8ec03f */
[----:B------:R-:W-:Y:S01]  /*7930*/  LEA.HI.X R80, R18, UR9, R17, 0x2, P1 ;  /* 0x0000000912507c11 */ /* 0x000fe200088f1411 */
[----:B------:R-:W-:Y:S01]  /*7940*/  SHFL.IDX PT, R16, R74, RZ, 0x1c1f ;  /* 0x001c1fff4a107589 */ /* 0x000fe200000e0000 */
[----:B------:R-:W-:Y:S01]  /*7950*/  IMAD R73, R78, UR6, RZ ;  /* 0x000000064e497c24 */ /* 0x000fe2000f8e02ff */
[----:B------:R-:W-:Y:S01]  /*7960*/  LOP3.LUT P0, RZ, R82, 0x3, RZ, 0xc0, !PT ;  /* 0x0000000352ff7812 */ /* 0x000fe2000780c0ff */
[----:B------:R-:W-:Y:S01]  /*7970*/  UIADD3 UR4, UR4, 0x28820, URZ ;  /* 0x0002882004047890 */ /* 0x000fe2000fffe03f */
[----:B------:R-:W0:Y:S01]  /*7980*/  SHFL.IDX PT, R17, R75, RZ, 0x1c1f ;  /* 0x001c1fff4b117589 */ /* 0x000e2200000e0000 */
[----:B------:R-:W-:-:S02]  /*7990*/  IADD3 R72, R2, 0x8, RZ ;  /* 0x0000000802487810 */ /* 0x000fc40007ffe0ff */
[-C--:B------:R-:W-:Y:S01]  /*79a0*/  ISETP.GE.OR P1, PT, R2, R73.reuse, P0 ;  /* 0x000000490200720c */ /* 0x080fe20000726670 */
[----:B------:R-:W-:Y:S01]  /*79b0*/  SHFL.IDX PT, R18, R74, 0x1, 0x1c1f ;  /* 0x003c1f004a127f89 */ /* 0x000fe200000e0000 */
[-C--:B------:R-:W-:Y:S01]  /*79c0*/  ISETP.GE.OR P0, PT, R72, R73.reuse, P0 ;  /* 0x000000494800720c */ /* 0x080fe20000706670 */
[----:B------:R-:W-:Y:S01]  /*79d0*/  UPRMT UR4, URZ, 0x654, UR4 ;  /* 0x000006543f047896 */ /* 0x000fe20008000004 */
[----:B------:R-:W-:Y:S01]  /*79e0*/  ISETP.GE.AND P2, PT, R2, R73, PT ;  /* 0x000000490200720c */ /* 0x000fe20003f46270 */
[----:B------:R1:W2:Y:S04]  /*79f0*/  SHFL.IDX PT, R19, R75, 0x1, 0x1c1f ;  /* 0x003c1f004b137f89 */ /* 0x0002a800000e0000 */
[----:B------:R3:W4:Y:S03]  /*7a00*/  SHFL.IDX PT, R70, R79, RZ, 0x1c1f ;  /* 0x001c1fff4f467589 */ /* 0x00072600000e0000 */
[----:B------:R-:W-:Y:S01]  /*7a10*/  SYNCS.ARRIVE.TRANS64.RED.A1T0 RZ, [UR4], RZ ;  /* 0x000000ffffff79a7 */ /* 0x000fe20008100404 */
[----:B-1----:R-:W-:Y:S01]  /*7a20*/  LOP3.LUT R75, R84, 0x7ffffffc, RZ, 0xc0, !PT ;  /* 0x7ffffffc544b7812 */ /* 0x002fe200078ec0ff */
[----:B------:R3:W1:Y:S04]  /*7a30*/  SHFL.IDX PT, R71, R80, RZ, 0x1c1f ;  /* 0x001c1fff50477589 */ /* 0x00066800000e0000 */
[----:B------:R-:W-:Y:S01]  /*7a40*/  IMAD.IADD R75, R82, 0x1, -R75 ;  /* 0x00000001524b7824 */ /* 0x000fe200078e0a4b */
[----:B0-----:R3:W-:Y:S03]  /*7a50*/  @!P1 ST.E desc[UR38][R16.64], R3 ;  /* 0x0000000310009985 */ /* 0x0017e6000c101926 */
[----:B------:R-:W-:Y:S01]  /*7a60*/  IMAD.SHL.U32 R75, R75, 0x2, RZ ;  /* 0x000000024b4b7824 */ /* 0x000fe200078e00ff */
[----:B--2---:R3:W-:Y:S01]  /*7a70*/  @!P0 ST.E desc[UR38][R18.64], R0 ;  /* 0x0000000012008985 */ /* 0x0047e2000c101926 */
[----:B------:R-:W-:Y:S05]  /*7a80*/  @P2 BRA `(.L_x_37) ;  /* 0x0000000400782947 */ /* 0x000fea0003800000 */
[C---:B---3--:R-:W-:Y:S01]  /*7a90*/  IADD3 R0, R75.reuse, 0x8, RZ ;  /* 0x000000084b007810 */ /* 0x048fe20007ffe0ff */
[----:B------:R-:W-:Y:S01]  /*7aa0*/  ULDC UR4, c[0x0][0xac8] ;  /* 0x0002b20000047ab9 */ /* 0x000fe20000000800 */
[C---:B------:R-:W-:Y:S01]  /*7ab0*/  VIADD R18, R75.reuse, 0x10 ;  /* 0x000000104b127836 */ /* 0x040fe20000000000 */
[C---:B------:R-:W-:Y:S01]  /*7ac0*/  ISETP.GE.AND P2, PT, R75.reuse, UR4, PT ;  /* 0x000000044b007c0c */ /* 0x040fe2000bf46270 */
[C---:B------:R-:W-:Y:S01]  /*7ad0*/  VIADD R19, R75.reuse, 0x18 ;  /* 0x000000184b137836 */ /* 0x040fe20000000000 */
[----:B------:R-:W-:Y:S01]  /*7ae0*/  ISETP.GE.AND P3, PT, R0, UR4, PT ;  /* 0x0000000400007c0c */ /* 0x000fe2000bf66270 */
[C---:B------:R-:W-:Y:S01]  /*7af0*/  VIADD R74, R75.reuse, 0x28 ;  /* 0x000000284b4a7836 */ /* 0x040fe20000000000 */
[----:B------:R-:W-:Y:S01]  /*7b00*/  ISETP.GE.AND P0, PT, R18, UR4, PT ;  /* 0x0000000412007c0c */ /* 0x000fe2000bf06270 */
[----:B------:R-:W-:Y:S01]  /*7b10*/  VIADD R76, R75, 0x30 ;  /* 0x000000304b4c7836 */ /* 0x000fe20000000000 */
[----:B------:R-:W-:Y:S01]  /*7b20*/  ISETP.GE.AND P1, PT, R19, UR4, PT ;  /* 0x0000000413007c0c */ /* 0x000fe2000bf26270 */
[C---:B------:R-:W-:Y:S01]  /*7b30*/  VIADD R78, R75.reuse, 0x40 ;  /* 0x000000404b4e7836 */ /* 0x040fe20000000000 */
[----:B------:R-:W-:-:S02]  /*7b40*/  IADD3 R77, R75, 0x38, RZ ;  /* 0x000000384b4d7810 */ /* 0x000fc40007ffe0ff */
[----:B------:R-:W-:Y:S02]  /*7b50*/  ISETP.GE.AND P4, PT, R76, UR4, PT ;  /* 0x000000044c007c0c */ /* 0x000fe4000bf86270 */
[----:B------:R-:W-:Y:S01]  /*7b60*/  ISETP.GE.AND P5, PT, R77, UR4, PT ;  /* 0x000000044d007c0c */ /* 0x000fe2000bfa6270 */
[----:B-1--4-:R-:W-:Y:S01]  /*7b70*/  @!P2 IMAD.WIDE R2, R75, 0x4, R70 ;  /* 0x000000044b02a825 */ /* 0x012fe200078e0246 */
[----:B------:R-:W-:Y:S02]  /*7b80*/  ISETP.GE.AND P6, PT, R78, UR4, PT ;  /* 0x000000044e007c0c */ /* 0x000fe4000bfc6270 */
[----:B------:R-:W-:Y:S02]  /*7b90*/  @!P3 LEA.HI R0, R0, R0, RZ, 0x1 ;  /* 0x000000000000b211 */ /* 0x000fe400078f08ff */
[----:B------:R0:W-:Y:S01]  /*7ba0*/  @!P2 ST.E.64 desc[UR38][R2.64], R50 ;  /* 0x000000320200a985 */ /* 0x0001e2000c101b26 */
[----:B------:R-:W-:Y:S02]  /*7bb0*/  @!P0 LEA.HI R18, R18, R18, RZ, 0x1 ;  /* 0x0000001212128211 */ /* 0x000fe400078f08ff */
[----:B------:R-:W-:-:S02]  /*7bc0*/  @!P3 LOP3.LUT R17, R0, 0xfffffffe, RZ, 0xc0, !PT ;  /* 0xfffffffe0011b812 */ /* 0x000fc400078ec0ff */
[----:B------:R-:W-:Y:S02]  /*7bd0*/  IADD3 R0, R75, 0x20, RZ ;  /* 0x000000204b007810 */ /* 0x000fe40007ffe0ff */
[----:B------:R-:W-:Y:S01]  /*7be0*/  @!P1 LEA.HI R19, R19, R19, RZ, 0x1 ;  /* 0x0000001313139211 */ /* 0x000fe200078f08ff */
[----:B------:R-:W-:Y:S01]  /*7bf0*/  @!P3 IMAD.WIDE R16, R17, 0x4, R70 ;  /* 0x000000041110b825 */ /* 0x000fe200078e0246 */
[----:B------:R-:W-:Y:S02]  /*7c00*/  ISETP.GE.AND P2, PT, R0, UR4, PT ;  /* 0x0000000400007c0c */ /* 0x000fe4000bf46270 */
[----:B------:R-:W-:Y:S02]  /*7c10*/  @!P4 LEA.HI R76, R76, R76, RZ, 0x1 ;  /* 0x0000004c4c4cc211 */ /* 0x000fe400078f08ff */
[----:B------:R1:W-:Y:S01]  /*7c20*/  @!P3 ST.E.64 desc[UR38][R16.64], R54 ;  /* 0x000000361000b985 */ /* 0x0003e2000c101b26 */
[----:B------:R-:W-:Y:S02]  /*7c30*/  ISETP.GE.AND P3, PT, R74, UR4, PT ;  /* 0x000000044a007c0c */ /* 0x000fe4000bf66270 */
[----:B0-----:R-:W-:-:S02]  /*7c40*/  @!P0 LOP3.LUT R3, R18, 0xfffffffe, RZ, 0xc0, !PT ;  /* 0xfffffffe12038812 */ /* 0x001fc400078ec0ff */
[----:B------:R-:W-:Y:S02]  /*7c50*/  @!P5 LEA.HI R77, R77, R77, RZ, 0x1 ;  /* 0x0000004d4d4dd211 */ /* 0x000fe400078f08ff */
[----:B------:R-:W-:Y:S01]  /*7c60*/  @!P6 LEA.HI R78, R78, R78, RZ, 0x1 ;  /* 0x0000004e4e4ee211 */ /* 0x000fe200078f08ff */
[----:B------:R-:W-:Y:S01]  /*7c70*/  @!P0 IMAD.WIDE R2, R3, 0x4, R70 ;  /* 0x0000000403028825 */ /* 0x000fe200078e0246 */
[----:B------:R-:W-:-:S04]  /*7c80*/  @!P2 LEA.HI R0, R0, R0, RZ, 0x1 ;  /* 0x000000000000a211 */ /* 0x000fc800078f08ff */
[----:B------:R0:W-:Y:S01]  /*7c90*/  @!P0 ST.E.64 desc[UR38][R2.64], R46 ;  /* 0x0000002e02008985 */ /* 0x0001e2000c101b26 */
[----:B------:R-:W-:Y:S02]  /*7ca0*/  @!P3 LEA.HI R74, R74, R74, RZ, 0x1 ;  /* 0x0000004a4a4ab211 */ /* 0x000fe400078f08ff */
[----:B-1----:R-:W-:Y:S02]  /*7cb0*/  @!P1 LOP3.LUT R17, R19, 0xfffffffe, RZ, 0xc0, !PT ;  /* 0xfffffffe13119812 */ /* 0x002fe400078ec0ff */
[----:B------:R-:W-:Y:S01]  /*7cc0*/  @!P2 LOP3.LUT R19, R0, 0xfffffffe, RZ, 0xc0, !PT ;  /* 0xfffffffe0013a812 */ /* 0x000fe200078ec0ff */
[----:B------:R-:W-:Y:S01]  /*7cd0*/  VIADD R0, R75, 0x48 ;  /* 0x000000484b007836 */ /* 0x000fe20000000000 */
[----:B------:R-:W-:Y:S01]  /*7ce0*/  @!P3 LOP3.LUT R51, R74, 0xfffffffe, RZ, 0xc0, !PT ;  /* 0xfffffffe4a33b812 */ /* 0x000fe200078ec0ff */
[--C-:B------:R-:W-:Y:S01]  /*7cf0*/  @!P1 IMAD.WIDE R16, R17, 0x4, R70.reuse ;  /* 0x0000000411109825 */ /* 0x100fe200078e0246 */
[----:B------:R-:W-:Y:S02]  /*7d00*/  @!P4 LOP3.LUT R55, R76, 0xfffffffe, RZ, 0xc0, !PT ;  /* 0xfffffffe4c37c812 */ /* 0x000fe400078ec0ff */
[----:B------:R-:W-:Y:S01]  /*7d10*/  IADD3 R54, R75, 0x50, RZ ;  /* 0x000000504b367810 */ /* 0x000fe20007ffe0ff */
[----:B------:R-:W-:Y:S01]  /*7d20*/  @!P2 IMAD.WIDE R18, R19, 0x4, R70 ;  /* 0x000000041312a825 */ /* 0x000fe200078e0246 */
[----:B------:R1:W-:Y:S01]  /*7d30*/  @!P1 ST.E.64 desc[UR38][R16.64], R58 ;  /* 0x0000003a10009985 */ /* 0x0003e2000c101b26 */
[----:B0-----:R-:W-:-:S02]  /*7d40*/  @!P5 LOP3.LUT R47, R77, 0xfffffffe, RZ, 0xc0, !PT ;  /* 0xfffffffe4d2fd812 */ /* 0x001fc400078ec0ff */
[--C-:B------:R-:W-:Y:S01]  /*7d50*/  @!P3 IMAD.WIDE R2, R51, 0x4, R70.reuse ;  /* 0x000000043302b825 */ /* 0x100fe200078e0246 */
[----:B------:R-:W-:Y:S01]  /*7d60*/  @!P6 LOP3.LUT R51, R78, 0xfffffffe, RZ, 0xc0, !PT ;  /* 0xfffffffe4e33e812 */ /* 0x000fe200078ec0ff */
[----:B------:R0:W-:Y:S01]  /*7d70*/  @!P2 ST.E.64 desc[UR38][R18.64], R34 ;  /* 0x000000221200a985 */ /* 0x0001e2000c101b26 */
[----:B------:R-:W-:Y:S01]  /*7d80*/  ISETP.GE.AND P0, PT, R0, UR4, PT ;  /* 0x0000000400007c0c */ /* 0x000fe2000bf06270 */
[--C-:B------:R-:W-:Y:S01]  /*7d90*/  @!P5 IMAD.WIDE R46, R47, 0x4, R70.reuse ;  /* 0x000000042f2ed825 */ /* 0x100fe200078e0246 */
[----:B------:R-:W-:Y:S01]  /*7da0*/  ISETP.GE.AND P1, PT, R54, UR4, PT ;  /* 0x0000000436007c0c */ /* 0x000fe2000bf26270 */
[----:B------:R2:W-:Y:S02]  /*7db0*/  @!P3 ST.E.64 desc[UR38][R2.64], R32 ;  /* 0x000000200200b985 */ /* 0x0005e4000c101b26 */
[----:B------:R-:W-:-:S04]  /*7dc0*/  @!P6 IMAD.WIDE R50, R51, 0x4, R70 ;  /* 0x000000043332e825 */ /* 0x000fc800078e0246 */
[----:B-1----:R-:W-:-:S04]  /*7dd0*/  @!P4 IMAD.WIDE R16, R55, 0x4, R70 ;  /* 0x000000043710c825 */ /* 0x002fc800078e0246 */
[C---:B------:R-:W-:Y:S01]  /*7de0*/  VIADD R55, R75.reuse, 0x58 ;  /* 0x000000584b377836 */ /* 0x040fe20000000000 */
[----:B------:R1:W-:Y:S01]  /*7df0*/  @!P4 ST.E.64 desc[UR38][R16.64], R28 ;  /* 0x0000001c1000c985 */ /* 0x0003e2000c101b26 */
[C---:B------:R-:W-:Y:S01]  /*7e00*/  VIADD R58, R75.reuse, 0x60 ;  /* 0x000000604b3a7836 */ /* 0x040fe20000000000 */
[C---:B0-----:R-:W-:Y:S01]  /*7e10*/  IADD3 R18, R75.reuse, 0x68, RZ ;  /* 0x000000684b127810 */ /* 0x041fe20007ffe0ff */
[C---:B--2---:R-:W-:Y:S01]  /*7e20*/  VIADD R3, R75.reuse, 0x78 ;  /* 0x000000784b037836 */ /* 0x044fe20000000000 */
[----:B------:R0:W-:Y:S01]  /*7e30*/  @!P5 ST.E.64 desc[UR38][R46.64], R42 ;  /* 0x0000002a2e00d985 */ /* 0x0001e2000c101b26 */
[----:B------:R-:W-:Y:S01]  /*7e40*/  VIADD R19, R75, 0x70 ;  /* 0x000000704b137836 */ /* 0x000fe20000000000 */
[----:B------:R-:W-:Y:S02]  /*7e50*/  ISETP.GE.AND P2, PT, R55, UR4, PT ;  /* 0x0000000437007c0c */ /* 0x000fe4000bf46270 */
[----:B------:R2:W-:Y:S01]  /*7e60*/  @!P6 ST.E.64 desc[UR38][R50.64], R62 ;  /* 0x0000003e3200e985 */ /* 0x0005e2000c101b26 */
[----:B------:R-:W-:-:S02]  /*7e70*/  ISETP.GE.AND P3, PT, R58, UR4, PT ;  /* 0x000000043a007c0c */ /* 0x000fc4000bf66270 */
[----:B------:R-:W-:Y:S02]  /*7e80*/  ISETP.GE.AND P6, PT, R3, UR4, PT ;  /* 0x0000000403007c0c */ /* 0x000fe4000bfc6270 */
[----:B------:R-:W-:Y:S02]  /*7e90*/  ISETP.GE.AND P4, PT, R18, UR4, PT ;  /* 0x0000000412007c0c */ /* 0x000fe4000bf86270 */
[----:B------:R-:W-:Y:S02]  /*7ea0*/  ISETP.GE.AND P5, PT, R19, UR4, PT ;  /* 0x0000000413007c0c */ /* 0x000fe4000bfa6270 */
[----:B------:R-:W-:Y:S02]  /*7eb0*/  @!P0 LEA.HI R0, R0, R0, RZ, 0x1 ;  /* 0x0000000000008211 */ /* 0x000fe400078f08ff */
[----:B------:R-:W-:Y:S02]  /*7ec0*/  @!P1 LEA.HI R54, R54, R54, RZ, 0x1 ;  /* 0x0000003636369211 */ /* 0x000fe400078f08ff */
[----:B------:R-:W-:-:S02]  /*7ed0*/  @!P2 LEA.HI R55, R55, R55, RZ, 0x1 ;  /* 0x000000373737a211 */ /* 0x000fc400078f08ff */
[----:B------:R-:W-:Y:S02]  /*7ee0*/  @!P3 LEA.HI R58, R58, R58, RZ, 0x1 ;  /* 0x0000003a3a3ab211 */ /* 0x000fe400078f08ff */
[----:B-1----:R-:W-:Y:S02]  /*7ef0*/  @!P6 LEA.HI R16, R3, R3, RZ, 0x1 ;  /* 0x000000030310e211 */ /* 0x002fe400078f08ff */
[----:B------:R-:W-:Y:S02]  /*7f00*/  @!P4 LEA.HI R18, R18, R18, RZ, 0x1 ;  /* 0x000000121212c211 */ /* 0x000fe400078f08ff */
[----:B------:R-:W-:Y:S02]  /*7f10*/  @!P5 LEA.HI R2, R19, R19, RZ, 0x1 ;  /* 0x000000131302d211 */ /* 0x000fe400078f08ff */
[----:B------:R-:W-:Y:S02]  /*7f20*/  @!P0 LOP3.LUT R3, R0, 0xfffffffe, RZ, 0xc0, !PT ;  /* 0xfffffffe00038812 */ /* 0x000fe400078ec0ff */
[----:B------:R-:W-:-:S02]  /*7f30*/  @!P1 LOP3.LUT R17, R54, 0xfffffffe, RZ, 0xc0, !PT ;  /* 0xfffffffe36119812 */ /* 0x000fc400078ec0ff */
[----:B------:R-:W-:Y:S02]  /*7f40*/  @!P2 LOP3.LUT R19, R55, 0xfffffffe, RZ, 0xc0, !PT ;  /* 0xfffffffe3713a812 */ /* 0x000fe400078ec0ff */
[----:B------:R-:W-:Y:S02]  /*7f50*/  @!P3 LOP3.LUT R29, R58, 0xfffffffe, RZ, 0xc0, !PT ;  /* 0xfffffffe3a1db812 */ /* 0x000fe400078ec0ff */
[----:B------:R-:W-:Y:S01]  /*7f60*/  @!P4 LOP3.LUT R33, R18, 0xfffffffe, RZ, 0xc0, !PT ;  /* 0xfffffffe1221c812 */ /* 0x000fe200078ec0ff */
[--C-:B------:R-:W-:Y:S01]  /*7f70*/  @!P2 IMAD.WIDE R18, R19, 0x4, R70.reuse ;  /* 0x000000041312a825 */ /* 0x100fe200078e0246 */
[----:B------:R-:W-:Y:S02]  /*7f80*/  @!P5 LOP3.LUT R35, R2, 0xfffffffe, RZ, 0xc0, !PT ;  /* 0xfffffffe0223d812 */ /* 0x000fe400078ec0ff */
[----:B0-----:R-:W-:Y:S01]  /*7f90*/  @!P6 LOP3.LUT R43, R16, 0xfffffffe, RZ, 0xc0, !PT ;  /* 0xfffffffe102be812 */ /* 0x001fe200078ec0ff */
[----:B------:R-:W-:-:S04]  /*7fa0*/  @!P0 IMAD.WIDE R2, R3, 0x4, R70 ;  /* 0x0000000403028825 */ /* 0x000fc800078e0246 */
[--C-:B------:R-:W-:Y:S01]  /*7fb0*/  @!P1 IMAD.WIDE R16, R17, 0x4, R70.reuse ;  /* 0x0000000411109825 */ /* 0x100fe200078e0246 */
[----:B------:R2:W-:Y:S03]  /*7fc0*/  @!P0 ST.E.64 desc[UR38][R2.64], R4 ;  /* 0x0000000402008985 */ /* 0x0005e6000c101b26 */
[--C-:B------:R-:W-:Y:S01]  /*7fd0*/  @!P3 IMAD.WIDE R28, R29, 0x4, R70.reuse ;  /* 0x000000041d1cb825 */ /* 0x100fe200078e0246 */
[----:B------:R2:W-:Y:S03]  /*7fe0*/  @!P1 ST.E.64 desc[UR38][R16.64], R6 ;  /* 0x0000000610009985 */ /* 0x0005e6000c101b26 */
[--C-:B------:R-:W-:Y:S01]  /*7ff0*/  @!P4 IMAD.WIDE R32, R33, 0x4, R70.reuse ;  /* 0x000000042120c825 */ /* 0x100fe200078e0246 */
[----:B------:R2:W-:Y:S03]  /*8000*/  @!P2 ST.E.64 desc[UR38][R18.64], R8 ;  /* 0x000000081200a985 */ /* 0x0005e6000c101b26 */
[--C-:B------:R-:W-:Y:S01]  /*8010*/  @!P5 IMAD.WIDE R34, R35, 0x4, R70.reuse ;  /* 0x000000042322d825 */ /* 0x100fe200078e0246 */
[----:B------:R2:W-:Y:S03]  /*8020*/  @!P3 ST.E.64 desc[UR38][R28.64], R14 ;  /* 0x0000000e1c00b985 */ /* 0x0005e6000c101b26 */
[----:B------:R-:W-:Y:S01]  /*8030*/  @!P6 IMAD.WIDE R42, R43, 0x4, R70 ;  /* 0x000000042b2ae825 */ /* 0x000fe200078e0246 */
[----:B------:R2:W-:Y:S04]  /*8040*/  @!P4 ST.E.64 desc[UR38][R32.64], R24 ;  /* 0x000000182000c985 */ /* 0x0005e8000c101b26 */
[----:B------:R2:W-:Y:S04]  /*8050*/  @!P5 ST.E.64 desc[UR38][R34.64], R36 ;  /* 0x000000242200d985 */ /* 0x0005e8000c101b26 */
[----:B------:R2:W-:Y:S02]  /*8060*/  @!P6 ST.E.64 desc[UR38][R42.64], R68 ;  /* 0x000000442a00e985 */ /* 0x0005e4000c101b26 */
.L_x_37:
[----:B------:R-:W-:Y:S05]  /*8070*/  BSYNC B0 ;  /* 0x0000000000007941 */ /* 0x000fea0003800000 */
.L_x_36:
[----:B------:R-:W-:Y:S01]  /*8080*/  ISETP.GE.AND P0, PT, R72, R73, PT ;  /* 0x000000494800720c */ /* 0x000fe20003f06270 */
[----:B--23--:R2:W3:Y:S04]  /*8090*/  SHFL.IDX PT, R17, R80, 0x1, 0x1c1f ;  /* 0x003c1f0050117f89 */ /* 0x00c4e800000e0000 */
[----:B------:R2:W0:Y:S08]  /*80a0*/  SHFL.IDX PT, R16, R79, 0x1, 0x1c1f ;  /* 0x003c1f004f107f89 */ /* 0x00043000000e0000 */
[----:B--2---:R-:W-:Y:S05]  /*80b0*/  @P0 BRA `(.L_x_8) ;  /* 0x0000004400240947 */ /* 0x004fea0003800000 */
[----:B------:R-:W-:Y:S01]  /*80c0*/  ULDC UR4, c[0x0][0xac8] ;  /* 0x0002b20000047ab9 */ /* 0x000fe20000000800 */
[C---:B------:R-:W-:Y:S01]  /*80d0*/  IADD3 R0, R75.reuse, 0x8, RZ ;  /* 0x000000084b007810 */ /* 0x040fe20007ffe0ff */
[C---:B------:R-:W-:Y:S01]  /*80e0*/  VIADD R4, R75.reuse, 0x10 ;  /* 0x000000104b047836 */ /* 0x040fe20000000000 */
[C---:B------:R-:W-:Y:S01]  /*80f0*/  ISETP.GE.AND P0, PT, R75.reuse, UR4, PT ;  /* 0x000000044b007c0c */ /* 0x040fe2000bf06270 */
[C---:B------:R-:W-:Y:S01]  /*8100*/  VIADD R6, R75.reuse, 0x18 ;  /* 0x000000184b067836 */ /* 0x040fe20000000000 */
[----:B------:R-:W-:Y:S01]  /*8110*/  ISETP.GE.AND P5, PT, R0, UR4, PT ;  /* 0x0000000400007c0c */ /* 0x000fe2000bfa6270 */
[C---:B------:R-:W-:Y:S01]  /*8120*/  VIADD R9, R75.reuse, 0x28 ;  /* 0x000000284b097836 */ /* 0x040fe20000000000 */
[----:B------:R-:W-:Y:S01]  /*8130*/  ISETP.GE.AND P6, PT, R4, UR4, PT ;  /* 0x0000000404007c0c */ /* 0x000fe2000bfc6270 */
[C---:B------:R-:W-:Y:S01]  /*8140*/  VIADD R14, R75.reuse, 0x30 ;  /* 0x000000304b0e7836 */ /* 0x040fe20000000000 */
[C---:B------:R-:W-:Y:S01]  /*8150*/  IADD3 R8, R75.reuse, 0x20, RZ ;  /* 0x000000204b087810 */ /* 0x040fe20007ffe0ff */
[C---:B------:R-:W-:Y:S01]  /*8160*/  VIADD R24, R75.reuse, 0x40 ;  /* 0x000000404b187836 */ /* 0x040fe20000000000 */
[C---:B------:R-:W-:Y:S01]  /*8170*/  IADD3 R15, R75.reuse, 0x38, RZ ;  /* 0x000000384b0f7810 */ /* 0x040fe20007ffe0ff */
[C---:B------:R-:W-:Y:S01]  /*8180*/  VIADD R28, R75.reuse, 0x48 ;  /* 0x000000484b1c7836 */ /* 0x040fe20000000000 */
[----:B------:R-:W-:Y:S01]  /*8190*/  ISETP.GE.AND P4, PT, R8, UR4, PT ;  /* 0x0000000408007c0c */ /* 0x000fe2000bf86270 */
[----:B------:R-:W-:Y:S01]  /*81a0*/  VIADD R29, R75, 0x70 ;  /* 0x000000704b1d7836 */ /* 0x000fe20000000000 */
[----:B------:R-:W-:Y:S01]  /*81b0*/  ISETP.GE.AND P3, PT, R9, UR4, PT ;  /* 0x0000000409007c0c */ /* 0x000fe2000bf66270 */
[----:B0--3--:R-:W-:Y:S01]  /*81c0*/  @!P0 IMAD.WIDE R2, R75, 0x4, R16 ;  /* 0x000000044b028825 */ /* 0x009fe200078e0210 */
[----:B------:R-:W-:-:S02]  /*81d0*/  ISETP.GE.AND P2, PT, R14, UR4, PT ;  /* 0x000000040e007c0c */ /* 0x000fc4000bf46270 */
[----:B------:R-:W-:Y:S02]  /*81e0*/  ISETP.GE.AND P1, PT, R15, UR4, PT ;  /* 0x000000040f007c0c */ /* 0x000fe4000bf26270 */
[----:B------:R0:W-:Y:S01]  /*81f0*/  @!P0 ST.E.64 desc[UR38][R2.64], R52 ;  /* 0x0000003402008985 */ /* 0x0001e2000c101b26 */
[----:B------:R-:W-:Y:S02]  /*8200*/  ISETP.GE.AND P0, PT, R6, UR4, PT ;  /* 0x0000000406007c0c */ /* 0x000fe4000bf06270 */
[----:B------:R-:W-:Y:S02]  /*8210*/  @!P5 LEA.HI R0, R0, R0, RZ, 0x1 ;  /* 0x000000000000d211 */ /* 0x000fe400078f08ff */
[----:B------:R-:W-:Y:S02]  /*8220*/  @!P6 LEA.HI R4, R4, R4, RZ, 0x1 ;  /* 0x000000040404e211 */ /* 0x000fe400078f08ff */
[----:B------:R-:W-:Y:S02]  /*8230*/  @!P5 LOP3.LUT R5, R0, 0xfffffffe, RZ, 0xc0, !PT ;  /* 0xfffffffe0005d812 */ /* 0x000fe400078ec0ff */
[----:B------:R-:W-:-:S02]  /*8240*/  @!P6 LOP3.LUT R7, R4, 0xfffffffe, RZ, 0xc0, !PT ;  /* 0xfffffffe0407e812 */ /* 0x000fc400078ec0ff */
[----:B------:R-:W-:Y:S02]  /*8250*/  @!P4 LEA.HI R8, R8, R8, RZ, 0x1 ;  /* 0x000000080808c211 */ /* 0x000fe400078f08ff */
[----:B------:R-:W-:Y:S01]  /*8260*/  @!P3 LEA.HI R0, R9, R9, RZ, 0x1 ;  /* 0x000000090900b211 */ /* 0x000fe200078f08ff */
[--C-:B0-----:R-:W-:Y:S01]  /*8270*/  @!P5 IMAD.WIDE R2, R5, 0x4, R16.reuse ;  /* 0x000000040502d825 */ /* 0x101fe200078e0210 */
[----:B------:R-:W-:Y:S02]  /*8280*/  @!P0 LEA.HI R6, R6, R6, RZ, 0x1 ;  /* 0x0000000606068211 */ /* 0x000fe400078f08ff */
[----:B------:R-:W-:Y:S01]  /*8290*/  @!P2 LEA.HI R14, R14, R14, RZ, 0x1 ;  /* 0x0000000e0e0ea211 */ /* 0x000fe200078f08ff */
[----:B------:R-:W-:Y:S01]  /*82a0*/  @!P6 IMAD.WIDE R4, R7, 0x4, R16 ;  /* 0x000000040704e825 */ /* 0x000fe200078e0210 */
[----:B------:R-:W-:Y:S01]  /*82b0*/  @!P1 LEA.HI R18, R15, R15, RZ, 0x1 ;  /* 0x0000000f0f129211 */ /* 0x000fe200078f08ff */
[----:B------:R0:W-:Y:S01]  /*82c0*/  @!P5 ST.E.64 desc[UR38][R2.64], R48 ;  /* 0x000000300200d985 */ /* 0x0001e2000c101b26 */
[----:B------:R-:W-:-:S02]  /*82d0*/  @!P0 LOP3.LUT R7, R6, 0xfffffffe, RZ, 0xc0, !PT ;  /* 0xfffffffe06078812 */ /* 0x000fc400078ec0ff */
[----:B------:R-:W-:Y:S01]  /*82e0*/  @!P4 LOP3.LUT R9, R8, 0xfffffffe, RZ, 0xc0, !PT ;  /* 0xfffffffe0809c812 */ /* 0x000fe200078ec0ff */
[----:B------:R2:W-:Y:S01]  /*82f0*/  @!P6 ST.E.64 desc[UR38][R4.64], R56 ;  /* 0x000000380400e985 */ /* 0x0005e2000c101b26 */
[----:B------:R-:W-:Y:S02]  /*8300*/  @!P3 LOP3.LUT R15, R0, 0xfffffffe, RZ, 0xc0, !PT ;  /* 0xfffffffe000fb812 */ /* 0x000fe400078ec0ff */
[----:B------:R-:W-:Y:S02]  /*8310*/  @!P2 LOP3.LUT R19, R14, 0xfffffffe, RZ, 0xc0, !PT ;  /* 0xfffffffe0e13a812 */ /* 0x000fe400078ec0ff */
[----:B------:R-:W-:Y:S01]  /*8320*/  @!P1 LOP3.LUT R25, R18, 0xfffffffe, RZ, 0xc0, !PT ;  /* 0xfffffffe12199812 */ /* 0x000fe200078ec0ff */
[----:B------:R-:W-:Y:S01]  /*8330*/  VIADD R18, R75, 0x58 ;  /* 0x000000584b127836 */ /* 0x000fe20000000000 */
[----:B------:R-:W-:Y:S02]  /*8340*/  ISETP.GE.AND P5, PT, R24, UR4, PT ;  /* 0x0000000418007c0c */ /* 0x000fe4000bfa6270 */
[----:B------:R-:W-:Y:S01]  /*8350*/  ISETP.GE.AND P6, PT, R28, UR4, PT ;  /* 0x000000041c007c0c */ /* 0x000fe2000bfc6270 */
[----:B0-----:R-:W-:Y:S01]  /*8360*/  @!P0 IMAD.WIDE R2, R7, 0x4, R16 ;  /* 0x0000000407028825 */ /* 0x001fe200078e0210 */
[----:B------:R-:W-:-:S03]  /*8370*/  IADD3 R0, R75, 0x50, RZ ;  /* 0x000000504b007810 */ /* 0x000fc60007ffe0ff */
[--C-:B--2---:R-:W-:Y:S01]  /*8380*/  @!P4 IMAD.WIDE R4, R9, 0x4, R16.reuse ;  /* 0x000000040904c825 */ /* 0x104fe200078e0210 */
[----:B------:R0:W-:Y:S01]  /*8390*/  @!P0 ST.E.64 desc[UR38][R2.64], R12 ;  /* 0x0000000c02008985 */ /* 0x0001e2000c101b26 */
[----:B------:R-:W-:Y:S02]  /*83a0*/  ISETP.GE.AND P0, PT, R0, UR4, PT ;  /* 0x0000000400007c0c */ /* 0x000fe4000bf06270 */
[--C-:B------:R-:W-:Y:S01]  /*83b0*/  @!P3 IMAD.WIDE R6, R15, 0x4, R16.reuse ;  /* 0x000000040f06b825 */ /* 0x100fe200078e0210 */
[----:B------:R2:W-:Y:S01]  /*83c0*/  @!P4 ST.E.64 desc[UR38][R4.64], R22 ;  /* 0x000000160400c985 */ /* 0x0005e2000c101b26 */
[----:B------:R-:W-:Y:S02]  /*83d0*/  ISETP.GE.AND P4, PT, R29, UR4, PT ;  /* 0x000000041d007c0c */ /* 0x000fe4000bf86270 */
[----:B------:R-:W-:Y:S01]  /*83e0*/  @!P2 IMAD.WIDE R8, R19, 0x4, R16 ;  /* 0x000000041308a825 */ /* 0x000fe200078e0210 */
[----:B------:R3:W-:Y:S01]  /*83f0*/  @!P3 ST.E.64 desc[UR38][R6.64], R30 ;  /* 0x0000001e0600b985 */ /* 0x0007e2000c101b26 */
[----:B------:R-:W-:-:S02]  /*8400*/  @!P5 LEA.HI R24, R24, R24, RZ, 0x1 ;  /* 0x000000181818d211 */ /* 0x000fc400078f08ff */
[----:B------:R-:W-:Y:S01]  /*8410*/  @!P1 IMAD.WIDE R14, R25, 0x4, R16 ;  /* 0x00000004190e9825 */ /* 0x000fe200078e0210 */
[----:B------:R5:W-:Y:S01]  /*8420*/  @!P2 ST.E.64 desc[UR38][R8.64], R44 ;  /* 0x0000002c0800a985 */ /* 0x000be2000c101b26 */
[C---:B------:R-:W-:Y:S02]  /*8430*/  IADD3 R25, R75.reuse, 0x68, RZ ;  /* 0x000000684b197810 */ /* 0x040fe40007ffe0ff */
[C---:B------:R-:W-:Y:S01]  /*8440*/  VIADD R19, R75.reuse, 0x60 ;  /* 0x000000604b137836 */ /* 0x040fe20000000000 */
[----:B------:R-:W-:Y:S01]  /*8450*/  @!P1 ST.E.64 desc[UR38][R14.64], R60 ;  /* 0x0000003c0e009985 */ /* 0x000fe2000c101b26 */
[----:B------:R-:W-:Y:S01]  /*8460*/  ISETP.GE.AND P1, PT, R18, UR4, PT ;  /* 0x0000000412007c0c */ /* 0x000fe2000bf26270 */
[----:B------:R-:W-:Y:S01]  /*8470*/  VIADD R75, R75, 0x78 ;  /* 0x000000784b4b7836 */ /* 0x000fe20000000000 */
[----:B------:R-:W-:Y:S02]  /*8480*/  ISETP.GE.AND P3, PT, R25, UR4, PT ;  /* 0x0000000419007c0c */ /* 0x000fe4000bf66270 */
[----:B------:R-:W-:-:S02]  /*8490*/  ISETP.GE.AND P2, PT, R19, UR4, PT ;  /* 0x0000000413007c0c */ /* 0x000fc4000bf46270 */
[----:B------:R-:W-:Y:S02]  /*84a0*/  @!P6 LEA.HI R28, R28, R28, RZ, 0x1 ;  /* 0x0000001c1c1ce211 */ /* 0x000fe400078f08ff */
[----:B0-----:R-:W-:Y:S02]  /*84b0*/  @!P5 LOP3.LUT R3, R24, 0xfffffffe, RZ, 0xc0, !PT ;  /* 0xfffffffe1803d812 */ /* 0x001fe400078ec0ff */
[----:B--2---:R-:W-:Y:S02]  /*84c0*/  @!P6 LOP3.LUT R5, R28, 0xfffffffe, RZ, 0xc0, !PT ;  /* 0xfffffffe1c05e812 */ /* 0x004fe400078ec0ff */
[----:B------:R-:W-:Y:S01]  /*84d0*/  @!P0 LEA.HI R0, R0, R0, RZ, 0x1 ;  /* 0x0000000000008211 */ /* 0x000fe200078f08ff */
[--C-:B------:R-:W-:Y:S01]  /*84e0*/  @!P5 IMAD.WIDE R2, R3, 0x4, R16.reuse ;  /* 0x000000040302d825 */ /* 0x100fe200078e0210 */
[----:B------:R-:W-:Y:S02]  /*84f0*/  @!P1 LEA.HI R18, R18, R18, RZ, 0x1 ;  /* 0x0000001212129211 */ /* 0x000fe400078f08ff */
[----:B------:R-:W-:Y:S01]  /*8500*/  @!P3 LEA.HI R25, R25, R25, RZ, 0x1 ;  /* 0x000000191919b211 */ /* 0x000fe200078f08ff */
[----:B------:R-:W-:Y:S01]  /*8510*/  @!P6 IMAD.WIDE R4, R5, 0x4, R16 ;  /* 0x000000040504e825 */ /* 0x000fe200078e0210 */
[----:B------:R-:W-:Y:S01]  /*8520*/  @!P2 LEA.HI R19, R19, R19, RZ, 0x1 ;  /* 0x000000131313a211 */ /* 0x000fe200078f08ff */
[----:B------:R0:W-:Y:S01]  /*8530*/  @!P5 ST.E.64 desc[UR38][R2.64], R40 ;  /* 0x000000280200d985 */ /* 0x0001e2000c101b26 */
[----:B------:R-:W-:-:S02]  /*8540*/  @!P4 LEA.HI R29, R29, R29, RZ, 0x1 ;  /* 0x0000001d1d1dc211 */ /* 0x000fc400078f08ff */
[----:B---3--:R-:W-:Y:S01]  /*8550*/  @!P0 LOP3.LUT R7, R0, 0xfffffffe, RZ, 0xc0, !PT ;  /* 0xfffffffe00078812 */ /* 0x008fe200078ec0ff */
[----:B------:R2:W-:Y:S01]  /*8560*/  @!P6 ST.E.64 desc[UR38][R4.64], R64 ;  /* 0x000000400400e985 */ /* 0x0005e2000c101b26 */
[----:B-----5:R-:W-:Y:S02]  /*8570*/  @!P1 LOP3.LUT R9, R18, 0xfffffffe, RZ, 0xc0, !PT ;  /* 0xfffffffe12099812 */ /* 0x020fe400078ec0ff */
[----:B------:R-:W-:Y:S02]  /*8580*/  @!P2 LOP3.LUT R19, R19, 0xfffffffe, RZ, 0xc0, !PT ;  /* 0xfffffffe1313a812 */ /* 0x000fe400078ec0ff */
[----:B------:R-:W-:Y:S02]  /*8590*/  @!P3 LOP3.LUT R25, R25, 0xfffffffe, RZ, 0xc0, !PT ;  /* 0xfffffffe1919b812 */ /* 0x000fe400078ec0ff */
[----:B------:R-:W-:Y:S01]  /*85a0*/  @!P4 LOP3.LUT R13, R29, 0xfffffffe, RZ, 0xc0, !PT ;  /* 0xfffffffe1d0dc812 */ /* 0x000fe200078ec0ff */
[----:B0-----:R-:W-:-:S04]  /*85b0*/  @!P0 IMAD.WIDE R2, R7, 0x4, R16 ;  /* 0x0000000407028825 */ /* 0x001fc800078e0210 */
[--C-:B--2---:R-:W-:Y:S01]  /*85c0*/  @!P1 IMAD.WIDE R4, R9, 0x4, R16.reuse ;  /* 0x0000000409049825 */ /* 0x104fe200078e0210 */
[----:B------:R2:W-:Y:S01]  /*85d0*/  @!P0 ST.E.64 desc[UR38][R2.64], R10 ;  /* 0x0000000a02008985 */ /* 0x0005e2000c101b26 */
[----:B------:R-:W-:Y:S02]  /*85e0*/  ISETP.GE.AND P0, PT, R75, UR4, PT ;  /* 0x000000044b007c0c */ /* 0x000fe4000bf06270 */
[--C-:B------:R-:W-:Y:S01]  /*85f0*/  @!P2 IMAD.WIDE R6, R19, 0x4, R16.reuse ;  /* 0x000000041306a825 */ /* 0x100fe200078e0210 */
[----:B------:R2:W-:Y:S03]  /*8600*/  @!P1 ST.E.64 desc[UR38][R4.64], R20 ;  /* 0x0000001404009985 */ /* 0x0005e6000c101b26 */
[--C-:B------:R-:W-:Y:S01]  /*8610*/  @!P3 IMAD.WIDE R8, R25, 0x4, R16.reuse ;  /* 0x000000041908b825 */ /* 0x100fe200078e0210 */
[----:B------:R2:W-:Y:S03]  /*8620*/  @!P2 ST.E.64 desc[UR38][R6.64], R26 ;  /* 0x0000001a0600a985 */ /* 0x0005e6000c101b26 */
[----:B------:R-:W-:Y:S01]  /*8630*/  @!P4 IMAD.WIDE R12, R13, 0x4, R16 ;  /* 0x000000040d0cc825 */ /* 0x000fe200078e0210 */
[----:B------:R2:W-:Y:S04]  /*8640*/  @!P3 ST.E.64 desc[UR38][R8.64], R38 ;  /* 0x000000260800b985 */ /* 0x0005e8000c101b26 */
[----:B------:R2:W-:Y:S01]  /*8650*/  @!P4 ST.E.64 desc[UR38][R12.64], R66 ;  /* 0x000000420c00c985 */ /* 0x0005e2000c101b26 */
[----:B------:R-:W-:Y:S05]  /*8660*/  @P0 BRA `(.L_x_8) ;  /* 0x0000003c00b80947 */ /* 0x000fea0003800000 */
[----:B------:R-:W-:-:S04]  /*8670*/  LEA.HI R75, R75, R75, RZ, 0x1 ;  /* 0x0000004b4b4b7211 */ /* 0x000fc800078f08ff */
[----:B--2---:R-:W-:-:S05]  /*8680*/  LOP3.LUT R3, R75, 0xfffffffe, RZ, 0xc0, !PT ;  /* 0xfffffffe4b037812 */ /* 0x004fca00078ec0ff */
[----:B------:R-:W-:-:S05]  /*8690*/  IMAD.WIDE R2, R3, 0x4, R16 ;  /* 0x0000000403027825 */ /* 0x000fca00078e0210 */
[----:B------:R0:W-:Y:S01]  /*86a0*/  ST.E.64 desc[UR38][R2.64], R150 ;  /* 0x0000009602007985 */ /* 0x0001e2000c101b26 */
[----:B------:R-:W-:Y:S05]  /*86b0*/  BRA `(.L_x_8) ;  /* 0x0000003c00a47947 */ /* 0x000fea0003800000 */
.L_x_35:
[----:B------:R-:W0:Y:S02]  /*86c0*/  S2R R0, SR_TID.X ;  /* 0x0000000000007919 */ /* 0x000e240000002100 */
[----:B0-----:R-:W-:-:S04]  /*86d0*/  IADD3 R2, R0, -0x80, RZ ;  /* 0xffffff8000027810 */ /* 0x001fc80007ffe0ff */
[----:B------:R-:W-:-:S13]  /*86e0*/  ISETP.GT.AND P0, PT, R2, 0x7f, PT ;  /* 0x0000007f0200780c */ /* 0x000fda0003f04270 */
[----:B------:R-:W-:Y:S05]  /*86f0*/  @P0 BRA `(.L_x_8) ;  /* 0x0000003c00940947 */ /* 0x000fea0003800000 */
[----:B------:R-:W0:Y:S01]  /*8700*/  S2R R3, SR_CTAID.X ;  /* 0x0000000000037919 */ /* 0x000e220000002500 */
[----:B------:R-:W1:Y:S01]  /*8710*/  LDC R6, c[0x0][0xbe8] ;  /* 0x0002fa00ff067b82 */ /* 0x000e620000000800 */
[----:B------:R-:W-:Y:S01]  /*8720*/  ULDC UR4, c[0x0][0xa88] ;  /* 0x0002a20000047ab9 */ /* 0x000fe20000000800 */
[----:B0-----:R-:W-:Y:S02]  /*8730*/  IMAD R0, R3, 0x80, R0 ;  /* 0x0000008003007824 */ /* 0x001fe400078e0200 */
[----:B-1----:R-:W-:Y:S02]  /*8740*/  IMAD R3, R6, UR4, RZ ;  /* 0x0000000406037c24 */ /* 0x002fe4000f8e02ff */
[----:B------:R-:W-:-:S05]  /*8750*/  VIADD R0, R0, 0xffffff80 ;  /* 0xffffff8000007836 */ /* 0x000fca0000000000 */
[----:B------:R-:W-:-:S13]  /*8760*/  ISETP.GE.AND P0, PT, R0, R3, PT ;  /* 0x000000030000720c */ /* 0x000fda0003f06270 */
[----:B------:R-:W-:Y:S05]  /*8770*/  @P0 BRA `(.L_x_8) ;  /* 0x0000003c00740947 */ /* 0x000fea0003800000 */
[----:B------:R-:W-:Y:S01]  /*8780*/  ISETP.NE.AND P0, PT, R6, 0x1, PT ;  /* 0x000000010600780c */ /* 0x000fe20003f05270 */
[----:B------:R-:W0:Y:S01]  /*8790*/  S2UR UR7, SR_CTAID.Z ;  /* 0x00000000000779c3 */ /* 0x000e220000002700 */
[----:B------:R-:W-:Y:S01]  /*87a0*/  USHF.R.S32.HI UR6, URZ, 0x1f, UR37 ;  /* 0x0000001f3f067899 */ /* 0x000fe20008011425 */
[----:B------:R-:W-:Y:S01]  /*87b0*/  MOV R5, R0 ;  /* 0x0000000000057202 */ /* 0x000fe20000000f00 */
[----:B------:R-:W-:Y:S02]  /*87c0*/  ULDC.64 UR8, c[0x0][0xbd0] ;  /* 0x0002f40000087ab9 */ /* 0x000fe40000000a00 */
[----:B------:R-:W-:Y:S02]  /*87d0*/  UIMAD UR6, UR6, UR8, URZ ;  /* 0x00000008060672a4 */ /* 0x000fe4000f8e023f */
[----:B------:R-:W-:Y:S01]  /*87e0*/  UIMAD.WIDE.U32 UR4, UR37, UR8, URZ ;  /* 0x00000008250472a5 */ /* 0x000fe2000f8e003f */
[----:B------:R-:W1:Y:S01]  /*87f0*/  LDC.64 R10, c[0x0][0xbd8] ;  /* 0x0002f600ff0a7b82 */ /* 0x000e620000000a00 */
[----:B------:R-:W-:-:S04]  /*8800*/  UIMAD UR6, UR37, UR9, UR6 ;  /* 0x00000009250672a4 */ /* 0x000fc8000f8e0206 */
[----:B------:R-:W-:Y:S02]  /*8810*/  UIADD3 UR6, UR5, UR6, URZ ;  /* 0x0000000605067290 */ /* 0x000fe4000fffe03f */
[----:B------:R-:W-:Y:S01]  /*8820*/  IMAD.U32 R3, RZ, RZ, UR5 ;  /* 0x00000005ff037e24 */ /* 0x000fe2000f8e00ff */
[----:B------:R-:W2:Y:S01]  /*8830*/  @P0 LDC R7, c[0x0][0xbec] ;  /* 0x0002fb00ff070b82 */ /* 0x000ea20000000800 */
[----:B------:R-:W-:Y:S01]  /*8840*/  IMAD.U32 R2, RZ, RZ, UR4 ;  /* 0x00000004ff027e24 */ /* 0x000fe2000f8e00ff */
[----:B------:R-:W-:Y:S01]  /*8850*/  ULDC.64 UR4, c[0x0][0xbe0] ;  /* 0x0002f80000047ab9 */ /* 0x000fe20000000a00 */
[----:B------:R-:W-:-:S05]  /*8860*/  MOV R3, UR6 ;  /* 0x0000000600037c02 */ /* 0x000fca0008000f00 */
[----:B------:R-:W3:Y:S01]  /*8870*/  @P0 LDC R9, c[0x0][0xbf0] ;  /* 0x0002fc00ff090b82 */ /* 0x000ee20000000800 */
[----:B0-----:R-:W-:-:S07]  /*8880*/  USHF.R.S32.HI UR8, URZ, 0x1f, UR7 ;  /* 0x0000001f3f087899 */ /* 0x001fce0008011407 */
[----:B------:R-:W0:Y:S01]  /*8890*/  S2UR UR10, SR_CTAID.Y ;  /* 0x00000000000a79c3 */ /* 0x000e220000002600 */
[C---:B-1----:R-:W-:Y:S02]  /*88a0*/  IMAD R12, R10.reuse, UR8, RZ ;  /* 0x000000080a0c7c24 */ /* 0x042fe4000f8e02ff */
[----:B------:R-:W-:-:S04]  /*88b0*/  IMAD.WIDE.U32 R2, R10, UR7, R2 ;  /* 0x000000070a027c25 */ /* 0x000fc8000f8e0002 */
[----:B------:R-:W-:Y:S01]  /*88c0*/  IMAD R11, R11, UR7, R12 ;  /* 0x000000070b0b7c24 */ /* 0x000fe2000f8e020c */
[----:B------:R-:W0:Y:S01]  /*88d0*/  LDC R8, c[0x0][0xc50] ;  /* 0x00031400ff087b82 */ /* 0x000e220000000800 */
[----:B--2---:R-:W-:-:S03]  /*88e0*/  @P0 IMAD.HI.U32 R4, R0, R7, RZ ;  /* 0x0000000700040227 */ /* 0x004fc600078e00ff */
[----:B------:R-:W-:Y:S01]  /*88f0*/  IADD3 R3, R11, R3, RZ ;  /* 0x000000030b037210 */ /* 0x000fe20007ffe0ff */
[----:B------:R-:W-:Y:S01]  /*8900*/  IMAD R7, RZ, RZ, -UR37 ;  /* 0x80000025ff077e24 */ /* 0x000fe2000f8e02ff */
[----:B---3--:R-:W-:-:S03]  /*8910*/  @P0 SHF.R.U32.HI R5, RZ, R9, R4 ;  /* 0x00000009ff050219 */ /* 0x008fc60000011604 */
[----:B0-----:R-:W-:Y:S02]  /*8920*/  IMAD R9, R8, R7, UR10 ;  /* 0x0000000a08097e24 */ /* 0x001fe4000f8e0207 */
[----:B------:R-:W-:Y:S02]  /*8930*/  IMAD.MOV R7, RZ, RZ, -R5 ;  /* 0x000000ffff077224 */ /* 0x000fe400078e0a05 */
[----:B------:R-:W-:Y:S01]  /*8940*/  IMAD.WIDE.U32 R2, R9, UR4, R2 ;  /* 0x0000000409027c25 */ /* 0x000fe2000f8e0002 */
[----:B------:R-:W-:-:S03]  /*8950*/  SHF.R.S32.HI R4, RZ, 0x1f, R9 ;  /* 0x0000001fff047819 */ /* 0x000fc60000011409 */
[----:B------:R-:W-:Y:S01]  /*8960*/  IMAD R7, R6, R7, R0 ;  /* 0x0000000706077224 */ /* 0x000fe200078e0200 */
[----:B------:R-:W-:Y:S01]  /*8970*/  IADD3 R2, P0, R5, R2, RZ ;  /* 0x0000000205027210 */ /* 0x000fe20007f1e0ff */
[----:B------:R-:W-:-:S03]  /*8980*/  IMAD R4, R4, UR4, RZ ;  /* 0x0000000404047c24 */ /* 0x000fc6000f8e02ff */
[----:B------:R-:W-:Y:S01]  /*8990*/  SHF.R.S32.HI R0, RZ, 0x1f, R7 ;  /* 0x0000001fff007819 */ /* 0x000fe20000011407 */
[----:B------:R-:W-:Y:S01]  /*89a0*/  IMAD R4, R9, UR5, R4 ;  /* 0x0000000509047c24 */ /* 0x000fe2000f8e0204 */
[----:B------:R-:W-:Y:S01]  /*89b0*/  SHF.R.S32.HI R9, RZ, 0x1f, R5 ;  /* 0x0000001fff097819 */ /* 0x000fe20000011405 */
[----:B------:R-:W-:Y:S02]  /*89c0*/  ULDC.64 UR4, c[0x0][0xbc8] ;  /* 0x0002f20000047ab9 */ /* 0x000fe40000000a00 */
[----:B------:R-:W-:Y:S01]  /*89d0*/  IMAD R0, R0, UR4, RZ ;  /* 0x0000000400007c24 */ /* 0x000fe2000f8e02ff */
[----:B------:R-:W-:-:S03]  /*89e0*/  IADD3.X R3, R9, R3, R4, P0, !PT ;  /* 0x0000000309037210 */ /* 0x000fc600007fe404 */
[C---:B------:R-:W-:Y:S02]  /*89f0*/  IMAD R5, R7.reuse, UR5, R0 ;  /* 0x0000000507057c24 */ /* 0x040fe4000f8e0200 */
[----:B------:R-:W-:Y:S01]  /*8a00*/  IMAD.WIDE.U32 R2, R7, UR4, R2 ;  /* 0x0000000407027c25 */ /* 0x000fe2000f8e0002 */
[----:B------:R-:W-:-:S03]  /*8a10*/  ULDC.64 UR4, c[0x0][0xba8] ;  /* 0x0002ea0000047ab9 */ /* 0x000fc60000000a00 */
[----:B------:R-:W-:Y:S01]  /*8a20*/  IMAD.IADD R3, R3, 0x1, R5 ;  /* 0x0000000103037824 */ /* 0x000fe200078e0205 */
[----:B------:R-:W-:-:S04]  /*8a30*/  LEA R4, P0, R2, UR4, 0x2 ;  /* 0x0000000402047c11 */ /* 0x000fc8000f8010ff */
[----:B------:R-:W-:Y:S01]  /*8a40*/  LEA.HI.X R5, R2, UR5, R3, 0x2, P0 ;  /* 0x0000000502057c11 */ /* 0x000fe200080f1403 */
[----:B------:R-:W-:-:S05]  /*8a50*/  IMAD.MOV.U32 R3, RZ, RZ, -0x800000 ;  /* 0xff800000ff037424 */ /* 0x000fca00078e00ff */
[----:B------:R0:W-:Y:S01]  /*8a60*/  STG.E desc[UR38][R4.64], R3 ;  /* 0x0000000304007986 */ /* 0x0001e2000c101926 */
[----:B------:R-:W-:Y:S05]  /*8a70*/  BRA `(.L_x_8) ;  /* 0x0000003800b47947 */ /* 0x000fea0003800000 */
.L_x_6:
[----:B------:R-:W-:-:S08]  /*8a80*/  NOP ;  /* 0x0000000000007918 */ /* 0x000fd00000000000 */
[----:B------:R-:W0:-:S00]  /*8a90*/  USETMAXREG.DEALLOC.CTAPOOL 0x28 ;  /* 0x00000028000079c8 */ /* 0x000e0000080e0500 */
[----:B0-----:R-:W-:Y:S01]  /*8aa0*/  LOP3.LUT R17, R17, 0x3, RZ, 0xc0, !PT ;  /* 0x0000000311117812 */ /* 0x001fe200078ec0ff */
[----:B------:R-:W0:Y:S05]  /*8ab0*/  S2R R35, SR_CTAID.Z ;  /* 0x0000000000237919 */ /* 0x000e2a0000002700 */
[----:B------:R-:W1:Y:S01]  /*8ac0*/  S2UR UR6, SR_CTAID.Y ;  /* 0x00000000000679c3 */ /* 0x000e620000002600 */
[----:B------:R-:W2:Y:S02]  /*8ad0*/  SHFL.IDX PT, R0, R17, RZ, 0x1f ;  /* 0x00001fff11007589 */ /* 0x000ea400000e0000 */
[----:B--2---:R-:W-:-:S13]  /*8ae0*/  ISETP.NE.AND P0, PT, R0, RZ, PT ;  /* 0x000000ff0000720c */ /* 0x004fda0003f05270 */
[----:B01----:R-:W-:Y:S05]  /*8af0*/  @!P0 BRA `(.L_x_38) ;  /* 0x0000000000288947 */ /* 0x003fea0003800000 */
[----:B------:R-:W-:Y:S01]  /*8b00*/  ULDC UR7, c[0x0][0xc50] ;  /* 0x0003140000077ab9 */ /* 0x000fe20000000800 */
[----:B------:R-:W-:Y:S01]  /*8b10*/  UMOV UR42, UR6 ;  /* 0x00000006002a7c82 */ /* 0x000fe20008000000 */
[----:B------:R-:W-:-:S06]  /*8b20*/  UISETP.NE.AND UP0, UPT, UR7, 0x1, UPT ;  /* 0x000000010700788c */ /* 0x000fcc000bf05270 */
[----:B------:R-:W-:-:S13]  /*8b30*/  PLOP3.LUT P0, PT, PT, PT, UP0, 0x80, 0x0 ;  /* 0x000000000000781c */ /* 0x000fda0003f0f008 */
[----:B------:R-:W-:Y:S05]  /*8b40*/  @!P0 BRA `(.L_x_39) ;  /* 0x0000000000308947 */ /* 0x000fea0003800000 */
[----:B------:R-:W-:Y:S01]  /*8b50*/  ULDC UR4, c[0x0][0xc54] ;  /* 0x0003150000047ab9 */ /* 0x000fe20000000800 */
[----:B------:R-:W-:Y:S01]  /*8b60*/  ULDC UR42, c[0x0][0xc58] ;  /* 0x00031600002a7ab9 */ /* 0x000fe20000000800 */
[----:B------:R-:W-:-:S04]  /*8b70*/  UIMAD.WIDE.U32 UR4, UR6, UR4, URZ ;  /* 0x00000004060472a5 */ /* 0x000fc8000f8e003f */
[----:B------:R-:W-:Y:S01]  /*8b80*/  USHF.R.U32.HI UR42, URZ, UR42, UR5 ;  /* 0x0000002a3f2a7299 */ /* 0x000fe20008011605 */
[----:B------:R-:W-:Y:S11]  /*8b90*/  BRA `(.L_x_39) ;  /* 0x00000000001c7947 */ /* 0x000ff60003800000 */
.L_x_38:
[----:B------:R-:W-:Y:S01]  /*8ba0*/  ULDC UR7, c[0x0][0xc50] ;  /* 0x0003140000077ab9 */ /* 0x000fe20000000800 */
[----:B------:R-:W-:Y:S01]  /*8bb0*/  UMOV UR42, UR6 ;  /* 0x00000006002a7c82 */ /* 0x000fe20008000000 */
[----:B------:R-:W-:-:S11]  /*8bc0*/  UISETP.NE.AND UP0, UPT, UR7, 0x1, UPT ;  /* 0x000000010700788c */ /* 0x000fd6000bf05270 */
[----:B------:R-:W-:Y:S01]  /*8bd0*/  @UP0 ULDC UR4, c[0x0][0xc54] ;  /* 0x0003150000040ab9 */ /* 0x000fe20000000800 */
[----:B------:R-:W-:Y:S01]  /*8be0*/  @UP0 ULDC UR8, c[0x0][0xc58] ;  /* 0x0003160000080ab9 */ /* 0x000fe20000000800 */
[----:B------:R-:W-:-:S04]  /*8bf0*/  UIMAD.WIDE.U32 UR4, UR6, UR4, URZ ;  /* 0x00000004060472a5 */ /* 0x000fc8000f8e003f */
[----:B------:R-:W-:-:S12]  /*8c00*/  @UP0 USHF.R.U32.HI UR42, URZ, UR8, UR5 ;  /* 0x000000083f2a0299 */ /* 0x000fd80008011605 */
.L_x_39:
[----:B------:R-:W-:Y:S01]  /*8c10*/  ISETP.GE.AND P0, PT, R35, RZ, PT ;  /* 0x000000ff2300720c */ /* 0x000fe20003f06270 */
[----:B------:R-:W-:Y:S01]  /*8c20*/  UIADD3 UR4, -UR42, URZ, URZ ;  /* 0x0000003f2a047290 */ /* 0x000fe2000fffe13f */
[----:B------:R-:W-:Y:S01]  /*8c30*/  MOV R8, 0x1 ;  /* 0x0000000100087802 */ /* 0x000fe20000000f00 */
[----:B------:R-:W-:Y:S02]  /*8c40*/  IMAD.MOV.U32 R0, RZ, RZ, RZ ;  /* 0x000000ffff007224 */ /* 0x000fe400078e00ff */
[----:B------:R-:W-:Y:S01]  /*8c50*/  UIMAD UR4, UR7, UR4, UR6 ;  /* 0x00000004070472a4 */ /* 0x000fe2000f8e0206 */
[----:B------:R-:W-:-:S07]  /*8c60*/  IMAD.MOV.U32 R10, RZ, RZ, 0x1 ;  /* 0x00000001ff0a7424 */ /* 0x000fce00078e00ff */
[----:B------:R-:W-:Y:S05]  /*8c70*/  @!P0 BRA `(.L_x_40) ;  /* 0x0000003400808947 */ /* 0x000fea0003800000 */
[----:B------:R-:W0:Y:S01]  /*8c80*/  LDC.64 R2, c[0x0][0xa28] ;  /* 0x00028a00ff027b82 */ /* 0x000e220000000a00 */
[----:B------:R-:W-:Y:S01]  /*8c90*/  ULDC.64 UR6, c[0x0][0x418] ;  /* 0x0001060000067ab9 */ /* 0x000fe20000000a00 */
[----:B------:R-:W-:Y:S01]  /*8ca0*/  ULDC UR5, c[0x0][0x424] ;  /* 0x0001090000057ab9 */ /* 0x000fe20000000800 */
[----:B------:R-:W-:Y:S01]  /*8cb0*/  ULDC UR43, c[0x0][0x2f0] ;  /* 0x0000bc00002b7ab9 */ /* 0x000fe20000000800 */
[----:B------:R-:W-:Y:S02]  /*8cc0*/  MOV R33, RZ ;  /* 0x000000ff00217202 */ /* 0x000fe40000000f00 */
[----:B0-----:R-:W-:-:S04]  /*8cd0*/  ISETP.NE.U32.AND P0, PT, R2, RZ, PT ;  /* 0x000000ff0200720c */ /* 0x001fc80003f05070 */
[----:B------:R-:W-:Y:S01]  /*8ce0*/  ISETP.NE.AND.EX P0, PT, R3, RZ, PT, P0 ;  /* 0x000000ff0300720c */ /* 0x000fe20003f05300 */
[----:B------:R-:W-:-:S12]  /*8cf0*/  UISETP.NE.U32.AND UP0, UPT, UR6, URZ, UPT ;  /* 0x0000003f0600728c */ /* 0x000fd8000bf05070 */
[----:B------:R-:W0:Y:S01]  /*8d00*/  @P0 LDC.64 R2, c[0x0][0xa28] ;  /* 0x00028a00ff020b82 */ /* 0x000e220000000a00 */
[----:B------:R-:W-:-:S04]  /*8d10*/  UISETP.NE.AND.EX UP0, UPT, UR7, URZ, UPT, UP0 ;  /* 0x0000003f0700728c */ /* 0x000fc8000bf05300 */
[----:B------:R-:W-:-:S04]  /*8d20*/  USEL UR5, UR5, 0x1, UP0 ;  /* 0x0000000105057887 */ /* 0x000fc80008000000 */
[----:B------:R-:W-:Y:S01]  /*8d30*/  UIMAD UR43, UR5, UR43, URZ ;  /* 0x0000002b052b72a4 */ /* 0x000fe2000f8e023f */
[----:B------:R-:W1:Y:S03]  /*8d40*/  S2R R34, SR_CTAID.X ;  /* 0x0000000000227919 */ /* 0x000e660000002500 */
[----:B------:R-:W-:Y:S02]  /*8d50*/  UISETP.GE.AND UP0, UPT, UR43, 0x1, UPT ;  /* 0x000000012b00788c */ /* 0x000fe4000bf06270 */
[----:B------:R-:W-:Y:S01]  /*8d60*/  UIADD3 UR5, UR43, 0x7f, URZ ;  /* 0x0000007f2b057890 */ /* 0x000fe2000fffe03f */
[----:B0-----:R-:W-:-:S05]  /*8d70*/  @P0 IMAD.WIDE R2, R35, 0x4, R2 ;  /* 0x0000000423020825 */ /* 0x001fca00078e0202 */
[----:B------:R0:W5:Y:S01]  /*8d80*/  @P0 LDG.E R33, desc[UR38][R2.64] ;  /* 0x0000002602210981 */ /* 0x000162000c1e1900 */
[----:B------:R-:W-:Y:S01]  /*8d90*/  PLOP3.LUT P0, PT, PT, PT, UP0, 0x80, 0x0 ;  /* 0x000000000000781c */ /* 0x000fe20003f0f008 */
[----:B------:R-:W-:Y:S02]  /*8da0*/  USHF.R.S32.HI UR6, URZ, 0x1f, UR5 ;  /* 0x0000001f3f067899 */ /* 0x000fe40008011405 */
[----:B------:R-:W-:Y:S02]  /*8db0*/  ULOP3.LUT UR47, UR4, 0xffff, URZ, 0xc0, !UPT ;  /* 0x0000ffff042f7892 */ /* 0x000fe4000f8ec03f */
[----:B------:R-:W-:Y:S01]  /*8dc0*/  ULEA.HI UR6, UR6, UR5, URZ, 0x7 ;  /* 0x0000000506067291 */ /* 0x000fe2000f8f383f */
[----:B------:R-:W-:-:S03]  /*8dd0*/  UMOV UR41, URZ ;  /* 0x0000003f00297c82 */ /* 0x000fc60008000000 */
[----:B------:R-:W-:-:S04]  /*8de0*/  USHF.R.S32.HI UR44, URZ, 0x7, UR6 ;  /* 0x000000073f2c7899 */ /* 0x000fc80008011406 */
[----:B01----:R-:W-:Y:S08]  /*8df0*/  @!P0 BRA `(.L_x_41) ;  /* 0x0000000000848947 */ /* 0x003ff00003800000 */
[----:B------:R-:W-:-:S03]  /*8e00*/  USHF.R.U32.HI UR6, URZ, 0x10, UR4 ;  /* 0x000000103f067899 */ /* 0x000fc60008011604 */
[----:B------:R-:W-:Y:S01]  /*8e10*/  UMOV UR4, URZ ;  /* 0x0000003f00047c82 */ /* 0x000fe20008000000 */
[----:B------:R-:W-:-:S11]  /*8e20*/  UISETP.NE.AND UP0, UPT, UR6, URZ, UPT ;  /* 0x0000003f0600728c */ /* 0x000fd6000bf05270 */
[----:B------:R-:W-:Y:S02]  /*8e30*/  @!UP0 ULDC UR6, c[0x0][0x9f0] ;  /* 0x00027c0000068ab9 */ /* 0x000fe40000000800 */
[----:B------:R-:W-:Y:S01]  /*8e40*/  IABS R0, UR6 ;  /* 0x0000000600007c13 */ /* 0x000fe20008000000 */
[----:B------:R-:W-:Y:S02]  /*8e50*/  UIADD3 UR7, UR44, -0x1, UR6 ;  /* 0xffffffff2c077890 */ /* 0x000fe4000fffe006 */
[----:B------:R-:W-:Y:S02]  /*8e60*/  IABS R4, UR6 ;  /* 0x0000000600047c13 */ /* 0x000fe40008000000 */
[----:B------:R-:W-:Y:S02]  /*8e70*/  R2UR UR10, R0 ;  /* 0x00000000000a72ca */ /* 0x000fe400000e0000 */
[----:B------:R-:W-:Y:S01]  /*8e80*/  IABS R3, UR7 ;  /* 0x0000000700037c13 */ /* 0x000fe20008000000 */
[----:B------:R-:W-:-:S03]  /*8e90*/  ULOP3.LUT UR7, UR7, UR6, URZ, 0x3c, !UPT ;  /* 0x0000000607077292 */ /* 0x000fc6000f8e3c3f */
[----:B------:R-:W-:-:S07]  /*8ea0*/  R2UR UR9, R3 ;  /* 0x00000000030972ca */ /* 0x000fce00000e0000 */
[----:B------:R-:W0:Y:S08]  /*8eb0*/  I2F.RP R0, UR10 ;  /* 0x0000000a00007d06 */ /* 0x000e300008209400 */
[----:B0-----:R-:W0:Y:S02]  /*8ec0*/  MUFU.RCP R0, R0 ;  /* 0x0000000000007308 */ /* 0x001e240000001000 */
[----:B0-----:R-:W-:-:S02]  /*8ed0*/  VIADD R2, R0, 0xffffffe ;  /* 0x0ffffffe00027836 */ /* 0x001fc40000000000 */
[----:B------:R-:W-:-:S04]  /*8ee0*/  IMAD.MOV R0, RZ, RZ, -R4 ;  /* 0x000000ffff007224 */ /* 0x000fc800078e0a04 */
[----:B------:R-:W0:Y:S02]  /*8ef0*/  F2I.FTZ.U32.TRUNC.NTZ R2, R2 ;  /* 0x0000000200027305 */ /* 0x000e24000021f000 */
[----:B0-----:R-:W-:-:S13]  /*8f00*/  R2UR UR5, R2 ;  /* 0x00000000020572ca */ /* 0x001fda00000e0000 */
[----:B------:R-:W-:-:S04]  /*8f10*/  UIADD3 UR8, URZ, -UR5, URZ ;  /* 0x800000053f087290 */ /* 0x000fc8000fffe03f */
[----:B------:R-:W-:-:S04]  /*8f20*/  UIMAD UR8, UR8, UR10, URZ ;  /* 0x0000000a080872a4 */ /* 0x000fc8000f8e023f */
[----:B------:R-:W-:-:S03]  /*8f30*/  UIMAD.WIDE.U32 UR4, UR5, UR8, UR4 ;  /* 0x00000008050472a5 */ /* 0x000fc6000f8e0004 */
[----:B------:R-:W-:Y:S01]  /*8f40*/  R2UR UR8, R0 ;  /* 0x00000000000872ca */ /* 0x000fe200000e0000 */
[----:B------:R-:W-:-:S12]  /*8f50*/  UIMAD.WIDE.U32 UR4, UR5, UR9, URZ ;  /* 0x00000009050472a5 */ /* 0x000fd8000f8e003f */
[----:B------:R-:W-:-:S04]  /*8f60*/  UIMAD UR4, UR5, UR8, UR9 ;  /* 0x00000008050472a4 */ /* 0x000fc8000f8e0209 */
[----:B------:R-:W-:-:S11]  /*8f70*/  UISETP.GT.U32.AND UP0, UPT, UR10, UR4, UPT ;  /* 0x000000040a00728c */ /* 0x000fd6000bf04070 */
[----:B------:R-:W-:Y:S02]  /*8f80*/  @!UP0 UIADD3 UR4, UR4, -UR10, URZ ;  /* 0x8000000a04048290 */ /* 0x000fe4000fffe03f */
[----:B------:R-:W-:Y:S02]  /*8f90*/  @!UP0 UIADD3 UR5, UR5, 0x1, URZ ;  /* 0x0000000105058890 */ /* 0x000fe4000fffe03f */
[----:B------:R-:W-:Y:S02]  /*8fa0*/  UISETP.GE.U32.AND UP1, UPT, UR4, UR10, UPT ;  /* 0x0000000a0400728c */ /* 0x000fe4000bf26070 */
[----:B------:R-:W-:-:S09]  /*8fb0*/  UISETP.GE.AND UP0, UPT, UR7, URZ, UPT ;  /* 0x0000003f0700728c */ /* 0x000fd2000bf06270 */
[----:B------:R-:W-:Y:S02]  /*8fc0*/  @UP1 UIADD3 UR5, UR5, 0x1, URZ ;  /* 0x0000000105051890 */ /* 0x000fe4000fffe03f */
[----:B------:R-:W-:Y:S02]  /*8fd0*/  UISETP.NE.AND UP1, UPT, UR6, URZ, UPT ;  /* 0x0000003f0600728c */ /* 0x000fe4000bf25270 */
[----:B------:R-:W-:-:S09]  /*8fe0*/  @!UP0 UIADD3 UR5, -UR5, URZ, URZ ;  /* 0x0000003f05058290 */ /* 0x000fd2000fffe13f */
[----:B------:R-:W-:-:S07]  /*8ff0*/  @!UP1 ULOP3.LUT UR5, URZ, UR6, URZ, 0x33, !UPT ;  /* 0x000000063f059292 */ /* 0x000fce000f8e333f */
[----:B------:R-:W-:-:S05]  /*9000*/  UMOV UR41, UR5 ;  /* 0x0000000500297c82 */ /* 0x000fca0008000000 */
.L_x_41:
[----:B------:R-:W-:Y:S02]  /*9010*/  UIMAD UR48, UR47, UR41, URZ ;  /* 0x000000292f3072a4 */ /* 0x000fe4000f8e023f */
[----:B------:R-:W-:Y:S01]  /*9020*/  MOV R3, UR41 ;  /* 0x0000002900037c02 */ /* 0x000fe20008000f00 */
[----:B------:R-:W-:Y:S01]  /*9030*/  IMAD.MOV.U32 R0, RZ, RZ, RZ ;  /* 0x000000ffff007224 */ /* 0x000fe200078e00ff */
[----:B------:R-:W-:Y:S02]  /*9040*/  MOV R10, 0x1 ;  /* 0x00000001000a7802 */ /* 0x000fe40000000f00 */
[----:B------:R-:W-:-:S05]  /*9050*/  IMAD.U32 R32, RZ, RZ, UR48 ;  /* 0x00000030ff207e24 */ /* 0x000fca000f8e00ff */
[----:B------:R-:W-:-:S04]  /*9060*/  VIADDMNMX R32, R32, R3, UR44, PT ;  /* 0x0000002c20207e46 */ /* 0x000fc8000b800103 */
[----:B------:R-:W-:-:S13]  /*9070*/  ISETP.GT.AND P0, PT, R32, UR48, PT ;  /* 0x0000003020007c0c */ /* 0x000fda000bf04270 */
[----:B------:R-:W-:Y:S05]  /*9080*/  @!P0 BRA `(.L_x_40) ;  /* 0x00000030007c8947 */ /* 0x000fea0003800000 */
[----:B------:R-:W0:Y:S01]  /*9090*/  S2UR UR4, SR_CgaCtaId ;  /* 0x00000000000479c3 */ /* 0x000e220000008800 */
[----:B------:R-:W-:Y:S02]  /*90a0*/  UMOV UR45, 0x400 ;  /* 0x00000400002d7882 */ /* 0x000fe40000000000 */
[----:B0-----:R-:W-:-:S04]  /*90b0*/  ULEA UR45, UR4, UR45, 0x18 ;  /* 0x0000002d042d7291 */ /* 0x001fc8000f8ec03f */
[----:B------:R-:W-:-:S04]  /*90c0*/  UIADD3 UR4, UR45, 0x18400, URZ ;  /* 0x000184002d047890 */ /* 0x000fc8000fffe03f */
[----:B------:R-:W-:-:S06]  /*90d0*/  ULOP3.LUT UP0, URZ, UR4, 0x3ff, URZ, 0xc0, !UPT ;  /* 0x000003ff043f7892 */ /* 0x000fcc000f80c03f */
[----:B------:R-:W-:-:S13]  /*90e0*/  PLOP3.LUT P0, PT, PT, PT, UP0, 0x80, 0x0 ;  /* 0x000000000000781c */ /* 0x000fda0003f0f008 */
[----:B------:R-:W-:Y:S05]  /*90f0*/  @!P0 BRA `(.L_x_42) ;  /* 0x0000000000408947 */ /* 0x000fea0003800000 */
[----:B------:R-:W-:Y:S01]  /*9100*/  MOV R2, 0x0 ;  /* 0x0000000000027802 */ /* 0x000fe20000000f00 */
[----:B------:R-:W-:Y:S01]  /*9110*/  ULDC.64 UR4, c[0x4][0x80] ;  /* 0x0100200000047ab9 */ /* 0x000fe20000000a00 */
[----:B------:R-:W-:Y:S01]  /*9120*/  ULDC.64 UR6, c[0x4][0x88] ;  /* 0x0100220000067ab9 */ /* 0x000fe20000000a00 */
[----:B------:R-:W-:Y:S01]  /*9130*/  IMAD.U32 R4, RZ, RZ, UR4 ;  /* 0x00000004ff047e24 */ /* 0x000fe2000f8e00ff */
[----:B------:R-:W-:Y:S01]  /*9140*/  MOV R6, UR6 ;  /* 0x0000000600067c02 */ /* 0x000fe20008000f00 */
[----:B------:R-:W-:Y:S01]  /*9150*/  IMAD.U32 R5, RZ, RZ, UR5 ;  /* 0x00000005ff057e24 */ /* 0x000fe2000f8e00ff */
[----:B------:R-:W0:Y:S01]  /*9160*/  LDC.64 R2, c[0x4][R2] ;  /* 0x0100000002027b82 */ /* 0x000e220000000a00 */
[----:B------:R-:W-:Y:S01]  /*9170*/  ULDC.64 UR4, c[0x4][0x8] ;  /* 0x0100020000047ab9 */ /* 0x000fe20000000a00 */
[----:B------:R-:W-:Y:S01]  /*9180*/  IMAD.U32 R7, RZ, RZ, UR7 ;  /* 0x00000007ff077e24 */ /* 0x000fe2000f8e00ff */
[----:B------:R-:W-:Y:S01]  /*9190*/  MOV R11, UR5 ;  /* 0x00000005000b7c02 */ /* 0x000fe20008000f00 */
[----:B------:R-:W-:Y:S01]  /*91a0*/  IMAD.U32 R10, RZ, RZ, UR4 ;  /* 0x00000004ff0a7e24 */ /* 0x000fe2000f8e00ff */
[----:B------:R-:W-:Y:S01]  /*91b0*/  MOV R13, RZ ;  /* 0x000000ff000d7202 */ /* 0x000fe20000000f00 */
[----:B------:R-:W-:-:S02]  /*91c0*/  IMAD.MOV.U32 R8, RZ, RZ, 0x70 ;  /* 0x00000070ff087424 */ /* 0x000fc400078e00ff */
[----:B------:R-:W-:-:S07]  /*91d0*/  IMAD.MOV.U32 R12, RZ, RZ, 0x1 ;  /* 0x00000001ff0c7424 */ /* 0x000fce00078e00ff */
[----:B------:R-:W-:-:S07]  /*91e0*/  LEPC R20, `(.L_x_42) ;  /* 0x000000001014794e */ /* 0x000fce0000000000 */
[----:B0----5:R-:W-:Y:S05]  /*91f0*/  CALL.ABS.NOINC R2 ;  /* 0x0000000002007343 */ /* 0x021fea0003c00000 */
.L_x_42:
        /* <DEDUP_REMOVED lines=8> */
[----:B------:R0:W1:Y:S01]  /*9280*/  LDC.64 R2, c[0x4][R16] ;  /* 0x0100000010027b82 */ /* 0x0000620000000a00 */
[----:B------:R-:W-:Y:S01]  /*9290*/  IMAD.U32 R5, RZ, RZ, UR5 ;  /* 0x00000005ff057e24 */ /* 0x000fe2000f8e00ff */
[----:B------:R-:W-:Y:S01]  /*92a0*/  ULDC.64 UR4, c[0x4][0x10] ;  /* 0x0100040000047ab9 */ /* 0x000fe20000000a00 */
[----:B------:R-:W-:Y:S01]  /*92b0*/  MOV R6, UR6 ;  /* 0x0000000600067c02 */ /* 0x000fe20008000f00 */
[----:B------:R-:W-:Y:S01]  /*92c0*/  IMAD.U32 R7, RZ, RZ, UR7 ;  /* 0x00000007ff077e24 */ /* 0x000fe2000f8e00ff */
[----:B------:R-:W-:Y:S01]  /*92d0*/  MOV R11, UR5 ;  /* 0x00000005000b7c02 */ /* 0x000fe20008000f00 */
[----:B------:R-:W-:Y:S01]  /*92e0*/  IMAD.U32 R10, RZ, RZ, UR4 ;  /* 0x00000004ff0a7e24 */ /* 0x000fe2000f8e00ff */
[----:B------:R-:W-:Y:S01]  /*92f0*/  MOV R13, RZ ;  /* 0x000000ff000d7202 */ /* 0x000fe20000000f00 */
[----:B------:R-:W-:-:S02]  /*9300*/  IMAD.MOV.U32 R8, RZ, RZ, 0x70 ;  /* 0x00000070ff087424 */ /* 0x000fc400078e00ff */
[----:B0-----:R-:W-:-:S07]  /*9310*/  IMAD.MOV.U32 R12, RZ, RZ, 0x1 ;  /* 0x00000001ff0c7424 */ /* 0x001fce00078e00ff */
[----:B------:R-:W-:-:S07]  /*9320*/  LEPC R20, `(.L_x_44) ;  /* 0x000000001014794e */ /* 0x000fce0000000000 */
[----:B-1---5:R-:W-:Y:S05]  /*9330*/  CALL.ABS.NOINC R2 ;  /* 0x0000000002007343 */ /* 0x022fea0003c00000 */
.L_x_44:
[----:B------:R0:W1:Y:S01]  /*9340*/  LDC.64 R2, c[0x4][R16] ;  /* 0x0100000010027b82 */ /* 0x0000620000000a00 */
[----:B------:R-:W-:Y:S01]  /*9350*/  ULDC.64 UR4, c[0x4][0x80] ;  /* 0x0100200000047ab9 */ /* 0x000fe20000000a00 */
[----:B------:R-:W-:Y:S01]  /*9360*/  ULDC.64 UR6, c[0x4][0x88] ;  /* 0x0100220000067ab9 */ /* 0x000fe20000000a00 */
[----:B------:R-:W-:Y:S01]  /*9370*/  IMAD.U32 R4, RZ, RZ, UR4 ;  /* 0x00000004ff047e24 */ /* 0x000fe2000f8e00ff */
[----:B------:R-:W-:Y:S01]  /*9380*/  MOV R6, UR6 ;  /* 0x0000000600067c02 */ /* 0x000fe20008000f00 */
[----:B------:R-:W-:Y:S01]  /*9390*/  IMAD.U32 R5, RZ, RZ, UR5 ;  /* 0x00000005ff057e24 */ /* 0x000fe2000f8e00ff */
[----:B------:R-:W-:Y:S01]  /*93a0*/  ULDC.64 UR4, c[0x4][0x18] ;  /* 0x0100060000047ab9 */ /* 0x000fe20000000a00 */
[----:B------:R-:W-:Y:S01]  /*93b0*/  IMAD.U32 R7, RZ, RZ, UR7 ;  /* 0x00000007ff077e24 */ /* 0x000fe2000f8e00ff */
[----:B------:R-:W-:Y:S01]  /*93c0*/  MOV R11, UR5 ;  /* 0x00000005000b7c02 */ /* 0x000fe20008000f00 */
[----:B------:R-:W-:Y:S01]  /*93d0*/  IMAD.U32 R10, RZ, RZ, UR4 ;  /* 0x00000004ff0a7e24 */ /* 0x000fe2000f8e00ff */
[----:B------:R-:W-:Y:S01]  /*93e0*/  MOV R13, RZ ;  /* 0x000000ff000d7202 */ /* 0x000fe20000000f00 */
[----:B------:R-:W-:-:S02]  /*93f0*/  IMAD.MOV.U32 R8, RZ, RZ, 0x70 ;  /* 0x00000070ff087424 */ /* 0x000fc400078e00ff */
[----:B0-----:R-:W-:-:S07]  /*9400*/  IMAD.MOV.U32 R12, RZ, RZ, 0x1 ;  /* 0x00000001ff0c7424 */ /* 0x001fce00078e00ff */
[----:B------:R-:W-:-:S07]  /*9410*/  LEPC R20, `(.L_x_43) ;  /* 0x000000001014794e */ /* 0x000fce0000000000 */
[----:B-1----:R-:W-:Y:S05]  /*9420*/  CALL.ABS.NOINC R2 ;  /* 0x0000000002007343 */ /* 0x002fea0003c00000 */
.L_x_43:
[----:B------:R-:W0:Y:S01]  /*9430*/  LDC.64 R2, c[0x0][0x9f8] ;  /* 0x00027e00ff027b82 */ /* 0x000e220000000a00 */
[----:B------:R-:W-:-:S07]  /*9440*/  IMAD.MOV.U32 R31, RZ, RZ, R35 ;  /* 0x000000ffff1f7224 */ /* 0x000fce00078e0023 */
[----:B------:R-:W1:Y:S01]  /*9450*/  LDC R30, c[0x0][0x430] ;  /* 0x00010c00ff1e7b82 */ /* 0x000e620000000800 */
[C---:B------:R-:W-:Y:S01]  /*9460*/  LOP3.LUT R7, R18.reuse, 0x7f, RZ, 0xc0, !PT ;  /* 0x0000007f12077812 */ /* 0x040fe200078ec0ff */
[----:B------:R-:W-:Y:S01]  /*9470*/  IMAD.SHL.U32 R28, R18, 0x10, RZ ;  /* 0x00000010121c7824 */ /* 0x000fe200078e00ff */
[----:B------:R-:W-:Y:S01]  /*9480*/  IADD3 R22, R32, -0x1, RZ ;  /* 0xffffffff20167810 */ /* 0x000fe20007ffe0ff */
[----:B------:R-:W-:Y:S01]  /*9490*/  ULDC UR4, c[0x0][0x2f4] ;  /* 0x0000bd0000047ab9 */ /* 0x000fe20000000800 */
[----:B0-----:R-:W-:-:S04]  /*94a0*/  ISETP.NE.U32.AND P0, PT, R2, RZ, PT ;  /* 0x000000ff0200720c */ /* 0x001fc80003f05070 */
[----:B------:R-:W-:-:S13]  /*94b0*/  ISETP.NE.AND.EX P0, PT, R3, RZ, PT, P0 ;  /* 0x000000ff0300720c */ /* 0x000fda0003f05300 */
[----:B------:R-:W0:Y:S02]  /*94c0*/  @P0 LDC.64 R2, c[0x0][0x9f8] ;  /* 0x00027e00ff020b82 */ /* 0x000e240000000a00 */
[----:B0-----:R-:W-:-:S05]  /*94d0*/  @P0 IMAD.WIDE R2, R35, 0x4, R2 ;  /* 0x0000000423020825 */ /* 0x001fca00078e0202 */
[----:B------:R0:W2:Y:S01]  /*94e0*/  @P0 LDG.E R31, desc[UR38][R2.64] ;  /* 0x00000026021f0981 */ /* 0x0000a2000c1e1900 */
[----:B------:R-:W-:Y:S02]  /*94f0*/  SHF.R.U32.HI R29, RZ, 0x3, R7 ;  /* 0x00000003ff1d7819 */ /* 0x000fe40000011607 */
[----:B------:R-:W-:Y:S02]  /*9500*/  LOP3.LUT R28, R28, 0x70, RZ, 0xc0, !PT ;  /* 0x000000701c1c7812 */ /* 0x000fe400078ec0ff */
[----:B-1----:R-:W-:Y:S01]  /*9510*/  ISETP.NE.AND P1, PT, R30, 0x1, PT ;  /* 0x000000011e00780c */ /* 0x002fe20003f25270 */
[----:B------:R-:W-:Y:S01]  /*9520*/  IMAD R5, R22, 0x80, R29 ;  /* 0x0000008016057824 */ /* 0x000fe200078e021d */
[----:B------:R-:W-:-:S03]  /*9530*/  LOP3.LUT R23, R23, 0xfffffff7, RZ, 0xc0, !PT ;  /* 0xfffffff717177812 */ /* 0x000fc600078ec0ff */
[----:B------:R-:W-:-:S05]  /*9540*/  IMAD.IADD R6, R28, 0x1, R5 ;  /* 0x000000011c067824 */ /* 0x000fca00078e0205 */
[C---:B------:R-:W-:Y:S02]  /*9550*/  ISETP.GE.AND P0, PT, R6.reuse, UR43, PT ;  /* 0x0000002b06007c0c */ /* 0x040fe4000bf06270 */
[----:B-----5:R-:W-:Y:S01]  /*9560*/  IADD3 R21, R6, R33, RZ ;  /* 0x0000002106157210 */ /* 0x020fe20007ffe0ff */
[----:B------:R-:W1:Y:S01]  /*9570*/  @P1 LDC R0, c[0x0][0x434] ;  /* 0x00010d00ff001b82 */ /* 0x000e620000000800 */
[----:B------:R-:W-:-:S03]  /*9580*/  @P1 LOP3.LUT R23, R23, 0x8, RZ, 0xfc, !PT ;  /* 0x0000000817171812 */ /* 0x000fc600078efcff */
[----:B------:R-:W-:-:S04]  /*9590*/  IMAD.MOV.U32 R37, RZ, RZ, R21 ;  /* 0x000000ffff257224 */ /* 0x000fc800078e0015 */
[----:B0-----:R-:W0:Y:S08]  /*95a0*/  @P1 LDC R3, c[0x0][0x438] ;  /* 0x00010e00ff031b82 */ /* 0x001e300000000800 */
[----:B------:R-:W3:Y:S08]  /*95b0*/  @!P0 LDC.64 R4, c[0x0][0x428] ;  /* 0x00010a00ff048b82 */ /* 0x000ef00000000a00 */
[----:B------:R-:W4:Y:S01]  /*95c0*/  @!P0 LDC.64 R8, c[0x0][0x418] ;  /* 0x00010600ff088b82 */ /* 0x000f220000000a00 */
[----:B-1----:R-:W-:-:S05]  /*95d0*/  @P1 IMAD.HI.U32 R0, R21, R0, RZ ;  /* 0x0000000015001227 */ /* 0x002fca00078e00ff */
[----:B0-----:R-:W-:-:S04]  /*95e0*/  @P1 SHF.R.U32.HI R37, RZ, R3, R0 ;  /* 0x00000003ff251219 */ /* 0x001fc80000011600 */
[--C-:B------:R-:W-:Y:S01]  /*95f0*/  @!P0 SHF.R.S32.HI R3, RZ, 0x1f, R37.reuse ;  /* 0x0000001fff038819 */ /* 0x100fe20000011425 */
[----:B------:R-:W-:Y:S02]  /*9600*/  @!P0 IMAD.MOV.U32 R2, RZ, RZ, R37 ;  /* 0x000000ffff028224 */ /* 0x000fe400078e0025 */
[----:B------:R-:W-:-:S05]  /*9610*/  IMAD.SHL.U32 R6, R18, 0x8, RZ ;  /* 0x0000000812067824 */ /* 0x000fca00078e00ff */
[----:B------:R-:W-:-:S04]  /*9620*/  LOP3.LUT R26, R6, 0x38, RZ, 0xc0, !PT ;  /* 0x00000038061a7812 */ /* 0x000fc800078ec0ff */
[----:B------:R-:W-:Y:S02]  /*9630*/  LOP3.LUT R25, R26, 0x40, RZ, 0xfc, !PT ;  /* 0x000000401a197812 */ /* 0x000fe400078efcff */
[----:B------:R-:W-:Y:S01]  /*9640*/  LOP3.LUT R23, R23, 0xfffffffe, RZ, 0xc0, !PT ;  /* 0xfffffffe17177812 */ /* 0x000fe200078ec0ff */
[----:B------:R-:W-:-:S03]  /*9650*/  UMOV UR5, 0xffffffff ;  /* 0xffffffff00057882 */ /* 0x000fc60000000000 */
[----:B------:R-:W-:Y:S02]  /*9660*/  LOP3.LUT R23, R23, 0xfffffffd, RZ, 0xc0, !PT ;  /* 0xfffffffd17177812 */ /* 0x000fe400078ec0ff */
[----:B--2---:R-:W-:-:S05]  /*9670*/  SHF.R.S32.HI R27, RZ, 0x1f, R31 ;  /* 0x0000001fff1b7819 */ /* 0x004fca000001141f */
[----:B---3--:R-:W-:-:S04]  /*9680*/  @!P0 IMAD R0, R27, R4, RZ ;  /* 0x000000041b008224 */ /* 0x008fc800078e02ff */
[C---:B------:R-:W-:Y:S02]  /*9690*/  @!P0 IMAD R11, R31.reuse, R5, R0 ;  /* 0x000000051f0b8224 */ /* 0x040fe400078e0200 */
[----:B------:R-:W-:-:S05]  /*96a0*/  @!P0 IMAD.WIDE.U32 R4, R31, R4, R2 ;  /* 0x000000041f048225 */ /* 0x000fca00078e0002 */
[----:B------:R-:W-:Y:S02]  /*96b0*/  @!P0 IADD3 R0, R5, R11, RZ ;  /* 0x0000000b05008210 */ /* 0x000fe40007ffe0ff */
[----:B----4-:R-:W-:-:S04]  /*96c0*/  @!P0 LEA R2, P1, R4, R8, 0x2 ;  /* 0x0000000804028211 */ /* 0x010fc800078210ff */
[----:B------:R-:W-:Y:S01]  /*96d0*/  @!P0 LEA.HI.X R3, R4, R9, R0, 0x2, P1 ;  /* 0x0000000904038211 */ /* 0x000fe200008f1400 */
[----:B------:R-:W-:Y:S01]  /*96e0*/  IMAD.MOV.U32 R9, RZ, RZ, RZ ;  /* 0x000000ffff097224 */ /* 0x000fe200078e00ff */
[----:B------:R-:W-:-:S05]  /*96f0*/  ISETP.GE.AND P1, PT, R26, UR4, PT ;  /* 0x000000041a007c0c */ /* 0x000fca000bf26270 */
[----:B------:R0:W5:Y:S01]  /*9700*/  @!P0 LDG.E R9, desc[UR38][R2.64] ;  /* 0x0000002602098981 */ /* 0x000162000c1e1900 */
[----:B------:R-:W-:-:S07]  /*9710*/  ISETP.GE.AND P0, PT, R25, UR4, PT ;  /* 0x0000000419007c0c */ /* 0x000fce000bf06270 */
[----:B------:R-:W-:-:S06]  /*9720*/  @P1 LOP3.LUT R23, R23, 0x2, RZ, 0xfc, !PT ;  /* 0x0000000217171812 */ /* 0x000fcc00078efcff */
[----:B------:R-:W-:Y:S01]  /*9730*/  @P0 LOP3.LUT R23, R23, 0x1, RZ, 0xfc, !PT ;  /* 0x0000000117170812 */ /* 0x000fe200078efcff */
[----:B0-----:R-:W-:Y:S06]  /*9740*/  BRA.DIV UR5, `(.L_x_45) ;  /* 0x0000003205007947 */ /* 0x001fec000b800000 */
.L_x_87:
[----:B------:R-:W-:Y:S01]  /*9750*/  ULOP3.LUT UR4, UR40, 0x2, URZ, 0xfc, !UPT ;  /* 0x0000000228047892 */ /* 0x000fe2000f8efc3f */
[----:B------:R-:W-:Y:S01]  /*9760*/  IMAD.U32 R24, RZ, RZ, UR42 ;  /* 0x0000002aff187e24 */ /* 0x000fe2000f8e00ff */
[----:B------:R-:W-:Y:S01]  /*9770*/  LOP3.LUT R23, R23, 0xfffffffb, RZ, 0xc0, !PT ;  /* 0xfffffffb17177812 */ /* 0x000fe200078ec0ff */
[----:B------:R-:W-:-:S03]  /*9780*/  IMAD.MOV R4, RZ, RZ, -R37 ;  /* 0x000000ffff047224 */ /* 0x000fc600078e0a25 */
[----:B------:R-:W-:Y:S01]  /*9790*/  MOV R19, UR4 ;  /* 0x0000000400137c02 */ /* 0x000fe20008000f00 */
[----:B------:R-:W-:Y:S01]  /*97a0*/  IMAD R4, R30, R4, R21 ;  /* 0x000000041e047224 */ /* 0x000fe200078e0215 */
[----:B------:R-:W-:Y:S02]  /*97b0*/  SHF.R.S32.HI R24, RZ, 0x1f, R24 ;  /* 0x0000001fff187819 */ /* 0x000fe40000011418 */
[----:B------:R-:W-:-:S13]  /*97c0*/  ISETP.NE.AND P0, PT, R19, 0x3, PT ;  /* 0x000000031300780c */ /* 0x000fda0003f05270 */
[----:B------:R-:W-:Y:S01]  /*97d0*/  @P0 LOP3.LUT R23, R23, 0x4, RZ, 0xfc, !PT ;  /* 0x0000000417170812 */ /* 0x000fe200078efcff */
[----:B------:R-:W-:Y:S06]  /*97e0*/  @!P0 BRA `(.L_x_46) ;  /* 0x0000000000048947 */ /* 0x000fec0003800000 */
[----:B------:R-:W-:Y:S01]  /*97f0*/  BPT.TRAP 0x1 ;  /* 0x000000040000795c */ /* 0x000fe20000300000 */
.L_x_46:
[----:B------:R-:W-:Y:S01]  /*9800*/  IMAD.MOV.U32 R8, RZ, RZ, 0x1 ;  /* 0x00000001ff087424 */ /* 0x000fe200078e00ff */
[----:B------:R-:W-:Y:S01]  /*9810*/  SHF.R.S32.HI R5, RZ, 0x1f, R4 ;  /* 0x0000001fff057819 */ /* 0x000fe20000011404 */
[----:B------:R-:W-:Y:S01]  /*9820*/  ULDC.64 UR4, c[0x0][0x328] ;  /* 0x0000ca0000047ab9 */ /* 0x000fe20000000a00 */
[----:B-----5:R-:W-:Y:S02]  /*9830*/  SHF.R.S32.HI R0, RZ, 0x1f, R9 ;  /* 0x0000001fff007819 */ /* 0x020fe40000011409 */
[----:B------:R-:W-:Y:S01]  /*9840*/  SHF.L.U32 R8, R8, 0x1f, RZ ;  /* 0x0000001f08087819 */ /* 0x000fe200000006ff */
[----:B------:R-:W-:Y:S01]  /*9850*/  IMAD R3, R5, UR4, RZ ;  /* 0x0000000405037c24 */ /* 0x000fe2000f8e02ff */
[----:B------:R-:W-:Y:S02]  /*9860*/  R2UR UR6, R24 ;  /* 0x00000000180672ca */ /* 0x000fe400000e0000 */
[----:B------:R-:W0:Y:S01]  /*9870*/  SYNCS.PHASECHK.TRANS64.TRYWAIT P0, [UR45+0x28840], R8 ;  /* 0x02884008ff0075a7 */ /* 0x000e22000800016d */
[----:B------:R-:W-:-:S02]  /*9880*/  IMAD R11, R4, UR5, R3 ;  /* 0x00000005040b7c24 */ /* 0x000fc4000f8e0203 */
[----:B------:R-:W-:Y:S01]  /*9890*/  IMAD.WIDE.U32 R2, R4, UR4, RZ ;  /* 0x0000000404027c25 */ /* 0x000fe2000f8e00ff */
[----:B------:R-:W-:-:S03]  /*98a0*/  ULDC.64 UR4, c[0x0][0x338] ;  /* 0x0000ce0000047ab9 */ /* 0x000fc60000000a00 */
[----:B------:R-:W-:Y:S01]  /*98b0*/  IMAD R10, R0, UR4, RZ ;  /* 0x00000004000a7c24 */ /* 0x000fe2000f8e02ff */
[----:B------:R-:W-:-:S03]  /*98c0*/  IADD3 R3, R3, R11, RZ ;  /* 0x0000000b03037210 */ /* 0x000fc60007ffe0ff */
[C---:B------:R-:W-:Y:S02]  /*98d0*/  IMAD R11, R9.reuse, UR5, R10 ;  /* 0x00000005090b7c24 */ /* 0x040fe4000f8e020a */
[----:B------:R-:W-:Y:S01]  /*98e0*/  IMAD.WIDE.U32 R2, R9, UR4, R2 ;  /* 0x0000000409027c25 */ /* 0x000fe2000f8e0002 */
[----:B------:R-:W-:-:S03]  /*98f0*/  ULDC.64 UR4, c[0x0][0x330] ;  /* 0x0000cc0000047ab9 */ /* 0x000fc60000000a00 */
[----:B------:R-:W-:Y:S01]  /*9900*/  IMAD.IADD R3, R3, 0x1, R11 ;  /* 0x0000000103037824 */ /* 0x000fe200078e020b */
[----:B------:R-:W-:Y:S01]  /*9910*/  MOV R11, UR4 ;  /* 0x00000004000b7c02 */ /* 0x000fe20008000f00 */
[----:B------:R-:W-:-:S03]  /*9920*/  UIMAD UR4, UR6, UR4, URZ ;  /* 0x00000004060472a4 */ /* 0x000fc6000f8e023f */
[----:B------:R-:W-:Y:S01]  /*9930*/  ULDC.64 UR6, c[0x0][0x318] ;  /* 0x0000c60000067ab9 */ /* 0x000fe20000000a00 */
[----:B------:R-:W-:Y:S02]  /*9940*/  UIMAD UR4, UR42, UR5, UR4 ;  /* 0x000000052a0472a4 */ /* 0x000fe4000f8e0204 */
[----:B------:R-:W-:-:S04]  /*9950*/  IMAD.WIDE.U32 R2, R11, UR42, R2 ;  /* 0x0000002a0b027c25 */ /* 0x000fc8000f8e0002 */
[----:B------:R-:W-:Y:S01]  /*9960*/  VIADD R3, R3, UR4 ;  /* 0x0000000403037c36 */ /* 0x000fe20008000000 */
[----:B------:R-:W-:-:S04]  /*9970*/  LEA R16, P1, R2, UR6, 0x1 ;  /* 0x0000000602107c11 */ /* 0x000fc8000f8208ff */
[----:B------:R-:W-:Y:S01]  /*9980*/  LEA.HI.X R2, R2, UR7, R3, 0x1, P1 ;  /* 0x0000000702027c11 */ /* 0x000fe200088f0c03 */
[----:B0-----:R-:W-:Y:S08]  /*9990*/  @!P0 BRA `(.L_x_47) ;  /* 0x0000002c008c8947 */ /* 0x001ff00003800000 */
.L_x_88:
[----:B------:R-:W-:Y:S01]  /*99a0*/  ULDC.64 UR4, c[0x0][0x300] ;  /* 0x0000c00000047ab9 */ /* 0x000fe20000000a00 */
[----:B------:R-:W-:Y:S01]  /*99b0*/  R2UR UR6, R24 ;  /* 0x00000000180672ca */ /* 0x000fe200000e0000 */
[----:B------:R-:W-:Y:S01]  /*99c0*/  IMAD R5, R5, UR4, RZ ;  /* 0x0000000405057c24 */ /* 0x000fe2000f8e02ff */
[----:B------:R-:W-:Y:S01]  /*99d0*/  LOP3.LUT P3, RZ, R23, 0x2, RZ, 0xc0, !PT ;  /* 0x0000000217ff7812 */ /* 0x000fe2000786c0ff */
[----:B------:R-:W-:Y:S01]  /*99e0*/  IMAD.SHL.U32 R36, R7, 0x8, RZ ;  /* 0x0000000807247824 */ /* 0x000fe200078e00ff */
[----:B------:R-:W-:Y:S01]  /*99f0*/  LOP3.LUT P2, RZ, R23, 0x1, RZ, 0xc0, !PT ;  /* 0x0000000117ff7812 */ /* 0x000fe2000784c0ff */
[C---:B0-----:R-:W-:Y:S02]  /*9a00*/  IMAD R3, R4.reuse, UR5, R5 ;  /* 0x0000000504037c24 */ /* 0x041fe4000f8e0205 */
[----:B------:R-:W-:Y:S01]  /*9a10*/  IMAD.WIDE.U32 R4, R4, UR4, RZ ;  /* 0x0000000404047c25 */ /* 0x000fe2000f8e00ff */
[----:B------:R-:W-:-:S03]  /*9a20*/  ULDC.64 UR4, c[0x0][0x310] ;  /* 0x0000c40000047ab9 */ /* 0x000fc60000000a00 */
[----:B------:R-:W-:Y:S02]  /*9a30*/  IMAD.IADD R5, R5, 0x1, R3 ;  /* 0x0000000105057824 */ /* 0x000fe400078e0203 */
[----:B------:R-:W-:Y:S02]  /*9a40*/  IMAD R0, R0, UR4, RZ ;  /* 0x0000000400007c24 */ /* 0x000fe4000f8e02ff */
[----:B------:R-:W-:-:S04]  /*9a50*/  IMAD.WIDE.U32 R4, R9, UR4, R4 ;  /* 0x0000000409047c25 */ /* 0x000fc8000f8e0004 */
[----:B------:R-:W-:Y:S01]  /*9a60*/  IMAD R3, R9, UR5, R0 ;  /* 0x0000000509037c24 */ /* 0x000fe2000f8e0200 */
[----:B------:R-:W-:-:S04]  /*9a70*/  ULDC.64 UR4, c[0x0][0x308] ;  /* 0x0000c20000047ab9 */ /* 0x000fc80000000a00 */
[----:B------:R-:W-:Y:S01]  /*9a80*/  IADD3 R5, R5, R3, RZ ;  /* 0x0000000305057210 */ /* 0x000fe20007ffe0ff */
[----:B------:R-:W-:Y:S01]  /*9a90*/  IMAD.U32 R3, RZ, RZ, UR4 ;  /* 0x00000004ff037e24 */ /* 0x000fe2000f8e00ff */
[----:B------:R-:W-:-:S03]  /*9aa0*/  UIMAD UR4, UR6, UR4, URZ ;  /* 0x00000004060472a4 */ /* 0x000fc6000f8e023f */
[----:B------:R-:W-:Y:S01]  /*9ab0*/  IMAD.WIDE.U32 R4, R3, UR42, R4 ;  /* 0x0000002a03047c25 */ /* 0x000fe2000f8e0004 */
[----:B------:R-:W-:Y:S01]  /*9ac0*/  UIMAD UR4, UR42, UR5, UR4 ;  /* 0x000000052a0472a4 */ /* 0x000fe2000f8e0204 */
[----:B------:R-:W-:Y:S02]  /*9ad0*/  ULDC.64 UR6, c[0x0][0x2e8] ;  /* 0x0000ba0000067ab9 */ /* 0x000fe40000000a00 */
[----:B------:R-:W-:-:S03]  /*9ae0*/  LEA R0, P0, R4, UR6, 0x1 ;  /* 0x0000000604007c11 */ /* 0x000fc6000f8008ff */
[----:B------:R-:W-:Y:S01]  /*9af0*/  VIADD R3, R5, UR4 ;  /* 0x0000000405037c36 */ /* 0x000fe20008000000 */
[----:B------:R-:W-:Y:S01]  /*9b00*/  MOV R5, 0xffffff80 ;  /* 0xffffff8000057802 */ /* 0x000fe20000000f00 */
[----:B------:R-:W-:-:S03]  /*9b10*/  UMOV UR4, 0xffffffff ;  /* 0xffffffff00047882 */ /* 0x000fc60000000000 */
[----:B------:R-:W-:Y:S01]  /*9b20*/  LEA.HI.X R3, R4, UR7, R3, 0x1, P0 ;  /* 0x0000000704037c11 */ /* 0x000fe200080f0c03 */
[----:B------:R-:W-:Y:S01]  /*9b30*/  IMAD R4, R22, R5, UR43 ;  /* 0x0000002b16047e24 */ /* 0x000fe2000f8e0205 */
[----:B------:R-:W-:-:S04]  /*9b40*/  LOP3.LUT R5, R6, 0x1c0, RZ, 0xc0, !PT ;  /* 0x000001c006057812 */ /* 0x000fc800078ec0ff */
[----:B------:R-:W-:Y:S01]  /*9b50*/  LOP3.LUT R5, R5, 0x38, R6, 0xf8, !PT ;  /* 0x0000003805057812 */ /* 0x000fe200078ef806 */
[----:B------:R-:W-:-:S03]  /*9b60*/  IMAD.IADD R6, R4, 0x1, -R29 ;  /* 0x0000000104067824 */ /* 0x000fc600078e0a1d */
[----:B------:R-:W-:Y:S02]  /*9b70*/  LOP3.LUT R5, R5, 0x38, R18, 0x78, !PT ;  /* 0x0000003805057812 */ /* 0x000fe400078e7812 */
[----:B------:R-:W-:Y:S02]  /*9b80*/  ISETP.GE.AND P0, PT, R6, 0x1, PT ;  /* 0x000000010600780c */ /* 0x000fe40003f06270 */
[----:B------:R-:W-:Y:S01]  /*9b90*/  LOP3.LUT R36, R5, 0x200, R36, 0xf8, !PT ;  /* 0x0000020005247812 */ /* 0x000fe200078ef824 */
[----:B------:R-:W-:Y:S10]  /*9ba0*/  BRA.DIV UR4, `(.L_x_48) ;  /* 0x0000002e04207947 */ /* 0x000ff4000b800000 */
[----:B------:R-:W-:Y:S01]  /*9bb0*/  SHFL.IDX PT, R5, R3, RZ, 0x181f ;  /* 0x00181fff03057589 */ /* 0x000fe200000e0000 */
[----:B------:R-:W-:Y:S02]  /*9bc0*/  @P0 LEA R9, R36, UR45, 0x1 ;  /* 0x0000002d24090c11 */ /* 0x000fe4000f8e08ff */
[----:B------:R-:W-:Y:S01]  /*9bd0*/  ISETP.GE.AND P1, PT, R6, 0x21, PT ;  /* 0x000000210600780c */ /* 0x000fe20003f26270 */
[----:B------:R-:W0:Y:S04]  /*9be0*/  SHFL.IDX PT, R4, R0, RZ, 0x181f ;  /* 0x00181fff00047589 */ /* 0x000e2800000e0000 */
[----:B------:R-:W1:Y:S04]  /*9bf0*/  SHFL.IDX PT, R21, R0, 0x1, 0x181f ;  /* 0x00381f0000157f89 */ /* 0x000e6800000e0000 */
[----:B------:R-:W2:Y:S04]  /*9c00*/  SHFL.IDX PT, R10, R3, 0x1, 0x181f ;  /* 0x00381f00030a7f89 */ /* 0x000ea800000e0000 */
[----:B------:R-:W3:Y:S04]  /*9c10*/  SHFL.IDX PT, R8, R3, 0x2, 0x181f ;  /* 0x00581f0003087f89 */ /* 0x000ee800000e0000 */
[----:B------:R-:W4:Y:S04]  /*9c20*/  SHFL.IDX PT, R37, R0, 0x2, 0x181f ;  /* 0x00581f0000257f89 */ /* 0x000f2800000e0000 */
[----:B------:R-:W-:Y:S01]  /*9c30*/  SHFL.IDX PT, R7, R3, 0x3, 0x181f ;  /* 0x00781f0003077f89 */ /* 0x000fe200000e0000 */
[----:B0-----:R-:W-:-:S03]  /*9c40*/  @P0 IMAD.WIDE.U32 R4, R26, 0x2, R4 ;  /* 0x000000021a040825 */ /* 0x001fc600078e0004 */
[----:B------:R-:W0:Y:S04]  /*9c50*/  SHFL.IDX PT, R14, R0, 0x3, 0x181f ;  /* 0x00781f00000e7f89 */ /* 0x000e2800000e0000 */
[----:B------:R-:W-:Y:S04]  /*9c60*/  @P0 LDGSTS.E.BYPASS.LTC128B.128 [R9+0x18400], desc[UR38][R4.64], !P3 ;  /* 0x1840000004090fae */ /* 0x000fe8000d901d66 */
[----:B------:R1:W-:Y:S01]  /*9c70*/  @P0 LDGSTS.E.BYPASS.LTC128B.128 [R9+0x1c400], desc[UR38][R4.64+0x80], !P2 ;  /* 0x1c40008004090fae */ /* 0x0003e2000d101d66 */
[----:B------:R-:W-:Y:S02]  /*9c80*/  ISETP.GE.AND P0, PT, R6, 0x11, PT ;  /* 0x000000110600780c */ /* 0x000fe40003f06270 */
[----:B-1----:R-:W-:Y:S01]  /*9c90*/  MOV R4, R21 ;  /* 0x0000001500047202 */ /* 0x002fe20000000f00 */
[----:B--2---:R-:W-:-:S10]  /*9ca0*/  IMAD.MOV.U32 R5, RZ, RZ, R10 ;  /* 0x000000ffff057224 */ /* 0x004fd400078e000a */
[----:B------:R-:W-:Y:S01]  /*9cb0*/  @P0 LEA R18, R36, UR45, 0x1 ;  /* 0x0000002d24120c11 */ /* 0x000fe2000f8e08ff */
[----:B------:R-:W-:Y:S01]  /*9cc0*/  SHFL.IDX PT, R10, R3, 0x4, 0x181f ;  /* 0x00981f00030a7f89 */ /* 0x000fe200000e0000 */
[----:B------:R-:W-:Y:S01]  /*9cd0*/  @P0 IMAD.WIDE.U32 R20, R26, 0x2, R4 ;  /* 0x000000021a140825 */ /* 0x000fe200078e0004 */
[----:B---3--:R-:W-:-:S03]  /*9ce0*/  MOV R5, R8 ;  /* 0x0000000800057202 */ /* 0x008fc60000000f00 */
[----:B----4-:R-:W-:Y:S01]  /*9cf0*/  IMAD.MOV.U32 R4, RZ, RZ, R37 ;  /* 0x000000ffff047224 */ /* 0x010fe200078e0025 */
[----:B------:R-:W-:Y:S03]  /*9d00*/  @P0 LDGSTS.E.BYPASS.LTC128B.128 [R18+0x18c00], desc[UR38][R20.64], !P3 ;  /* 0x18c0000014120fae */ /* 0x000fe6000d901d66 */
[----:B------:R-:W-:Y:S01]  /*9d10*/  @P1 IMAD.WIDE.U32 R8, R26, 0x2, R4 ;  /* 0x000000021a081825 */ /* 0x000fe200078e0004 */
[----:B------:R1:W-:Y:S01]  /*9d20*/  @P0 LDGSTS.E.BYPASS.LTC128B.128 [R18+0x1cc00], desc[UR38][R20.64+0x80], !P2 ;  /* 0x1cc0008014120fae */ /* 0x0003e2000d101d66 */
[----:B------:R-:W-:Y:S02]  /*9d30*/  ISETP.GE.AND P0, PT, R6, 0x31, PT ;  /* 0x000000310600780c */ /* 0x000fe40003f06270 */
[----:B------:R-:W-:Y:S01]  /*9d40*/  @P1 LEA R5, R36, UR45, 0x1 ;  /* 0x0000002d24051c11 */ /* 0x000fe2000f8e08ff */
[----:B------:R-:W2:Y:S01]  /*9d50*/  SHFL.IDX PT, R37, R0, 0x4, 0x181f ;  /* 0x00981f0000257f89 */ /* 0x000ea200000e0000 */
[----:B0-----:R-:W-:-:S03]  /*9d60*/  IMAD.MOV.U32 R4, RZ, RZ, R14 ;  /* 0x000000ffff047224 */ /* 0x001fc600078e000e */
[----:B------:R-:W-:Y:S04]  /*9d70*/  @P1 LDGSTS.E.BYPASS.LTC128B.128 [R5+0x19400], desc[UR38][R8.64], !P3 ;  /* 0x1940000008051fae */ /* 0x000fe8000d901d66 */
[----:B------:R0:W-:Y:S01]  /*9d80*/  @P1 LDGSTS.E.BYPASS.LTC128B.128 [R5+0x1d400], desc[UR38][R8.64+0x80], !P2 ;  /* 0x1d40008008051fae */ /* 0x0001e2000d101d66 */
[----:B------:R-:W-:-:S03]  /*9d90*/  ISETP.GE.AND P1, PT, R6, 0x51, PT ;  /* 0x000000510600780c */ /* 0x000fc60003f26270 */
[----:B-1----:R-:W1:Y:S04]  /*9da0*/  SHFL.IDX PT, R18, R3, 0x5, 0x181f ;  /* 0x00b81f0003127f89 */ /* 0x002e6800000e0000 */
[----:B------:R-:W-:Y:S01]  /*9db0*/  SHFL.IDX PT, R14, R0, 0x6, 0x181f ;  /* 0x00d81f00000e7f89 */ /* 0x000fe200000e0000 */
[----:B0-----:R-:W-:Y:S01]  /*9dc0*/  IMAD.MOV.U32 R5, RZ, RZ, R7 ;  /* 0x000000ffff057224 */ /* 0x001fe200078e0007 */
[----:B------:R-:W-:Y:S02]  /*9dd0*/  @P0 LEA R7, R36, UR45, 0x1 ;  /* 0x0000002d24070c11 */ /* 0x000fe4000f8e08ff */
[----:B------:R-:W0:Y:S01]  /*9de0*/  SHFL.IDX PT, R9, R0, 0x5, 0x181f ;  /* 0x00b81f0000097f89 */ /* 0x000e2200000e0000 */
[----:B------:R-:W-:-:S05]  /*9df0*/  @P0 IMAD.WIDE.U32 R4, R26, 0x2, R4 ;  /* 0x000000021a040825 */ /* 0x000fca00078e0004 */
[----:B------:R-:W-:Y:S04]  /*9e00*/  @P0 LDGSTS.E.BYPASS.LTC128B.128 [R7+0x19c00], desc[UR38][R4.64], !P3 ;  /* 0x19c0000004070fae */ /* 0x000fe8000d901d66 */
[----:B------:R3:W-:Y:S01]  /*9e10*/  @P0 LDGSTS.E.BYPASS.LTC128B.128 [R7+0x1dc00], desc[UR38][R4.64+0x80], !P2 ;  /* 0x1dc0008004070fae */ /* 0x0007e2000d101d66 */
[----:B------:R-:W-:-:S03]  /*9e20*/  ISETP.GE.AND P0, PT, R6, 0x41, PT ;  /* 0x000000410600780c */ /* 0x000fc60003f06270 */
[----:B---3--:R-:W3:Y:S01]  /*9e30*/  SHFL.IDX PT, R7, R3, 0x6, 0x181f ;  /* 0x00d81f0003077f89 */ /* 0x008ee200000e0000 */
[----:B--2---:R-:W-:Y:S01]  /*9e40*/  MOV R4, R37 ;  /* 0x0000002500047202 */ /* 0x004fe20000000f00 */
[----:B------:R-:W-:-:S08]  /*9e50*/  IMAD.MOV.U32 R5, RZ, RZ, R10 ;  /* 0x000000ffff057224 */ /* 0x000fd000078e000a */
[C---:B------:R-:W-:Y:S01]  /*9e60*/  @P0 LEA R37, R36.reuse, UR45, 0x1 ;  /* 0x0000002d24250c11 */ /* 0x040fe2000f8e08ff */
[----:B------:R-:W2:Y:S01]  /*9e70*/  SHFL.IDX PT, R3, R3, 0x7, 0x181f ;  /* 0x00f81f0003037f89 */ /* 0x000ea200000e0000 */
[----:B------:R-:W-:Y:S01]  /*9e80*/  @P1 LEA R10, R36, UR45, 0x1 ;  /* 0x0000002d240a1c11 */ /* 0x000fe2000f8e08ff */
[----:B------:R-:W-:Y:S01]  /*9e90*/  @P0 IMAD.WIDE.U32 R20, R26, 0x2, R4 ;  /* 0x000000021a140825 */ /* 0x000fe200078e0004 */
[----:B-1----:R-:W-:-:S03]  /*9ea0*/  MOV R5, R18 ;  /* 0x0000001200057202 */ /* 0x002fc60000000f00 */
[----:B0-----:R-:W-:Y:S01]  /*9eb0*/  IMAD.MOV.U32 R4, RZ, RZ, R9 ;  /* 0x000000ffff047224 */ /* 0x001fe200078e0009 */
[----:B------:R0:W-:Y:S03]  /*9ec0*/  @P0 LDGSTS.E.BYPASS.LTC128B.128 [R37+0x1a400], desc[UR38][R20.64], !P3 ;  /* 0x1a40000014250fae */ /* 0x0001e6000d901d66 */
[----:B------:R-:W-:Y:S01]  /*9ed0*/  @P1 IMAD.WIDE.U32 R8, R26, 0x2, R4 ;  /* 0x000000021a081825 */ /* 0x000fe200078e0004 */
[----:B------:R0:W-:Y:S01]  /*9ee0*/  @P0 LDGSTS.E.BYPASS.LTC128B.128 [R37+0x1e400], desc[UR38][R20.64+0x80], !P2 ;  /* 0x1e40008014250fae */ /* 0x0001e2000d101d66 */
[----:B------:R-:W-:Y:S02]  /*9ef0*/  ISETP.GE.AND P0, PT, R6, 0x61, PT ;  /* 0x000000610600780c */ /* 0x000fe40003f06270 */
[----:B------:R-:W-:Y:S01]  /*9f00*/  IMAD.MOV.U32 R4, RZ, RZ, R14 ;  /* 0x000000ffff047224 */ /* 0x000fe200078e000e */
[----:B------:R0:W-:Y:S04]  /*9f10*/  @P1 LDGSTS.E.BYPASS.LTC128B.128 [R10+0x1ac00], desc[UR38][R8.64], !P3 ;  /* 0x1ac00000080a1fae */ /* 0x0001e8000d901d66 */
[----:B------:R0:W-:Y:S01]  /*9f20*/  @P1 LDGSTS.E.BYPASS.LTC128B.128 [R10+0x1ec00], desc[UR38][R8.64+0x80], !P2 ;  /* 0x1ec00080080a1fae */ /* 0x0001e2000d101d66 */
[----:B---3--:R-:W-:-:S03]  /*9f30*/  IMAD.MOV.U32 R5, RZ, RZ, R7 ;  /* 0x000000ffff057224 */ /* 0x008fc600078e0007 */
[----:B------:R0:W1:Y:S02]  /*9f40*/  SHFL.IDX PT, R14, R0, 0x7, 0x181f ;  /* 0x00f81f00000e7f89 */ /* 0x00006400000e0000 */
[----:B------:R-:W-:Y:S01]  /*9f50*/  @P0 IMAD.WIDE.U32 R4, R26, 0x2, R4 ;  /* 0x000000021a040825 */ /* 0x000fe200078e0004 */
[----:B------:R-:W-:-:S05]  /*9f60*/  @P0 LEA R7, R36, UR45, 0x1 ;  /* 0x0000002d24070c11 */ /* 0x000fca000f8e08ff */
[----:B------:R0:W-:Y:S04]  /*9f70*/  @P0 LDGSTS.E.BYPASS.LTC128B.128 [R7+0x1b400], desc[UR38][R4.64], !P3 ;  /* 0x1b40000004070fae */ /* 0x0001e8000d901d66 */
[----:B--2---:R0:W-:Y:S02]  /*9f80*/  @P0 LDGSTS.E.BYPASS.LTC128B.128 [R7+0x1f400], desc[UR38][R4.64+0x80], !P2 ;  /* 0x1f40008004070fae */ /* 0x0041e4000d101d66 */
.L_x_106:
[----:B------:R-:W-:Y:S01]  /*9f90*/  ISETP.GE.AND P0, PT, R6, 0x71, PT ;  /* 0x000000710600780c */ /* 0x000fe20003f06270 */
[----:B0-----:R-:W-:Y:S01]  /*9fa0*/  IMAD.MOV.U32 R5, RZ, RZ, R3 ;  /* 0x000000ffff057224 */ /* 0x001fe200078e0003 */
[----:B-1----:R-:W-:-:S11]  /*9fb0*/  MOV R4, R14 ;  /* 0x0000000e00047202 */ /* 0x002fd60000000f00 */
[----:B------:R-:W-:Y:S01]  /*9fc0*/  @P0 IMAD.WIDE.U32 R4, R26, 0x2, R4 ;  /* 0x000000021a040825 */ /* 0x000fe200078e0004 */
[----:B------:R-:W-:-:S05]  /*9fd0*/  @P0 LEA R3, R36, UR45, 0x1 ;  /* 0x0000002d24030c11 */ /* 0x000fca000f8e08ff */
[----:B------:R-:W-:Y:S01]  /*9fe0*/  @!PT LDS RZ, [RZ] ;  /* 0x00000000fffff984 */ /* 0x000fe20000000800 */
[----:B------:R-:W-:Y:S01]  /*9ff0*/  @!PT LDS RZ, [RZ] ;  /* 0x00000000fffff984 */ /* 0x000fe20000000800 */
[----:B------:R-:W-:Y:S01]  /*a000*/  @!PT LDS RZ, [RZ] ;  /* 0x00000000fffff984 */ /* 0x000fe20000000800 */
[----:B------:R0:W-:Y:S04]  /*a010*/  @P0 LDGSTS.E.BYPASS.LTC128B.128 [R3+0x1bc00], desc[UR38][R4.64], !P3 ;  /* 0x1bc0000004030fae */ /* 0x0001e8000d901d66 */
[----:B------:R0:W-:Y:S01]  /*a020*/  @P0 LDGSTS.E.BYPASS.LTC128B.128 [R3+0x1fc00], desc[UR38][R4.64+0x80], !P2 ;  /* 0x1fc0008004030fae */ /* 0x0001e2000d101d66 */
[----:B------:R-:W-:Y:S01]  /*a030*/  NOP ;  /* 0x0000000000007918 */ /* 0x000fe20000000000 */
[----:B------:R-:W-:Y:S02]  /*a040*/  SYNCS.ARRIVE.TRANS64.RED.A0T1 RZ, [UR45+0x28830], RZ ;  /* 0x028830ffffff79a7 */ /* 0x000fe4000820042d */
[----:B------:R-:W-:Y:S01]  /*a050*/  ARRIVES.LDGSTSBAR.64.TRANSCNT [UR45+0x28830] ;  /* 0x02883000ff0079b0 */ /* 0x000fe20008000aad */
[----:B------:R-:W-:Y:S01]  /*a060*/  NOP ;  /* 0x0000000000007918 */ /* 0x000fe20000000000 */
[----:B------:R-:W-:-:S13]  /*a070*/  ISETP.NE.AND P1, PT, R19, 0x3, PT ;  /* 0x000000031300780c */ /* 0x000fda0003f25270 */
[----:B0-----:R-:W-:Y:S05]  /*a080*/  @!P1 BRA `(.L_x_49) ;  /* 0x0000000000049947 */ /* 0x001fea0003800000 */
[----:B------:R-:W-:Y:S01]  /*a090*/  BPT.TRAP 0x1 ;  /* 0x000000040000795c */ /* 0x000fe20000300000 */
.L_x_49:
[----:B------:R-:W-:Y:S01]  /*a0a0*/  SYNCS.ARRIVE.TRANS64.A1T0 RZ, [UR45+0x28830], RZ ;  /* 0x028830ffffff79a7 */ /* 0x000fe2000810002d */
[----:B------:R-:W-:Y:S05]  /*a0b0*/  WARPSYNC.ALL ;  /* 0x0000000000007948 */ /* 0x000fea0003800000 */
[----:B------:R-:W-:Y:S01]  /*a0c0*/  UIADD3 UR5, UR45, 0x10400, URZ ;  /* 0x000104002d057890 */ /* 0x000fe2000fffe03f */
[----:B------:R-:W-:Y:S01]  /*a0d0*/  R2UR UR4, R24 ;  /* 0x00000000180472ca */ /* 0x000fe200000e0000 */
[----:B------:R-:W-:Y:S01]  /*a0e0*/  ULDC.64 UR6, c[0x0][0x2d8] ;  /* 0x0000b60000067ab9 */ /* 0x000fe20000000a00 */
[----:B------:R-:W-:Y:S01]  /*a0f0*/  SHF.R.S32.HI R18, RZ, 0x1f, R35 ;  /* 0x0000001fff127819 */ /* 0x000fe20000011423 */
[----:B------:R-:W-:Y:S02]  /*a100*/  ULOP3.LUT UP0, URZ, UR5, 0x3ff, URZ, 0xc0, !UPT ;  /* 0x000003ff053f7892 */ /* 0x000fe4000f80c03f */
[----:B------:R-:W-:Y:S01]  /*a110*/  UIMAD.WIDE.U32 UR36, UR42, UR6, URZ ;  /* 0x000000062a2472a5 */ /* 0x000fe2000f8e003f */
[----:B------:R-:W-:Y:S03]  /*a120*/  BAR.SYNC.DEFER_BLOCKING 0x8, 0x180 ;  /* 0x0206000000007b1d */ /* 0x000fe60000010000 */
[----:B------:R-:W-:-:S04]  /*a130*/  PLOP3.LUT P0, PT, PT, PT, UP0, 0x80, 0x0 ;  /* 0x000000000000781c */ /* 0x000fc80003f0f008 */
[----:B------:R-:W-:-:S04]  /*a140*/  UIMAD UR4, UR4, UR6, URZ ;  /* 0x00000006040472a4 */ /* 0x000fc8000f8e023f */
[----:B------:R-:W-:-:S04]  /*a150*/  UIMAD UR4, UR42, UR7, UR4 ;  /* 0x000000072a0472a4 */ /* 0x000fc8000f8e0204 */
[----:B------:R-:W-:Y:S01]  /*a160*/  UIADD3 UR46, UR37, UR4, URZ ;  /* 0x00000004252e7290 */ /* 0x000fe2000fffe03f */
[----:B------:R-:W-:Y:S11]  /*a170*/  @!P0 BRA `(.L_x_50) ;  /* 0x0000000000408947 */ /* 0x000ff60003800000 */
[----:B------:R-:W-:Y:S01]  /*a180*/  MOV R14, 0x0 ;  /* 0x00000000000e7802 */ /* 0x000fe20000000f00 */
[----:B------:R-:W-:Y:S01]  /*a190*/  ULDC.64 UR4, c[0x4][0x80] ;  /* 0x0100200000047ab9 */ /* 0x000fe20000000a00 */
[----:B------:R-:W-:Y:S01]  /*a1a0*/  ULDC.64 UR6, c[0x4][0x88] ;  /* 0x0100220000067ab9 */ /* 0x000fe20000000a00 */
[----:B------:R-:W-:Y:S01]  /*a1b0*/  ULDC.64 UR8, c[0x4][0x20] ;  /* 0x0100080000087ab9 */ /* 0x000fe20000000a00 */
[----:B------:R-:W-:Y:S01]  /*a1c0*/  IMAD.U32 R4, RZ, RZ, UR4 ;  /* 0x00000004ff047e24 */ /* 0x000fe2000f8e00ff */
[----:B------:R-:W-:Y:S01]  /*a1d0*/  MOV R5, UR5 ;  /* 0x0000000500057c02 */ /* 0x000fe20008000f00 */
[----:B------:R-:W0:Y:S01]  /*a1e0*/  LDC.64 R14, c[0x4][R14] ;  /* 0x010000000e0e7b82 */ /* 0x000e220000000a00 */
[----:B------:R-:W-:Y:S01]  /*a1f0*/  IMAD.U32 R6, RZ, RZ, UR6 ;  /* 0x00000006ff067e24 */ /* 0x000fe2000f8e00ff */
[----:B------:R-:W-:Y:S01]  /*a200*/  MOV R10, UR8 ;  /* 0x00000008000a7c02 */ /* 0x000fe20008000f00 */
[----:B------:R-:W-:Y:S01]  /*a210*/  IMAD.U32 R7, RZ, RZ, UR7 ;  /* 0x00000007ff077e24 */ /* 0x000fe2000f8e00ff */
[----:B------:R-:W-:Y:S01]  /*a220*/  MOV R12, 0x1 ;  /* 0x00000001000c7802 */ /* 0x000fe20000000f00 */
[----:B------:R-:W-:-:S02]  /*a230*/  IMAD.U32 R11, RZ, RZ, UR9 ;  /* 0x00000009ff0b7e24 */ /* 0x000fc4000f8e00ff */
[----:B------:R-:W-:Y:S02]  /*a240*/  IMAD.MOV.U32 R8, RZ, RZ, 0x70 ;  /* 0x00000070ff087424 */ /* 0x000fe400078e00ff */
[----:B------:R-:W-:-:S07]  /*a250*/  IMAD.MOV.U32 R13, RZ, RZ, RZ ;  /* 0x000000ffff0d7224 */ /* 0x000fce00078e00ff */
[----:B------:R-:W-:-:S07]  /*a260*/  LEPC R20, `(.L_x_50) ;  /* 0x000000001014794e */ /* 0x000fce0000000000 */
[----:B0-----:R-:W-:Y:S05]  /*a270*/  CALL.ABS.NOINC R14 ;  /* 0x000000000e007343 */ /* 0x001fea0003c00000 */
.L_x_50:
[----:B------:R-:W0:Y:S01]  /*a280*/  LDC R0, c[0x0][0x448] ;  /* 0x00011200ff007b82 */ /* 0x000e220000000800 */
[----:B------:R-:W-:Y:S01]  /*a290*/  IMAD.IADD R3, R28, 0x1, R29 ;  /* 0x000000011c037824 */ /* 0x000fe200078e021d */
[----:B------:R-:W-:Y:S01]  /*a2a0*/  ULDC.64 UR4, c[0x0][0x2e0] ;  /* 0x0000b80000047ab9 */ /* 0x000fe20000000a00 */
[----:B------:R-:W-:Y:S01]  /*a2b0*/  IMAD.U32 R4, RZ, RZ, UR36 ;  /* 0x00000024ff047e24 */ /* 0x000fe2000f8e00ff */
[----:B------:R-:W-:Y:S01]  /*a2c0*/  MOV R5, UR37 ;  /* 0x0000002500057c02 */ /* 0x000fe20008000f00 */
[----:B------:R-:W-:Y:S01]  /*a2d0*/  IMAD R18, R18, UR4, RZ ;  /* 0x0000000412127c24 */ /* 0x000fe2000f8e02ff */
[----:B------:R-:W-:Y:S01]  /*a2e0*/  LEA R3, R34, R3, 0x7 ;  /* 0x0000000322037211 */ /* 0x000fe200078e38ff */
[----:B------:R-:W-:Y:S01]  /*a2f0*/  IMAD.MOV.U32 R6, RZ, RZ, R4 ;  /* 0x000000ffff067224 */ /* 0x000fe200078e0004 */
[----:B------:R-:W-:Y:S01]  /*a300*/  ULDC.64 UR6, c[0x0][0x280] ;  /* 0x0000a00000067ab9 */ /* 0x000fe20000000a00 */
[----:B------:R-:W-:Y:S02]  /*a310*/  IMAD.U32 R7, RZ, RZ, UR46 ;  /* 0x0000002eff077e24 */ /* 0x000fe4000f8e00ff */
[----:B------:R-:W-:-:S02]  /*a320*/  IMAD.MOV.U32 R9, RZ, RZ, R3 ;  /* 0x000000ffff097224 */ /* 0x000fc400078e0003 */
[----:B------:R-:W-:-:S04]  /*a330*/  IMAD.WIDE.U32 R6, R35, UR4, R6 ;  /* 0x0000000423067c25 */ /* 0x000fc8000f8e0006 */
[----:B------:R-:W-:Y:S01]  /*a340*/  IMAD R5, R35, UR5, R18 ;  /* 0x0000000523057c24 */ /* 0x000fe2000f8e0212 */
[----:B------:R-:W-:-:S04]  /*a350*/  ULDC.64 UR4, c[0x0][0x2d0] ;  /* 0x0000b40000047ab9 */ /* 0x000fc80000000a00 */
[----:B------:R-:W-:Y:S02]  /*a360*/  IADD3 R7, R7, R5, RZ ;  /* 0x0000000507077210 */ /* 0x000fe40007ffe0ff */
[----:B0-----:R-:W-:-:S13]  /*a370*/  ISETP.NE.AND P0, PT, R0, 0x1, PT ;  /* 0x000000010000780c */ /* 0x001fda0003f05270 */
[----:B------:R-:W0:Y:S08]  /*a380*/  @P0 LDC R8, c[0x0][0x44c] ;  /* 0x00011300ff080b82 */ /* 0x000e300000000800 */
[----:B------:R-:W1:Y:S01]  /*a390*/  @P0 LDC R11, c[0x0][0x450] ;  /* 0x00011400ff0b0b82 */ /* 0x000e620000000800 */
[----:B0-----:R-:W-:-:S05]  /*a3a0*/  @P0 IMAD.HI.U32 R4, R3, R8, RZ ;  /* 0x0000000803040227 */ /* 0x001fca00078e00ff */
[----:B-1----:R-:W-:-:S05]  /*a3b0*/  @P0 SHF.R.U32.HI R9, RZ, R11, R4 ;  /* 0x0000000bff090219 */ /* 0x002fca0000011604 */
[----:B------:R-:W-:-:S04]  /*a3c0*/  IMAD.MOV R4, RZ, RZ, -R9 ;  /* 0x000000ffff047224 */ /* 0x000fc800078e0a09 */
[----:B------:R-:W-:Y:S01]  /*a3d0*/  IMAD R3, R0, R4, R3 ;  /* 0x0000000400037224 */ /* 0x000fe200078e0203 */
[----:B------:R-:W-:-:S05]  /*a3e0*/  SHF.R.S32.HI R4, RZ, 0x1f, R9 ;  /* 0x0000001fff047819 */ /* 0x000fca0000011409 */
[----:B------:R-:W-:Y:S02]  /*a3f0*/  IMAD R8, R4, UR4, RZ ;  /* 0x0000000404087c24 */ /* 0x000fe4000f8e02ff */
[----:B------:R-:W-:Y:S01]  /*a400*/  IMAD.WIDE.U32 R4, R9, UR4, R6 ;  /* 0x0000000409047c25 */ /* 0x000fe2000f8e0006 */
[----:B------:R-:W-:-:S03]  /*a410*/  SHF.R.S32.HI R6, RZ, 0x1f, R3 ;  /* 0x0000001fff067819 */ /* 0x000fc60000011403 */
[----:B------:R-:W-:Y:S01]  /*a420*/  IMAD R9, R9, UR5, R8 ;  /* 0x0000000509097c24 */ /* 0x000fe2000f8e0208 */
[----:B------:R-:W-:Y:S02]  /*a430*/  ULDC.64 UR4, c[0x0][0x2c8] ;  /* 0x0000b20000047ab9 */ /* 0x000fe40000000a00 */
[----:B------:R-:W-:Y:S02]  /*a440*/  IMAD R6, R6, UR4, RZ ;  /* 0x0000000406067c24 */ /* 0x000fe4000f8e02ff */
[----:B------:R-:W-:Y:S02]  /*a450*/  IMAD.IADD R5, R5, 0x1, R9 ;  /* 0x0000000105057824 */ /* 0x000fe400078e0209 */
[C---:B------:R-:W-:Y:S02]  /*a460*/  IMAD R7, R3.reuse, UR5, R6 ;  /* 0x0000000503077c24 */ /* 0x040fe4000f8e0206 */
[----:B------:R-:W-:Y:S01]  /*a470*/  IMAD.WIDE.U32 R4, R3, UR4, R4 ;  /* 0x0000000403047c25 */ /* 0x000fe2000f8e0004 */
[----:B------:R-:W-:-:S02]  /*a480*/  ULDC UR4, c[0x0][0x2b8] ;  /* 0x0000ae0000047ab9 */ /* 0x000fc40000000800 */
[----:B------:R-:W-:Y:S02]  /*a490*/  ISETP.GE.AND P0, PT, R26, UR4, PT ;  /* 0x000000041a007c0c */ /* 0x000fe4000bf06270 */
[C---:B------:R-:W-:Y:S02]  /*a4a0*/  LEA R6, P2, R4.reuse, UR6, 0x1 ;  /* 0x0000000604067c11 */ /* 0x040fe4000f8408ff */
[----:B------:R-:W-:Y:S02]  /*a4b0*/  IADD3 R7, R5, R7, RZ ;  /* 0x0000000705077210 */ /* 0x000fe40007ffe0ff */
[----:B------:R-:W-:Y:S01]  /*a4c0*/  ISETP.GE.AND P1, PT, R25, UR4, PT ;  /* 0x0000000419007c0c */ /* 0x000fe2000bf26270 */
[----:B------:R-:W-:Y:S01]  /*a4d0*/  UMOV UR4, 0xffffffff ;  /* 0xffffffff00047882 */ /* 0x000fe20000000000 */
[----:B------:R-:W-:Y:S02]  /*a4e0*/  LEA.HI.X R7, R4, UR7, R7, 0x1, P2 ;  /* 0x0000000704077c11 */ /* 0x000fe400090f0c07 */
[----:B------:R-:W-:Y:S09]  /*a4f0*/  BRA.DIV UR4, `(.L_x_51) ;  /* 0x0000002e044c7947 */ /* 0x000ff2000b800000 */
[----:B------:R-:W-:Y:S01]  /*a500*/  SHFL.IDX PT, R5, R7, RZ, 0x181f ;  /* 0x00181fff07057589 */ /* 0x000fe200000e0000 */
[----:B------:R-:W-:Y:S01]  /*a510*/  ULDC UR4, c[0x0][0x288] ;  /* 0x0000a20000047ab9 */ /* 0x000fe20000000800 */
[----:B------:R-:W-:Y:S02]  /*a520*/  IMAD R3, R34, 0x80, R29 ;  /* 0x0000008022037824 */ /* 0x000fe400078e021d */
[----:B------:R-:W0:Y:S01]  /*a530*/  SHFL.IDX PT, R4, R6, RZ, 0x181f ;  /* 0x00181fff06047589 */ /* 0x000e2200000e0000 */
[----:B------:R-:W-:Y:S02]  /*a540*/  IMAD R0, R0, UR4, RZ ;  /* 0x0000000400007c24 */ /* 0x000fe4000f8e02ff */
[C---:B------:R-:W-:Y:S01]  /*a550*/  VIADD R9, R3.reuse, 0x10 ;  /* 0x0000001003097836 */ /* 0x040fe20000000000 */
[----:B------:R-:W-:Y:S01]  /*a560*/  SHFL.IDX PT, R8, R7, 0x1, 0x181f ;  /* 0x00381f0007087f89 */ /* 0x000fe200000e0000 */
[C---:B------:R-:W-:Y:S01]  /*a570*/  VIADD R11, R3.reuse, 0x20 ;  /* 0x00000020030b7836 */ /* 0x040fe20000000000 */
[----:B------:R-:W-:-:S02]  /*a580*/  ISETP.GE.AND P2, PT, R3, R0, PT ;  /* 0x000000000300720c */ /* 0x000fc40003f46270 */
[----:B------:R-:W1:Y:S04]  /*a590*/  SHFL.IDX PT, R14, R6, 0x1, 0x181f ;  /* 0x00381f00060e7f89 */ /* 0x000e6800000e0000 */
[----:B------:R-:W-:Y:S07]  /*a5a0*/  SHFL.IDX PT, R10, R7, 0x3, 0x181f ;  /* 0x00781f00070a7f89 */ /* 0x000fee00000e0000 */
[----:B------:R-:W-:Y:S01]  /*a5b0*/  @!P2 LEA R21, R36, UR45, 0x1 ;  /* 0x0000002d2415ac11 */ /* 0x000fe2000f8e08ff */
[----:B0-----:R-:W-:-:S05]  /*a5c0*/  @!P2 IMAD.WIDE.U32 R4, R26, 0x2, R4 ;  /* 0x000000021a04a825 */ /* 0x001fca00078e0004 */
[----:B------:R-:W-:Y:S04]  /*a5d0*/  @!P2 LDGSTS.E.BYPASS.LTC128B.128 [R21+0x10400], desc[UR38][R4.64], !P0 ;  /* 0x104000000415afae */ /* 0x000fe8000c101d66 */
[----:B------:R1:W-:Y:S01]  /*a5e0*/  @!P2 LDGSTS.E.BYPASS.LTC128B.128 [R21+0x14400], desc[UR38][R4.64+0x80], !P1 ;  /* 0x144000800415afae */ /* 0x0003e2000c901d66 */
[----:B------:R-:W-:Y:S02]  /*a5f0*/  ISETP.GE.AND P2, PT, R9, R0, PT ;  /* 0x000000000900720c */ /* 0x000fe40003f46270 */
[----:B-1----:R-:W-:Y:S01]  /*a600*/  MOV R4, R14 ;  /* 0x0000000e00047202 */ /* 0x002fe20000000f00 */
[----:B------:R-:W-:-:S10]  /*a610*/  IMAD.MOV.U32 R5, RZ, RZ, R8 ;  /* 0x000000ffff057224 */ /* 0x000fd400078e0008 */
[----:B------:R-:W-:Y:S01]  /*a620*/  @!P2 LEA R35, R36, UR45, 0x1 ;  /* 0x0000002d2423ac11 */ /* 0x000fe2000f8e08ff */
[----:B------:R-:W-:Y:S01]  /*a630*/  SHFL.IDX PT, R14, R6, 0x3, 0x181f ;  /* 0x00781f00060e7f89 */ /* 0x000fe200000e0000 */
[----:B------:R-:W-:-:S03]  /*a640*/  @!P2 IMAD.WIDE.U32 R8, R26, 0x2, R4 ;  /* 0x000000021a08a825 */ /* 0x000fc600078e0004 */
[----:B------:R-:W-:Y:S04]  /*a650*/  SHFL.IDX PT, R5, R7, 0x2, 0x181f ;  /* 0x00581f0007057f89 */ /* 0x000fe800000e0000 */
[----:B------:R-:W0:Y:S04]  /*a660*/  SHFL.IDX PT, R4, R6, 0x2, 0x181f ;  /* 0x00581f0006047f89 */ /* 0x000e2800000e0000 */
[----:B------:R-:W-:Y:S04]  /*a670*/  @!P2 LDGSTS.E.BYPASS.LTC128B.128 [R35+0x10c00], desc[UR38][R8.64], !P0 ;  /* 0x10c000000823afae */ /* 0x000fe8000c101d66 */
[----:B------:R1:W-:Y:S01]  /*a680*/  @!P2 LDGSTS.E.BYPASS.LTC128B.128 [R35+0x14c00], desc[UR38][R8.64+0x80], !P1 ;  /* 0x14c000800823afae */ /* 0x0003e2000c901d66 */
[----:B------:R-:W-:-:S02]  /*a690*/  ISETP.GE.AND P2, PT, R11, R0, PT ;  /* 0x000000000b00720c */ /* 0x000fc40003f46270 */
[C---:B------:R-:W-:Y:S02]  /*a6a0*/  IADD3 R11, R3.reuse, 0x40, RZ ;  /* 0x00000040030b7810 */ /* 0x040fe40007ffe0ff */
[----:B-1----:R-:W-:-:S09]  /*a6b0*/  IADD3 R9, R3, 0x30, RZ ;  /* 0x0000003003097810 */ /* 0x002fd20007ffe0ff */
[----:B------:R-:W-:Y:S01]  /*a6c0*/  @!P2 LEA R21, R36, UR45, 0x1 ;  /* 0x0000002d2415ac11 */ /* 0x000fe2000f8e08ff */
[----:B0-----:R-:W-:-:S05]  /*a6d0*/  @!P2 IMAD.WIDE.U32 R4, R26, 0x2, R4 ;  /* 0x000000021a04a825 */ /* 0x001fca00078e0004 */
[----:B------:R-:W-:Y:S04]  /*a6e0*/  @!P2 LDGSTS.E.BYPASS.LTC128B.128 [R21+0x11400], desc[UR38][R4.64], !P0 ;  /* 0x114000000415afae */ /* 0x000fe8000c101d66 */
[----:B------:R0:W-:Y:S01]  /*a6f0*/  @!P2 LDGSTS.E.BYPASS.LTC128B.128 [R21+0x15400], desc[UR38][R4.64+0x80], !P1 ;  /* 0x154000800415afae */ /* 0x0001e2000c901d66 */
[----:B------:R-:W-:Y:S01]  /*a700*/  ISETP.GE.AND P2, PT, R9, R0, PT ;  /* 0x000000000900720c */ /* 0x000fe20003f46270 */
[----:B0-----:R-:W-:Y:S02]  /*a710*/  IMAD.MOV.U32 R4, RZ, RZ, R14 ;  /* 0x000000ffff047224 */ /* 0x001fe400078e000e */
        /* <DEDUP_REMOVED lines=8> */
[----:B------:R-:W-:Y:S01]  /*a7a0*/  ISETP.GE.AND P2, PT, R11, R0, PT ;  /* 0x000000000b00720c */ /* 0x000fe20003f46270 */
[----:B------:R-:W-:-:S02]  /*a7b0*/  VIADD R11, R3, 0x60 ;  /* 0x00000060030b7836 */ /* 0x000fc40000000000 */
[----:B------:R-:W2:Y:S01]  /*a7c0*/  SHFL.IDX PT, R14, R6, 0x5, 0x181f ;  /* 0x00b81f00060e7f89 */ /* 0x000ea200000e0000 */
[----:B-1----:R-:W-:-:S09]  /*a7d0*/  VIADD R9, R3, 0x50 ;  /* 0x0000005003097836 */ /* 0x002fd20000000000 */
[----:B------:R-:W-:Y:S01]  /*a7e0*/  @!P2 LEA R21, R36, UR45, 0x1 ;  /* 0x0000002d2415ac11 */ /* 0x000fe2000f8e08ff */
[----:B0-----:R-:W-:-:S05]  /*a7f0*/  @!P2 IMAD.WIDE.U32 R4, R26, 0x2, R4 ;  /* 0x000000021a04a825 */ /* 0x001fca00078e0004 */
[----:B------:R-:W-:Y:S04]  /*a800*/  @!P2 LDGSTS.E.BYPASS.LTC128B.128 [R21+0x12400], desc[UR38][R4.64], !P0 ;  /* 0x124000000415afae */ /* 0x000fe8000c101d66 */
[----:B------:R2:W-:Y:S01]  /*a810*/  @!P2 LDGSTS.E.BYPASS.LTC128B.128 [R21+0x16400], desc[UR38][R4.64+0x80], !P1 ;  /* 0x164000800415afae */ /* 0x0005e2000c901d66 */
[----:B------:R-:W-:Y:S01]  /*a820*/  ISETP.GE.AND P2, PT, R9, R0, PT ;  /* 0x000000000900720c */ /* 0x000fe20003f46270 */
[----:B--2---:R-:W-:Y:S01]  /*a830*/  IMAD.MOV.U32 R4, RZ, RZ, R14 ;  /* 0x000000ffff047224 */ /* 0x004fe200078e000e */
[----:B------:R-:W-:Y:S01]  /*a840*/  MOV R5, R10 ;  /* 0x0000000a00057202 */ /* 0x000fe20000000f00 */
[----:B------:R-:W-:Y:S10]  /*a850*/  SHFL.IDX PT, R14, R6, 0x7, 0x181f ;  /* 0x00f81f00060e7f89 */ /* 0x000ff400000e0000 */
[----:B------:R-:W-:Y:S01]  /*a860*/  @!P2 LEA R35, R36, UR45, 0x1 ;  /* 0x0000002d2423ac11 */ /* 0x000fe2000f8e08ff */
[----:B------:R-:W-:Y:S01]  /*a870*/  @!P2 IMAD.WIDE.U32 R8, R26, 0x2, R4 ;  /* 0x000000021a08a825 */ /* 0x000fe200078e0004 */
[----:B------:R-:W-:Y:S04]  /*a880*/  SHFL.IDX PT, R10, R7, 0x7, 0x181f ;  /* 0x00f81f00070a7f89 */ /* 0x000fe800000e0000 */
[----:B------:R-:W-:Y:S04]  /*a890*/  SHFL.IDX PT, R5, R7, 0x6, 0x181f ;  /* 0x00d81f0007057f89 */ /* 0x000fe800000e0000 */
[----:B------:R-:W0:Y:S04]  /*a8a0*/  SHFL.IDX PT, R4, R6, 0x6, 0x181f ;  /* 0x00d81f0006047f89 */ /* 0x000e2800000e0000 */
[----:B------:R1:W-:Y:S04]  /*a8b0*/  @!P2 LDGSTS.E.BYPASS.LTC128B.128 [R35+0x12c00], desc[UR38][R8.64], !P0 ;  /* 0x12c000000823afae */ /* 0x0003e8000c101d66 */
[----:B------:R1:W-:Y:S01]  /*a8c0*/  @!P2 LDGSTS.E.BYPASS.LTC128B.128 [R35+0x16c00], desc[UR38][R8.64+0x80], !P1 ;  /* 0x16c000800823afae */ /* 0x0003e2000c901d66 */
[----:B------:R-:W-:-:S13]  /*a8d0*/  ISETP.GE.AND P2, PT, R11, R0, PT ;  /* 0x000000000b00720c */ /* 0x000fda0003f46270 */
[----:B------:R-:W-:Y:S01]  /*a8e0*/  @!P2 LEA R21, R36, UR45, 0x1 ;  /* 0x0000002d2415ac11 */ /* 0x000fe2000f8e08ff */
[----:B0-----:R-:W-:-:S05]  /*a8f0*/  @!P2 IMAD.WIDE.U32 R4, R26, 0x2, R4 ;  /* 0x000000021a04a825 */ /* 0x001fca00078e0004 */
[----:B------:R1:W-:Y:S04]  /*a900*/  @!P2 LDGSTS.E.BYPASS.LTC128B.128 [R21+0x13400], desc[UR38][R4.64], !P0 ;  /* 0x134000000415afae */ /* 0x0003e8000c101d66 */
[----:B------:R1:W-:Y:S02]  /*a910*/  @!P2 LDGSTS.E.BYPASS.LTC128B.128 [R21+0x17400], desc[UR38][R4.64+0x80], !P1 ;  /* 0x174000800415afae */ /* 0x0003e4000c901d66 */
.L_x_123:
[----:B------:R-:W-:Y:S01]  /*a920*/  VIADD R3, R3, 0x70 ;  /* 0x0000007003037836 */ /* 0x000fe20000000000 */
[----:B------:R-:W-:Y:S01]  /*a930*/  BSSY B0, `(.L_x_52) ;  /* 0x000000e000007945 */ /* 0x000fe20003800000 */
[----:B-1----:R-:W-:Y:S02]  /*a940*/  IMAD.MOV.U32 R4, RZ, RZ, R14 ;  /* 0x000000ffff047224 */ /* 0x002fe400078e000e */
[----:B------:R-:W-:Y:S01]  /*a950*/  IMAD.MOV.U32 R5, RZ, RZ, R10 ;  /* 0x000000ffff057224 */ /* 0x000fe200078e000a */
[----:B------:R-:W-:Y:S02]  /*a960*/  ISETP.GE.AND P2, PT, R3, R0, PT ;  /* 0x000000000300720c */ /* 0x000fe40003f46270 */
[----:B------:R-:W-:-:S04]  /*a970*/  MOV R0, 0x1 ;  /* 0x0000000100007802 */ /* 0x000fc80000000f00 */
[----:B------:R-:W-:-:S07]  /*a980*/  SHF.L.U32 R0, R0, 0x1f, RZ ;  /* 0x0000001f00007819 */ /* 0x000fce00000006ff */
[----:B------:R-:W-:Y:S05]  /*a990*/  @P2 BRA `(.L_x_53) ;  /* 0x00000000001c2947 */ /* 0x000fea0003800000 */
[----:B------:R-:W-:Y:S01]  /*a9a0*/  IMAD.WIDE.U32 R4, R26, 0x2, R4 ;  /* 0x000000021a047825 */ /* 0x000fe200078e0004 */
[----:B------:R-:W-:-:S05]  /*a9b0*/  LEA R3, R36, UR45, 0x1 ;  /* 0x0000002d24037c11 */ /* 0x000fca000f8e08ff */
[----:B------:R-:W-:Y:S01]  /*a9c0*/  @!PT LDS RZ, [RZ] ;  /* 0x00000000fffff984 */ /* 0x000fe20000000800 */
[----:B------:R-:W-:Y:S01]  /*a9d0*/  @!PT LDS RZ, [RZ] ;  /* 0x00000000fffff984 */ /* 0x000fe20000000800 */
[----:B------:R-:W-:Y:S01]  /*a9e0*/  @!PT LDS RZ, [RZ] ;  /* 0x00000000fffff984 */ /* 0x000fe20000000800 */
[----:B------:R0:W-:Y:S04]  /*a9f0*/  LDGSTS.E.BYPASS.LTC128B.128 [R3+0x13c00], desc[UR38][R4.64], !P0 ;  /* 0x13c0000004037fae */ /* 0x0001e8000c101d66 */
[----:B------:R0:W-:Y:S02]  /*aa00*/  LDGSTS.E.BYPASS.LTC128B.128 [R3+0x17c00], desc[UR38][R4.64+0x80], !P1 ;  /* 0x17c0008004037fae */ /* 0x0001e4000c901d66 */
.L_x_53:
[----:B------:R-:W-:Y:S05]  /*aa10*/  BSYNC B0 ;  /* 0x0000000000007941 */ /* 0x000fea0003800000 */
.L_x_52:
[----:B------:R-:W-:Y:S01]  /*aa20*/  NOP ;  /* 0x0000000000007918 */ /* 0x000fe20000000000 */
[----:B------:R-:W-:Y:S01]  /*aa30*/  SYNCS.ARRIVE.TRANS64.RED.A0T1 RZ, [UR45+0x28800], RZ ;  /* 0x028800ffffff79a7 */ /* 0x000fe2000820042d */
[----:B------:R-:W-:Y:S01]  /*aa40*/  ARRIVES.LDGSTSBAR.64.TRANSCNT [UR45+0x28800] ;  /* 0x02880000ff0079b0 */ /* 0x000fe20008000aad */
[----:B------:R-:W-:Y:S01]  /*aa50*/  NOP ;  /* 0x0000000000007918 */ /* 0x000fe20000000000 */
[----:B------:R-:W-:Y:S01]  /*aa60*/  SYNCS.ARRIVE.TRANS64.A1T0 RZ, [UR45+0x28800], RZ ;  /* 0x028800ffffff79a7 */ /* 0x000fe2000810002d */
[----:B------:R-:W-:-:S04]  /*aa70*/  IADD3 R32, R32, -0x2, RZ ;  /* 0xfffffffe20207810 */ /* 0x000fc80007ffe0ff */
[----:B------:R-:W-:Y:S01]  /*aa80*/  ISETP.GE.AND P1, PT, R32, UR48, PT ;  /* 0x0000003020007c0c */ /* 0x000fe2000bf26270 */
[----:B------:R-:W1:Y:S02]  /*aa90*/  SYNCS.PHASECHK.TRANS64.TRYWAIT P0, [UR45+0x28820], R0 ;  /* 0x02882000ff0075a7 */ /* 0x000e64000800016d */
[----:B-1----:R-:W-:Y:S10]  /*aaa0*/  @!P0 BRA `(.L_x_54) ;  /* 0x0000003000588947 */ /* 0x002ff40003800000 */
.L_x_124:
[----:B------:R-:W-:Y:S02]  /*aab0*/  IMAD.MOV.U32 R8, RZ, RZ, 0x1 ;  /* 0x00000001ff087424 */ /* 0x000fe400078e00ff */
[----:B------:R-:W-:Y:S01]  /*aac0*/  IMAD.MOV.U32 R9, RZ, RZ, RZ ;  /* 0x000000ffff097224 */ /* 0x000fe200078e00ff */
[----:B------:R-:W-:Y:S06]  /*aad0*/  @!P1 BRA `(.L_x_55) ;  /* 0x0000001000289947 */ /* 0x000fec0003800000 */
[----:B------:R-:W-:Y:S01]  /*aae0*/  UIADD3 UR4, UR47, 0x1, URZ ;  /* 0x000000012f047890 */ /* 0x000fe2000fffe03f */
[----:B0-----:R-:W-:Y:S01]  /*aaf0*/  LOP3.LUT R3, RZ, UR44, RZ, 0x33, !PT ;  /* 0x0000002cff037c12 */ /* 0x001fe2000f8e33ff */
[----:B------:R-:W-:Y:S01]  /*ab00*/  BSSY B0, `(.L_x_55) ;  /* 0x0000107000007945 */ /* 0x000fe20003800000 */
[----:B------:R-:W-:Y:S01]  /*ab10*/  IADD3 R28, R28, R33, R29 ;  /* 0x000000211c1c7210 */ /* 0x000fe20007ffe01d */
[----:B------:R-:W-:Y:S01]  /*ab20*/  UIMAD UR4, UR4, UR41, URZ ;  /* 0x00000029040472a4 */ /* 0x000fe2000f8e023f */
[----:B------:R-:W-:Y:S01]  /*ab30*/  IMAD.MOV.U32 R10, RZ, RZ, 0x1 ;  /* 0x00000001ff0a7424 */ /* 0x000fe200078e00ff */
[----:B------:R-:W-:Y:S02]  /*ab40*/  MOV R21, RZ ;  /* 0x000000ff00157202 */ /* 0x000fe40000000f00 */
[----:B------:R-:W-:Y:S02]  /*ab50*/  IADD3 R5, R28, -0x180, RZ ;  /* 0xfffffe801c057810 */ /* 0x000fe40007ffe0ff */
[----:B------:R-:W-:Y:S01]  /*ab60*/  LOP3.LUT R0, RZ, UR4, RZ, 0x33, !PT ;  /* 0x00000004ff007c12 */ /* 0x000fe2000f8e33ff */
[----:B------:R-:W-:-:S02]  /*ab70*/  ULDC UR4, c[0x0][0x2f4] ;  /* 0x0000bd0000047ab9 */ /* 0x000fc40000000800 */
[----:B------:R-:W-:Y:S02]  /*ab80*/  ISETP.GE.AND P2, PT, R26, UR4, PT ;  /* 0x000000041a007c0c */ /* 0x000fe4000bf46270 */
[----:B------:R-:W-:Y:S02]  /*ab90*/  VIMNMX R0, R0, R3, !PT ;  /* 0x0000000300007248 */ /* 0x000fe40007fe0100 */
[----:B------:R-:W-:Y:S02]  /*aba0*/  IADD3 R3, -R29, UR43, RZ ;  /* 0x0000002b1d037c10 */ /* 0x000fe4000fffe1ff */
[----:B------:R-:W-:Y:S01]  /*abb0*/  ISETP.GE.AND P1, PT, R25, UR4, PT ;  /* 0x0000000419007c0c */ /* 0x000fe2000bf26270 */
[C---:B------:R-:W-:Y:S01]  /*abc0*/  IMAD R18, R0.reuse, -0x80, R5 ;  /* 0xffffff8000127824 */ /* 0x040fe200078e0205 */
[C---:B------:R-:W-:Y:S01]  /*abd0*/  IADD3 R22, -R0.reuse, -0x2, RZ ;  /* 0xfffffffe00167810 */ /* 0x040fe20007ffe1ff */
[----:B------:R-:W-:-:S04]  /*abe0*/  IMAD R3, R0, 0x80, R3 ;  /* 0x0000008000037824 */ /* 0x000fc800078e0203 */
[----:B------:R-:W-:-:S07]  /*abf0*/  VIADD R20, R3, 0x100 ;  /* 0x0000010003147836 */ /* 0x000fce0000000000 */
.L_x_68:
[----:B------:R-:W-:Y:S01]  /*ac00*/  ISETP.NE.AND P0, PT, R30, 0x1, PT ;  /* 0x000000011e00780c */ /* 0x000fe20003f05270 */
[----:B------:R-:W-:-:S12]  /*ac10*/  ULDC.64 UR4, c[0x0][0x428] ;  /* 0x00010a0000047ab9 */ /* 0x000fd80000000a00 */
[----:B------:R-:W0:Y:S08]  /*ac20*/  @P0 LDC R3, c[0x0][0x434] ;  /* 0x00010d00ff030b82 */ /* 0x000e300000000800 */
[----:B------:R-:W1:Y:S01]  /*ac30*/  @P0 LDC R5, c[0x0][0x438] ;  /* 0x00010e00ff050b82 */ /* 0x000e620000000800 */
[----:B0-----:R-:W-:-:S04]  /*ac40*/  @P0 IMAD.HI.U32 R0, R18, R3, RZ ;  /* 0x0000000312000227 */ /* 0x001fc800078e00ff */
[----:B------:R-:W-:Y:S01]  /*ac50*/  IMAD.MOV.U32 R3, RZ, RZ, R18 ;  /* 0x000000ffff037224 */ /* 0x000fe200078e0012 */
[----:B-1----:R-:W-:Y:S01]  /*ac60*/  @P0 SHF.R.U32.HI R3, RZ, R5, R0 ;  /* 0x00000005ff030219 */ /* 0x002fe20000011600 */
[----:B------:R-:W-:-:S03]  /*ac70*/  IMAD R0, R27, UR4, RZ ;  /* 0x000000041b007c24 */ /* 0x000fc6000f8e02ff */
[----:B------:R-:W-:Y:S01]  /*ac80*/  SHF.R.S32.HI R5, RZ, 0x1f, R3 ;  /* 0x0000001fff057819 */ /* 0x000fe20000011403 */
[----:B------:R-:W-:Y:S01]  /*ac90*/  IMAD R9, R31, UR5, R0 ;  /* 0x000000051f097c24 */ /* 0x000fe2000f8e0200 */
[----:B------:R-:W-:-:S05]  /*aca0*/  MOV R4, R3 ;  /* 0x0000000300047202 */ /* 0x000fca0000000f00 */
[----:B------:R-:W-:Y:S01]  /*acb0*/  IMAD.WIDE.U32 R6, R31, UR4, R4 ;  /* 0x000000041f067c25 */ /* 0x000fe2000f8e0004 */
[----:B------:R-:W-:-:S03]  /*acc0*/  ULDC.64 UR4, c[0x0][0x418] ;  /* 0x0001060000047ab9 */ /* 0x000fc60000000a00 */
[----:B------:R-:W-:Y:S01]  /*acd0*/  IMAD.IADD R5, R9, 0x1, R7 ;  /* 0x0000000109057824 */ /* 0x000fe200078e0207 */
[----:B------:R-:W-:-:S04]  /*ace0*/  LEA R4, P0, R6, UR4, 0x2 ;  /* 0x0000000406047c11 */ /* 0x000fc8000f8010ff */
[----:B------:R-:W-:-:S05]  /*acf0*/  LEA.HI.X R5, R6, UR5, R5, 0x2, P0 ;  /* 0x0000000506057c11 */ /* 0x000fca00080f1405 */
[----:B--2---:R-:W2:Y:S01]  /*ad00*/  LDG.E R28, desc[UR38][R4.64] ;  /* 0x00000026041c7981 */ /* 0x004ea2000c1e1900 */
[----:B------:R-:W-:Y:S01]  /*ad10*/  ISETP.NE.AND P3, PT, R19, 0x3, PT ;  /* 0x000000031300780c */ /* 0x000fe20003f65270 */
[----:B------:R-:W-:-:S05]  /*ad20*/  VIADD R9, R21, 0x1 ;  /* 0x0000000115097836 */ /* 0x000fca0000000000 */
[----:B------:R-:W-:-:S04]  /*ad30*/  ISETP.NE.AND P0, PT, R9, 0x2, PT ;  /* 0x000000020900780c */ /* 0x000fc80003f05270 */
[----:B------:R-:W-:Y:S02]  /*ad40*/  SEL R7, RZ, 0x1, P0 ;  /* 0x00000001ff077807 */ /* 0x000fe40000000000 */
[----:B------:R-:W-:Y:S02]  /*ad50*/  SEL R9, R9, RZ, P0 ;  /* 0x000000ff09097207 */ /* 0x000fe40000000000 */
[----:B------:R-:W-:Y:S02]  /*ad60*/  LOP3.LUT R8, R10, R7, RZ, 0x3c, !PT ;  /* 0x000000070a087212 */ /* 0x000fe400078e3cff */
[----:B--2---:R-:W-:Y:S01]  /*ad70*/  SHF.R.S32.HI R32, RZ, 0x1f, R28 ;  /* 0x0000001fff207819 */ /* 0x004fe2000001141c */
[----:B------:R-:W-:Y:S06]  /*ad80*/  @!P3 BRA `(.L_x_56) ;  /* 0x000000000004b947 */ /* 0x000fec0003800000 */
[----:B------:R-:W-:Y:S01]  /*ad90*/  BPT.TRAP 0x1 ;  /* 0x000000040000795c */ /* 0x000fe20000300000 */
.L_x_56:
[----:B------:R-:W-:Y:S01]  /*ada0*/  LEA R33, R9, UR45, 0x3 ;  /* 0x0000002d09217c11 */ /* 0x000fe2000f8e18ff */
[----:B------:R-:W-:Y:S01]  /*adb0*/  BSSY B1, `(.L_x_57) ;  /* 0x0000004000017945 */ /* 0x000fe20003800000 */
[----:B------:R-:W-:-:S04]  /*adc0*/  SHF.L.U32 R0, R8, 0x1f, RZ ;  /* 0x0000001f08007819 */ /* 0x000fc800000006ff */
[----:B------:R-:W0:Y:S02]  /*add0*/  SYNCS.PHASECHK.TRANS64.TRYWAIT P0, [R33+URZ+0x28840], R0 ;  /* 0x02884000210075a7 */ /* 0x000e24000800017f */
[----:B0-----:R-:W-:Y:S05]  /*ade0*/  @!P0 BRA `(.L_x_58) ;  /* 0x0000002c00a08947 */ /* 0x001fea0003800000 */
.L_x_125:
[----:B------:R-:W-:Y:S05]  /*adf0*/  BSYNC B1 ;  /* 0x0000000000017941 */ /* 0x000fea0003800000 */
.L_x_57:
[----:B------:R-:W-:Y:S01]  /*ae00*/  ULDC UR4, c[0x0][0x430] ;  /* 0x00010c0000047ab9 */ /* 0x000fe20000000800 */
[----:B------:R-:W-:Y:S01]  /*ae10*/  R2UR UR6, R24 ;  /* 0x00000000180672ca */ /* 0x000fe200000e0000 */
[----:B------:R-:W-:Y:S01]  /*ae20*/  UIADD3 UR4, -UR4, URZ, URZ ;  /* 0x0000003f04047290 */ /* 0x000fe2000fffe13f */
[C---:B------:R-:W-:Y:S02]  /*ae30*/  LOP3.LUT P4, RZ, R23.reuse, 0x2, RZ, 0xc0, !PT ;  /* 0x0000000217ff7812 */ /* 0x040fe4000788c0ff */
[----:B------:R-:W-:-:S03]  /*ae40*/  LOP3.LUT P3, RZ, R23, 0x1, RZ, 0xc0, !PT ;  /* 0x0000000117ff7812 */ /* 0x000fc6000786c0ff */
[----:B------:R-:W-:Y:S01]  /*ae50*/  IMAD R34, R3, UR4, R18 ;  /* 0x0000000403227c24 */ /* 0x000fe2000f8e0212 */
[----:B------:R-:W-:-:S03]  /*ae60*/  ULDC.64 UR4, c[0x0][0x300] ;  /* 0x0000c00000047ab9 */ /* 0x000fc60000000a00 */
[----:B------:R-:W-:Y:S01]  /*ae70*/  IMAD.WIDE.U32 R4, R34, UR4, RZ ;  /* 0x0000000422047c25 */ /* 0x000fe2000f8e00ff */
[----:B------:R-:W-:-:S05]  /*ae80*/  SHF.R.S32.HI R35, RZ, 0x1f, R34 ;  /* 0x0000001fff237819 */ /* 0x000fca0000011422 */
[----:B------:R-:W-:-:S04]  /*ae90*/  IMAD R3, R35, UR4, RZ ;  /* 0x0000000423037c24 */ /* 0x000fc8000f8e02ff */
[----:B------:R-:W-:Y:S01]  /*aea0*/  IMAD R3, R34, UR5, R3 ;  /* 0x0000000522037c24 */ /* 0x000fe2000f8e0203 */
[----:B------:R-:W-:-:S04]  /*aeb0*/  ULDC.64 UR4, c[0x0][0x310] ;  /* 0x0000c40000047ab9 */ /* 0x000fc80000000a00 */
[----:B------:R-:W-:Y:S01]  /*aec0*/  IADD3 R5, R5, R3, RZ ;  /* 0x0000000305057210 */ /* 0x000fe20007ffe0ff */
[----:B------:R-:W-:-:S04]  /*aed0*/  IMAD R3, R32, UR4, RZ ;  /* 0x0000000420037c24 */ /* 0x000fc8000f8e02ff */
[C---:B------:R-:W-:Y:S02]  /*aee0*/  IMAD R3, R28.reuse, UR5, R3 ;  /* 0x000000051c037c24 */ /* 0x040fe4000f8e0203 */
[----:B------:R-:W-:Y:S01]  /*aef0*/  IMAD.WIDE.U32 R4, R28, UR4, R4 ;  /* 0x000000041c047c25 */ /* 0x000fe2000f8e0004 */
[----:B------:R-:W-:-:S03]  /*af00*/  ULDC.64 UR4, c[0x0][0x308] ;  /* 0x0000c20000047ab9 */ /* 0x000fc60000000a00 */
[----:B------:R-:W-:Y:S02]  /*af10*/  IMAD.IADD R5, R5, 0x1, R3 ;  /* 0x0000000105057824 */ /* 0x000fe400078e0203 */
[----:B------:R-:W-:Y:S01]  /*af20*/  IMAD.U32 R3, RZ, RZ, UR4 ;  /* 0x00000004ff037e24 */ /* 0x000fe2000f8e00ff */
[----:B------:R-:W-:-:S03]  /*af30*/  UIMAD UR4, UR6, UR4, URZ ;  /* 0x00000004060472a4 */ /* 0x000fc6000f8e023f */
[----:B------:R-:W-:Y:S01]  /*af40*/  IMAD.WIDE.U32 R4, R3, UR42, R4 ;  /* 0x0000002a03047c25 */ /* 0x000fe2000f8e0004 */
[----:B------:R-:W-:Y:S01]  /*af50*/  UIMAD UR4, UR42, UR5, UR4 ;  /* 0x000000052a0472a4 */ /* 0x000fe2000f8e0204 */
[----:B------:R-:W-:Y:S02]  /*af60*/  ULDC.64 UR6, c[0x0][0x2e8] ;  /* 0x0000ba0000067ab9 */ /* 0x000fe40000000a00 */
[----:B------:R-:W-:-:S03]  /*af70*/  LEA R6, P0, R4, UR6, 0x1 ;  /* 0x0000000604067c11 */ /* 0x000fc6000f8008ff */
[----:B------:R-:W-:Y:S01]  /*af80*/  IADD3 R5, R5, UR4, RZ ;  /* 0x0000000405057c10 */ /* 0x000fe2000fffe0ff */
[----:B------:R-:W-:-:S03]  /*af90*/  UMOV UR4, 0xffffffff ;  /* 0xffffffff00047882 */ /* 0x000fc60000000000 */
[----:B------:R-:W-:Y:S01]  /*afa0*/  LEA.HI.X R5, R4, UR7, R5, 0x1, P0 ;  /* 0x0000000704057c11 */ /* 0x000fe200080f0c05 */
[----:B------:R-:W-:Y:S01]  /*afb0*/  IMAD R4, R9, 0x4000, R36 ;  /* 0x0000400009047824 */ /* 0x000fe200078e0224 */
[----:B------:R-:W-:Y:S06]  /*afc0*/  BRA.DIV UR4, `(.L_x_59) ;  /* 0x0000002e043c7947 */ /* 0x000fec000b800000 */
[----:B------:R-:W1:Y:S01]  /*afd0*/  SHFL.IDX PT, R14, R6, RZ, 0x181f ;  /* 0x00181fff060e7589 */ /* 0x000e6200000e0000 */
[----:B------:R-:W-:Y:S01]  /*afe0*/  IMAD.SHL.U32 R3, R26, 0x2, RZ ;  /* 0x000000021a037824 */ /* 0x000fe200078e00ff */
[----:B------:R-:W-:Y:S02]  /*aff0*/  LEA R4, R4, UR45, 0x1 ;  /* 0x0000002d04047c11 */ /* 0x000fe4000f8e08ff */
[----:B0-----:R-:W0:Y:S04]  /*b000*/  SHFL.IDX PT, R0, R5, RZ, 0x181f ;  /* 0x00181fff05007589 */ /* 0x001e2800000e0000 */
[----:B------:R-:W2:Y:S04]  /*b010*/  SHFL.IDX PT, R37, R6, 0x1, 0x181f ;  /* 0x00381f0006257f89 */ /* 0x000ea800000e0000 */
[----:B------:R-:W-:Y:S01]  /*b020*/  SHFL.IDX PT, R7, R5, 0x2, 0x181f ;  /* 0x00581f0005077f89 */ /* 0x000fe200000e0000 */
[----:B-1----:R-:W-:-:S04]  /*b030*/  IADD3 R14, P0, R14, R3, RZ ;  /* 0x000000030e0e7210 */ /* 0x002fc80007f1e0ff */
[----:B0-----:R-:W-:Y:S02]  /*b040*/  IADD3.X R15, RZ, R0, RZ, P0, !PT ;  /* 0x00000000ff0f7210 */ /* 0x001fe400007fe4ff */
[----:B------:R-:W0:Y:S01]  /*b050*/  SHFL.IDX PT, R0, R5, 0x1, 0x181f ;  /* 0x00381f0005007f89 */ /* 0x000e2200000e0000 */
[----:B--2---:R-:W-:-:S03]  /*b060*/  IADD3 R12, P0, R37, R3, RZ ;  /* 0x00000003250c7210 */ /* 0x004fc60007f1e0ff */
[----:B------:R-:W-:Y:S04]  /*b070*/  LDGSTS.E.BYPASS.LTC128B.128 [R4+0x18400], desc[UR38][R14.64], !P4 ;  /* 0x184000000e047fae */ /* 0x000fe8000e101d66 */
[----:B------:R1:W-:Y:S04]  /*b080*/  LDGSTS.E.BYPASS.LTC128B.128 [R4+0x1c400], desc[UR38][R14.64+0x80], !P3 ;  /* 0x1c4000800e047fae */ /* 0x0003e8000d901d66 */
[----:B------:R-:W-:Y:S04]  /*b090*/  SHFL.IDX PT, R37, R6, 0x3, 0x181f ;  /* 0x00781f0006257f89 */ /* 0x000fe800000e0000 */
[----:B-1----:R-:W1:Y:S01]  /*b0a0*/  SHFL.IDX PT, R14, R6, 0x2, 0x181f ;  /* 0x00581f00060e7f89 */ /* 0x002e6200000e0000 */
[----:B0-----:R-:W-:-:S03]  /*b0b0*/  IMAD.X R13, RZ, RZ, R0, P0 ;  /* 0x000000ffff0d7224 */ /* 0x001fc600000e0600 */
[----:B------:R-:W0:Y:S04]  /*b0c0*/  SHFL.IDX PT, R0, R5, 0x3, 0x181f ;  /* 0x00781f0005007f89 */ /* 0x000e2800000e0000 */
[----:B------:R-:W-:Y:S04]  /*b0d0*/  LDGSTS.E.BYPASS.LTC128B.128 [R4+0x18c00], desc[UR38][R12.64], !P4 ;  /* 0x18c000000c047fae */ /* 0x000fe8000e101d66 */
[----:B------:R1:W-:Y:S02]  /*b0e0*/  LDGSTS.E.BYPASS.LTC128B.128 [R4+0x1cc00], desc[UR38][R12.64+0x80], !P3 ;  /* 0x1cc000800c047fae */ /* 0x0003e4000d901d66 */
[----:B-1----:R-:W-:-:S05]  /*b0f0*/  IADD3 R12, P0, R14, R3, RZ ;  /* 0x000000030e0c7210 */ /* 0x002fca0007f1e0ff */
[----:B------:R-:W-:Y:S01]  /*b100*/  IMAD.X R13, RZ, RZ, R7, P0 ;  /* 0x000000ffff0d7224 */ /* 0x000fe200000e0607 */
[-C--:B------:R-:W-:Y:S01]  /*b110*/  IADD3 R14, P0, R37, R3.reuse, RZ ;  /* 0x00000003250e7210 */ /* 0x080fe20007f1e0ff */
[----:B------:R-:W-:Y:S03]  /*b120*/  SHFL.IDX PT, R7, R5, 0x5, 0x181f ;  /* 0x00b81f0005077f89 */ /* 0x000fe600000e0000 */
[----:B0-----:R-:W-:Y:S01]  /*b130*/  IADD3.X R15, RZ, R0, RZ, P0, !PT ;  /* 0x00000000ff0f7210 */ /* 0x001fe200007fe4ff */
[----:B------:R-:W0:Y:S04]  /*b140*/  SHFL.IDX PT, R37, R6, 0x4, 0x181f ;  /* 0x00981f0006257f89 */ /* 0x000e2800000e0000 */
[----:B------:R-:W1:Y:S04]  /*b150*/  SHFL.IDX PT, R0, R5, 0x4, 0x181f ;  /* 0x00981f0005007f89 */ /* 0x000e6800000e0000 */
[----:B------:R-:W-:Y:S04]  /*b160*/  LDGSTS.E.BYPASS.LTC128B.128 [R4+0x19400], desc[UR38][R12.64], !P4 ;  /* 0x194000000c047fae */ /* 0x000fe8000e101d66 */
[----:B------:R0:W-:Y:S04]  /*b170*/  LDGSTS.E.BYPASS.LTC128B.128 [R4+0x1d400], desc[UR38][R12.64+0x80], !P3 ;  /* 0x1d4000800c047fae */ /* 0x0001e8000d901d66 */
[----:B------:R-:W-:Y:S04]  /*b180*/  LDGSTS.E.BYPASS.LTC128B.128 [R4+0x19c00], desc[UR38][R14.64], !P4 ;  /* 0x19c000000e047fae */ /* 0x000fe8000e101d66 */
[----:B------:R2:W-:Y:S01]  /*b190*/  LDGSTS.E.BYPASS.LTC128B.128 [R4+0x1dc00], desc[UR38][R14.64+0x80], !P3 ;  /* 0x1dc000800e047fae */ /* 0x0005e2000d901d66 */
[----:B0-----:R-:W-:-:S03]  /*b1a0*/  IADD3 R12, P0, R37, R3, RZ ;  /* 0x00000003250c7210 */ /* 0x001fc60007f1e0ff */
[----:B------:R-:W-:Y:S02]  /*b1b0*/  SHFL.IDX PT, R37, R6, 0x6, 0x181f ;  /* 0x00d81f0006257f89 */ /* 0x000fe400000e0000 */
[----:B-1----:R-:W-:Y:S02]  /*b1c0*/  IMAD.X R13, RZ, RZ, R0, P0 ;  /* 0x000000ffff0d7224 */ /* 0x002fe400000e0600 */
[----:B------:R-:W-:Y:S04]  /*b1d0*/  SHFL.IDX PT, R0, R5, 0x6, 0x181f ;  /* 0x00d81f0005007f89 */ /* 0x000fe800000e0000 */
[----:B--2---:R-:W0:Y:S04]  /*b1e0*/  SHFL.IDX PT, R14, R6, 0x5, 0x181f ;  /* 0x00b81f00060e7f89 */ /* 0x004e2800000e0000 */
[----:B------:R-:W-:Y:S04]  /*b1f0*/  LDGSTS.E.BYPASS.LTC128B.128 [R4+0x1a400], desc[UR38][R12.64], !P4 ;  /* 0x1a4000000c047fae */ /* 0x000fe8000e101d66 */
[----:B------:R1:W-:Y:S04]  /*b200*/  LDGSTS.E.BYPASS.LTC128B.128 [R4+0x1e400], desc[UR38][R12.64+0x80], !P3 ;  /* 0x1e4000800c047fae */ /* 0x0003e8000d901d66 */
[----:B------:R-:W2:Y:S04]  /*b210*/  SHFL.IDX PT, R6, R6, 0x7, 0x181f ;  /* 0x00f81f0006067f89 */ /* 0x000ea800000e0000 */
[----:B------:R-:W3:Y:S01]  /*b220*/  SHFL.IDX PT, R5, R5, 0x7, 0x181f ;  /* 0x00f81f0005057f89 */ /* 0x000ee200000e0000 */
[----:B0-----:R-:W-:-:S05]  /*b230*/  IADD3 R14, P0, R14, R3, RZ ;  /* 0x000000030e0e7210 */ /* 0x001fca0007f1e0ff */
[----:B------:R-:W-:Y:S01]  /*b240*/  IMAD.X R15, RZ, RZ, R7, P0 ;  /* 0x000000ffff0f7224 */ /* 0x000fe200000e0607 */
[----:B-1----:R-:W-:-:S04]  /*b250*/  IADD3 R12, P0, R37, R3, RZ ;  /* 0x00000003250c7210 */ /* 0x002fc80007f1e0ff */
[----:B------:R-:W-:Y:S01]  /*b260*/  IADD3.X R13, RZ, R0, RZ, P0, !PT ;  /* 0x00000000ff0d7210 */ /* 0x000fe200007fe4ff */
[----:B------:R0:W-:Y:S04]  /*b270*/  LDGSTS.E.BYPASS.LTC128B.128 [R4+0x1ac00], desc[UR38][R14.64], !P4 ;  /* 0x1ac000000e047fae */ /* 0x0001e8000e101d66 */
[----:B------:R0:W-:Y:S04]  /*b280*/  LDGSTS.E.BYPASS.LTC128B.128 [R4+0x1ec00], desc[UR38][R14.64+0x80], !P3 ;  /* 0x1ec000800e047fae */ /* 0x0001e8000d901d66 */
[----:B------:R0:W-:Y:S04]  /*b290*/  LDGSTS.E.BYPASS.LTC128B.128 [R4+0x1b400], desc[UR38][R12.64], !P4 ;  /* 0x1b4000000c047fae */ /* 0x0001e8000e101d66 */
[----:B--23--:R0:W-:Y:S02]  /*b2a0*/  LDGSTS.E.BYPASS.LTC128B.128 [R4+0x1f400], desc[UR38][R12.64+0x80], !P3 ;  /* 0x1f4000800c047fae */ /* 0x00c1e4000d901d66 */
.L_x_143:
[----:B------:R-:W-:-:S05]  /*b2b0*/  IADD3 R6, P0, R6, R3, RZ ;  /* 0x0000000306067210 */ /* 0x000fca0007f1e0ff */
[----:B------:R-:W-:Y:S01]  /*b2c0*/  IMAD.X R7, RZ, RZ, R5, P0 ;  /* 0x000000ffff077224 */ /* 0x000fe200000e0605 */
[----:B------:R-:W-:-:S04]  /*b2d0*/  PLOP3.LUT P0, PT, PT, PT, PT, 0x80, 0x0 ;  /* 0x000000000000781c */ /* 0x000fc80003f0f070 */
[----:B------:R-:W-:Y:S01]  /*b2e0*/  @!PT LDS RZ, [RZ] ;  /* 0x00000000fffff984 */ /* 0x000fe20000000800 */
[----:B------:R-:W-:Y:S01]  /*b2f0*/  @!PT LDS RZ, [RZ] ;  /* 0x00000000fffff984 */ /* 0x000fe20000000800 */
[----:B------:R-:W-:Y:S01]  /*b300*/  @!PT LDS RZ, [RZ] ;  /* 0x00000000fffff984 */ /* 0x000fe20000000800 */
[----:B------:R1:W-:Y:S04]  /*b310*/  LDGSTS.E.BYPASS.LTC128B.128 [R4+0x1bc00], desc[UR38][R6.64], !P4 ;  /* 0x1bc0000006047fae */ /* 0x0003e8000e101d66 */
[----:B------:R1:W-:Y:S01]  /*b320*/  LDGSTS.E.BYPASS.LTC128B.128 [R4+0x1fc00], desc[UR38][R6.64+0x80], !P3 ;  /* 0x1fc0008006047fae */ /* 0x0003e2000d901d66 */
[----:B------:R-:W-:-:S04]  /*b330*/  NOP ;  /* 0x0000000000007918 */ /* 0x000fc80000000000 */
.L_x_60:
[----:B------:R-:W-:Y:S02]  /*b340*/  PLOP3.LUT P3, PT, P3, P0, PT, 0xa2, 0x0 ;  /* 0x000000000000781c */ /* 0x000fe40001f61472 */
[----:B------:R-:W-:-:S08]  /*b350*/  @P0 R2UR P3, UR4, R33 ;  /* 0x00000000210402ca */ /* 0x000fd00000060000 */
[----:B------:R-:W-:-:S05]  /*b360*/  @P0 PLOP3.LUT P0, PT, P3, PT, PT, 0x80, 0x0 ;  /* 0x000000000000081c */ /* 0x000fca0001f0f070 */
[----:B------:R-:W-:Y:S01]  /*b370*/  @!P3 SYNCS.ARRIVE.TRANS64.RED.A0T1 RZ, [UR4+0x28830], RZ ;  /* 0x028830ffffffb9a7 */ /* 0x000fe20008200404 */
[----:B------:R-:W-:Y:S07]  /*b380*/  @!P3 ARRIVES.LDGSTSBAR.64.TRANSCNT [UR4+0x28830] ;  /* 0x02883000ff00b9b0 */ /* 0x000fee0008000a84 */
[----:B------:R-:W-:Y:S05]  /*b390*/  @P0 BRA.U.ANY `(.L_x_60) ;  /* 0xfffffffd00e80947 */ /* 0x000fea000393ffff */
[----:B------:R-:W-:Y:S01]  /*b3a0*/  NOP ;  /* 0x0000000000007918 */ /* 0x000fe20000000000 */
[----:B------:R-:W-:-:S13]  /*b3b0*/  ISETP.NE.AND P4, PT, R19, 0x3, PT ;  /* 0x000000031300780c */ /* 0x000fda0003f85270 */
[----:B------:R-:W-:Y:S05]  /*b3c0*/  @!P4 BRA `(.L_x_61) ;  /* 0x000000000004c947 */ /* 0x000fea0003800000 */
[----:B------:R-:W-:Y:S01]  /*b3d0*/  BPT.TRAP 0x1 ;  /* 0x000000040000795c */ /* 0x000fe20000300000 */
.L_x_61:
[----:B------:R2:W-:Y:S01]  /*b3e0*/  SYNCS.ARRIVE.TRANS64.A1T0 RZ, [R33+URZ+0x28830], RZ ;  /* 0x028830ff21ff79a7 */ /* 0x0005e2000810003f */
[----:B------:R-:W-:Y:S05]  /*b3f0*/  @!P4 BRA `(.L_x_62) ;  /* 0x000000000004c947 */ /* 0x000fea0003800000 */
[----:B------:R-:W-:Y:S01]  /*b400*/  BPT.TRAP 0x1 ;  /* 0x000000040000795c */ /* 0x000fe20000300000 */
.L_x_62:
[----:B------:R-:W-:Y:S01]  /*b410*/  SHF.L.U32 R5, R10, 0x1f, RZ ;  /* 0x0000001f0a057819 */ /* 0x000fe200000006ff */
[----:B------:R-:W-:Y:S01]  /*b420*/  BSSY B1, `(.L_x_63) ;  /* 0x0000004000017945 */ /* 0x000fe20003800000 */
[----:B------:R-:W-:-:S04]  /*b430*/  LEA R0, R21, UR45, 0x3 ;  /* 0x0000002d15007c11 */ /* 0x000fc8000f8e18ff */
[----:B------:R-:W3:Y:S02]  /*b440*/  SYNCS.PHASECHK.TRANS64.TRYWAIT P0, [R0+URZ+0x28860], R5 ;  /* 0x02886005000075a7 */ /* 0x000ee4000800017f */
[----:B---3--:R-:W-:Y:S05]  /*b450*/  @!P0 BRA `(.L_x_64) ;  /* 0x0000003000748947 */ /* 0x008fea0003800000 */
.L_x_144:
[----:B------:R-:W-:Y:S05]  /*b460*/  BSYNC B1 ;  /* 0x0000000000017941 */ /* 0x000fea0003800000 */
.L_x_63:
[----:B------:R-:W-:Y:S01]  /*b470*/  UMOV UR4, 0xffffffff ;  /* 0xffffffff00047882 */ /* 0x000fe20000000000 */
[----:B-1----:R-:W-:Y:S02]  /*b480*/  IMAD R7, R21, 0x4000, R36 ;  /* 0x0000400015077824 */ /* 0x002fe400078e0224 */
[----:B------:R-:W-:Y:S05]  /*b490*/  BRA.DIV UR4, `(.L_x_65) ;  /* 0x0000003204787947 */ /* 0x000fea000b800000 */
[----:B0-----:R-:W0:Y:S01]  /*b4a0*/  SHFL.IDX PT, R14, R16, RZ, 0x181f ;  /* 0x00181fff100e7589 */ /* 0x001e2200000e0000 */
[----:B------:R-:W-:-:S03]  /*b4b0*/  LEA R7, R7, UR45, 0x1 ;  /* 0x0000002d07077c11 */ /* 0x000fc6000f8e08ff */
[----:B---3--:R-:W1:Y:S04]  /*b4c0*/  SHFL.IDX PT, R5, R2, RZ, 0x181f ;  /* 0x00181fff02057589 */ /* 0x008e6800000e0000 */
[----:B------:R-:W-:Y:S01]  /*b4d0*/  SHFL.IDX PT, R6, R2, 0x1, 0x181f ;  /* 0x00381f0002067f89 */ /* 0x000fe200000e0000 */
[----:B0-----:R-:W-:-:S03]  /*b4e0*/  IADD3 R4, P0, R14, R3, RZ ;  /* 0x000000030e047210 */ /* 0x001fc60007f1e0ff */
[----:B------:R-:W0:Y:S01]  /*b4f0*/  SHFL.IDX PT, R14, R16, 0x1, 0x181f ;  /* 0x00381f00100e7f89 */ /* 0x000e2200000e0000 */
[----:B-1----:R-:W-:Y:S02]  /*b500*/  IADD3.X R5, RZ, R5, RZ, P0, !PT ;  /* 0x00000005ff057210 */ /* 0x002fe400007fe4ff */
[----:B------:R-:W-:-:S13]  /*b510*/  ISETP.LT.OR P0, PT, R20, 0x1, P2 ;  /* 0x000000011400780c */ /* 0x000fda0001701670 */
[----:B------:R-:W-:Y:S01]  /*b520*/  LDGSTS.E.BYPASS.LTC128B.128 [R7+0x400], desc[UR38][R4.64], !P0 ;  /* 0x0040000004077fae */ /* 0x000fe2000c101d66 */
[----:B------:R-:W-:-:S13]  /*b530*/  ISETP.LT.OR P0, PT, R20, 0x1, P1 ;  /* 0x000000011400780c */ /* 0x000fda0000f01670 */
[----:B------:R1:W-:Y:S01]  /*b540*/  LDGSTS.E.BYPASS.LTC128B.128 [R7+0x4400], desc[UR38][R4.64+0x80], !P0 ;  /* 0x0440008004077fae */ /* 0x0003e2000c101d66 */
[----:B0-----:R-:W-:-:S03]  /*b550*/  IADD3 R12, P0, R14, R3, RZ ;  /* 0x000000030e0c7210 */ /* 0x001fc60007f1e0ff */
[----:B------:R-:W0:Y:S02]  /*b560*/  SHFL.IDX PT, R14, R16, 0x2, 0x181f ;  /* 0x00581f00100e7f89 */ /* 0x000e2400000e0000 */
[----:B------:R-:W-:Y:S01]  /*b570*/  IMAD.X R13, RZ, RZ, R6, P0 ;  /* 0x000000ffff0d7224 */ /* 0x000fe200000e0606 */
[----:B------:R-:W-:Y:S01]  /*b580*/  ISETP.LT.OR P0, PT, R20, 0x11, P2 ;  /* 0x000000111400780c */ /* 0x000fe20001701670 */
[----:B------:R-:W3:-:S12]  /*b590*/  SHFL.IDX PT, R6, R2, 0x2, 0x181f ;  /* 0x00581f0002067f89 */ /* 0x000ed800000e0000 */
[----:B------:R-:W-:Y:S01]  /*b5a0*/  LDGSTS.E.BYPASS.LTC128B.128 [R7+0xc00], desc[UR38][R12.64], !P0 ;  /* 0x00c000000c077fae */ /* 0x000fe2000c101d66 */
[----:B------:R-:W-:-:S13]  /*b5b0*/  ISETP.LT.OR P0, PT, R20, 0x11, P1 ;  /* 0x000000111400780c */ /* 0x000fda0000f01670 */
[----:B------:R4:W-:Y:S01]  /*b5c0*/  LDGSTS.E.BYPASS.LTC128B.128 [R7+0x4c00], desc[UR38][R12.64+0x80], !P0 ;  /* 0x04c000800c077fae */ /* 0x0009e2000c101d66 */
[----:B0-----:R-:W-:-:S03]  /*b5d0*/  IADD3 R10, P0, R14, R3, RZ ;  /* 0x000000030e0a7210 */ /* 0x001fc60007f1e0ff */
[----:B------:R-:W1:Y:S02]  /*b5e0*/  SHFL.IDX PT, R14, R16, 0x3, 0x181f ;  /* 0x00781f00100e7f89 */ /* 0x000e6400000e0000 */
[----:B---3--:R-:W-:Y:S01]  /*b5f0*/  IMAD.X R11, RZ, RZ, R6, P0 ;  /* 0x000000ffff0b7224 */ /* 0x008fe200000e0606 */
[----:B------:R-:W-:Y:S01]  /*b600*/  ISETP.LT.OR P0, PT, R20, 0x21, P2 ;  /* 0x000000211400780c */ /* 0x000fe20001701670 */
[----:B------:R-:W0:-:S12]  /*b610*/  SHFL.IDX PT, R6, R2, 0x3, 0x181f ;  /* 0x00781f0002067f89 */ /* 0x000e1800000e0000 */
[----:B------:R-:W-:Y:S01]  /*b620*/  LDGSTS.E.BYPASS.LTC128B.128 [R7+0x1400], desc[UR38][R10.64], !P0 ;  /* 0x014000000a077fae */ /* 0x000fe2000c101d66 */
[----:B------:R-:W-:-:S13]  /*b630*/  ISETP.LT.OR P0, PT, R20, 0x21, P1 ;  /* 0x000000211400780c */ /* 0x000fda0000f01670 */
[----:B------:R3:W-:Y:S01]  /*b640*/  LDGSTS.E.BYPASS.LTC128B.128 [R7+0x5400], desc[UR38][R10.64+0x80], !P0 ;  /* 0x054000800a077fae */ /* 0x0007e2000c101d66 */
[----:B-1----:R-:W-:-:S03]  /*b650*/  IADD3 R4, P0, R14, R3, RZ ;  /* 0x000000030e047210 */ /* 0x002fc60007f1e0ff */
[----:B------:R-:W4:Y:S01]  /*b660*/  SHFL.IDX PT, R14, R16, 0x4, 0x181f ;  /* 0x00981f00100e7f89 */ /* 0x000f2200000e0000 */
[----:B0-----:R-:W-:Y:S02]  /*b670*/  IADD3.X R5, RZ, R6, RZ, P0, !PT ;  /* 0x00000006ff057210 */ /* 0x001fe400007fe4ff */
[----:B------:R-:W-:Y:S01]  /*b680*/  ISETP.LT.OR P0, PT, R20, 0x31, P2 ;  /* 0x000000311400780c */ /* 0x000fe20001701670 */
[----:B------:R-:W0:-:S12]  /*b690*/  SHFL.IDX PT, R6, R2, 0x4, 0x181f ;  /* 0x00981f0002067f89 */ /* 0x000e1800000e0000 */
[----:B------:R-:W-:Y:S01]  /*b6a0*/  LDGSTS.E.BYPASS.LTC128B.128 [R7+0x1c00], desc[UR38][R4.64], !P0 ;  /* 0x01c0000004077fae */ /* 0x000fe2000c101d66 */
[----:B------:R-:W-:-:S13]  /*b6b0*/  ISETP.LT.OR P0, PT, R20, 0x31, P1 ;  /* 0x000000311400780c */ /* 0x000fda0000f01670 */
[----:B------:R1:W-:Y:S01]  /*b6c0*/  LDGSTS.E.BYPASS.LTC128B.128 [R7+0x5c00], desc[UR38][R4.64+0x80], !P0 ;  /* 0x05c0008004077fae */ /* 0x0003e2000c101d66 */
[----:B----4-:R-:W-:-:S03]  /*b6d0*/  IADD3 R12, P0, R14, R3, RZ ;  /* 0x000000030e0c7210 */ /* 0x010fc60007f1e0ff */
[----:B------:R-:W3:Y:S02]  /*b6e0*/  SHFL.IDX PT, R14, R16, 0x5, 0x181f ;  /* 0x00b81f00100e7f89 */ /* 0x000ee400000e0000 */
[----:B0-----:R-:W-:Y:S01]  /*b6f0*/  IMAD.X R13, RZ, RZ, R6, P0 ;  /* 0x000000ffff0d7224 */ /* 0x001fe200000e0606 */
[----:B------:R-:W-:Y:S01]  /*b700*/  ISETP.LT.OR P0, PT, R20, 0x41, P2 ;  /* 0x000000411400780c */ /* 0x000fe20001701670 */
[----:B------:R-:W0:-:S12]  /*b710*/  SHFL.IDX PT, R6, R2, 0x5, 0x181f ;  /* 0x00b81f0002067f89 */ /* 0x000e1800000e0000 */
[----:B------:R4:W-:Y:S01]  /*b720*/  LDGSTS.E.BYPASS.LTC128B.128 [R7+0x2400], desc[UR38][R12.64], !P0 ;  /* 0x024000000c077fae */ /* 0x0009e2000c101d66 */
[----:B------:R-:W-:-:S13]  /*b730*/  ISETP.LT.OR P0, PT, R20, 0x41, P1 ;  /* 0x000000411400780c */ /* 0x000fda0000f01670 */
[----:B------:R4:W-:Y:S01]  /*b740*/  LDGSTS.E.BYPASS.LTC128B.128 [R7+0x6400], desc[UR38][R12.64+0x80], !P0 ;  /* 0x064000800c077fae */ /* 0x0009e2000c101d66 */
[----:B---3--:R-:W-:-:S03]  /*b750*/  IADD3 R10, P0, R14, R3, RZ ;  /* 0x000000030e0a7210 */ /* 0x008fc60007f1e0ff */
[----:B------:R-:W1:Y:S02]  /*b760*/  SHFL.IDX PT, R14, R16, 0x6, 0x181f ;  /* 0x00d81f00100e7f89 */ /* 0x000e6400000e0000 */
[----:B0-----:R-:W-:Y:S01]  /*b770*/  IMAD.X R11, RZ, RZ, R6, P0 ;  /* 0x000000ffff0b7224 */ /* 0x001fe200000e0606 */
[----:B------:R-:W-:Y:S01]  /*b780*/  ISETP.LT.OR P0, PT, R20, 0x51, P2 ;  /* 0x000000511400780c */ /* 0x000fe20001701670 */
[----:B------:R-:W0:-:S12]  /*b790*/  SHFL.IDX PT, R6, R2, 0x6, 0x181f ;  /* 0x00d81f0002067f89 */ /* 0x000e1800000e0000 */
[----:B------:R4:W-:Y:S01]  /*b7a0*/  LDGSTS.E.BYPASS.LTC128B.128 [R7+0x2c00], desc[UR38][R10.64], !P0 ;  /* 0x02c000000a077fae */ /* 0x0009e2000c101d66 */
[----:B------:R-:W-:-:S13]  /*b7b0*/  ISETP.LT.OR P0, PT, R20, 0x51, P1 ;  /* 0x000000511400780c */ /* 0x000fda0000f01670 */
[----:B------:R4:W-:Y:S01]  /*b7c0*/  LDGSTS.E.BYPASS.LTC128B.128 [R7+0x6c00], desc[UR38][R10.64+0x80], !P0 ;  /* 0x06c000800a077fae */ /* 0x0009e2000c101d66 */
[----:B-1----:R-:W-:-:S03]  /*b7d0*/  IADD3 R4, P0, R14, R3, RZ ;  /* 0x000000030e047210 */ /* 0x002fc60007f1e0ff */
[----:B------:R4:W1:Y:S01]  /*b7e0*/  SHFL.IDX PT, R14, R16, 0x7, 0x181f ;  /* 0x00f81f00100e7f89 */ /* 0x00086200000e0000 */
[----:B0-----:R-:W-:Y:S02]  /*b7f0*/  IADD3.X R5, RZ, R6, RZ, P0, !PT ;  /* 0x00000006ff057210 */ /* 0x001fe400007fe4ff */
[----:B------:R-:W-:Y:S01]  /*b800*/  ISETP.LT.OR P0, PT, R20, 0x61, P2 ;  /* 0x000000611400780c */ /* 0x000fe20001701670 */
[----:B------:R4:W3:-:S12]  /*b810*/  SHFL.IDX PT, R6, R2, 0x7, 0x181f ;  /* 0x00f81f0002067f89 */ /* 0x0008d800000e0000 */
[----:B------:R4:W-:Y:S01]  /*b820*/  LDGSTS.E.BYPASS.LTC128B.128 [R7+0x3400], desc[UR38][R4.64], !P0 ;  /* 0x0340000004077fae */ /* 0x0009e2000c101d66 */
[----:B------:R-:W-:-:S13]  /*b830*/  ISETP.LT.OR P0, PT, R20, 0x61, P1 ;  /* 0x000000611400780c */ /* 0x000fda0000f01670 */
[----:B-1-3--:R4:W-:Y:S02]  /*b840*/  LDGSTS.E.BYPASS.LTC128B.128 [R7+0x7400], desc[UR38][R4.64+0x80], !P0 ;  /* 0x0740008004077fae */ /* 0x00a9e4000c101d66 */
.L_x_162:
[----:B----4-:R-:W-:Y:S01]  /*b850*/  IADD3 R2, P0, R14, R3, RZ ;  /* 0x000000030e027210 */ /* 0x010fe20007f1e0ff */
[----:B------:R-:W-:Y:S02]  /*b860*/  ULDC.64 UR4, c[0x0][0x328] ;  /* 0x0000ca0000047ab9 */ /* 0x000fe40000000a00 */
[----:B------:R-:W-:Y:S02]  /*b870*/  IMAD R35, R35, UR4, RZ ;  /* 0x0000000423237c24 */ /* 0x000fe4000f8e02ff */
[----:B------:R-:W-:Y:S01]  /*b880*/  IMAD.X R3, RZ, RZ, R6, P0 ;  /* 0x000000ffff037224 */ /* 0x000fe200000e0606 */
[----:B------:R-:W-:Y:S01]  /*b890*/  ISETP.LT.OR P0, PT, R20, 0x71, P2 ;  /* 0x000000711400780c */ /* 0x000fe20001701670 */
[C---:B------:R-:W-:Y:S02]  /*b8a0*/  IMAD R35, R34.reuse, UR5, R35 ;  /* 0x0000000522237c24 */ /* 0x040fe4000f8e0223 */
[----:B0-----:R-:W-:Y:S01]  /*b8b0*/  IMAD.WIDE.U32 R4, R34, UR4, RZ ;  /* 0x0000000422047c25 */ /* 0x001fe2000f8e00ff */
[----:B------:R-:W-:-:S03]  /*b8c0*/  ULDC.64 UR4, c[0x0][0x338] ;  /* 0x0000ce0000047ab9 */ /* 0x000fc60000000a00 */
[----:B------:R-:W-:Y:S02]  /*b8d0*/  IMAD.IADD R5, R5, 0x1, R35 ;  /* 0x0000000105057824 */ /* 0x000fe400078e0223 */
[----:B------:R-:W-:Y:S02]  /*b8e0*/  IMAD R11, R32, UR4, RZ ;  /* 0x00000004200b7c24 */ /* 0x000fe4000f8e02ff */
[----:B------:R-:W-:Y:S02]  /*b8f0*/  IMAD.WIDE.U32 R4, R28, UR4, R4 ;  /* 0x000000041c047c25 */ /* 0x000fe4000f8e0004 */
[----:B------:R-:W-:Y:S01]  /*b900*/  @!PT LDS RZ, [RZ] ;  /* 0x00000000fffff984 */ /* 0x000fe20000000800 */
[----:B------:R-:W-:Y:S01]  /*b910*/  @!PT LDS RZ, [RZ] ;  /* 0x00000000fffff984 */ /* 0x000fe20000000800 */
[----:B------:R-:W-:Y:S01]  /*b920*/  @!PT LDS RZ, [RZ] ;  /* 0x00000000fffff984 */ /* 0x000fe20000000800 */
[----:B------:R0:W-:Y:S01]  /*b930*/  LDGSTS.E.BYPASS.LTC128B.128 [R7+0x3c00], desc[UR38][R2.64], !P0 ;  /* 0x03c0000002077fae */ /* 0x0001e2000c101d66 */
[----:B------:R-:W-:Y:S01]  /*b940*/  ISETP.LT.OR P0, PT, R20, 0x71, P1 ;  /* 0x000000711400780c */ /* 0x000fe20000f01670 */
[----:B------:R-:W-:-:S05]  /*b950*/  IMAD R11, R28, UR5, R11 ;  /* 0x000000051c0b7c24 */ /* 0x000fca000f8e020b */
[----:B------:R-:W-:-:S07]  /*b960*/  IADD3 R11, R5, R11, RZ ;  /* 0x0000000b050b7210 */ /* 0x000fce0007ffe0ff */
[----:B------:R0:W-:Y:S01]  /*b970*/  LDGSTS.E.BYPASS.LTC128B.128 [R7+0x7c00], desc[UR38][R2.64+0x80], !P0 ;  /* 0x07c0008002077fae */ /* 0x0001e2000c101d66 */
[----:B------:R-:W-:Y:S01]  /*b980*/  PLOP3.LUT P0, PT, PT, PT, PT, 0x80, 0x0 ;  /* 0x000000000000781c */ /* 0x000fe20003f0f070 */
[----:B------:R-:W-:-:S12]  /*b990*/  NOP ;  /* 0x0000000000007918 */ /* 0x000fd80000000000 */
.L_x_66:
        /* <DEDUP_REMOVED lines=10> */
.L_x_67:
[----:B------:R-:W-:Y:S01]  /*ba40*/  R2UR UR4, R24 ;  /* 0x00000000180472ca */ /* 0x000fe200000e0000 */
[----:B------:R-:W-:Y:S01]  /*ba50*/  ULDC.64 UR6, c[0x0][0x330] ;  /* 0x0000cc0000067ab9 */ /* 0x000fe20000000a00 */
[----:B------:R-:W-:Y:S01]  /*ba60*/  IMAD.MOV.U32 R5, RZ, RZ, R11 ;  /* 0x000000ffff057224 */ /* 0x000fe200078e000b */
[----:B------:R1:W-:Y:S01]  /*ba70*/  SYNCS.ARRIVE.TRANS64.A1T0 RZ, [R0+URZ+0x28850], RZ ;  /* 0x028850ff00ff79a7 */ /* 0x0003e2000810003f */
[----:B0-----:R-:W-:Y:S01]  /*ba80*/  IMAD.U32 R3, RZ, RZ, UR6 ;  /* 0x00000006ff037e24 */ /* 0x001fe2000f8e00ff */
[----:B------:R-:W-:Y:S01]  /*ba90*/  IADD3 R18, R18, -0x80, RZ ;  /* 0xffffff8012127810 */ /* 0x000fe20007ffe0ff */
[----:B------:R-:W-:Y:S02]  /*baa0*/  VIADD R22, R22, 0xffffffff ;  /* 0xffffffff16167836 */ /* 0x000fe40000000000 */
[----:B------:R-:W-:-:S04]  /*bab0*/  IMAD.WIDE.U32 R4, R3, UR42, R4 ;  /* 0x0000002a03047c25 */ /* 0x000fc8000f8e0004 */
[----:B------:R-:W-:Y:S01]  /*bac0*/  VIADD R20, R20, 0x80 ;  /* 0x0000008014147836 */ /* 0x000fe20000000000 */
[----:B------:R-:W-:Y:S01]  /*bad0*/  UIMAD UR4, UR4, UR6, URZ ;  /* 0x00000006040472a4 */ /* 0x000fe2000f8e023f */
[----:B------:R-:W-:Y:S02]  /*bae0*/  IMAD.MOV.U32 R21, RZ, RZ, R9 ;  /* 0x000000ffff157224 */ /* 0x000fe400078e0009 */
[----:B------:R-:W-:Y:S01]  /*baf0*/  IMAD.MOV.U32 R10, RZ, RZ, R8 ;  /* 0x000000ffff0a7224 */ /* 0x000fe200078e0008 */
[----:B------:R-:W-:-:S03]  /*bb00*/  UIMAD UR4, UR42, UR7, UR4 ;  /* 0x000000072a0472a4 */ /* 0x000fc6000f8e0204 */
[----:B------:R-:W-:Y:S02]  /*bb10*/  ULDC.64 UR6, c[0x0][0x318] ;  /* 0x0000c60000067ab9 */ /* 0x000fe40000000a00 */
[----:B------:R-:W-:Y:S02]  /*bb20*/  LEA R16, P0, R4, UR6, 0x1 ;  /* 0x0000000604107c11 */ /* 0x000fe4000f8008ff */
[----:B------:R-:W-:-:S04]  /*bb30*/  IADD3 R3, R5, UR4, RZ ;  /* 0x0000000405037c10 */ /* 0x000fc8000fffe0ff */
[----:B------:R-:W-:Y:S02]  /*bb40*/  LEA.HI.X R2, R4, UR7, R3, 0x1, P0 ;  /* 0x0000000704027c11 */ /* 0x000fe400080f0c03 */
[----:B------:R-:W-:-:S13]  /*bb50*/  ISETP.GT.AND P0, PT, R22, UR48, PT ;  /* 0x0000003016007c0c */ /* 0x000fda000bf04270 */
[----:B-1----:R-:W-:Y:S05]  /*bb60*/  @P0 BRA `(.L_x_68) ;  /* 0xfffffff000240947 */ /* 0x002fea000383ffff */
[----:B------:R-:W-:Y:S05]  /*bb70*/  BSYNC B0 ;  /* 0x0000000000007941 */ /* 0x000fea0003800000 */
.L_x_55:
[----:B------:R-:W-:-:S13]  /*bb80*/  ISETP.NE.AND P0, PT, R19, 0x3, PT ;  /* 0x000000031300780c */ /* 0x000fda0003f05270 */
[----:B------:R-:W-:Y:S05]  /*bb90*/  @!P0 BRA `(.L_x_69) ;  /* 0x0000000000048947 */ /* 0x000fea0003800000 */
[----:B------:R-:W-:Y:S01]  /*bba0*/  BPT.TRAP 0x1 ;  /* 0x000000040000795c */ /* 0x000fe20000300000 */
.L_x_69:
[C---:B0-----:R-:W-:Y:S01]  /*bbb0*/  LEA R0, R9.reuse, UR45, 0x3 ;  /* 0x0000002d09007c11 */ /* 0x041fe2000f8e18ff */
[----:B------:R-:W-:Y:S01]  /*bbc0*/  BSSY B0, `(.L_x_70) ;  /* 0x0000008000007945 */ /* 0x000fe20003800000 */
[----:B------:R-:W-:Y:S02]  /*bbd0*/  SHF.L.U32 R5, R8, 0x1f, RZ ;  /* 0x0000001f08057819 */ /* 0x000fe400000006ff */
[----:B------:R-:W-:Y:S02]  /*bbe0*/  MOV R3, 0xffffff80 ;  /* 0xffffff8000037802 */ /* 0x000fe40000000f00 */
[----:B------:R-:W0:Y:S03]  /*bbf0*/  SYNCS.PHASECHK.TRANS64.TRYWAIT P0, [R0+URZ+0x28860], R5 ;  /* 0x02886005000075a7 */ /* 0x000e26000800017f */
[----:B------:R-:W-:Y:S02]  /*bc00*/  IMAD R22, R22, R3, UR43 ;  /* 0x0000002b16167e24 */ /* 0x000fe4000f8e0203 */
[----:B------:R-:W-:-:S02]  /*bc10*/  IMAD R3, R9, 0x4000, R36 ;  /* 0x0000400009037824 */ /* 0x000fc400078e0224 */
[----:B------:R-:W-:Y:S01]  /*bc20*/  IMAD.IADD R29, R22, 0x1, -R29 ;  /* 0x00000001161d7824 */ /* 0x000fe200078e0a1d */
[----:B0-----:R-:W-:Y:S06]  /*bc30*/  @!P0 BRA `(.L_x_71) ;  /* 0x0000003400448947 */ /* 0x001fec0003800000 */
.L_x_163:
[----:B------:R-:W-:Y:S05]  /*bc40*/  BSYNC B0 ;  /* 0x0000000000007941 */ /* 0x000fea0003800000 */
.L_x_70:
[----:B------:R-:W-:-:S03]  /*bc50*/  UMOV UR4, 0xffffffff ;  /* 0xffffffff00047882 */ /* 0x000fc60000000000 */
[----:B------:R-:W-:Y:S05]  /*bc60*/  BRA.DIV UR4, `(.L_x_72) ;  /* 0x00000036044c7947 */ /* 0x000fea000b800000 */
[----:B------:R-:W1:Y:S01]  /*bc70*/  SHFL.IDX PT, R4, R16, RZ, 0x181f ;  /* 0x00181fff10047589 */ /* 0x000e6200000e0000 */
[----:B------:R-:W-:Y:S01]  /*bc80*/  ULDC UR4, c[0x0][0x2f4] ;  /* 0x0000bd0000047ab9 */ /* 0x000fe20000000800 */
[----:B------:R-:W-:Y:S02]  /*bc90*/  LEA R3, R3, UR45, 0x1 ;  /* 0x0000002d03037c11 */ /* 0x000fe4000f8e08ff */
[----:B0-----:R-:W0:Y:S01]  /*bca0*/  SHFL.IDX PT, R5, R2, RZ, 0x181f ;  /* 0x00181fff02057589 */ /* 0x001e2200000e0000 */
[----:B------:R-:W-:Y:S02]  /*bcb0*/  ISETP.GE.AND P1, PT, R26, UR4, PT ;  /* 0x000000041a007c0c */ /* 0x000fe4000bf26270 */
[----:B------:R-:W-:Y:S01]  /*bcc0*/  ISETP.GE.AND P0, PT, R25, UR4, PT ;  /* 0x0000000419007c0c */ /* 0x000fe2000bf06270 */
[----:B------:R-:W3:Y:S01]  /*bcd0*/  SHFL.IDX PT, R20, R2, 0x1, 0x181f ;  /* 0x00381f0002147f89 */ /* 0x000ee200000e0000 */
[C---:B------:R-:W-:Y:S02]  /*bce0*/  ISETP.LT.OR P4, PT, R29.reuse, 0x1, P1 ;  /* 0x000000011d00780c */ /* 0x040fe40000f81670 */
[C---:B------:R-:W-:Y:S01]  /*bcf0*/  ISETP.LT.OR P5, PT, R29.reuse, 0x1, P0 ;  /* 0x000000011d00780c */ /* 0x040fe200007a1670 */
[----:B------:R-:W4:Y:S01]  /*bd00*/  SHFL.IDX PT, R14, R16, 0x1, 0x181f ;  /* 0x00381f00100e7f89 */ /* 0x000f2200000e0000 */
[----:B------:R-:W-:-:S02]  /*bd10*/  ISETP.LT.OR P2, PT, R29, 0x11, P1 ;  /* 0x000000111d00780c */ /* 0x000fc40000f41670 */
[----:B------:R-:W-:Y:S01]  /*bd20*/  ISETP.LT.OR P3, PT, R29, 0x11, P0 ;  /* 0x000000111d00780c */ /* 0x000fe20000761670 */
[----:B------:R-:W5:Y:S04]  /*bd30*/  SHFL.IDX PT, R22, R16, 0x2, 0x181f ;  /* 0x00581f0010167f89 */ /* 0x000f6800000e0000 */
[----:B------:R-:W2:Y:S01]  /*bd40*/  SHFL.IDX PT, R21, R2, 0x2, 0x181f ;  /* 0x00581f0002157f89 */ /* 0x000ea200000e0000 */
[----:B-1----:R-:W-:-:S03]  /*bd50*/  MOV R6, R4 ;  /* 0x0000000400067202 */ /* 0x002fc60000000f00 */
[----:B------:R-:W1:Y:S01]  /*bd60*/  SHFL.IDX PT, R10, R2, 0x3, 0x181f ;  /* 0x00781f00020a7f89 */ /* 0x000e6200000e0000 */
[----:B0-----:R-:W-:-:S03]  /*bd70*/  IMAD.MOV.U32 R7, RZ, RZ, R5 ;  /* 0x000000ffff077224 */ /* 0x001fc600078e0005 */
[----:B------:R-:W0:Y:S01]  /*bd80*/  SHFL.IDX PT, R23, R16, 0x3, 0x181f ;  /* 0x00781f0010177f89 */ /* 0x000e2200000e0000 */
[----:B------:R-:W-:-:S03]  /*bd90*/  IMAD.WIDE.U32 R6, R26, 0x2, R6 ;  /* 0x000000021a067825 */ /* 0x000fc600078e0006 */
[----:B------:R-:W0:Y:S01]  /*bda0*/  SHFL.IDX PT, R18, R2, 0x4, 0x181f ;  /* 0x00981f0002127f89 */ /* 0x000e2200000e0000 */
[----:B---3--:R-:W-:Y:S01]  /*bdb0*/  MOV R5, R20 ;  /* 0x0000001400057202 */ /* 0x008fe20000000f00 */
[----:B----4-:R-:W-:Y:S02]  /*bdc0*/  IMAD.MOV.U32 R4, RZ, RZ, R14 ;  /* 0x000000ffff047224 */ /* 0x010fe400078e000e */
[----:B------:R-:W3:Y:S01]  /*bdd0*/  SHFL.IDX PT, R25, R16, 0x4, 0x181f ;  /* 0x00981f0010197f89 */ /* 0x000ee200000e0000 */
[----:B-----5:R-:W-:-:S03]  /*bde0*/  IMAD.MOV.U32 R20, RZ, RZ, R22 ;  /* 0x000000ffff147224 */ /* 0x020fc600078e0016 */
[----:B------:R-:W-:Y:S01]  /*bdf0*/  LDGSTS.E.BYPASS.LTC128B.128 [R3+0x400], desc[UR38][R6.64], !P4 ;  /* 0x0040000006037fae */ /* 0x000fe2000e101d66 */
[C---:B------:R-:W-:Y:S01]  /*be00*/  ISETP.LT.OR P4, PT, R29.reuse, 0x21, P1 ;  /* 0x000000211d00780c */ /* 0x040fe20000f81670 */
[C---:B------:R-:W-:Y:S02]  /*be10*/  IMAD.WIDE.U32 R4, R26.reuse, 0x2, R4 ;  /* 0x000000021a047825 */ /* 0x040fe400078e0004 */
[----:B------:R4:W-:Y:S01]  /*be20*/  LDGSTS.E.BYPASS.LTC128B.128 [R3+0x4400], desc[UR38][R6.64+0x80], !P5 ;  /* 0x0440008006037fae */ /* 0x0009e2000e901d66 */
[----:B------:R-:W-:Y:S01]  /*be30*/  ISETP.LT.OR P5, PT, R29, 0x21, P0 ;  /* 0x000000211d00780c */ /* 0x000fe200007a1670 */
[----:B--2---:R-:W-:Y:S02]  /*be40*/  IMAD.WIDE.U32 R20, R26, 0x2, R20 ;  /* 0x000000021a147825 */ /* 0x004fe400078e0014 */
[----:B------:R-:W4:Y:S01]  /*be50*/  SHFL.IDX PT, R14, R16, 0x5, 0x181f ;  /* 0x00b81f00100e7f89 */ /* 0x000f2200000e0000 */
[----:B-1----:R-:W-:-:S03]  /*be60*/  MOV R13, R10 ;  /* 0x0000000a000d7202 */ /* 0x002fc60000000f00 */
[----:B------:R-:W1:Y:S01]  /*be70*/  SHFL.IDX PT, R24, R2, 0x5, 0x181f ;  /* 0x00b81f0002187f89 */ /* 0x000e6200000e0000 */
[----:B0-----:R-:W-:-:S03]  /*be80*/  IMAD.MOV.U32 R12, RZ, RZ, R23 ;  /* 0x000000ffff0c7224 */ /* 0x001fc600078e0017 */
[----:B------:R-:W0:Y:S01]  /*be90*/  SHFL.IDX PT, R22, R2, 0x6, 0x181f ;  /* 0x00d81f0002167f89 */ /* 0x000e2200000e0000 */
[----:B------:R-:W-:Y:S02]  /*bea0*/  IMAD.MOV.U32 R11, RZ, RZ, R18 ;  /* 0x000000ffff0b7224 */ /* 0x000fe400078e0012 */
[C---:B------:R-:W-:Y:S01]  /*beb0*/  IMAD.WIDE.U32 R12, R26.reuse, 0x2, R12 ;  /* 0x000000021a0c7825 */ /* 0x040fe200078e000c */
[----:B------:R-:W2:Y:S03]  /*bec0*/  SHFL.IDX PT, R27, R16, 0x6, 0x181f ;  /* 0x00d81f00101b7f89 */ /* 0x000ea600000e0000 */
[----:B---3--:R-:W-:Y:S01]  /*bed0*/  IMAD.MOV.U32 R10, RZ, RZ, R25 ;  /* 0x000000ffff0a7224 */ /* 0x008fe200078e0019 */
[----:B------:R-:W-:Y:S01]  /*bee0*/  LDGSTS.E.BYPASS.LTC128B.128 [R3+0xc00], desc[UR38][R4.64], !P2 ;  /* 0x00c0000004037fae */ /* 0x000fe2000d101d66 */
[C---:B------:R-:W-:Y:S02]  /*bef0*/  ISETP.LT.OR P2, PT, R29.reuse, 0x31, P1 ;  /* 0x000000311d00780c */ /* 0x040fe40000f41670 */
[----:B------:R-:W-:Y:S01]  /*bf00*/  IMAD.WIDE.U32 R10, R26, 0x2, R10 ;  /* 0x000000021a0a7825 */ /* 0x000fe200078e000a */
[----:B------:R0:W-:Y:S01]  /*bf10*/  LDGSTS.E.BYPASS.LTC128B.128 [R3+0x4c00], desc[UR38][R4.64+0x80], !P3 ;  /* 0x04c0008004037fae */ /* 0x0001e2000d901d66 */
[----:B------:R-:W-:-:S03]  /*bf20*/  ISETP.LT.OR P3, PT, R29, 0x31, P0 ;  /* 0x000000311d00780c */ /* 0x000fc60000761670 */
[----:B------:R-:W-:Y:S01]  /*bf30*/  LDGSTS.E.BYPASS.LTC128B.128 [R3+0x1400], desc[UR38][R20.64], !P4 ;  /* 0x0140000014037fae */ /* 0x000fe2000e101d66 */
[C---:B------:R-:W-:Y:S02]  /*bf40*/  ISETP.LT.OR P4, PT, R29.reuse, 0x41, P1 ;  /* 0x000000411d00780c */ /* 0x040fe40000f81670 */
[----:B----4-:R-:W-:Y:S01]  /*bf50*/  MOV R6, R14 ;  /* 0x0000000e00067202 */ /* 0x010fe20000000f00 */
[----:B------:R-:W-:Y:S01]  /*bf60*/  LDGSTS.E.BYPASS.LTC128B.128 [R3+0x5400], desc[UR38][R20.64+0x80], !P5 ;  /* 0x0540008014037fae */ /* 0x000fe2000e901d66 */
[C---:B------:R-:W-:Y:S01]  /*bf70*/  ISETP.LT.OR P5, PT, R29.reuse, 0x41, P0 ;  /* 0x000000411d00780c */ /* 0x040fe200007a1670 */
[----:B-1----:R-:W-:Y:S02]  /*bf80*/  IMAD.MOV.U32 R7, RZ, RZ, R24 ;  /* 0x000000ffff077224 */ /* 0x002fe400078e0018 */
[----:B------:R-:W-:Y:S01]  /*bf90*/  LDGSTS.E.BYPASS.LTC128B.128 [R3+0x1c00], desc[UR38][R12.64], !P2 ;  /* 0x01c000000c037fae */ /* 0x000fe2000d101d66 */
[C---:B------:R-:W-:Y:S01]  /*bfa0*/  ISETP.LT.OR P2, PT, R29.reuse, 0x51, P1 ;  /* 0x000000511d00780c */ /* 0x040fe20000f41670 */
[----:B------:R-:W-:Y:S01]  /*bfb0*/  IMAD.WIDE.U32 R6, R26, 0x2, R6 ;  /* 0x000000021a067825 */ /* 0x000fe200078e0006 */
[----:B0-----:R-:W-:Y:S01]  /*bfc0*/  MOV R5, R22 ;  /* 0x0000001600057202 */ /* 0x001fe20000000f00 */
[----:B------:R-:W-:Y:S01]  /*bfd0*/  LDGSTS.E.BYPASS.LTC128B.128 [R3+0x5c00], desc[UR38][R12.64+0x80], !P3 ;  /* 0x05c000800c037fae */ /* 0x000fe2000d901d66 */
[----:B------:R-:W-:Y:S01]  /*bfe0*/  ISETP.LT.OR P3, PT, R29, 0x51, P0 ;  /* 0x000000511d00780c */ /* 0x000fe20000761670 */
[----:B--2---:R-:W-:-:S02]  /*bff0*/  IMAD.MOV.U32 R4, RZ, RZ, R27 ;  /* 0x000000ffff047224 */ /* 0x004fc400078e001b */
[----:B------:R-:W-:Y:S01]  /*c000*/  LDGSTS.E.BYPASS.LTC128B.128 [R3+0x2400], desc[UR38][R10.64], !P4 ;  /* 0x024000000a037fae */ /* 0x000fe2000e101d66 */
[C---:B------:R-:W-:Y:S01]  /*c010*/  ISETP.LT.OR P4, PT, R29.reuse, 0x61, P1 ;  /* 0x000000611d00780c */ /* 0x040fe20000f81670 */
[----:B------:R-:W-:Y:S02]  /*c020*/  IMAD.WIDE.U32 R4, R26, 0x2, R4 ;  /* 0x000000021a047825 */ /* 0x000fe400078e0004 */
[----:B------:R0:W-:Y:S01]  /*c030*/  LDGSTS.E.BYPASS.LTC128B.128 [R3+0x6400], desc[UR38][R10.64+0x80], !P5 ;  /* 0x064000800a037fae */ /* 0x0001e2000e901d66 */
[----:B------:R-:W-:-:S03]  /*c040*/  ISETP.LT.OR P5, PT, R29, 0x61, P0 ;  /* 0x000000611d00780c */ /* 0x000fc600007a1670 */
[----:B------:R1:W-:Y:S04]  /*c050*/  LDGSTS.E.BYPASS.LTC128B.128 [R3+0x2c00], desc[UR38][R6.64], !P2 ;  /* 0x02c0000006037fae */ /* 0x0003e8000d101d66 */
[----:B------:R1:W-:Y:S04]  /*c060*/  LDGSTS.E.BYPASS.LTC128B.128 [R3+0x6c00], desc[UR38][R6.64+0x80], !P3 ;  /* 0x06c0008006037fae */ /* 0x0003e8000d901d66 */
[----:B------:R1:W-:Y:S01]  /*c070*/  LDGSTS.E.BYPASS.LTC128B.128 [R3+0x3400], desc[UR38][R4.64], !P4 ;  /* 0x0340000004037fae */ /* 0x0003e2000e101d66 */
[----:B0-----:R-:W-:-:S03]  /*c080*/  IMAD.MOV.U32 R10, RZ, RZ, RZ ;  /* 0x000000ffff0a7224 */ /* 0x001fc600078e00ff */
[----:B------:R-:W0:Y:S04]  /*c090*/  SHFL.IDX PT, R2, R2, 0x7, 0x181f ;  /* 0x00f81f0002027f89 */ /* 0x000e2800000e0000 */
[----:B------:R1:W2:Y:S04]  /*c0a0*/  SHFL.IDX PT, R14, R16, 0x7, 0x181f ;  /* 0x00f81f00100e7f89 */ /* 0x0002a800000e0000 */
[----:B------:R1:W-:Y:S02]  /*c0b0*/  LDGSTS.E.BYPASS.LTC128B.128 [R3+0x7400], desc[UR38][R4.64+0x80], !P5 ;  /* 0x0740008004037fae */ /* 0x0003e4000e901d66 */
.L_x_181:
[C---:B------:R-:W-:Y:S01]  /*c0c0*/  ISETP.LT.OR P1, PT, R29.reuse, 0x71, P1 ;  /* 0x000000711d00780c */ /* 0x040fe20000f21670 */
[----:B-12---:R-:W-:Y:S01]  /*c0d0*/  IMAD.MOV.U32 R4, RZ, RZ, R14 ;  /* 0x000000ffff047224 */ /* 0x006fe200078e000e */
[----:B------:R-:W-:Y:S02]  /*c0e0*/  ISETP.LT.OR P0, PT, R29, 0x71, P0 ;  /* 0x000000711d00780c */ /* 0x000fe40000701670 */
[----:B0-----:R-:W-:-:S03]  /*c0f0*/  MOV R5, R2 ;  /* 0x0000000200057202 */ /* 0x001fc60000000f00 */
[----:B------:R-:W-:-:S06]  /*c100*/  IMAD.WIDE.U32 R4, R26, 0x2, R4 ;  /* 0x000000021a047825 */ /* 0x000fcc00078e0004 */
[----:B------:R-:W-:Y:S01]  /*c110*/  @!PT LDS RZ, [RZ] ;  /* 0x00000000fffff984 */ /* 0x000fe20000000800 */
[----:B------:R-:W-:Y:S01]  /*c120*/  @!PT LDS RZ, [RZ] ;  /* 0x00000000fffff984 */ /* 0x000fe20000000800 */
[----:B------:R-:W-:Y:S01]  /*c130*/  @!PT LDS RZ, [RZ] ;  /* 0x00000000fffff984 */ /* 0x000fe20000000800 */
[----:B------:R0:W-:Y:S04]  /*c140*/  LDGSTS.E.BYPASS.LTC128B.128 [R3+0x3c00], desc[UR38][R4.64], !P1 ;  /* 0x03c0000004037fae */ /* 0x0001e8000c901d66 */
[----:B------:R0:W-:Y:S01]  /*c150*/  LDGSTS.E.BYPASS.LTC128B.128 [R3+0x7c00], desc[UR38][R4.64+0x80], !P0 ;  /* 0x07c0008004037fae */ /* 0x0001e2000c101d66 */
[----:B------:R-:W-:Y:S01]  /*c160*/  PLOP3.LUT P0, PT, PT, PT, PT, 0x80, 0x0 ;  /* 0x000000000000781c */ /* 0x000fe20003f0f070 */
[----:B------:R-:W-:-:S12]  /*c170*/  NOP ;  /* 0x0000000000007918 */ /* 0x000fd80000000000 */
.L_x_73:
        /* <DEDUP_REMOVED lines=10> */
.L_x_74:
[----:B------:R1:W-:Y:S02]  /*c220*/  SYNCS.ARRIVE.TRANS64.A1T0 RZ, [R0+URZ+0x28850], RZ ;  /* 0x028850ff00ff79a7 */ /* 0x0003e4000810003f */
[----:B-1----:R-:W-:-:S05]  /*c230*/  VIADD R0, R9, 0x1 ;  /* 0x0000000109007836 */ /* 0x002fca0000000000 */
[----:B------:R-:W-:-:S04]  /*c240*/  ISETP.NE.AND P0, PT, R0, 0x2, PT ;  /* 0x000000020000780c */ /* 0x000fc80003f05270 */
[----:B0-----:R-:W-:Y:S02]  /*c250*/  SEL R3, RZ, 0x1, P0 ;  /* 0x00000001ff037807 */ /* 0x001fe40000000000 */
[----:B------:R-:W-:Y:S02]  /*c260*/  SEL R0, R0, RZ, P0 ;  /* 0x000000ff00007207 */ /* 0x000fe40000000000 */
[----:B------:R-:W-:-:S07]  /*c270*/  LOP3.LUT R8, R8, R3, RZ, 0x3c, !PT ;  /* 0x0000000308087212 */ /* 0x000fce00078e3cff */
.L_x_40:
[----:B------:R-:W0:Y:S01]  /*c280*/  S2R R3, SR_CgaCtaId ;  /* 0x0000000000037919 */ /* 0x000e220000008800 */
[----:B------:R-:W-:Y:S02]  /*c290*/  MOV R2, 0x400 ;  /* 0x0000040000027802 */ /* 0x000fe40000000f00 */
[----:B------:R-:W-:Y:S02]  /*c2a0*/  SHF.L.U32 R10, R10, 0x1f, RZ ;  /* 0x0000001f0a0a7819 */ /* 0x000fe400000006ff */
[----:B0-----:R-:W-:-:S04]  /*c2b0*/  LEA R7, R3, R2, 0x18 ;  /* 0x0000000203077211 */ /* 0x001fc800078ec0ff */
[----:B------:R-:W0:Y:S02]  /*c2c0*/  SYNCS.PHASECHK.TRANS64.TRYWAIT P0, [R7+URZ+0x28820], R10 ;  /* 0x0288200a070075a7 */ /* 0x000e24000800017f */
[----:B0-----:R-:W-:Y:S05]  /*c2d0*/  @!P0 BRA `(.L_x_75) ;  /* 0x0000003800488947 */ /* 0x001fea0003800000 */
.L_x_182:
[----:B------:R-:W-:-:S03]  /*c2e0*/  UMOV UR4, 0xffffffff ;  /* 0xffffffff00047882 */ /* 0x000fc60000000000 */
[----:B------:R-:W-:Y:S05]  /*c2f0*/  BRA.DIV UR4, `(.L_x_76) ;  /* 0x0000003a04547947 */ /* 0x000fea000b800000 */
[----:B------:R1:W2:Y:S02]  /*c300*/  SHFL.IDX PT, R14, R17, RZ, 0x1f ;  /* 0x00001fff110e7589 */ /* 0x0002a400000e0000 */
.L_x_185:
[----:B--2---:R-:W-:-:S13]  /*c310*/  ISETP.NE.AND P0, PT, R14, RZ, PT ;  /* 0x000000ff0e00720c */ /* 0x004fda0003f05270 */
[----:B------:R-:W-:Y:S05]  /*c320*/  @P0 BRA `(.L_x_8) ;  /* 0x0000000000880947 */ /* 0x000fea0003800000 */
[----:B------:R-:W-:-:S03]  /*c330*/  UMOV UR4, 0xffffffff ;  /* 0xffffffff00047882 */ /* 0x000fc60000000000 */
[----:B------:R-:W-:Y:S05]  /*c340*/  BRA.DIV UR4, `(.L_x_77) ;  /* 0x0000003a04687947 */ /* 0x000fea000b800000 */
[----:B------:R-:W-:-:S13]  /*c350*/  ELECT P6, URZ, PT ;  /* 0x00000000003f782f */ /* 0x000fda00038c0000 */
.L_x_188:
[----:B------:R-:W-:Y:S05]  /*c360*/  @!P6 BRA `(.L_x_8) ;  /* 0x000000000078e947 */ /* 0x000fea0003800000 */
[----:B------:R-:W-:-:S06]  /*c370*/  ULOP3.LUT UR4, UR40, 0x2, URZ, 0xfc, !UPT ;  /* 0x0000000228047892 */ /* 0x000fcc000f8efc3f */
[----:B------:R-:W-:-:S05]  /*c380*/  IMAD.U32 R2, RZ, RZ, UR4 ;  /* 0x00000004ff027e24 */ /* 0x000fca000f8e00ff */
[----:B------:R-:W-:-:S13]  /*c390*/  ISETP.NE.AND P0, PT, R2, 0x3, PT ;  /* 0x000000030200780c */ /* 0x000fda0003f05270 */
[----:B------:R-:W-:Y:S05]  /*c3a0*/  @!P0 BRA `(.L_x_78) ;  /* 0x0000000000048947 */ /* 0x000fea0003800000 */
[----:B------:R-:W-:Y:S01]  /*c3b0*/  BPT.TRAP 0x1 ;  /* 0x000000040000795c */ /* 0x000fe20000300000 */
.L_x_78:
[C---:B------:R-:W-:Y:S01]  /*c3c0*/  LEA R5, R0.reuse, R7, 0x3 ;  /* 0x0000000700057211 */ /* 0x040fe200078e18ff */
[----:B------:R-:W-:Y:S01]  /*c3d0*/  VIADD R0, R0, 0x1 ;  /* 0x0000000100007836 */ /* 0x000fe20000000000 */
[----:B------:R-:W-:-:S04]  /*c3e0*/  SHF.L.U32 R2, R8, 0x1f, RZ ;  /* 0x0000001f08027819 */ /* 0x000fc800000006ff */
[----:B------:R-:W2:Y:S01]  /*c3f0*/  SYNCS.PHASECHK.TRANS64.TRYWAIT P1, [R5+URZ+0x28840], R2 ;  /* 0x02884002050075a7 */ /* 0x000ea2000802017f */
[----:B------:R-:W-:-:S04]  /*c400*/  ISETP.NE.AND P2, PT, R0, 0x2, PT ;  /* 0x000000020000780c */ /* 0x000fc80003f45270 */
[----:B------:R-:W-:Y:S01]  /*c410*/  SEL R3, RZ, 0x1, P2 ;  /* 0x00000001ff037807 */ /* 0x000fe20001000000 */
[----:B--2---:R-:W-:Y:S08]  /*c420*/  @!P1 BRA `(.L_x_79) ;  /* 0x0000003800509947 */ /* 0x004ff00003800000 */
.L_x_189:
[----:B------:R-:W-:Y:S02]  /*c430*/  SEL R0, R0, RZ, P2 ;  /* 0x000000ff00007207 */ /* 0x000fe40001000000 */
[----:B------:R-:W-:Y:S01]  /*c440*/  LOP3.LUT R3, R8, R3, RZ, 0x3c, !PT ;  /* 0x0000000308037212 */ /* 0x000fe200078e3cff */
[----:B------:R-:W-:Y:S06]  /*c450*/  @!P0 BRA `(.L_x_80) ;  /* 0x0000000000048947 */ /* 0x000fec0003800000 */
[----:B------:R-:W-:Y:S01]  /*c460*/  BPT.TRAP 0x1 ;  /* 0x000000040000795c */ /* 0x000fe20000300000 */
.L_x_80:
[----:B0-----:R-:W-:Y:S01]  /*c470*/  IMAD R7, R0, 0x8, R7 ;  /* 0x0000000800077824 */ /* 0x001fe200078e0207 */
[----:B------:R-:W-:-:S04]  /*c480*/  SHF.L.U32 R0, R3, 0x1f, RZ ;  /* 0x0000001f03007819 */ /* 0x000fc800000006ff */
[----:B------:R-:W0:Y:S02]  /*c490*/  SYNCS.PHASECHK.TRANS64.TRYWAIT P1, [R7+URZ+0x28840], R0 ;  /* 0x02884000070075a7 */ /* 0x000e24000802017f */
[----:B0-----:R-:W-:Y:S05]  /*c4a0*/  @!P1 BRA `(.L_x_81) ;  /* 0x0000003800449947 */ /* 0x001fea0003800000 */
.L_x_190:
[----:B------:R-:W-:Y:S05]  /*c4b0*/  @!P0 BRA `(.L_x_82) ;  /* 0x0000000000048947 */ /* 0x000fea0003800000 */
[----:B------:R-:W-:Y:S01]  /*c4c0*/  BPT.TRAP 0x1 ;  /* 0x000000040000795c */ /* 0x000fe20000300000 */
.L_x_82:
[----:B------:R-:W3:Y:S02]  /*c4d0*/  SYNCS.PHASECHK.TRANS64.TRYWAIT P1, [R5+URZ+0x28860], R2 ;  /* 0x02886002050075a7 */ /* 0x000ee4000802017f */
[----:B---3--:R-:W-:Y:S05]  /*c4e0*/  @!P1 BRA `(.L_x_83) ;  /* 0x0000003800489947 */ /* 0x008fea0003800000 */
.L_x_191:
[----:B------:R-:W-:Y:S05]  /*c4f0*/  @!P0 BRA `(.L_x_84) ;  /* 0x0000000000048947 */ /* 0x000fea0003800000 */
[----:B------:R-:W-:Y:S01]  /*c500*/  BPT.TRAP 0x1 ;  /* 0x000000040000795c */ /* 0x000fe20000300000 */
.L_x_84:
[----:B----4-:R4:W0:Y:S02]  /*c510*/  SYNCS.PHASECHK.TRANS64.TRYWAIT P0, [R7+URZ+0x28860], R0 ;  /* 0x02886000070075a7 */ /* 0x010824000800017f */
[----:B0-----:R-:W-:Y:S05]  /*c520*/  @!P0 NANOSLEEP.SYNCS 0x989680 ;  /* 0x009896800000895d */ /* 0x001fea0003900000 */
[----:B------:R-:W0:Y:S02]  /*c530*/  @!P0 SYNCS.PHASECHK.TRANS64 P0, [R7+URZ+0x28860], R0 ;  /* 0x02886000070085a7 */ /* 0x000e24000800007f */
[----:B0-----:R-:W-:Y:S05]  /*c540*/  @!P0 BRA `(.L_x_84) ;  /* 0xfffffffc00f08947 */ /* 0x001fea000383ffff */
.L_x_8:
[----:B------:R-:W-:Y:S05]  /*c550*/  BSYNC B6 ;  /* 0x0000000000067941 */ /* 0x000fea0003800000 */
.L_x_5:
[----:B------:R-:W-:Y:S05]  /*c560*/  EXIT ;  /* 0x000000000000794d */ /* 0x000fea0003800000 */
.L_x_12:
[----:B0-----:R-:W-:-:S04]  /*c570*/  MOV R0, UR36 ;  /* 0x0000002400007c02 */ /* 0x001fc80008000f00 */
[----:B------:R0:W1:Y:S03]  /*c580*/  SYNCS.PHASECHK.TRANS64.TRYWAIT P0, [R0+URZ+0x28800], R3 ;  /* 0x02880003000075a7 */ /* 0x000066000800017f */
[----:B-1----:R-:W-:Y:S05]  /*c590*/  @!P0 NANOSLEEP.SYNCS 0x989680 ;  /* 0x009896800000895d */ /* 0x002fea0003900000 */
[----:B------:R-:W1:Y:S02]  /*c5a0*/  @!P0 SYNCS.PHASECHK.TRANS64 P0, [R0+URZ+0x28800], R3 ;  /* 0x02880003000085a7 */ /* 0x000e64000800007f */
[----:B-1----:R-:W-:Y:S05]  /*c5b0*/  @!P0 BRA `(.L_x_12) ;  /* 0xfffffffc00ec8947 */ /* 0x002fea000383ffff */
[----:B------:R-:W-:Y:S05]  /*c5c0*/  BRA `(.L_x_85) ;  /* 0xffffff4c00007947 */ /* 0x000fea000383ffff */
.L_x_16:
[----:B-1----:R-:W-:-:S04]  /*c5d0*/  IMAD.U32 R4, RZ, RZ, UR36 ;  /* 0x00000024ff047e24 */ /* 0x002fc8000f8e00ff */
[----:B------:R1:W2:Y:S03]  /*c5e0*/  SYNCS.PHASECHK.TRANS64.TRYWAIT P1, [R4+URZ+0x28830], R3 ;  /* 0x02883003040075a7 */ /* 0x0002a6000802017f */
[----:B--2---:R-:W-:Y:S05]  /*c5f0*/  @!P1 NANOSLEEP.SYNCS 0x989680 ;  /* 0x009896800000995d */ /* 0x004fea0003900000 */
[----:B------:R-:W2:Y:S02]  /*c600*/  @!P1 SYNCS.PHASECHK.TRANS64 P1, [R4+URZ+0x28830], R3 ;  /* 0x02883003040095a7 */ /* 0x000ea4000802007f */
[----:B--2---:R-:W-:Y:S05]  /*c610*/  @!P1 BRA `(.L_x_16) ;  /* 0xfffffffc00ec9947 */ /* 0x004fea000383ffff */
[----:B------:R-:W-:Y:S05]  /*c620*/  BRA `(.L_x_15) ;  /* 0xffffff4c001c7947 */ /* 0x000fea000383ffff */
.L_x_22:
[----:B-1----:R-:W-:-:S04]  /*c630*/  IMAD.U32 R9, RZ, RZ, UR10 ;  /* 0x0000000aff097e24 */ /* 0x002fc8000f8e00ff */
[----:B------:R1:W2:Y:S03]  /*c640*/  SYNCS.PHASECHK.TRANS64.TRYWAIT P1, [R9+URZ+0x28830], R0 ;  /* 0x02883000090075a7 */ /* 0x0002a6000802017f */
[----:B--2---:R-:W-:Y:S05]  /*c650*/  @!P1 NANOSLEEP.SYNCS 0x989680 ;  /* 0x009896800000995d */ /* 0x004fea0003900000 */
[----:B------:R-:W2:Y:S02]  /*c660*/  @!P1 SYNCS.PHASECHK.TRANS64 P1, [R9+URZ+0x28830], R0 ;  /* 0x02883000090095a7 */ /* 0x000ea4000802007f */
[----:B--2---:R-:W-:Y:S05]  /*c670*/  @!P1 BRA `(.L_x_22) ;  /* 0xfffffffc00ec9947 */ /* 0x004fea000383ffff */
[----:B------:R-:W-:Y:S05]  /*c680*/  BRA `(.L_x_19) ;  /* 0xffffff7800747947 */ /* 0x000fea000383ffff */
.L_x_26:
[----:B-1----:R-:W-:-:S04]  /*c690*/  MOV R10, UR10 ;  /* 0x0000000a000a7c02 */ /* 0x002fc80008000f00 */
[----:B------:R1:W2:Y:S03]  /*c6a0*/  SYNCS.PHASECHK.TRANS64.TRYWAIT P1, [R10+URZ+0x28850], R9 ;  /* 0x028850090a0075a7 */ /* 0x0002a6000802017f */
[----:B--2---:R-:W-:Y:S05]  /*c6b0*/  @!P1 NANOSLEEP.SYNCS 0x989680 ;  /* 0x009896800000995d */ /* 0x004fea0003900000 */
[----:B------:R-:W2:Y:S02]  /*c6c0*/  @!P1 SYNCS.PHASECHK.TRANS64 P1, [R10+URZ+0x28850], R9 ;  /* 0x028850090a0095a7 */ /* 0x000ea4000802007f */
[----:B--2---:R-:W-:Y:S05]  /*c6d0*/  @!P1 BRA `(.L_x_26) ;  /* 0xfffffffc00ec9947 */ /* 0x004fea000383ffff */
[----:B------:R-:W-:Y:S05]  /*c6e0*/  BRA `(.L_x_23) ;  /* 0xffffff7c004c7947 */ /* 0x000fea000383ffff */
.L_x_33:
[----:B-1----:R-:W-:-:S04]  /*c6f0*/  IMAD.U32 R3, RZ, RZ, UR5 ;  /* 0x00000005ff037e24 */ /* 0x002fc8000f8e00ff */
[----:B------:R1:W2:Y:S03]  /*c700*/  SYNCS.PHASECHK.TRANS64.TRYWAIT P1, [R3+URZ+0x28850], R2 ;  /* 0x02885002030075a7 */ /* 0x0002a6000802017f */
[----:B--2---:R-:W-:Y:S05]  /*c710*/  @!P1 NANOSLEEP.SYNCS 0x989680 ;  /* 0x009896800000995d */ /* 0x004fea0003900000 */
[----:B------:R-:W2:Y:S02]  /*c720*/  @!P1 SYNCS.PHASECHK.TRANS64 P1, [R3+URZ+0x28850], R2 ;  /* 0x02885002030095a7 */ /* 0x000ea4000802007f */
[----:B--2---:R-:W-:Y:S05]  /*c730*/  @!P1 BRA `(.L_x_33) ;  /* 0xfffffffc00ec9947 */ /* 0x004fea000383ffff */
[----:B------:R-:W-:Y:S05]  /*c740*/  BRA `(.L_x_32) ;  /* 0xffffffa000407947 */ /* 0x000fea000383ffff */
.L_x_45:
[----:B------:R-:W-:Y:S01]  /*c750*/  IMAD.MOV.U32 R13, RZ, RZ, R17 ;  /* 0x000000ffff0d7224 */ /* 0x000fe200078e0011 */
[----:B------:R-:W-:Y:S01]  /*c760*/  MOV R12, RZ ;  /* 0x000000ff000c7202 */ /* 0x000fe20000000f00 */
[----:B------:R-:W-:Y:S02]  /*c770*/  IMAD.MOV.U32 R11, RZ, RZ, 0x1f ;  /* 0x0000001fff0b7424 */ /* 0x000fe400078e00ff */
[----:B------:R-:W-:-:S07]  /*c780*/  IMAD.MOV.U32 R15, RZ, RZ, -0x1 ;  /* 0xffffffffff0f7424 */ /* 0x000fce00078e00ff */
[----:B-----5:R-:W-:Y:S05]  /*c790*/  WARPSYNC.COLLECTIVE R15, `(.L_x_86) ;  /* 0x000000000f087348 */ /* 0x020fea0003c00000 */
[----:B------:R0:W1:Y:S02]  /*c7a0*/  SHFL.IDX P6, R14, R13, R12, R11 ;  /* 0x0000000c0d0e7389 */ /* 0x00006400000c000b */
[----:B01---5:R-:W-:Y:S01]  /*c7b0*/  ENDCOLLECTIVE ;  /* 0x000000000000791b */ /* 0x023fe20003800000 */
.L_x_86:
[----:B------:R-:W-:Y:S05]  /*c7c0*/  BRA `(.L_x_87) ;  /* 0xffffffcc00e07947 */ /* 0x000fea000383ffff */
.L_x_47:
[----:B0-----:R-:W-:-:S04]  /*c7d0*/  MOV R3, UR45 ;  /* 0x0000002d00037c02 */ /* 0x001fc80008000f00 */
[----:B------:R0:W1:Y:S03]  /*c7e0*/  SYNCS.PHASECHK.TRANS64.TRYWAIT P0, [R3+URZ+0x28840], R8 ;  /* 0x02884008030075a7 */ /* 0x000066000800017f */
[----:B-1----:R-:W-:Y:S05]  /*c7f0*/  @!P0 NANOSLEEP.SYNCS 0x989680 ;  /* 0x009896800000895d */ /* 0x002fea0003900000 */
[----:B------:R-:W1:Y:S02]  /*c800*/  @!P0 SYNCS.PHASECHK.TRANS64 P0, [R3+URZ+0x28840], R8 ;  /* 0x02884008030085a7 */ /* 0x000e64000800007f */
[----:B-1----:R-:W-:Y:S05]  /*c810*/  @!P0 BRA `(.L_x_47) ;  /* 0xfffffffc00ec8947 */ /* 0x002fea000383ffff */
[----:B------:R-:W-:Y:S05]  /*c820*/  BRA `(.L_x_88) ;  /* 0xffffffd0005c7947 */ /* 0x000fea000383ffff */
.L_x_48:
[----:B------:R-:W-:Y:S01]  /*c830*/  BSSY B0, `(.L_x_89) ;  /* 0x0000008000007945 */ /* 0x000fe20003800000 */
[----:B------:R-:W-:Y:S01]  /*c840*/  IMAD.MOV.U32 R13, RZ, RZ, R3 ;  /* 0x000000ffff0d7224 */ /* 0x000fe200078e0003 */
[----:B------:R-:W-:Y:S01]  /*c850*/  MOV R11, 0x181f ;  /* 0x0000181f000b7802 */ /* 0x000fe20000000f00 */
[----:B------:R-:W-:Y:S02]  /*c860*/  IMAD.MOV.U32 R12, RZ, RZ, RZ ;  /* 0x000000ffff0c7224 */ /* 0x000fe400078e00ff */
[----:B------:R-:W-:-:S07]  /*c870*/  IMAD.MOV.U32 R15, RZ, RZ, -0x1 ;  /* 0xffffffffff0f7424 */ /* 0x000fce00078e00ff */
[----:B------:R-:W-:Y:S05]  /*c880*/  WARPSYNC.COLLECTIVE R15, `(.L_x_90) ;  /* 0x000000000f087348 */ /* 0x000fea0003c00000 */
[----:B------:R0:W1:Y:S02]  /*c890*/  SHFL.IDX P6, R14, R13, R12, R11 ;  /* 0x0000000c0d0e7389 */ /* 0x00006400000c000b */
[----:B01----:R-:W-:Y:S01]  /*c8a0*/  ENDCOLLECTIVE ;  /* 0x000000000000791b */ /* 0x003fe20003800000 */
.L_x_90:
[----:B------:R-:W-:Y:S05]  /*c8b0*/  BSYNC B0 ;  /* 0x0000000000007941 */ /* 0x000fea0003800000 */
.L_x_89:
[----:B------:R-:W-:Y:S01]  /*c8c0*/  MOV R13, R0 ;  /* 0x00000000000d7202 */ /* 0x000fe20000000f00 */
[----:B------:R-:W-:Y:S01]  /*c8d0*/  IMAD.MOV.U32 R12, RZ, RZ, RZ ;  /* 0x000000ffff0c7224 */ /* 0x000fe200078e00ff */
[----:B------:R-:W-:Y:S01]  /*c8e0*/  MOV R15, 0xffffffff ;  /* 0xffffffff000f7802 */ /* 0x000fe20000000f00 */
[----:B------:R-:W-:Y:S01]  /*c8f0*/  IMAD.MOV.U32 R11, RZ, RZ, 0x181f ;  /* 0x0000181fff0b7424 */ /* 0x000fe200078e00ff */
[----:B------:R-:W-:Y:S01]  /*c900*/  @P0 LEA R9, R36, UR45, 0x1 ;  /* 0x0000002d24090c11 */ /* 0x000fe2000f8e08ff */
[----:B------:R-:W-:-:S07]  /*c910*/  IMAD.MOV.U32 R5, RZ, RZ, R14 ;  /* 0x000000ffff057224 */ /* 0x000fce00078e000e */
[----:B------:R-:W-:Y:S05]  /*c920*/  WARPSYNC.COLLECTIVE R15, `(.L_x_91) ;  /* 0x000000000f087348 */ /* 0x000fea0003c00000 */
[----:B------:R0:W1:Y:S02]  /*c930*/  SHFL.IDX P6, R14, R13, R12, R11 ;  /* 0x0000000c0d0e7389 */ /* 0x00006400000c000b */
[----:B01----:R-:W-:Y:S01]  /*c940*/  ENDCOLLECTIVE ;  /* 0x000000000000791b */ /* 0x003fe20003800000 */
.L_x_91:
[----:B------:R-:W-:Y:S01]  /*c950*/  IMAD.MOV.U32 R13, RZ, RZ, R3 ;  /* 0x000000ffff0d7224 */ /* 0x000fe200078e0003 */
[----:B------:R-:W-:Y:S01]  /*c960*/  MOV R12, 0x1 ;  /* 0x00000001000c7802 */ /* 0x000fe20000000f00 */
[----:B------:R-:W-:-:S07]  /*c970*/  IMAD.MOV.U32 R4, RZ, RZ, R14 ;  /* 0x000000ffff047224 */ /* 0x000fce00078e000e */
[----:B------:R-:W-:Y:S05]  /*c980*/  WARPSYNC.COLLECTIVE R15, `(.L_x_92) ;  /* 0x000000000f087348 */ /* 0x000fea0003c00000 */
[----:B------:R0:W1:Y:S02]  /*c990*/  SHFL.IDX P6, R14, R13, R12, R11 ;  /* 0x0000000c0d0e7389 */ /* 0x00006400000c000b */
[----:B01----:R-:W-:Y:S01]  /*c9a0*/  ENDCOLLECTIVE ;  /* 0x000000000000791b */ /* 0x003fe20003800000 */
.L_x_92:
[----:B------:R-:W-:-:S05]  /*c9b0*/  @P0 IMAD.WIDE.U32 R4, R26, 0x2, R4 ;  /* 0x000000021a040825 */ /* 0x000fca00078e0004 */
[----:B------:R-:W-:Y:S01]  /*c9c0*/  @!PT LDS RZ, [RZ] ;  /* 0x00000000fffff984 */ /* 0x000fe20000000800 */
[----:B------:R-:W-:Y:S01]  /*c9d0*/  @!PT LDS RZ, [RZ] ;  /* 0x00000000fffff984 */ /* 0x000fe20000000800 */
[----:B------:R-:W-:Y:S01]  /*c9e0*/  @!PT LDS RZ, [RZ] ;  /* 0x00000000fffff984 */ /* 0x000fe20000000800 */
[----:B------:R0:W-:Y:S04]  /*c9f0*/  @P0 LDGSTS.E.BYPASS.LTC128B.128 [R9+0x18400], desc[UR38][R4.64], !P3 ;  /* 0x1840000004090fae */ /* 0x0001e8000d901d66 */
[----:B------:R0:W-:Y:S01]  /*ca00*/  @P0 LDGSTS.E.BYPASS.LTC128B.128 [R9+0x1c400], desc[UR38][R4.64+0x80], !P2 ;  /* 0x1c40008004090fae */ /* 0x0001e2000d101d66 */
[----:B------:R-:W-:Y:S01]  /*ca10*/  ISETP.GE.AND P0, PT, R6, 0x11, PT ;  /* 0x000000110600780c */ /* 0x000fe20003f06270 */
[----:B------:R-:W-:Y:S02]  /*ca20*/  IMAD.MOV.U32 R13, RZ, RZ, R0 ;  /* 0x000000ffff0d7224 */ /* 0x000fe400078e0000 */
[----:B------:R-:W-:-:S10]  /*ca30*/  IMAD.MOV.U32 R10, RZ, RZ, R14 ;  /* 0x000000ffff0a7224 */ /* 0x000fd400078e000e */
[----:B0-----:R-:W-:-:S07]  /*ca40*/  @P0 LEA R18, R36, UR45, 0x1 ;  /* 0x0000002d24120c11 */ /* 0x001fce000f8e08ff */
[----:B------:R-:W-:Y:S05]  /*ca50*/  WARPSYNC.COLLECTIVE R15, `(.L_x_93) ;  /* 0x000000000f087348 */ /* 0x000fea0003c00000 */
[----:B------:R0:W1:Y:S02]  /*ca60*/  SHFL.IDX P6, R14, R13, R12, R11 ;  /* 0x0000000c0d0e7389 */ /* 0x00006400000c000b */
[----:B01----:R-:W-:Y:S01]  /*ca70*/  ENDCOLLECTIVE ;  /* 0x000000000000791b */ /* 0x003fe20003800000 */
.L_x_93:
[----:B------:R-:W-:Y:S01]  /*ca80*/  IMAD.MOV.U32 R5, RZ, RZ, R10 ;  /* 0x000000ffff057224 */ /* 0x000fe200078e000a */
[----:B------:R-:W-:Y:S01]  /*ca90*/  MOV R13, R3 ;  /* 0x00000003000d7202 */ /* 0x000fe20000000f00 */
[----:B------:R-:W-:Y:S01]  /*caa0*/  IMAD.MOV.U32 R12, RZ, RZ, 0x2 ;  /* 0x00000002ff0c7424 */ /* 0x000fe200078e00ff */
[----:B------:R-:W-:-:S07]  /*cab0*/  MOV R21, R14 ;  /* 0x0000000e00157202 */ /* 0x000fce0000000f00 */
[----:B------:R-:W-:Y:S05]  /*cac0*/  WARPSYNC.COLLECTIVE R15, `(.L_x_94) ;  /* 0x000000000f087348 */ /* 0x000fea0003c00000 */
[----:B------:R0:W1:Y:S02]  /*cad0*/  SHFL.IDX P6, R14, R13, R12, R11 ;  /* 0x0000000c0d0e7389 */ /* 0x00006400000c000b */
[----:B01----:R-:W-:Y:S01]  /*cae0*/  ENDCOLLECTIVE ;  /* 0x000000000000791b */ /* 0x003fe20003800000 */
.L_x_94:
[----:B------:R-:W-:-:S04]  /*caf0*/  IMAD.MOV.U32 R4, RZ, RZ, R21 ;  /* 0x000000ffff047224 */ /* 0x000fc800078e0015 */
[----:B------:R-:W-:-:S05]  /*cb00*/  @P0 IMAD.WIDE.U32 R20, R26, 0x2, R4 ;  /* 0x000000021a140825 */ /* 0x000fca00078e0004 */
[----:B------:R-:W-:Y:S01]  /*cb10*/  @!PT LDS RZ, [RZ] ;  /* 0x00000000fffff984 */ /* 0x000fe20000000800 */
[----:B------:R-:W-:Y:S01]  /*cb20*/  @!PT LDS RZ, [RZ] ;  /* 0x00000000fffff984 */ /* 0x000fe20000000800 */
[----:B------:R-:W-:Y:S01]  /*cb30*/  @!PT LDS RZ, [RZ] ;  /* 0x00000000fffff984 */ /* 0x000fe20000000800 */
[----:B------:R0:W-:Y:S01]  /*cb40*/  @P0 LDGSTS.E.BYPASS.LTC128B.128 [R18+0x18c00], desc[UR38][R20.64], !P3 ;  /* 0x18c0000014120fae */ /* 0x0001e2000d901d66 */
[----:B------:R-:W-:-:S03]  /*cb50*/  MOV R13, R0 ;  /* 0x00000000000d7202 */ /* 0x000fc60000000f00 */
[----:B------:R0:W-:Y:S01]  /*cb60*/  @P0 LDGSTS.E.BYPASS.LTC128B.128 [R18+0x1cc00], desc[UR38][R20.64+0x80], !P2 ;  /* 0x1cc0008014120fae */ /* 0x0001e2000d101d66 */
[----:B------:R-:W-:Y:S01]  /*cb70*/  ISETP.GE.AND P0, PT, R6, 0x21, PT ;  /* 0x000000210600780c */ /* 0x000fe20003f06270 */
[----:B------:R-:W-:-:S12]  /*cb80*/  IMAD.MOV.U32 R8, RZ, RZ, R14 ;  /* 0x000000ffff087224 */ /* 0x000fd800078e000e */
[----:B0-----:R-:W-:Y:S05]  /*cb90*/  WARPSYNC.COLLECTIVE R15, `(.L_x_95) ;  /* 0x000000000f087348 */ /* 0x001fea0003c00000 */
[----:B------:R1:W2:Y:S02]  /*cba0*/  SHFL.IDX P6, R14, R13, R12, R11 ;  /* 0x0000000c0d0e7389 */ /* 0x0002a400000c000b */
[----:B012---:R-:W-:Y:S01]  /*cbb0*/  ENDCOLLECTIVE ;  /* 0x000000000000791b */ /* 0x007fe20003800000 */
.L_x_95:
[----:B------:R-:W-:Y:S01]  /*cbc0*/  MOV R5, R8 ;  /* 0x0000000800057202 */ /* 0x000fe20000000f00 */
[----:B------:R-:W-:Y:S02]  /*cbd0*/  IMAD.MOV.U32 R13, RZ, RZ, R3 ;  /* 0x000000ffff0d7224 */ /* 0x000fe400078e0003 */
[----:B------:R-:W-:Y:S02]  /*cbe0*/  IMAD.MOV.U32 R12, RZ, RZ, 0x3 ;  /* 0x00000003ff0c7424 */ /* 0x000fe400078e00ff */
[----:B------:R-:W-:-:S07]  /*cbf0*/  IMAD.MOV.U32 R37, RZ, RZ, R14 ;  /* 0x000000ffff257224 */ /* 0x000fce00078e000e */
[----:B------:R-:W-:Y:S05]  /*cc00*/  WARPSYNC.COLLECTIVE R15, `(.L_x_96) ;  /* 0x000000000f087348 */ /* 0x000fea0003c00000 */
[----:B------:R0:W1:Y:S02]  /*cc10*/  SHFL.IDX P6, R14, R13, R12, R11 ;  /* 0x0000000c0d0e7389 */ /* 0x00006400000c000b */
[----:B01----:R-:W-:Y:S01]  /*cc20*/  ENDCOLLECTIVE ;  /* 0x000000000000791b */ /* 0x003fe20003800000 */
.L_x_96:
[----:B------:R-:W-:-:S04]  /*cc30*/  IMAD.MOV.U32 R4, RZ, RZ, R37 ;  /* 0x000000ffff047224 */ /* 0x000fc800078e0025 */
[----:B------:R-:W-:Y:S01]  /*cc40*/  @P0 IMAD.WIDE.U32 R8, R26, 0x2, R4 ;  /* 0x000000021a080825 */ /* 0x000fe200078e0004 */
[----:B------:R-:W-:-:S05]  /*cc50*/  @P0 LEA R5, R36, UR45, 0x1 ;  /* 0x0000002d24050c11 */ /* 0x000fca000f8e08ff */
[----:B------:R-:W-:Y:S01]  /*cc60*/  @!PT LDS RZ, [RZ] ;  /* 0x00000000fffff984 */ /* 0x000fe20000000800 */
[----:B------:R-:W-:Y:S01]  /*cc70*/  @!PT LDS RZ, [RZ] ;  /* 0x00000000fffff984 */ /* 0x000fe20000000800 */
[----:B------:R-:W-:Y:S01]  /*cc80*/  @!PT LDS RZ, [RZ] ;  /* 0x00000000fffff984 */ /* 0x000fe20000000800 */
[----:B------:R0:W-:Y:S01]  /*cc90*/  @P0 LDGSTS.E.BYPASS.LTC128B.128 [R5+0x19400], desc[UR38][R8.64], !P3 ;  /* 0x1940000008050fae */ /* 0x0001e2000d901d66 */
[----:B------:R-:W-:-:S03]  /*cca0*/  IMAD.MOV.U32 R13, RZ, RZ, R0 ;  /* 0x000000ffff0d7224 */ /* 0x000fc600078e0000 */
[----:B------:R0:W-:Y:S01]  /*ccb0*/  @P0 LDGSTS.E.BYPASS.LTC128B.128 [R5+0x1d400], desc[UR38][R8.64+0x80], !P2 ;  /* 0x1d40008008050fae */ /* 0x0001e2000d101d66 */
[----:B------:R-:W-:Y:S02]  /*ccc0*/  ISETP.GE.AND P0, PT, R6, 0x31, PT ;  /* 0x000000310600780c */ /* 0x000fe40003f06270 */
[----:B------:R-:W-:-:S11]  /*ccd0*/  MOV R7, R14 ;  /* 0x0000000e00077202 */ /* 0x000fd60000000f00 */
[----:B0-----:R-:W-:Y:S05]  /*cce0*/  WARPSYNC.COLLECTIVE R15, `(.L_x_97) ;  /* 0x000000000f087348 */ /* 0x001fea0003c00000 */
[----:B------:R1:W2:Y:S02]  /*ccf0*/  SHFL.IDX P6, R14, R13, R12, R11 ;  /* 0x0000000c0d0e7389 */ /* 0x0002a400000c000b */
[----:B012---:R-:W-:Y:S01]  /*cd00*/  ENDCOLLECTIVE ;  /* 0x000000000000791b */ /* 0x007fe20003800000 */
.L_x_97:
[----:B------:R-:W-:Y:S02]  /*cd10*/  MOV R5, R7 ;  /* 0x0000000700057202 */ /* 0x000fe40000000f00 */
[----:B------:R-:W-:Y:S01]  /*cd20*/  @P0 LEA R7, R36, UR45, 0x1 ;  /* 0x0000002d24070c11 */ /* 0x000fe2000f8e08ff */
[----:B------:R-:W-:Y:S02]  /*cd30*/  IMAD.MOV.U32 R13, RZ, RZ, R3 ;  /* 0x000000ffff0d7224 */ /* 0x000fe400078e0003 */
[----:B------:R-:W-:Y:S02]  /*cd40*/  IMAD.MOV.U32 R12, RZ, RZ, 0x4 ;  /* 0x00000004ff0c7424 */ /* 0x000fe400078e00ff */
[----:B------:R-:W-:-:S07]  /*cd50*/  IMAD.MOV.U32 R4, RZ, RZ, R14 ;  /* 0x000000ffff047224 */ /* 0x000fce00078e000e */
[----:B------:R-:W-:Y:S05]  /*cd60*/  WARPSYNC.COLLECTIVE R15, `(.L_x_98) ;  /* 0x000000000f087348 */ /* 0x000fea0003c00000 */
[----:B------:R0:W1:Y:S02]  /*cd70*/  SHFL.IDX P6, R14, R13, R12, R11 ;  /* 0x0000000c0d0e7389 */ /* 0x00006400000c000b */
[----:B01----:R-:W-:Y:S01]  /*cd80*/  ENDCOLLECTIVE ;  /* 0x000000000000791b */ /* 0x003fe20003800000 */
.L_x_98:
[----:B------:R-:W-:-:S05]  /*cd90*/  @P0 IMAD.WIDE.U32 R4, R26, 0x2, R4 ;  /* 0x000000021a040825 */ /* 0x000fca00078e0004 */
[----:B------:R-:W-:Y:S01]  /*cda0*/  @!PT LDS RZ, [RZ] ;  /* 0x00000000fffff984 */ /* 0x000fe20000000800 */
[----:B------:R-:W-:Y:S01]  /*cdb0*/  @!PT LDS RZ, [RZ] ;  /* 0x00000000fffff984 */ /* 0x000fe20000000800 */
[----:B------:R-:W-:Y:S01]  /*cdc0*/  @!PT LDS RZ, [RZ] ;  /* 0x00000000fffff984 */ /* 0x000fe20000000800 */
[----:B------:R0:W-:Y:S04]  /*cdd0*/  @P0 LDGSTS.E.BYPASS.LTC128B.128 [R7+0x19c00], desc[UR38][R4.64], !P3 ;  /* 0x19c0000004070fae */ /* 0x0001e8000d901d66 */
[----:B------:R0:W-:Y:S01]  /*cde0*/  @P0 LDGSTS.E.BYPASS.LTC128B.128 [R7+0x1dc00], desc[UR38][R4.64+0x80], !P2 ;  /* 0x1dc0008004070fae */ /* 0x0001e2000d101d66 */
[----:B------:R-:W-:Y:S01]  /*cdf0*/  ISETP.GE.AND P0, PT, R6, 0x41, PT ;  /* 0x000000410600780c */ /* 0x000fe20003f06270 */
[----:B------:R-:W-:Y:S01]  /*ce00*/  IMAD.MOV.U32 R13, RZ, RZ, R0 ;  /* 0x000000ffff0d7224 */ /* 0x000fe200078e0000 */
[----:B------:R-:W-:-:S11]  /*ce10*/  MOV R10, R14 ;  /* 0x0000000e000a7202 */ /* 0x000fd60000000f00 */
[----:B0-----:R-:W-:Y:S05]  /*ce20*/  WARPSYNC.COLLECTIVE R15, `(.L_x_99) ;  /* 0x000000000f087348 */ /* 0x001fea0003c00000 */
[----:B------:R1:W2:Y:S02]  /*ce30*/  SHFL.IDX P6, R14, R13, R12, R11 ;  /* 0x0000000c0d0e7389 */ /* 0x0002a400000c000b */
[----:B012---:R-:W-:Y:S01]  /*ce40*/  ENDCOLLECTIVE ;  /* 0x000000000000791b */ /* 0x007fe20003800000 */
.L_x_99:
[----:B------:R-:W-:Y:S02]  /*ce50*/  IMAD.MOV.U32 R5, RZ, RZ, R10 ;  /* 0x000000ffff057224 */ /* 0x000fe400078e000a */
[----:B------:R-:W-:Y:S01]  /*ce60*/  IMAD.MOV.U32 R13, RZ, RZ, R3 ;  /* 0x000000ffff0d7224 */ /* 0x000fe200078e0003 */
[----:B------:R-:W-:Y:S01]  /*ce70*/  MOV R12, 0x5 ;  /* 0x00000005000c7802 */ /* 0x000fe20000000f00 */
[----:B------:R-:W-:-:S07]  /*ce80*/  IMAD.MOV.U32 R37, RZ, RZ, R14 ;  /* 0x000000ffff257224 */ /* 0x000fce00078e000e */
[----:B------:R-:W-:Y:S05]  /*ce90*/  WARPSYNC.COLLECTIVE R15, `(.L_x_100) ;  /* 0x000000000f087348 */ /* 0x000fea0003c00000 */
[----:B------:R0:W1:Y:S02]  /*cea0*/  SHFL.IDX P6, R14, R13, R12, R11 ;  /* 0x0000000c0d0e7389 */ /* 0x00006400000c000b */
[----:B01----:R-:W-:Y:S01]  /*ceb0*/  ENDCOLLECTIVE ;  /* 0x000000000000791b */ /* 0x003fe20003800000 */
.L_x_100:
[----:B------:R-:W-:Y:S02]  /*cec0*/  MOV R4, R37 ;  /* 0x0000002500047202 */ /* 0x000fe40000000f00 */
[----:B------:R-:W-:-:S03]  /*ced0*/  @P0 LEA R37, R36, UR45, 0x1 ;  /* 0x0000002d24250c11 */ /* 0x000fc6000f8e08ff */
[----:B------:R-:W-:-:S05]  /*cee0*/  @P0 IMAD.WIDE.U32 R20, R26, 0x2, R4 ;  /* 0x000000021a140825 */ /* 0x000fca00078e0004 */
[----:B------:R-:W-:Y:S01]  /*cef0*/  @!PT LDS RZ, [RZ] ;  /* 0x00000000fffff984 */ /* 0x000fe20000000800 */
[----:B------:R-:W-:Y:S01]  /*cf00*/  @!PT LDS RZ, [RZ] ;  /* 0x00000000fffff984 */ /* 0x000fe20000000800 */
[----:B------:R-:W-:Y:S01]  /*cf10*/  @!PT LDS RZ, [RZ] ;  /* 0x00000000fffff984 */ /* 0x000fe20000000800 */
[----:B------:R0:W-:Y:S01]  /*cf20*/  @P0 LDGSTS.E.BYPASS.LTC128B.128 [R37+0x1a400], desc[UR38][R20.64], !P3 ;  /* 0x1a40000014250fae */ /* 0x0001e2000d901d66 */
[----:B------:R-:W-:-:S03]  /*cf30*/  IMAD.MOV.U32 R13, RZ, RZ, R0 ;  /* 0x000000ffff0d7224 */ /* 0x000fc600078e0000 */
[----:B------:R0:W-:Y:S01]  /*cf40*/  @P0 LDGSTS.E.BYPASS.LTC128B.128 [R37+0x1e400], desc[UR38][R20.64+0x80], !P2 ;  /* 0x1e40008014250fae */ /* 0x0001e2000d101d66 */
[----:B------:R-:W-:Y:S01]  /*cf50*/  ISETP.GE.AND P0, PT, R6, 0x51, PT ;  /* 0x000000510600780c */ /* 0x000fe20003f06270 */
[----:B------:R-:W-:-:S12]  /*cf60*/  IMAD.MOV.U32 R18, RZ, RZ, R14 ;  /* 0x000000ffff127224 */ /* 0x000fd800078e000e */
[----:B0-----:R-:W-:Y:S05]  /*cf70*/  WARPSYNC.COLLECTIVE R15, `(.L_x_101) ;  /* 0x000000000f087348 */ /* 0x001fea0003c00000 */
[----:B------:R1:W2:Y:S02]  /*cf80*/  SHFL.IDX P6, R14, R13, R12, R11 ;  /* 0x0000000c0d0e7389 */ /* 0x0002a400000c000b */
[----:B012---:R-:W-:Y:S01]  /*cf90*/  ENDCOLLECTIVE ;  /* 0x000000000000791b */ /* 0x007fe20003800000 */
.L_x_101:
[----:B------:R-:W-:Y:S01]  /*cfa0*/  IMAD.MOV.U32 R5, RZ, RZ, R18 ;  /* 0x000000ffff057224 */ /* 0x000fe200078e0012 */
[----:B------:R-:W-:Y:S02]  /*cfb0*/  @P0 LEA R10, R36, UR45, 0x1 ;  /* 0x0000002d240a0c11 */ /* 0x000fe4000f8e08ff */
[----:B------:R-:W-:Y:S01]  /*cfc0*/  MOV R13, R3 ;  /* 0x00000003000d7202 */ /* 0x000fe20000000f00 */
[----:B------:R-:W-:Y:S01]  /*cfd0*/  IMAD.MOV.U32 R12, RZ, RZ, 0x6 ;  /* 0x00000006ff0c7424 */ /* 0x000fe200078e00ff */
[----:B------:R-:W-:-:S07]  /*cfe0*/  MOV R9, R14 ;  /* 0x0000000e00097202 */ /* 0x000fce0000000f00 */
[----:B------:R-:W-:Y:S05]  /*cff0*/  WARPSYNC.COLLECTIVE R15, `(.L_x_102) ;  /* 0x000000000f087348 */ /* 0x000fea0003c00000 */
[----:B------:R0:W1:Y:S02]  /*d000*/  SHFL.IDX P6, R14, R13, R12, R11 ;  /* 0x0000000c0d0e7389 */ /* 0x00006400000c000b */
[----:B01----:R-:W-:Y:S01]  /*d010*/  ENDCOLLECTIVE ;  /* 0x000000000000791b */ /* 0x003fe20003800000 */
.L_x_102:
        /* <DEDUP_REMOVED lines=13> */
.L_x_103:
[----:B------:R-:W-:Y:S01]  /*d0f0*/  IMAD.MOV.U32 R5, RZ, RZ, R7 ;  /* 0x000000ffff057224 */ /* 0x000fe200078e0007 */
[----:B------:R-:W-:Y:S02]  /*d100*/  @P0 LEA R7, R36, UR45, 0x1 ;  /* 0x0000002d24070c11 */ /* 0x000fe4000f8e08ff */
[----:B------:R-:W-:Y:S01]  /*d110*/  MOV R13, R3 ;  /* 0x00000003000d7202 */ /* 0x000fe20000000f00 */
[----:B------:R-:W-:Y:S02]  /*d120*/  IMAD.MOV.U32 R12, RZ, RZ, 0x7 ;  /* 0x00000007ff0c7424 */ /* 0x000fe400078e00ff */
[----:B------:R-:W-:-:S07]  /*d130*/  IMAD.MOV.U32 R4, RZ, RZ, R14 ;  /* 0x000000ffff047224 */ /* 0x000fce00078e000e */
[----:B------:R-:W-:Y:S05]  /*d140*/  WARPSYNC.COLLECTIVE R15, `(.L_x_104) ;  /* 0x000000000f087348 */ /* 0x000fea0003c00000 */
[----:B------:R0:W1:Y:S02]  /*d150*/  SHFL.IDX P6, R14, R13, R12, R11 ;  /* 0x0000000c0d0e7389 */ /* 0x00006400000c000b */
[----:B01----:R-:W-:Y:S01]  /*d160*/  ENDCOLLECTIVE ;  /* 0x000000000000791b */ /* 0x003fe20003800000 */
.L_x_104:
[----:B------:R-:W-:-:S05]  /*d170*/  @P0 IMAD.WIDE.U32 R4, R26, 0x2, R4 ;  /* 0x000000021a040825 */ /* 0x000fca00078e0004 */
[----:B------:R-:W-:Y:S01]  /*d180*/  @!PT LDS RZ, [RZ] ;  /* 0x00000000fffff984 */ /* 0x000fe20000000800 */
[----:B------:R-:W-:Y:S01]  /*d190*/  @!PT LDS RZ, [RZ] ;  /* 0x00000000fffff984 */ /* 0x000fe20000000800 */
[----:B------:R-:W-:Y:S01]  /*d1a0*/  @!PT LDS RZ, [RZ] ;  /* 0x00000000fffff984 */ /* 0x000fe20000000800 */
[----:B------:R0:W-:Y:S04]  /*d1b0*/  @P0 LDGSTS.E.BYPASS.LTC128B.128 [R7+0x1b400], desc[UR38][R4.64], !P3 ;  /* 0x1b40000004070fae */ /* 0x0001e8000d901d66 */
[----:B------:R0:W-:Y:S01]  /*d1c0*/  @P0 LDGSTS.E.BYPASS.LTC128B.128 [R7+0x1f400], desc[UR38][R4.64+0x80], !P2 ;  /* 0x1f40008004070fae */ /* 0x0001e2000d101d66 */
[----:B------:R-:W-:Y:S01]  /*d1d0*/  MOV R13, R0 ;  /* 0x00000000000d7202 */ /* 0x000fe20000000f00 */
[----:B------:R-:W-:-:S07]  /*d1e0*/  IMAD.MOV.U32 R3, RZ, RZ, R14 ;  /* 0x000000ffff037224 */ /* 0x000fce00078e000e */
[----:B0-----:R-:W-:Y:S05]  /*d1f0*/  WARPSYNC.COLLECTIVE R15, `(.L_x_105) ;  /* 0x000000000f087348 */ /* 0x001fea0003c00000 */
[----:B------:R1:W2:Y:S02]  /*d200*/  SHFL.IDX P6, R14, R13, R12, R11 ;  /* 0x0000000c0d0e7389 */ /* 0x0002a400000c000b */
[----:B012---:R-:W-:Y:S01]  /*d210*/  ENDCOLLECTIVE ;  /* 0x000000000000791b */ /* 0x007fe20003800000 */
.L_x_105:
[----:B------:R-:W-:Y:S05]  /*d220*/  BRA `(.L_x_106) ;  /* 0xffffffcc00587947 */ /* 0x000fea000383ffff */
.L_x_51:
[----:B------:R-:W-:Y:S01]  /*d230*/  IMAD.MOV.U32 R13, RZ, RZ, R7 ;  /* 0x000000ffff0d7224 */ /* 0x000fe200078e0007 */
[----:B------:R-:W-:Y:S01]  /*d240*/  MOV R11, 0x181f ;  /* 0x0000181f000b7802 */ /* 0x000fe20000000f00 */
[----:B------:R-:W-:Y:S02]  /*d250*/  IMAD.MOV.U32 R12, RZ, RZ, RZ ;  /* 0x000000ffff0c7224 */ /* 0x000fe400078e00ff */
[----:B------:R-:W-:Y:S02]  /*d260*/  IMAD.MOV.U32 R15, RZ, RZ, -0x1 ;  /* 0xffffffffff0f7424 */ /* 0x000fe400078e00ff */
[----:B------:R-:W-:-:S07]  /*d270*/  IMAD R3, R34, 0x80, R29 ;  /* 0x0000008022037824 */ /* 0x000fce00078e021d */
[----:B------:R-:W-:Y:S05]  /*d280*/  WARPSYNC.COLLECTIVE R15, `(.L_x_107) ;  /* 0x000000000f087348 */ /* 0x000fea0003c00000 */
[----:B------:R0:W1:Y:S02]  /*d290*/  SHFL.IDX P6, R14, R13, R12, R11 ;  /* 0x0000000c0d0e7389 */ /* 0x00006400000c000b */
[----:B01----:R-:W-:Y:S01]  /*d2a0*/  ENDCOLLECTIVE ;  /* 0x000000000000791b */ /* 0x003fe20003800000 */
.L_x_107:
[----:B------:R-:W-:Y:S02]  /*d2b0*/  IADD3 R9, R3, 0x10, RZ ;  /* 0x0000001003097810 */ /* 0x000fe40007ffe0ff */
[----:B------:R-:W-:Y:S01]  /*d2c0*/  MOV R13, R6 ;  /* 0x00000006000d7202 */ /* 0x000fe20000000f00 */
[----:B------:R-:W-:-:S07]  /*d2d0*/  IMAD.MOV.U32 R5, RZ, RZ, R14 ;  /* 0x000000ffff057224 */ /* 0x000fce00078e000e */
[----:B------:R-:W-:Y:S05]  /*d2e0*/  WARPSYNC.COLLECTIVE R15, `(.L_x_108) ;  /* 0x000000000f087348 */ /* 0x000fea0003c00000 */
[----:B------:R0:W1:Y:S02]  /*d2f0*/  SHFL.IDX P6, R14, R13, R12, R11 ;  /* 0x0000000c0d0e7389 */ /* 0x00006400000c000b */
[----:B01----:R-:W-:Y:S01]  /*d300*/  ENDCOLLECTIVE ;  /* 0x000000000000791b */ /* 0x003fe20003800000 */
.L_x_108:
[----:B------:R-:W-:Y:S02]  /*d310*/  ULDC UR4, c[0x0][0x288] ;  /* 0x0000a20000047ab9 */ /* 0x000fe40000000800 */
[----:B------:R-:W-:-:S05]  /*d320*/  IMAD R0, R0, UR4, RZ ;  /* 0x0000000400007c24 */ /* 0x000fca000f8e02ff */
[----:B------:R-:W-:Y:S01]  /*d330*/  ISETP.GE.AND P2, PT, R3, R0, PT ;  /* 0x000000000300720c */ /* 0x000fe20003f46270 */
[----:B------:R-:W-:Y:S02]  /*d340*/  IMAD.MOV.U32 R13, RZ, RZ, R7 ;  /* 0x000000ffff0d7224 */ /* 0x000fe400078e0007 */
[----:B------:R-:W-:-:S10]  /*d350*/  IMAD.MOV.U32 R12, RZ, RZ, 0x1 ;  /* 0x00000001ff0c7424 */ /* 0x000fd400078e00ff */
[----:B------:R-:W-:Y:S01]  /*d360*/  @!P2 LEA R21, R36, UR45, 0x1 ;  /* 0x0000002d2415ac11 */ /* 0x000fe2000f8e08ff */
[----:B------:R-:W-:-:S07]  /*d370*/  IMAD.MOV.U32 R4, RZ, RZ, R14 ;  /* 0x000000ffff047224 */ /* 0x000fce00078e000e */
[----:B------:R-:W-:Y:S05]  /*d380*/  WARPSYNC.COLLECTIVE R15, `(.L_x_109) ;  /* 0x000000000f087348 */ /* 0x000fea0003c00000 */
[----:B------:R0:W1:Y:S02]  /*d390*/  SHFL.IDX P6, R14, R13, R12, R11 ;  /* 0x0000000c0d0e7389 */ /* 0x00006400000c000b */
[----:B01----:R-:W-:Y:S01]  /*d3a0*/  ENDCOLLECTIVE ;  /* 0x000000000000791b */ /* 0x003fe20003800000 */
.L_x_109:
[----:B------:R-:W-:-:S05]  /*d3b0*/  @!P2 IMAD.WIDE.U32 R4, R26, 0x2, R4 ;  /* 0x000000021a04a825 */ /* 0x000fca00078e0004 */
[----:B------:R-:W-:Y:S01]  /*d3c0*/  @!PT LDS RZ, [RZ] ;  /* 0x00000000fffff984 */ /* 0x000fe20000000800 */
[----:B------:R-:W-:Y:S01]  /*d3d0*/  @!PT LDS RZ, [RZ] ;  /* 0x00000000fffff984 */ /* 0x000fe20000000800 */
[----:B------:R-:W-:Y:S01]  /*d3e0*/  @!PT LDS RZ, [RZ] ;  /* 0x00000000fffff984 */ /* 0x000fe20000000800 */
[----:B------:R0:W-:Y:S04]  /*d3f0*/  @!P2 LDGSTS.E.BYPASS.LTC128B.128 [R21+0x10400], desc[UR38][R4.64], !P0 ;  /* 0x104000000415afae */ /* 0x0001e8000c101d66 */
[----:B------:R0:W-:Y:S01]  /*d400*/  @!P2 LDGSTS.E.BYPASS.LTC128B.128 [R21+0x14400], desc[UR38][R4.64+0x80], !P1 ;  /* 0x144000800415afae */ /* 0x0001e2000c901d66 */
[----:B------:R-:W-:Y:S01]  /*d410*/  ISETP.GE.AND P2, PT, R9, R0, PT ;  /* 0x000000000900720c */ /* 0x000fe20003f46270 */
[----:B------:R-:W-:Y:S01]  /*d420*/  IMAD.MOV.U32 R13, RZ, RZ, R6 ;  /* 0x000000ffff0d7224 */ /* 0x000fe200078e0006 */
[----:B------:R-:W-:-:S11]  /*d430*/  MOV R8, R14 ;  /* 0x0000000e00087202 */ /* 0x000fd60000000f00 */
[----:B0-----:R-:W-:Y:S05]  /*d440*/  WARPSYNC.COLLECTIVE R15, `(.L_x_110) ;  /* 0x000000000f087348 */ /* 0x001fea0003c00000 */
[----:B------:R1:W2:Y:S02]  /*d450*/  SHFL.IDX P6, R14, R13, R12, R11 ;  /* 0x0000000c0d0e7389 */ /* 0x0002a400000c000b */
[----:B012---:R-:W-:Y:S01]  /*d460*/  ENDCOLLECTIVE ;  /* 0x000000000000791b */ /* 0x007fe20003800000 */
.L_x_110:
[----:B------:R-:W-:Y:S02]  /*d470*/  @!P2 LEA R35, R36, UR45, 0x1 ;  /* 0x0000002d2423ac11 */ /* 0x000fe4000f8e08ff */
[----:B------:R-:W-:Y:S01]  /*d480*/  MOV R5, R8 ;  /* 0x0000000800057202 */ /* 0x000fe20000000f00 */
[----:B------:R-:W-:Y:S01]  /*d490*/  IMAD.MOV.U32 R13, RZ, RZ, R7 ;  /* 0x000000ffff0d7224 */ /* 0x000fe200078e0007 */
[----:B------:R-:W-:Y:S01]  /*d4a0*/  MOV R12, 0x2 ;  /* 0x00000002000c7802 */ /* 0x000fe20000000f00 */
[----:B------:R-:W-:-:S07]  /*d4b0*/  IMAD.MOV.U32 R4, RZ, RZ, R14 ;  /* 0x000000ffff047224 */ /* 0x000fce00078e000e */
[----:B------:R-:W-:Y:S05]  /*d4c0*/  WARPSYNC.COLLECTIVE R15, `(.L_x_111) ;  /* 0x000000000f087348 */ /* 0x000fea0003c00000 */
[----:B------:R0:W1:Y:S02]  /*d4d0*/  SHFL.IDX P6, R14, R13, R12, R11 ;  /* 0x0000000c0d0e7389 */ /* 0x00006400000c000b */
[----:B01----:R-:W-:Y:S01]  /*d4e0*/  ENDCOLLECTIVE ;  /* 0x000000000000791b */ /* 0x003fe20003800000 */
.L_x_111:
[----:B------:R-:W-:-:S04]  /*d4f0*/  @!P2 IMAD.WIDE.U32 R8, R26, 0x2, R4 ;  /* 0x000000021a08a825 */ /* 0x000fc800078e0004 */
[----:B------:R-:W-:Y:S01]  /*d500*/  VIADD R5, R3, 0x20 ;  /* 0x0000002003057836 */ /* 0x000fe20000000000 */
[----:B------:R-:W-:Y:S01]  /*d510*/  @!PT LDS RZ, [RZ] ;  /* 0x00000000fffff984 */ /* 0x000fe20000000800 */
[----:B------:R-:W-:Y:S01]  /*d520*/  @!PT LDS RZ, [RZ] ;  /* 0x00000000fffff984 */ /* 0x000fe20000000800 */
[----:B------:R-:W-:Y:S01]  /*d530*/  @!PT LDS RZ, [RZ] ;  /* 0x00000000fffff984 */ /* 0x000fe20000000800 */
[----:B------:R-:W-:Y:S04]  /*d540*/  @!P2 LDGSTS.E.BYPASS.LTC128B.128 [R35+0x10c00], desc[UR38][R8.64], !P0 ;  /* 0x10c000000823afae */ /* 0x000fe8000c101d66 */
[----:B------:R0:W-:Y:S01]  /*d550*/  @!P2 LDGSTS.E.BYPASS.LTC128B.128 [R35+0x14c00], desc[UR38][R8.64+0x80], !P1 ;  /* 0x14c000800823afae */ /* 0x0001e2000c901d66 */
[----:B------:R-:W-:Y:S01]  /*d560*/  ISETP.GE.AND P2, PT, R5, R0, PT ;  /* 0x000000000500720c */ /* 0x000fe20003f46270 */
[----:B------:R-:W-:Y:S02]  /*d570*/  IMAD.MOV.U32 R13, RZ, RZ, R6 ;  /* 0x000000ffff0d7224 */ /* 0x000fe400078e0006 */
[----:B0-----:R-:W-:Y:S02]  /*d580*/  VIADD R9, R3, 0x30 ;  /* 0x0000003003097836 */ /* 0x001fe40000000000 */
[----:B------:R-:W-:-:S08]  /*d590*/  IMAD.MOV.U32 R5, RZ, RZ, R14 ;  /* 0x000000ffff057224 */ /* 0x000fd000078e000e */
[----:B------:R-:W-:-:S07]  /*d5a0*/  @!P2 LEA R21, R36, UR45, 0x1 ;  /* 0x0000002d2415ac11 */ /* 0x000fce000f8e08ff */
[----:B------:R-:W-:Y:S05]  /*d5b0*/  WARPSYNC.COLLECTIVE R15, `(.L_x_112) ;  /* 0x000000000f087348 */ /* 0x000fea0003c00000 */
[----:B------:R0:W1:Y:S02]  /*d5c0*/  SHFL.IDX P6, R14, R13, R12, R11 ;  /* 0x0000000c0d0e7389 */ /* 0x00006400000c000b */
[----:B01----:R-:W-:Y:S01]  /*d5d0*/  ENDCOLLECTIVE ;  /* 0x000000000000791b */ /* 0x003fe20003800000 */
.L_x_112:
[----:B------:R-:W-:Y:S01]  /*d5e0*/  IMAD.MOV.U32 R13, RZ, RZ, R7 ;  /* 0x000000ffff0d7224 */ /* 0x000fe200078e0007 */
[----:B------:R-:W-:Y:S02]  /*d5f0*/  MOV R12, 0x3 ;  /* 0x00000003000c7802 */ /* 0x000fe40000000f00 */
[----:B------:R-:W-:-:S07]  /*d600*/  MOV R4, R14 ;  /* 0x0000000e00047202 */ /* 0x000fce0000000f00 */
[----:B------:R-:W-:Y:S05]  /*d610*/  WARPSYNC.COLLECTIVE R15, `(.L_x_113) ;  /* 0x000000000f087348 */ /* 0x000fea0003c00000 */
[----:B------:R0:W1:Y:S02]  /*d620*/  SHFL.IDX P6, R14, R13, R12, R11 ;  /* 0x0000000c0d0e7389 */ /* 0x00006400000c000b */
[----:B01----:R-:W-:Y:S01]  /*d630*/  ENDCOLLECTIVE ;  /* 0x000000000000791b */ /* 0x003fe20003800000 */
.L_x_113:
[----:B------:R-:W-:-:S05]  /*d640*/  @!P2 IMAD.WIDE.U32 R4, R26, 0x2, R4 ;  /* 0x000000021a04a825 */ /* 0x000fca00078e0004 */
[----:B------:R-:W-:Y:S01]  /*d650*/  @!PT LDS RZ, [RZ] ;  /* 0x00000000fffff984 */ /* 0x000fe20000000800 */
[----:B------:R-:W-:Y:S01]  /*d660*/  @!PT LDS RZ, [RZ] ;  /* 0x00000000fffff984 */ /* 0x000fe20000000800 */
[----:B------:R-:W-:Y:S01]  /*d670*/  @!PT LDS RZ, [RZ] ;  /* 0x00000000fffff984 */ /* 0x000fe20000000800 */
[----:B------:R0:W-:Y:S04]  /*d680*/  @!P2 LDGSTS.E.BYPASS.LTC128B.128 [R21+0x11400], desc[UR38][R4.64], !P0 ;  /* 0x114000000415afae */ /* 0x0001e8000c101d66 */
[----:B------:R0:W-:Y:S01]  /*d690*/  @!P2 LDGSTS.E.BYPASS.LTC128B.128 [R21+0x15400], desc[UR38][R4.64+0x80], !P1 ;  /* 0x154000800415afae */ /* 0x0001e2000c901d66 */
[----:B------:R-:W-:Y:S01]  /*d6a0*/  ISETP.GE.AND P2, PT, R9, R0, PT ;  /* 0x000000000900720c */ /* 0x000fe20003f46270 */
[----:B------:R-:W-:Y:S02]  /*d6b0*/  IMAD.MOV.U32 R13, RZ, RZ, R6 ;  /* 0x000000ffff0d7224 */ /* 0x000fe400078e0006 */
[----:B------:R-:W-:-:S10]  /*d6c0*/  IMAD.MOV.U32 R10, RZ, RZ, R14 ;  /* 0x000000ffff0a7224 */ /* 0x000fd400078e000e */
[----:B0-----:R-:W-:Y:S05]  /*d6d0*/  WARPSYNC.COLLECTIVE R15, `(.L_x_114) ;  /* 0x000000000f087348 */ /* 0x001fea0003c00000 */
[----:B------:R1:W2:Y:S02]  /*d6e0*/  SHFL.IDX P6, R14, R13, R12, R11 ;  /* 0x0000000c0d0e7389 */ /* 0x0002a400000c000b */
[----:B012---:R-:W-:Y:S01]  /*d6f0*/  ENDCOLLECTIVE ;  /* 0x000000000000791b */ /* 0x007fe20003800000 */
.L_x_114:
[----:B------:R-:W-:Y:S01]  /*d700*/  @!P2 LEA R35, R36, UR45, 0x1 ;  /* 0x0000002d2423ac11 */ /* 0x000fe2000f8e08ff */
[----:B------:R-:W-:Y:S01]  /*d710*/  IMAD.MOV.U32 R5, RZ, RZ, R10 ;  /* 0x000000ffff057224 */ /* 0x000fe200078e000a */
[----:B------:R-:W-:Y:S01]  /*d720*/  MOV R13, R7 ;  /* 0x00000007000d7202 */ /* 0x000fe20000000f00 */
[----:B------:R-:W-:Y:S01]  /*d730*/  IMAD.MOV.U32 R12, RZ, RZ, 0x4 ;  /* 0x00000004ff0c7424 */ /* 0x000fe200078e00ff */
[----:B------:R-:W-:-:S07]  /*d740*/  MOV R4, R14 ;  /* 0x0000000e00047202 */ /* 0x000fce0000000f00 */
[----:B------:R-:W-:Y:S05]  /*d750*/  WARPSYNC.COLLECTIVE R15, `(.L_x_115) ;  /* 0x000000000f087348 */ /* 0x000fea0003c00000 */
[----:B------:R0:W1:Y:S02]  /*d760*/  SHFL.IDX P6, R14, R13, R12, R11 ;  /* 0x0000000c0d0e7389 */ /* 0x00006400000c000b */
[----:B01----:R-:W-:Y:S01]  /*d770*/  ENDCOLLECTIVE ;  /* 0x000000000000791b */ /* 0x003fe20003800000 */
.L_x_115:
[----:B------:R-:W-:-:S04]  /*d780*/  @!P2 IMAD.WIDE.U32 R8, R26, 0x2, R4 ;  /* 0x000000021a08a825 */ /* 0x000fc800078e0004 */
[----:B------:R-:W-:Y:S01]  /*d790*/  VIADD R5, R3, 0x40 ;  /* 0x0000004003057836 */ /* 0x000fe20000000000 */
[----:B------:R-:W-:Y:S01]  /*d7a0*/  @!PT LDS RZ, [RZ] ;  /* 0x00000000fffff984 */ /* 0x000fe20000000800 */
[----:B------:R-:W-:Y:S01]  /*d7b0*/  @!PT LDS RZ, [RZ] ;  /* 0x00000000fffff984 */ /* 0x000fe20000000800 */
[----:B------:R-:W-:Y:S01]  /*d7c0*/  @!PT LDS RZ, [RZ] ;  /* 0x00000000fffff984 */ /* 0x000fe20000000800 */
[----:B------:R0:W-:Y:S04]  /*d7d0*/  @!P2 LDGSTS.E.BYPASS.LTC128B.128 [R35+0x11c00], desc[UR38][R8.64], !P0 ;  /* 0x11c000000823afae */ /* 0x0001e8000c101d66 */
[----:B------:R0:W-:Y:S01]  /*d7e0*/  @!P2 LDGSTS.E.BYPASS.LTC128B.128 [R35+0x15c00], desc[UR38][R8.64+0x80], !P1 ;  /* 0x15c000800823afae */ /* 0x0001e2000c901d66 */
[----:B------:R-:W-:Y:S02]  /*d7f0*/  ISETP.GE.AND P2, PT, R5, R0, PT ;  /* 0x000000000500720c */ /* 0x000fe40003f46270 */
[----:B------:R-:W-:Y:S01]  /*d800*/  MOV R13, R6 ;  /* 0x00000006000d7202 */ /* 0x000fe20000000f00 */
[----:B------:R-:W-:-:S10]  /*d810*/  IMAD.MOV.U32 R5, RZ, RZ, R14 ;  /* 0x000000ffff057224 */ /* 0x000fd400078e000e */
[----:B0-----:R-:W-:Y:S05]  /*d820*/  WARPSYNC.COLLECTIVE R15, `(.L_x_116) ;  /* 0x000000000f087348 */ /* 0x001fea0003c00000 */
[----:B------:R1:W2:Y:S02]  /*d830*/  SHFL.IDX P6, R14, R13, R12, R11 ;  /* 0x0000000c0d0e7389 */ /* 0x0002a400000c000b */
[----:B012---:R-:W-:Y:S01]  /*d840*/  ENDCOLLECTIVE ;  /* 0x000000000000791b */ /* 0x007fe20003800000 */
.L_x_116:
[----:B------:R-:W-:Y:S01]  /*d850*/  @!P2 LEA R21, R36, UR45, 0x1 ;  /* 0x0000002d2415ac11 */ /* 0x000fe2000f8e08ff */
[----:B------:R-:W-:Y:S01]  /*d860*/  VIADD R9, R3, 0x50 ;  /* 0x0000005003097836 */ /* 0x000fe20000000000 */
[----:B------:R-:W-:Y:S01]  /*d870*/  MOV R13, R7 ;  /* 0x00000007000d7202 */ /* 0x000fe20000000f00 */
[----:B------:R-:W-:Y:S02]  /*d880*/  IMAD.MOV.U32 R12, RZ, RZ, 0x5 ;  /* 0x00000005ff0c7424 */ /* 0x000fe400078e00ff */
[----:B------:R-:W-:-:S07]  /*d890*/  IMAD.MOV.U32 R4, RZ, RZ, R14 ;  /* 0x000000ffff047224 */ /* 0x000fce00078e000e */
[----:B------:R-:W-:Y:S05]  /*d8a0*/  WARPSYNC.COLLECTIVE R15, `(.L_x_117) ;  /* 0x000000000f087348 */ /* 0x000fea0003c00000 */
[----:B------:R0:W1:Y:S02]  /*d8b0*/  SHFL.IDX P6, R14, R13, R12, R11 ;  /* 0x0000000c0d0e7389 */ /* 0x00006400000c000b */
[----:B01----:R-:W-:Y:S01]  /*d8c0*/  ENDCOLLECTIVE ;  /* 0x000000000000791b */ /* 0x003fe20003800000 */
.L_x_117:
[----:B------:R-:W-:-:S05]  /*d8d0*/  @!P2 IMAD.WIDE.U32 R4, R26, 0x2, R4 ;  /* 0x000000021a04a825 */ /* 0x000fca00078e0004 */
        /* <DEDUP_REMOVED lines=8> */
[----:B0-----:R-:W-:-:S07]  /*d960*/  @!P2 LEA R35, R36, UR45, 0x1 ;  /* 0x0000002d2423ac11 */ /* 0x001fce000f8e08ff */
[----:B------:R-:W-:Y:S05]  /*d970*/  WARPSYNC.COLLECTIVE R15, `(.L_x_118) ;  /* 0x000000000f087348 */ /* 0x000fea0003c00000 */
[----:B------:R0:W1:Y:S02]  /*d980*/  SHFL.IDX P6, R14, R13, R12, R11 ;  /* 0x0000000c0d0e7389 */ /* 0x00006400000c000b */
[----:B01----:R-:W-:Y:S01]  /*d990*/  ENDCOLLECTIVE ;  /* 0x000000000000791b */ /* 0x003fe20003800000 */
.L_x_118:
[----:B------:R-:W-:Y:S02]  /*d9a0*/  IMAD.MOV.U32 R5, RZ, RZ, R10 ;  /* 0x000000ffff057224 */ /* 0x000fe400078e000a */
[----:B------:R-:W-:Y:S02]  /*d9b0*/  IMAD.MOV.U32 R13, RZ, RZ, R7 ;  /* 0x000000ffff0d7224 */ /* 0x000fe400078e0007 */
[----:B------:R-:W-:Y:S02]  /*d9c0*/  IMAD.MOV.U32 R12, RZ, RZ, 0x6 ;  /* 0x00000006ff0c7424 */ /* 0x000fe400078e00ff */
[----:B------:R-:W-:-:S07]  /*d9d0*/  IMAD.MOV.U32 R4, RZ, RZ, R14 ;  /* 0x000000ffff047224 */ /* 0x000fce00078e000e */
[----:B------:R-:W-:Y:S05]  /*d9e0*/  WARPSYNC.COLLECTIVE R15, `(.L_x_119) ;  /* 0x000000000f087348 */ /* 0x000fea0003c00000 */
[----:B------:R0:W1:Y:S02]  /*d9f0*/  SHFL.IDX P6, R14, R13, R12, R11 ;  /* 0x0000000c0d0e7389 */ /* 0x00006400000c000b */
[----:B01----:R-:W-:Y:S01]  /*da00*/  ENDCOLLECTIVE ;  /* 0x000000000000791b */ /* 0x003fe20003800000 */
.L_x_119:
[----:B------:R-:W-:Y:S01]  /*da10*/  @!P2 IMAD.WIDE.U32 R8, R26, 0x2, R4 ;  /* 0x000000021a08a825 */ /* 0x000fe200078e0004 */
[----:B------:R-:W-:-:S04]  /*da20*/  IADD3 R5, R3, 0x60, RZ ;  /* 0x0000006003057810 */ /* 0x000fc80007ffe0ff */
        /* <DEDUP_REMOVED lines=11> */
.L_x_120:
[----:B------:R-:W-:Y:S02]  /*dae0*/  @!P2 LEA R21, R36, UR45, 0x1 ;  /* 0x0000002d2415ac11 */ /* 0x000fe4000f8e08ff */
[----:B------:R-:W-:Y:S01]  /*daf0*/  MOV R13, R7 ;  /* 0x00000007000d7202 */ /* 0x000fe20000000f00 */
[----:B------:R-:W-:Y:S02]  /*db00*/  IMAD.MOV.U32 R12, RZ, RZ, 0x7 ;  /* 0x00000007ff0c7424 */ /* 0x000fe400078e00ff */
[----:B------:R-:W-:-:S07]  /*db10*/  IMAD.MOV.U32 R4, RZ, RZ, R14 ;  /* 0x000000ffff047224 */ /* 0x000fce00078e000e */
[----:B------:R-:W-:Y:S05]  /*db20*/  WARPSYNC.COLLECTIVE R15, `(.L_x_121) ;  /* 0x000000000f087348 */ /* 0x000fea0003c00000 */
[----:B------:R0:W1:Y:S02]  /*db30*/  SHFL.IDX P6, R14, R13, R12, R11 ;  /* 0x0000000c0d0e7389 */ /* 0x00006400000c000b */
[----:B01----:R-:W-:Y:S01]  /*db40*/  ENDCOLLECTIVE ;  /* 0x000000000000791b */ /* 0x003fe20003800000 */
.L_x_121:
[----:B------:R-:W-:-:S05]  /*db50*/  @!P2 IMAD.WIDE.U32 R4, R26, 0x2, R4 ;  /* 0x000000021a04a825 */ /* 0x000fca00078e0004 */
[----:B------:R-:W-:Y:S01]  /*db60*/  @!PT LDS RZ, [RZ] ;  /* 0x00000000fffff984 */ /* 0x000fe20000000800 */
[----:B------:R-:W-:Y:S01]  /*db70*/  @!PT LDS RZ, [RZ] ;  /* 0x00000000fffff984 */ /* 0x000fe20000000800 */
[----:B------:R-:W-:Y:S01]  /*db80*/  @!PT LDS RZ, [RZ] ;  /* 0x00000000fffff984 */ /* 0x000fe20000000800 */
[----:B------:R0:W-:Y:S04]  /*db90*/  @!P2 LDGSTS.E.BYPASS.LTC128B.128 [R21+0x13400], desc[UR38][R4.64], !P0 ;  /* 0x134000000415afae */ /* 0x0001e8000c101d66 */
[----:B------:R0:W-:Y:S01]  /*dba0*/  @!P2 LDGSTS.E.BYPASS.LTC128B.128 [R21+0x17400], desc[UR38][R4.64+0x80], !P1 ;  /* 0x174000800415afae */ /* 0x0001e2000c901d66 */
[----:B------:R-:W-:Y:S01]  /*dbb0*/  MOV R13, R6 ;  /* 0x00000006000d7202 */ /* 0x000fe20000000f00 */
[----:B------:R-:W-:-:S07]  /*dbc0*/  IMAD.MOV.U32 R10, RZ, RZ, R14 ;  /* 0x000000ffff0a7224 */ /* 0x000fce00078e000e */
[----:B0-----:R-:W-:Y:S05]  /*dbd0*/  WARPSYNC.COLLECTIVE R15, `(.L_x_122) ;  /* 0x000000000f087348 */ /* 0x001fea0003c00000 */
[----:B------:R1:W2:Y:S02]  /*dbe0*/  SHFL.IDX P6, R14, R13, R12, R11 ;  /* 0x0000000c0d0e7389 */ /* 0x0002a400000c000b */
[----:B012---:R-:W-:Y:S01]  /*dbf0*/  ENDCOLLECTIVE ;  /* 0x000000000000791b */ /* 0x007fe20003800000 */
.L_x_122:
[----:B------:R-:W-:Y:S05]  /*dc00*/  BRA `(.L_x_123) ;  /* 0xffffffcc00447947 */ /* 0x000fea000383ffff */
.L_x_54:
[----:B0-----:R-:W-:-:S04]  /*dc10*/  IMAD.U32 R3, RZ, RZ, UR45 ;  /* 0x0000002dff037e24 */ /* 0x001fc8000f8e00ff */
[----:B------:R0:W1:Y:S03]  /*dc20*/  SYNCS.PHASECHK.TRANS64.TRYWAIT P0, [R3+URZ+0x28820], R0 ;  /* 0x02882000030075a7 */ /* 0x000066000800017f */
[----:B-1----:R-:W-:Y:S05]  /*dc30*/  @!P0 NANOSLEEP.SYNCS 0x989680 ;  /* 0x009896800000895d */ /* 0x002fea0003900000 */
[----:B------:R-:W1:Y:S02]  /*dc40*/  @!P0 SYNCS.PHASECHK.TRANS64 P0, [R3+URZ+0x28820], R0 ;  /* 0x02882000030085a7 */ /* 0x000e64000800007f */
[----:B-1----:R-:W-:Y:S05]  /*dc50*/  @!P0 BRA `(.L_x_54) ;  /* 0xfffffffc00ec8947 */ /* 0x002fea000383ffff */
[----:B------:R-:W-:Y:S05]  /*dc60*/  BRA `(.L_x_124) ;  /* 0xffffffcc00907947 */ /* 0x000fea000383ffff */
.L_x_58:
[----:B0-----:R0:W1:Y:S02]  /*dc70*/  SYNCS.PHASECHK.TRANS64.TRYWAIT P0, [R33+URZ+0x28840], R0 ;  /* 0x02884000210075a7 */ /* 0x001064000800017f */
[----:B-1----:R-:W-:Y:S05]  /*dc80*/  @!P0 NANOSLEEP.SYNCS 0x989680 ;  /* 0x009896800000895d */ /* 0x002fea0003900000 */
[----:B------:R-:W1:Y:S02]  /*dc90*/  @!P0 SYNCS.PHASECHK.TRANS64 P0, [R33+URZ+0x28840], R0 ;  /* 0x02884000210085a7 */ /* 0x000e64000800007f */
[----:B-1----:R-:W-:Y:S05]  /*dca0*/  @!P0 BRA `(.L_x_58) ;  /* 0xfffffffc00f08947 */ /* 0x002fea000383ffff */
[----:B------:R-:W-:Y:S05]  /*dcb0*/  BRA `(.L_x_125) ;  /* 0xffffffd0004c7947 */ /* 0x000fea000383ffff */
.L_x_59:
[----:B------:R-:W-:Y:S01]  /*dcc0*/  BSSY B1, `(.L_x_126) ;  /* 0x0000008000017945 */ /* 0x000fe20003800000 */
[----:B------:R-:W-:Y:S01]  /*dcd0*/  IMAD.MOV.U32 R13, RZ, RZ, R5 ;  /* 0x000000ffff0d7224 */ /* 0x000fe200078e0005 */
[----:B------:R-:W-:Y:S01]  /*dce0*/  MOV R12, RZ ;  /* 0x000000ff000c7202 */ /* 0x000fe20000000f00 */
[----:B------:R-:W-:Y:S02]  /*dcf0*/  IMAD.MOV.U32 R11, RZ, RZ, 0x181f ;  /* 0x0000181fff0b7424 */ /* 0x000fe400078e00ff */
[----:B------:R-:W-:-:S07]  /*dd00*/  IMAD.MOV.U32 R15, RZ, RZ, -0x1 ;  /* 0xffffffffff0f7424 */ /* 0x000fce00078e00ff */
[----:B0-----:R-:W-:Y:S05]  /*dd10*/  WARPSYNC.COLLECTIVE R15, `(.L_x_127) ;  /* 0x000000000f087348 */ /* 0x001fea0003c00000 */
[----:B------:R1:W2:Y:S02]  /*dd20*/  SHFL.IDX P6, R14, R13, R12, R11 ;  /* 0x0000000c0d0e7389 */ /* 0x0002a400000c000b */
[----:B012---:R-:W-:Y:S01]  /*dd30*/  ENDCOLLECTIVE ;  /* 0x000000000000791b */ /* 0x007fe20003800000 */
.L_x_127:
[----:B------:R-:W-:Y:S05]  /*dd40*/  BSYNC B1 ;  /* 0x0000000000017941 */ /* 0x000fea0003800000 */
.L_x_126:
[----:B------:R-:W-:Y:S01]  /*dd50*/  IMAD.MOV.U32 R13, RZ, RZ, R6 ;  /* 0x000000ffff0d7224 */ /* 0x000fe200078e0006 */
[----:B------:R-:W-:Y:S01]  /*dd60*/  MOV R11, 0x181f ;  /* 0x0000181f000b7802 */ /* 0x000fe20000000f00 */
[----:B------:R-:W-:Y:S01]  /*dd70*/  IMAD.MOV.U32 R12, RZ, RZ, RZ ;  /* 0x000000ffff0c7224 */ /* 0x000fe200078e00ff */
[----:B------:R-:W-:Y:S01]  /*dd80*/  MOV R0, R14 ;  /* 0x0000000e00007202 */ /* 0x000fe20000000f00 */
[----:B------:R-:W-:Y:S01]  /*dd90*/  IMAD.MOV.U32 R15, RZ, RZ, -0x1 ;  /* 0xffffffffff0f7424 */ /* 0x000fe200078e00ff */
[----:B------:R-:W-:Y:S01]  /*dda0*/  LEA R4, R4, UR45, 0x1 ;  /* 0x0000002d04047c11 */ /* 0x000fe2000f8e08ff */
[----:B------:R-:W-:-:S07]  /*ddb0*/  IMAD.SHL.U32 R3, R26, 0x2, RZ ;  /* 0x000000021a037824 */ /* 0x000fce00078e00ff */
[----:B------:R-:W-:Y:S05]  /*ddc0*/  WARPSYNC.COLLECTIVE R15, `(.L_x_128) ;  /* 0x000000000f087348 */ /* 0x000fea0003c00000 */
[----:B------:R0:W1:Y:S02]  /*ddd0*/  SHFL.IDX P6, R14, R13, R12, R11 ;  /* 0x0000000c0d0e7389 */ /* 0x00006400000c000b */
[----:B01----:R-:W-:Y:S01]  /*dde0*/  ENDCOLLECTIVE ;  /* 0x000000000000791b */ /* 0x003fe20003800000 */
.L_x_128:
[----:B------:R-:W-:Y:S01]  /*ddf0*/  IMAD.MOV.U32 R13, RZ, RZ, R5 ;  /* 0x000000ffff0d7224 */ /* 0x000fe200078e0005 */
[----:B------:R-:W-:Y:S02]  /*de00*/  MOV R12, 0x1 ;  /* 0x00000001000c7802 */ /* 0x000fe40000000f00 */
[----:B------:R-:W-:-:S04]  /*de10*/  IADD3 R14, P0, R14, R3, RZ ;  /* 0x000000030e0e7210 */ /* 0x000fc80007f1e0ff */
[----:B------:R-:W-:-:S05]  /*de20*/  IADD3.X R15, RZ, R0, RZ, P0, !PT ;  /* 0x00000000ff0f7210 */ /* 0x000fca00007fe4ff */
[----:B------:R-:W-:Y:S01]  /*de30*/  @!PT LDS RZ, [RZ] ;  /* 0x00000000fffff984 */ /* 0x000fe20000000800 */
[----:B------:R-:W-:Y:S01]  /*de40*/  @!PT LDS RZ, [RZ] ;  /* 0x00000000fffff984 */ /* 0x000fe20000000800 */
[----:B------:R-:W-:Y:S01]  /*de50*/  @!PT LDS RZ, [RZ] ;  /* 0x00000000fffff984 */ /* 0x000fe20000000800 */
[----:B------:R-:W-:Y:S04]  /*de60*/  LDGSTS.E.BYPASS.LTC128B.128 [R4+0x18400], desc[UR38][R14.64], !P4 ;  /* 0x184000000e047fae */ /* 0x000fe8000e101d66 */
[----:B------:R0:W-:Y:S02]  /*de70*/  LDGSTS.E.BYPASS.LTC128B.128 [R4+0x1c400], desc[UR38][R14.64+0x80], !P3 ;  /* 0x1c4000800e047fae */ /* 0x0001e4000d901d66 */
[----:B0-----:R-:W-:-:S07]  /*de80*/  IMAD.MOV.U32 R15, RZ, RZ, -0x1 ;  /* 0xffffffffff0f7424 */ /* 0x001fce00078e00ff */
[----:B------:R-:W-:Y:S05]  /*de90*/  WARPSYNC.COLLECTIVE R15, `(.L_x_129) ;  /* 0x000000000f087348 */ /* 0x000fea0003c00000 */
[----:B------:R0:W1:Y:S02]  /*dea0*/  SHFL.IDX P6, R14, R13, R12, R11 ;  /* 0x0000000c0d0e7389 */ /* 0x00006400000c000b */
[----:B01----:R-:W-:Y:S01]  /*deb0*/  ENDCOLLECTIVE ;  /* 0x000000000000791b */ /* 0x003fe20003800000 */
.L_x_129:
[----:B------:R-:W-:Y:S01]  /*dec0*/  IMAD.MOV.U32 R13, RZ, RZ, R6 ;  /* 0x000000ffff0d7224 */ /* 0x000fe200078e0006 */
[----:B------:R-:W-:-:S07]  /*ded0*/  MOV R0, R14 ;  /* 0x0000000e00007202 */ /* 0x000fce0000000f00 */
[----:B------:R-:W-:Y:S05]  /*dee0*/  WARPSYNC.COLLECTIVE R15, `(.L_x_130) ;  /* 0x000000000f087348 */ /* 0x000fea0003c00000 */
[----:B------:R0:W1:Y:S02]  /*def0*/  SHFL.IDX P6, R14, R13, R12, R11 ;  /* 0x0000000c0d0e7389 */ /* 0x00006400000c000b */
[----:B01----:R-:W-:Y:S01]  /*df00*/  ENDCOLLECTIVE ;  /* 0x000000000000791b */ /* 0x003fe20003800000 */
.L_x_130:
[----:B------:R-:W-:Y:S01]  /*df10*/  MOV R13, R5 ;  /* 0x00000005000d7202 */ /* 0x000fe20000000f00 */
[----:B------:R-:W-:Y:S01]  /*df20*/  IMAD.MOV.U32 R12, RZ, RZ, 0x2 ;  /* 0x00000002ff0c7424 */ /* 0x000fe200078e00ff */
[----:B------:R-:W-:-:S04]  /*df30*/  MOV R37, R14 ;  /* 0x0000000e00257202 */ /* 0x000fc80000000f00 */
[----:B------:R-:W-:-:S05]  /*df40*/  IADD3 R14, P0, R37, R3, RZ ;  /* 0x00000003250e7210 */ /* 0x000fca0007f1e0ff */
[----:B------:R-:W-:-:S05]  /*df50*/  IMAD.X R15, RZ, RZ, R0, P0 ;  /* 0x000000ffff0f7224 */ /* 0x000fca00000e0600 */
[----:B------:R-:W-:Y:S01]  /*df60*/  @!PT LDS RZ, [RZ] ;  /* 0x00000000fffff984 */ /* 0x000fe20000000800 */
[----:B------:R-:W-:Y:S01]  /*df70*/  @!PT LDS RZ, [RZ] ;  /* 0x00000000fffff984 */ /* 0x000fe20000000800 */
[----:B------:R-:W-:Y:S01]  /*df80*/  @!PT LDS RZ, [RZ] ;  /* 0x00000000fffff984 */ /* 0x000fe20000000800 */
[----:B------:R-:W-:Y:S04]  /*df90*/  LDGSTS.E.BYPASS.LTC128B.128 [R4+0x18c00], desc[UR38][R14.64], !P4 ;  /* 0x18c000000e047fae */ /* 0x000fe8000e101d66 */
[----:B------:R0:W-:Y:S02]  /*dfa0*/  LDGSTS.E.BYPASS.LTC128B.128 [R4+0x1cc00], desc[UR38][R14.64+0x80], !P3 ;  /* 0x1cc000800e047fae */ /* 0x0001e4000d901d66 */
[----:B0-----:R-:W-:-:S07]  /*dfb0*/  MOV R15, 0xffffffff ;  /* 0xffffffff000f7802 */ /* 0x001fce0000000f00 */
[----:B------:R-:W-:Y:S05]  /*dfc0*/  WARPSYNC.COLLECTIVE R15, `(.L_x_131) ;  /* 0x000000000f087348 */ /* 0x000fea0003c00000 */
[----:B------:R0:W1:Y:S02]  /*dfd0*/  SHFL.IDX P6, R14, R13, R12, R11 ;  /* 0x0000000c0d0e7389 */ /* 0x00006400000c000b */
[----:B01----:R-:W-:Y:S01]  /*dfe0*/  ENDCOLLECTIVE ;  /* 0x000000000000791b */ /* 0x003fe20003800000 */
.L_x_131:
[----:B------:R-:W-:Y:S01]  /*dff0*/  MOV R13, R6 ;  /* 0x00000006000d7202 */ /* 0x000fe20000000f00 */
[----:B------:R-:W-:-:S07]  /*e000*/  IMAD.MOV.U32 R7, RZ, RZ, R14 ;  /* 0x000000ffff077224 */ /* 0x000fce00078e000e */
[----:B------:R-:W-:Y:S05]  /*e010*/  WARPSYNC.COLLECTIVE R15, `(.L_x_132) ;  /* 0x000000000f087348 */ /* 0x000fea0003c00000 */
[----:B------:R0:W1:Y:S02]  /*e020*/  SHFL.IDX P6, R14, R13, R12, R11 ;  /* 0x0000000c0d0e7389 */ /* 0x00006400000c000b */
[----:B01----:R-:W-:Y:S01]  /*e030*/  ENDCOLLECTIVE ;  /* 0x000000000000791b */ /* 0x003fe20003800000 */
.L_x_132:
[----:B------:R-:W-:Y:S01]  /*e040*/  MOV R13, R5 ;  /* 0x00000005000d7202 */ /* 0x000fe20000000f00 */
[----:B------:R-:W-:Y:S01]  /*e050*/  IMAD.MOV.U32 R12, RZ, RZ, 0x3 ;  /* 0x00000003ff0c7424 */ /* 0x000fe200078e00ff */
        /* <DEDUP_REMOVED lines=11> */
.L_x_133:
[----:B------:R-:W-:Y:S01]  /*e110*/  MOV R13, R6 ;  /* 0x00000006000d7202 */ /* 0x000fe20000000f00 */
[----:B------:R-:W-:-:S07]  /*e120*/  IMAD.MOV.U32 R0, RZ, RZ, R14 ;  /* 0x000000ffff007224 */ /* 0x000fce00078e000e */
[----:B------:R-:W-:Y:S05]  /*e130*/  WARPSYNC.COLLECTIVE R15, `(.L_x_134) ;  /* 0x000000000f087348 */ /* 0x000fea0003c00000 */
[----:B------:R0:W1:Y:S02]  /*e140*/  SHFL.IDX P6, R14, R13, R12, R11 ;  /* 0x0000000c0d0e7389 */ /* 0x00006400000c000b */
[----:B01----:R-:W-:Y:S01]  /*e150*/  ENDCOLLECTIVE ;  /* 0x000000000000791b */ /* 0x003fe20003800000 */
.L_x_134:
[----:B------:R-:W-:Y:S01]  /*e160*/  IMAD.MOV.U32 R13, RZ, RZ, R5 ;  /* 0x000000ffff0d7224 */ /* 0x000fe200078e0005 */
[----:B------:R-:W-:Y:S01]  /*e170*/  MOV R12, 0x4 ;  /* 0x00000004000c7802 */ /* 0x000fe20000000f00 */
[----:B------:R-:W-:-:S05]  /*e180*/  IMAD.MOV.U32 R37, RZ, RZ, R14 ;  /* 0x000000ffff257224 */ /* 0x000fca00078e000e */
        /* <DEDUP_REMOVED lines=11> */
.L_x_135:
[----:B------:R-:W-:Y:S01]  /*e240*/  IMAD.MOV.U32 R13, RZ, RZ, R6 ;  /* 0x000000ffff0d7224 */ /* 0x000fe200078e0006 */
[----:B------:R-:W-:-:S07]  /*e250*/  MOV R0, R14 ;  /* 0x0000000e00007202 */ /* 0x000fce0000000f00 */
[----:B------:R-:W-:Y:S05]  /*e260*/  WARPSYNC.COLLECTIVE R15, `(.L_x_136) ;  /* 0x000000000f087348 */ /* 0x000fea0003c00000 */
[----:B------:R0:W1:Y:S02]  /*e270*/  SHFL.IDX P6, R14, R13, R12, R11 ;  /* 0x0000000c0d0e7389 */ /* 0x00006400000c000b */
[----:B01----:R-:W-:Y:S01]  /*e280*/  ENDCOLLECTIVE ;  /* 0x000000000000791b */ /* 0x003fe20003800000 */
.L_x_136:
        /* <DEDUP_REMOVED lines=14> */
.L_x_137:
[----:B------:R-:W-:Y:S01]  /*e370*/  MOV R13, R6 ;  /* 0x00000006000d7202 */ /* 0x000fe20000000f00 */
[----:B------:R-:W-:-:S07]  /*e380*/  IMAD.MOV.U32 R7, RZ, RZ, R14 ;  /* 0x000000ffff077224 */ /* 0x000fce00078e000e */
[----:B------:R-:W-:Y:S05]  /*e390*/  WARPSYNC.COLLECTIVE R15, `(.L_x_138) ;  /* 0x000000000f087348 */ /* 0x000fea0003c00000 */
[----:B------:R0:W1:Y:S02]  /*e3a0*/  SHFL.IDX P6, R14, R13, R12, R11 ;  /* 0x0000000c0d0e7389 */ /* 0x00006400000c000b */
[----:B01----:R-:W-:Y:S01]  /*e3b0*/  ENDCOLLECTIVE ;  /* 0x000000000000791b */ /* 0x003fe20003800000 */
.L_x_138:
        /* <DEDUP_REMOVED lines=13> */
.L_x_139:
[----:B------:R-:W-:Y:S01]  /*e490*/  MOV R13, R6 ;  /* 0x00000006000d7202 */ /* 0x000fe20000000f00 */
[----:B------:R-:W-:-:S07]  /*e4a0*/  IMAD.MOV.U32 R0, RZ, RZ, R14 ;  /* 0x000000ffff007224 */ /* 0x000fce00078e000e */
[----:B------:R-:W-:Y:S05]  /*e4b0*/  WARPSYNC.COLLECTIVE R15, `(.L_x_140) ;  /* 0x000000000f087348 */ /* 0x000fea0003c00000 */
[----:B------:R0:W1:Y:S02]  /*e4c0*/  SHFL.IDX P6, R14, R13, R12, R11 ;  /* 0x0000000c0d0e7389 */ /* 0x00006400000c000b */
[----:B01----:R-:W-:Y:S01]  /*e4d0*/  ENDCOLLECTIVE ;  /* 0x000000000000791b */ /* 0x003fe20003800000 */
.L_x_140:
        /* <DEDUP_REMOVED lines=14> */
.L_x_141:
[----:B------:R-:W-:Y:S01]  /*e5c0*/  IMAD.MOV.U32 R13, RZ, RZ, R6 ;  /* 0x000000ffff0d7224 */ /* 0x000fe200078e0006 */
[----:B------:R-:W-:-:S07]  /*e5d0*/  MOV R5, R14 ;  /* 0x0000000e00057202 */ /* 0x000fce0000000f00 */
[----:B------:R-:W-:Y:S05]  /*e5e0*/  WARPSYNC.COLLECTIVE R15, `(.L_x_142) ;  /* 0x000000000f087348 */ /* 0x000fea0003c00000 */
[----:B------:R0:W1:Y:S02]  /*e5f0*/  SHFL.IDX P6, R14, R13, R12, R11 ;  /* 0x0000000c0d0e7389 */ /* 0x00006400000c000b */
[----:B01----:R-:W-:Y:S01]  /*e600*/  ENDCOLLECTIVE ;  /* 0x000000000000791b */ /* 0x003fe20003800000 */
.L_x_142:
[----:B------:R-:W-:Y:S01]  /*e610*/  MOV R6, R14 ;  /* 0x0000000e00067202 */ /* 0x000fe20000000f00 */
[----:B------:R-:W-:Y:S06]  /*e620*/  BRA `(.L_x_143) ;  /* 0xffffffcc00207947 */ /* 0x000fec000383ffff */
.L_x_64:
[----:B---3--:R3:W4:Y:S02]  /*e630*/  SYNCS.PHASECHK.TRANS64.TRYWAIT P0, [R0+URZ+0x28860], R5 ;  /* 0x02886005000075a7 */ /* 0x008724000800017f */
[----:B----4-:R-:W-:Y:S05]  /*e640*/  @!P0 NANOSLEEP.SYNCS 0x989680 ;  /* 0x009896800000895d */ /* 0x010fea0003900000 */
[----:B------:R-:W4:Y:S02]  /*e650*/  @!P0 SYNCS.PHASECHK.TRANS64 P0, [R0+URZ+0x28860], R5 ;  /* 0x02886005000085a7 */ /* 0x000f24000800007f */
[----:B----4-:R-:W-:Y:S05]  /*e660*/  @!P0 BRA `(.L_x_64) ;  /* 0xfffffffc00f08947 */ /* 0x010fea000383ffff */
[----:B------:R-:W-:Y:S05]  /*e670*/  BRA `(.L_x_144) ;  /* 0xffffffcc00787947 */ /* 0x000fea000383ffff */
.L_x_65:
[----:B------:R-:W-:Y:S01]  /*e680*/  BSSY B1, `(.L_x_145) ;  /* 0x0000008000017945 */ /* 0x000fe20003800000 */
[----:B0-----:R-:W-:Y:S01]  /*e690*/  IMAD.MOV.U32 R13, RZ, RZ, R2 ;  /* 0x000000ffff0d7224 */ /* 0x001fe200078e0002 */
[----:B------:R-:W-:Y:S01]  /*e6a0*/  MOV R12, RZ ;  /* 0x000000ff000c7202 */ /* 0x000fe20000000f00 */
[----:B------:R-:W-:Y:S01]  /*e6b0*/  IMAD.MOV.U32 R11, RZ, RZ, 0x181f ;  /* 0x0000181fff0b7424 */ /* 0x000fe200078e00ff */
[----:B------:R-:W-:-:S07]  /*e6c0*/  MOV R15, 0xffffffff ;  /* 0xffffffff000f7802 */ /* 0x000fce0000000f00 */
[----:B--23--:R-:W-:Y:S05]  /*e6d0*/  WARPSYNC.COLLECTIVE R15, `(.L_x_146) ;  /* 0x000000000f087348 */ /* 0x00cfea0003c00000 */
[----:B------:R0:W1:Y:S02]  /*e6e0*/  SHFL.IDX P6, R14, R13, R12, R11 ;  /* 0x0000000c0d0e7389 */ /* 0x00006400000c000b */
[----:B0123--:R-:W-:Y:S01]  /*e6f0*/  ENDCOLLECTIVE ;  /* 0x000000000000791b */ /* 0x00ffe20003800000 */
.L_x_146:
[----:B------:R-:W-:Y:S05]  /*e700*/  BSYNC B1 ;  /* 0x0000000000017941 */ /* 0x000fea0003800000 */
.L_x_145:
[----:B------:R-:W-:Y:S01]  /*e710*/  MOV R13, R16 ;  /* 0x00000010000d7202 */ /* 0x000fe20000000f00 */
[----:B------:R-:W-:Y:S01]  /*e720*/  IMAD.MOV.U32 R12, RZ, RZ, RZ ;  /* 0x000000ffff0c7224 */ /* 0x000fe200078e00ff */
[----:B------:R-:W-:Y:S01]  /*e730*/  MOV R11, 0x181f ;  /* 0x0000181f000b7802 */ /* 0x000fe20000000f00 */
[----:B------:R-:W-:Y:S01]  /*e740*/  IMAD.MOV.U32 R15, RZ, RZ, -0x1 ;  /* 0xffffffffff0f7424 */ /* 0x000fe200078e00ff */
[----:B------:R-:W-:Y:S01]  /*e750*/  LEA R7, R7, UR45, 0x1 ;  /* 0x0000002d07077c11 */ /* 0x000fe2000f8e08ff */
[----:B------:R-:W-:-:S07]  /*e760*/  IMAD.MOV.U32 R5, RZ, RZ, R14 ;  /* 0x000000ffff057224 */ /* 0x000fce00078e000e */
[----:B------:R-:W-:Y:S05]  /*e770*/  WARPSYNC.COLLECTIVE R15, `(.L_x_147) ;  /* 0x000000000f087348 */ /* 0x000fea0003c00000 */
[----:B------:R0:W1:Y:S02]  /*e780*/  SHFL.IDX P6, R14, R13, R12, R11 ;  /* 0x0000000c0d0e7389 */ /* 0x00006400000c000b */
[----:B01----:R-:W-:Y:S01]  /*e790*/  ENDCOLLECTIVE ;  /* 0x000000000000791b */ /* 0x003fe20003800000 */
.L_x_147:
[----:B------:R-:W-:Y:S01]  /*e7a0*/  IMAD.MOV.U32 R13, RZ, RZ, R2 ;  /* 0x000000ffff0d7224 */ /* 0x000fe200078e0002 */
[----:B------:R-:W-:Y:S02]  /*e7b0*/  MOV R12, 0x1 ;  /* 0x00000001000c7802 */ /* 0x000fe40000000f00 */
[----:B------:R-:W-:-:S13]  /*e7c0*/  IADD3 R4, P0, R14, R3, RZ ;  /* 0x000000030e047210 */ /* 0x000fda0007f1e0ff */
[----:B------:R-:W-:Y:S05]  /*e7d0*/  WARPSYNC.COLLECTIVE R15, `(.L_x_148) ;  /* 0x000000000f087348 */ /* 0x000fea0003c00000 */
[----:B------:R0:W1:Y:S02]  /*e7e0*/  SHFL.IDX P6, R14, R13, R12, R11 ;  /* 0x0000000c0d0e7389 */ /* 0x00006400000c000b */
[----:B01----:R-:W-:Y:S01]  /*e7f0*/  ENDCOLLECTIVE ;  /* 0x000000000000791b */ /* 0x003fe20003800000 */
.L_x_148:
[----:B------:R-:W-:Y:S02]  /*e800*/  IADD3.X R5, RZ, R5, RZ, P0, !PT ;  /* 0x00000005ff057210 */ /* 0x000fe400007fe4ff */
[----:B------:R-:W-:Y:S02]  /*e810*/  ISETP.LT.OR P0, PT, R20, 0x1, P2 ;  /* 0x000000011400780c */ /* 0x000fe40001701670 */
[----:B------:R-:W-:-:S11]  /*e820*/  MOV R13, R16 ;  /* 0x00000010000d7202 */ /* 0x000fd60000000f00 */
[----:B------:R-:W-:Y:S01]  /*e830*/  @!PT LDS RZ, [RZ] ;  /* 0x00000000fffff984 */ /* 0x000fe20000000800 */
[----:B------:R-:W-:Y:S01]  /*e840*/  @!PT LDS RZ, [RZ] ;  /* 0x00000000fffff984 */ /* 0x000fe20000000800 */
[----:B------:R-:W-:Y:S01]  /*e850*/  @!PT LDS RZ, [RZ] ;  /* 0x00000000fffff984 */ /* 0x000fe20000000800 */
[----:B------:R0:W-:Y:S01]  /*e860*/  LDGSTS.E.BYPASS.LTC128B.128 [R7+0x400], desc[UR38][R4.64], !P0 ;  /* 0x0040000004077fae */ /* 0x0001e2000c101d66 */
[----:B------:R-:W-:Y:S01]  /*e870*/  ISETP.LT.OR P0, PT, R20, 0x1, P1 ;  /* 0x000000011400780c */ /* 0x000fe20000f01670 */
[----:B------:R-:W-:-:S12]  /*e880*/  IMAD.MOV.U32 R6, RZ, RZ, R14 ;  /* 0x000000ffff067224 */ /* 0x000fd800078e000e */
[----:B0-----:R-:W-:Y:S05]  /*e890*/  WARPSYNC.COLLECTIVE R15, `(.L_x_149) ;  /* 0x000000000f087348 */ /* 0x001fea0003c00000 */
[----:B------:R1:W2:Y:S02]  /*e8a0*/  SHFL.IDX P6, R14, R13, R12, R11 ;  /* 0x0000000c0d0e7389 */ /* 0x0002a400000c000b */
[----:B012---:R-:W-:Y:S01]  /*e8b0*/  ENDCOLLECTIVE ;  /* 0x000000000000791b */ /* 0x007fe20003800000 */
.L_x_149:
[----:B------:R-:W-:Y:S01]  /*e8c0*/  @!PT LDS RZ, [RZ] ;  /* 0x00000000fffff984 */ /* 0x000fe20000000800 */
[----:B------:R-:W-:Y:S01]  /*e8d0*/  @!PT LDS RZ, [RZ] ;  /* 0x00000000fffff984 */ /* 0x000fe20000000800 */
[----:B------:R-:W-:Y:S01]  /*e8e0*/  @!PT LDS RZ, [RZ] ;  /* 0x00000000fffff984 */ /* 0x000fe20000000800 */
[----:B------:R0:W-:Y:S01]  /*e8f0*/  LDGSTS.E.BYPASS.LTC128B.128 [R7+0x4400], desc[UR38][R4.64+0x80], !P0 ;  /* 0x0440008004077fae */ /* 0x0001e2000c101d66 */
[----:B------:R-:W-:Y:S01]  /*e900*/  MOV R13, R2 ;  /* 0x00000002000d7202 */ /* 0x000fe20000000f00 */
[----:B------:R-:W-:Y:S01]  /*e910*/  IMAD.MOV.U32 R12, RZ, RZ, 0x2 ;  /* 0x00000002ff0c7424 */ /* 0x000fe200078e00ff */
[----:B0-----:R-:W-:-:S13]  /*e920*/  IADD3 R4, P0, R14, R3, RZ ;  /* 0x000000030e047210 */ /* 0x001fda0007f1e0ff */
[----:B------:R-:W-:Y:S05]  /*e930*/  WARPSYNC.COLLECTIVE R15, `(.L_x_150) ;  /* 0x000000000f087348 */ /* 0x000fea0003c00000 */
[----:B------:R0:W1:Y:S02]  /*e940*/  SHFL.IDX P6, R14, R13, R12, R11 ;  /* 0x0000000c0d0e7389 */ /* 0x00006400000c000b */
[----:B01----:R-:W-:Y:S01]  /*e950*/  ENDCOLLECTIVE ;  /* 0x000000000000791b */ /* 0x003fe20003800000 */
.L_x_150:
[----:B------:R-:W-:Y:S01]  /*e960*/  IMAD.X R5, RZ, RZ, R6, P0 ;  /* 0x000000ffff057224 */ /* 0x000fe200000e0606 */
[----:B------:R-:W-:Y:S01]  /*e970*/  ISETP.LT.OR P0, PT, R20, 0x11, P2 ;  /* 0x000000111400780c */ /* 0x000fe20001701670 */
[----:B------:R-:W-:-:S12]  /*e980*/  IMAD.MOV.U32 R13, RZ, RZ, R16 ;  /* 0x000000ffff0d7224 */ /* 0x000fd800078e0010 */
[----:B------:R-:W-:Y:S01]  /*e990*/  @!PT LDS RZ, [RZ] ;  /* 0x00000000fffff984 */ /* 0x000fe20000000800 */
[----:B------:R-:W-:Y:S01]  /*e9a0*/  @!PT LDS RZ, [RZ] ;  /* 0x00000000fffff984 */ /* 0x000fe20000000800 */
[----:B------:R-:W-:Y:S01]  /*e9b0*/  @!PT LDS RZ, [RZ] ;  /* 0x00000000fffff984 */ /* 0x000fe20000000800 */
[----:B------:R0:W-:Y:S01]  /*e9c0*/  LDGSTS.E.BYPASS.LTC128B.128 [R7+0xc00], desc[UR38][R4.64], !P0 ;  /* 0x00c0000004077fae */ /* 0x0001e2000c101d66 */
[----:B------:R-:W-:Y:S02]  /*e9d0*/  ISETP.LT.OR P0, PT, R20, 0x11, P1 ;  /* 0x000000111400780c */ /* 0x000fe40000f01670 */
[----:B------:R-:W-:-:S11]  /*e9e0*/  MOV R6, R14 ;  /* 0x0000000e00067202 */ /* 0x000fd60000000f00 */
[----:B0-----:R-:W-:Y:S05]  /*e9f0*/  WARPSYNC.COLLECTIVE R15, `(.L_x_151) ;  /* 0x000000000f087348 */ /* 0x001fea0003c00000 */
[----:B------:R1:W2:Y:S02]  /*ea00*/  SHFL.IDX P6, R14, R13, R12, R11 ;  /* 0x0000000c0d0e7389 */ /* 0x0002a400000c000b */
[----:B012---:R-:W-:Y:S01]  /*ea10*/  ENDCOLLECTIVE ;  /* 0x000000000000791b */ /* 0x007fe20003800000 */
.L_x_151:
[----:B------:R-:W-:Y:S01]  /*ea20*/  @!PT LDS RZ, [RZ] ;  /* 0x00000000fffff984 */ /* 0x000fe20000000800 */
[----:B------:R-:W-:Y:S01]  /*ea30*/  @!PT LDS RZ, [RZ] ;  /* 0x00000000fffff984 */ /* 0x000fe20000000800 */
[----:B------:R-:W-:Y:S01]  /*ea40*/  @!PT LDS RZ, [RZ] ;  /* 0x00000000fffff984 */ /* 0x000fe20000000800 */
[----:B------:R0:W-:Y:S01]  /*ea50*/  LDGSTS.E.BYPASS.LTC128B.128 [R7+0x4c00], desc[UR38][R4.64+0x80], !P0 ;  /* 0x04c0008004077fae */ /* 0x0001e2000c101d66 */
[----:B------:R-:W-:Y:S01]  /*ea60*/  IMAD.MOV.U32 R13, RZ, RZ, R2 ;  /* 0x000000ffff0d7224 */ /* 0x000fe200078e0002 */
[----:B------:R-:W-:Y:S02]  /*ea70*/  MOV R12, 0x3 ;  /* 0x00000003000c7802 */ /* 0x000fe40000000f00 */
[----:B0-----:R-:W-:-:S13]  /*ea80*/  IADD3 R4, P0, R14, R3, RZ ;  /* 0x000000030e047210 */ /* 0x001fda0007f1e0ff */
[----:B------:R-:W-:Y:S05]  /*ea90*/  WARPSYNC.COLLECTIVE R15, `(.L_x_152) ;  /* 0x000000000f087348 */ /* 0x000fea0003c00000 */
[----:B------:R0:W1:Y:S02]  /*eaa0*/  SHFL.IDX P6, R14, R13, R12, R11 ;  /* 0x0000000c0d0e7389 */ /* 0x00006400000c000b */
[----:B01----:R-:W-:Y:S01]  /*eab0*/  ENDCOLLECTIVE ;  /* 0x000000000000791b */ /* 0x003fe20003800000 */
.L_x_152:
        /* <DEDUP_REMOVED lines=12> */
.L_x_153:
        /* <DEDUP_REMOVED lines=10> */
.L_x_154:
        /* <DEDUP_REMOVED lines=12> */
.L_x_155:
        /* <DEDUP_REMOVED lines=10> */
.L_x_156:
        /* <DEDUP_REMOVED lines=12> */
.L_x_157:
        /* <DEDUP_REMOVED lines=10> */
.L_x_158:
        /* <DEDUP_REMOVED lines=12> */
.L_x_159:
        /* <DEDUP_REMOVED lines=10> */
.L_x_160:
        /* <DEDUP_REMOVED lines=12> */
.L_x_161:
[----:B------:R-:W-:Y:S01]  /*f100*/  @!PT LDS RZ, [RZ] ;  /* 0x00000000fffff984 */ /* 0x000fe20000000800 */
[----:B------:R-:W-:Y:S01]  /*f110*/  @!PT LDS RZ, [RZ] ;  /* 0x00000000fffff984 */ /* 0x000fe20000000800 */
[----:B------:R-:W-:Y:S01]  /*f120*/  @!PT LDS RZ, [RZ] ;  /* 0x00000000fffff984 */ /* 0x000fe20000000800 */
[----:B------:R0:W-:Y:S01]  /*f130*/  LDGSTS.E.BYPASS.LTC128B.128 [R7+0x7400], desc[UR38][R4.64+0x80], !P0 ;  /* 0x0740008004077fae */ /* 0x0001e2000c101d66 */
[----:B------:R-:W-:Y:S05]  /*f140*/  BRA `(.L_x_162) ;  /* 0xffffffc400c07947 */ /* 0x000fea000383ffff */
.L_x_71:
[----:B0-----:R0:W1:Y:S02]  /*f150*/  SYNCS.PHASECHK.TRANS64.TRYWAIT P0, [R0+URZ+0x28860], R5 ;  /* 0x02886005000075a7 */ /* 0x001064000800017f */
[----:B-1----:R-:W-:Y:S05]  /*f160*/  @!P0 NANOSLEEP.SYNCS 0x989680 ;  /* 0x009896800000895d */ /* 0x002fea0003900000 */
[----:B------:R-:W1:Y:S02]  /*f170*/  @!P0 SYNCS.PHASECHK.TRANS64 P0, [R0+URZ+0x28860], R5 ;  /* 0x02886005000085a7 */ /* 0x000e64000800007f */
[----:B-1----:R-:W-:Y:S05]  /*f180*/  @!P0 BRA `(.L_x_71) ;  /* 0xfffffffc00f08947 */ /* 0x002fea000383ffff */
[----:B------:R-:W-:Y:S05]  /*f190*/  BRA `(.L_x_163) ;  /* 0xffffffc800a87947 */ /* 0x000fea000383ffff */
.L_x_72:
[----:B------:R-:W-:Y:S01]  /*f1a0*/  BSSY B0, `(.L_x_164) ;  /* 0x0000008000007945 */ /* 0x000fe20003800000 */
[----:B------:R-:W-:Y:S01]  /*f1b0*/  IMAD.MOV.U32 R13, RZ, RZ, R2 ;  /* 0x000000ffff0d7224 */ /* 0x000fe200078e0002 */
[----:B------:R-:W-:Y:S01]  /*f1c0*/  MOV R12, RZ ;  /* 0x000000ff000c7202 */ /* 0x000fe20000000f00 */
[----:B------:R-:W-:Y:S01]  /*f1d0*/  IMAD.MOV.U32 R11, RZ, RZ, 0x181f ;  /* 0x0000181fff0b7424 */ /* 0x000fe200078e00ff */
[----:B------:R-:W-:-:S07]  /*f1e0*/  MOV R15, 0xffffffff ;  /* 0xffffffff000f7802 */ /* 0x000fce0000000f00 */
[----:B0-2---:R-:W-:Y:S05]  /*f1f0*/  WARPSYNC.COLLECTIVE R15, `(.L_x_165) ;  /* 0x000000000f087348 */ /* 0x005fea0003c00000 */
[----:B------:R1:W3:Y:S02]  /*f200*/  SHFL.IDX P6, R14, R13, R12, R11 ;  /* 0x0000000c0d0e7389 */ /* 0x0002e400000c000b */
[----:B0123--:R-:W-:Y:S01]  /*f210*/  ENDCOLLECTIVE ;  /* 0x000000000000791b */ /* 0x00ffe20003800000 */
.L_x_165:
[----:B------:R-:W-:Y:S05]  /*f220*/  BSYNC B0 ;  /* 0x0000000000007941 */ /* 0x000fea0003800000 */
.L_x_164:
        /* <DEDUP_REMOVED lines=9> */
.L_x_166:
[----:B------:R-:W-:Y:S02]  /*f2c0*/  ULDC UR4, c[0x0][0x2f4] ;  /* 0x0000bd0000047ab9 */ /* 0x000fe40000000800 */
[----:B------:R-:W-:Y:S02]  /*f2d0*/  ISETP.GE.AND P0, PT, R25, UR4, PT ;  /* 0x0000000419007c0c */ /* 0x000fe4000bf06270 */
[----:B------:R-:W-:Y:S02]  /*f2e0*/  ISETP.GE.AND P1, PT, R26, UR4, PT ;  /* 0x000000041a007c0c */ /* 0x000fe4000bf26270 */
[C---:B------:R-:W-:Y:S02]  /*f2f0*/  ISETP.LT.OR P3, PT, R29.reuse, 0x1, P0 ;  /* 0x000000011d00780c */ /* 0x040fe40000761670 */
[----:B------:R-:W-:Y:S01]  /*f300*/  ISETP.LT.OR P2, PT, R29, 0x1, P1 ;  /* 0x000000011d00780c */ /* 0x000fe20000f41670 */
[----:B------:R-:W-:Y:S01]  /*f310*/  IMAD.MOV.U32 R13, RZ, RZ, R2 ;  /* 0x000000ffff0d7224 */ /* 0x000fe200078e0002 */
[----:B------:R-:W-:-:S02]  /*f320*/  MOV R12, 0x1 ;  /* 0x00000001000c7802 */ /* 0x000fc40000000f00 */
[----:B------:R-:W-:-:S09]  /*f330*/  MOV R4, R14 ;  /* 0x0000000e00047202 */ /* 0x000fd20000000f00 */
[----:B------:R-:W-:Y:S05]  /*f340*/  WARPSYNC.COLLECTIVE R15, `(.L_x_167) ;  /* 0x000000000f087348 */ /* 0x000fea0003c00000 */
[----:B------:R0:W1:Y:S02]  /*f350*/  SHFL.IDX P6, R14, R13, R12, R11 ;  /* 0x0000000c0d0e7389 */ /* 0x00006400000c000b */
[----:B01----:R-:W-:Y:S01]  /*f360*/  ENDCOLLECTIVE ;  /* 0x000000000000791b */ /* 0x003fe20003800000 */
.L_x_167:
[----:B------:R-:W-:-:S05]  /*f370*/  IMAD.WIDE.U32 R4, R26, 0x2, R4 ;  /* 0x000000021a047825 */ /* 0x000fca00078e0004 */
[----:B------:R-:W-:Y:S01]  /*f380*/  @!PT LDS RZ, [RZ] ;  /* 0x00000000fffff984 */ /* 0x000fe20000000800 */
[----:B------:R-:W-:Y:S01]  /*f390*/  @!PT LDS RZ, [RZ] ;  /* 0x00000000fffff984 */ /* 0x000fe20000000800 */
[----:B------:R-:W-:Y:S01]  /*f3a0*/  @!PT LDS RZ, [RZ] ;  /* 0x00000000fffff984 */ /* 0x000fe20000000800 */
[----:B------:R0:W-:Y:S01]  /*f3b0*/  LDGSTS.E.BYPASS.LTC128B.128 [R3+0x400], desc[UR38][R4.64], !P2 ;  /* 0x0040000004037fae */ /* 0x0001e2000d101d66 */
[----:B------:R-:W-:-:S03]  /*f3c0*/  ISETP.LT.OR P2, PT, R29, 0x11, P1 ;  /* 0x000000111d00780c */ /* 0x000fc60000f41670 */
[----:B------:R0:W-:Y:S01]  /*f3d0*/  LDGSTS.E.BYPASS.LTC128B.128 [R3+0x4400], desc[UR38][R4.64+0x80], !P3 ;  /* 0x0440008004037fae */ /* 0x0001e2000d901d66 */
[----:B------:R-:W-:Y:S02]  /*f3e0*/  ISETP.LT.OR P3, PT, R29, 0x11, P0 ;  /* 0x000000111d00780c */ /* 0x000fe40000761670 */
[----:B------:R-:W-:Y:S01]  /*f3f0*/  MOV R13, R16 ;  /* 0x00000010000d7202 */ /* 0x000fe20000000f00 */
[----:B------:R-:W-:-:S10]  /*f400*/  IMAD.MOV.U32 R20, RZ, RZ, R14 ;  /* 0x000000ffff147224 */ /* 0x000fd400078e000e */
[----:B0-----:R-:W-:Y:S05]  /*f410*/  WARPSYNC.COLLECTIVE R15, `(.L_x_168) ;  /* 0x000000000f087348 */ /* 0x001fea0003c00000 */
[----:B------:R1:W2:Y:S02]  /*f420*/  SHFL.IDX P6, R14, R13, R12, R11 ;  /* 0x0000000c0d0e7389 */ /* 0x0002a400000c000b */
[----:B012---:R-:W-:Y:S01]  /*f430*/  ENDCOLLECTIVE ;  /* 0x000000000000791b */ /* 0x007fe20003800000 */
.L_x_168:
[----:B------:R-:W-:Y:S01]  /*f440*/  MOV R5, R20 ;  /* 0x0000001400057202 */ /* 0x000fe20000000f00 */
[----:B------:R-:W-:Y:S01]  /*f450*/  IMAD.MOV.U32 R13, RZ, RZ, R2 ;  /* 0x000000ffff0d7224 */ /* 0x000fe200078e0002 */
[----:B------:R-:W-:Y:S01]  /*f460*/  MOV R12, 0x2 ;  /* 0x00000002000c7802 */ /* 0x000fe20000000f00 */
[----:B------:R-:W-:-:S07]  /*f470*/  IMAD.MOV.U32 R4, RZ, RZ, R14 ;  /* 0x000000ffff047224 */ /* 0x000fce00078e000e */
[----:B------:R-:W-:Y:S05]  /*f480*/  WARPSYNC.COLLECTIVE R15, `(.L_x_169) ;  /* 0x000000000f087348 */ /* 0x000fea0003c00000 */
[----:B------:R0:W1:Y:S02]  /*f490*/  SHFL.IDX P6, R14, R13, R12, R11 ;  /* 0x0000000c0d0e7389 */ /* 0x00006400000c000b */
[----:B01----:R-:W-:Y:S01]  /*f4a0*/  ENDCOLLECTIVE ;  /* 0x000000000000791b */ /* 0x003fe20003800000 */
.L_x_169:
        /* <DEDUP_REMOVED lines=13> */
.L_x_170:
[----:B------:R-:W-:Y:S01]  /*f580*/  IMAD.MOV.U32 R5, RZ, RZ, R21 ;  /* 0x000000ffff057224 */ /* 0x000fe200078e0015 */
[----:B------:R-:W-:Y:S01]  /*f590*/  MOV R13, R2 ;  /* 0x00000002000d7202 */ /* 0x000fe20000000f00 */
[----:B------:R-:W-:Y:S02]  /*f5a0*/  IMAD.MOV.U32 R12, RZ, RZ, 0x3 ;  /* 0x00000003ff0c7424 */ /* 0x000fe400078e00ff */
[----:B------:R-:W-:-:S07]  /*f5b0*/  IMAD.MOV.U32 R22, RZ, RZ, R14 ;  /* 0x000000ffff167224 */ /* 0x000fce00078e000e */
[----:B------:R-:W-:Y:S05]  /*f5c0*/  WARPSYNC.COLLECTIVE R15, `(.L_x_171) ;  /* 0x000000000f087348 */ /* 0x000fea0003c00000 */
[----:B------:R0:W1:Y:S02]  /*f5d0*/  SHFL.IDX P6, R14, R13, R12, R11 ;  /* 0x0000000c0d0e7389 */ /* 0x00006400000c000b */
[----:B01----:R-:W-:Y:S01]  /*f5e0*/  ENDCOLLECTIVE ;  /* 0x000000000000791b */ /* 0x003fe20003800000 */
.L_x_171:
[----:B------:R-:W-:-:S05]  /*f5f0*/  MOV R4, R22 ;  /* 0x0000001600047202 */ /* 0x000fca0000000f00 */
[----:B------:R-:W-:-:S05]  /*f600*/  IMAD.WIDE.U32 R4, R26, 0x2, R4 ;  /* 0x000000021a047825 */ /* 0x000fca00078e0004 */
[----:B------:R-:W-:Y:S01]  /*f610*/  @!PT LDS RZ, [RZ] ;  /* 0x00000000fffff984 */ /* 0x000fe20000000800 */
[----:B------:R-:W-:Y:S01]  /*f620*/  @!PT LDS RZ, [RZ] ;  /* 0x00000000fffff984 */ /* 0x000fe20000000800 */
[----:B------:R-:W-:Y:S01]  /*f630*/  @!PT LDS RZ, [RZ] ;  /* 0x00000000fffff984 */ /* 0x000fe20000000800 */
[----:B------:R0:W-:Y:S01]  /*f640*/  LDGSTS.E.BYPASS.LTC128B.128 [R3+0x1400], desc[UR38][R4.64], !P2 ;  /* 0x0140000004037fae */ /* 0x0001e2000d101d66 */
[----:B------:R-:W-:Y:S01]  /*f650*/  IMAD.MOV.U32 R13, RZ, RZ, R16 ;  /* 0x000000ffff0d7224 */ /* 0x000fe200078e0010 */
[C---:B------:R-:W-:Y:S02]  /*f660*/  ISETP.LT.OR P2, PT, R29.reuse, 0x31, P1 ;  /* 0x000000311d00780c */ /* 0x040fe40000f41670 */
[----:B------:R0:W-:Y:S01]  /*f670*/  LDGSTS.E.BYPASS.LTC128B.128 [R3+0x5400], desc[UR38][R4.64+0x80], !P3 ;  /* 0x0540008004037fae */ /* 0x0001e2000d901d66 */
[----:B------:R-:W-:Y:S02]  /*f680*/  ISETP.LT.OR P3, PT, R29, 0x31, P0 ;  /* 0x000000311d00780c */ /* 0x000fe40000761670 */
[----:B------:R-:W-:-:S11]  /*f690*/  MOV R10, R14 ;  /* 0x0000000e000a7202 */ /* 0x000fd60000000f00 */
[----:B0-----:R-:W-:Y:S05]  /*f6a0*/  WARPSYNC.COLLECTIVE R15, `(.L_x_172) ;  /* 0x000000000f087348 */ /* 0x001fea0003c00000 */
[----:B------:R1:W2:Y:S02]  /*f6b0*/  SHFL.IDX P6, R14, R13, R12, R11 ;  /* 0x0000000c0d0e7389 */ /* 0x0002a400000c000b */
[----:B012---:R-:W-:Y:S01]  /*f6c0*/  ENDCOLLECTIVE ;  /* 0x000000000000791b */ /* 0x007fe20003800000 */
.L_x_172:
[----:B------:R-:W-:Y:S01]  /*f6d0*/  MOV R5, R10 ;  /* 0x0000000a00057202 */ /* 0x000fe20000000f00 */
[----:B------:R-:W-:Y:S02]  /*f6e0*/  IMAD.MOV.U32 R10, RZ, RZ, RZ ;  /* 0x000000ffff0a7224 */ /* 0x000fe400078e00ff */
[----:B------:R-:W-:Y:S01]  /*f6f0*/  IMAD.MOV.U32 R13, RZ, RZ, R2 ;  /* 0x000000ffff0d7224 */ /* 0x000fe200078e0002 */
[----:B------:R-:W-:Y:S02]  /*f700*/  MOV R12, 0x4 ;  /* 0x00000004000c7802 */ /* 0x000fe40000000f00 */
[----:B------:R-:W-:-:S07]  /*f710*/  MOV R23, R14 ;  /* 0x0000000e00177202 */ /* 0x000fce0000000f00 */
[----:B------:R-:W-:Y:S05]  /*f720*/  WARPSYNC.COLLECTIVE R15, `(.L_x_173) ;  /* 0x000000000f087348 */ /* 0x000fea0003c00000 */
[----:B------:R0:W1:Y:S02]  /*f730*/  SHFL.IDX P6, R14, R13, R12, R11 ;  /* 0x0000000c0d0e7389 */ /* 0x00006400000c000b */
[----:B01----:R-:W-:Y:S01]  /*f740*/  ENDCOLLECTIVE ;  /* 0x000000000000791b */ /* 0x003fe20003800000 */
.L_x_173:
[----:B------:R-:W-:-:S04]  /*f750*/  IMAD.MOV.U32 R4, RZ, RZ, R23 ;  /* 0x000000ffff047224 */ /* 0x000fc800078e0017 */
[----:B------:R-:W-:-:S05]  /*f760*/  IMAD.WIDE.U32 R4, R26, 0x2, R4 ;  /* 0x000000021a047825 */ /* 0x000fca00078e0004 */
[----:B------:R-:W-:Y:S01]  /*f770*/  @!PT LDS RZ, [RZ] ;  /* 0x00000000fffff984 */ /* 0x000fe20000000800 */
[----:B------:R-:W-:Y:S01]  /*f780*/  @!PT LDS RZ, [RZ] ;  /* 0x00000000fffff984 */ /* 0x000fe20000000800 */
[----:B------:R-:W-:Y:S01]  /*f790*/  @!PT LDS RZ, [RZ] ;  /* 0x00000000fffff984 */ /* 0x000fe20000000800 */
[----:B------:R0:W-:Y:S01]  /*f7a0*/  LDGSTS.E.BYPASS.LTC128B.128 [R3+0x1c00], desc[UR38][R4.64], !P2 ;  /* 0x01c0000004037fae */ /* 0x0001e2000d101d66 */
[C---:B------:R-:W-:Y:S02]  /*f7b0*/  ISETP.LT.OR P2, PT, R29.reuse, 0x41, P1 ;  /* 0x000000411d00780c */ /* 0x040fe40000f41670 */
[----:B------:R-:W-:Y:S01]  /*f7c0*/  MOV R13, R16 ;  /* 0x00000010000d7202 */ /* 0x000fe20000000f00 */
[----:B------:R0:W-:Y:S01]  /*f7d0*/  LDGSTS.E.BYPASS.LTC128B.128 [R3+0x5c00], desc[UR38][R4.64+0x80], !P3 ;  /* 0x05c0008004037fae */ /* 0x0001e2000d901d66 */
[----:B------:R-:W-:Y:S01]  /*f7e0*/  ISETP.LT.OR P3, PT, R29, 0x41, P0 ;  /* 0x000000411d00780c */ /* 0x000fe20000761670 */
[----:B------:R-:W-:-:S12]  /*f7f0*/  IMAD.MOV.U32 R18, RZ, RZ, R14 ;  /* 0x000000ffff127224 */ /* 0x000fd800078e000e */
[----:B0-----:R-:W-:Y:S05]  /*f800*/  WARPSYNC.COLLECTIVE R15, `(.L_x_174) ;  /* 0x000000000f087348 */ /* 0x001fea0003c00000 */
[----:B------:R1:W2:Y:S02]  /*f810*/  SHFL.IDX P6, R14, R13, R12, R11 ;  /* 0x0000000c0d0e7389 */ /* 0x0002a400000c000b */
[----:B012---:R-:W-:Y:S01]  /*f820*/  ENDCOLLECTIVE ;  /* 0x000000000000791b */ /* 0x007fe20003800000 */
.L_x_174:
[----:B------:R-:W-:Y:S01]  /*f830*/  IMAD.MOV.U32 R5, RZ, RZ, R18 ;  /* 0x000000ffff057224 */ /* 0x000fe200078e0012 */
[----:B------:R-:W-:Y:S01]  /*f840*/  MOV R13, R2 ;  /* 0x00000002000d7202 */ /* 0x000fe20000000f00 */
[----:B------:R-:W-:Y:S02]  /*f850*/  IMAD.MOV.U32 R12, RZ, RZ, 0x5 ;  /* 0x00000005ff0c7424 */ /* 0x000fe400078e00ff */
[----:B------:R-:W-:-:S07]  /*f860*/  IMAD.MOV.U32 R25, RZ, RZ, R14 ;  /* 0x000000ffff197224 */ /* 0x000fce00078e000e */
[----:B------:R-:W-:Y:S05]  /*f870*/  WARPSYNC.COLLECTIVE R15, `(.L_x_175) ;  /* 0x000000000f087348 */ /* 0x000fea0003c00000 */
[----:B------:R0:W1:Y:S02]  /*f880*/  SHFL.IDX P6, R14, R13, R12, R11 ;  /* 0x0000000c0d0e7389 */ /* 0x00006400000c000b */
[----:B01----:R-:W-:Y:S01]  /*f890*/  ENDCOLLECTIVE ;  /* 0x000000000000791b */ /* 0x003fe20003800000 */
.L_x_175:
        /* <DEDUP_REMOVED lines=14> */
.L_x_176:
[----:B------:R-:W-:Y:S01]  /*f980*/  IMAD.MOV.U32 R5, RZ, RZ, R24 ;  /* 0x000000ffff057224 */ /* 0x000fe200078e0018 */
[----:B------:R-:W-:Y:S01]  /*f990*/  MOV R13, R2 ;  /* 0x00000002000d7202 */ /* 0x000fe20000000f00 */
[----:B------:R-:W-:Y:S01]  /*f9a0*/  IMAD.MOV.U32 R12, RZ, RZ, 0x6 ;  /* 0x00000006ff0c7424 */ /* 0x000fe200078e00ff */
[----:B------:R-:W-:-:S07]  /*f9b0*/  MOV R4, R14 ;  /* 0x0000000e00047202 */ /* 0x000fce0000000f00 */
[----:B------:R-:W-:Y:S05]  /*f9c0*/  WARPSYNC.COLLECTIVE R15, `(.L_x_177) ;  /* 0x000000000f087348 */ /* 0x000fea0003c00000 */
[----:B------:R0:W1:Y:S02]  /*f9d0*/  SHFL.IDX P6, R14, R13, R12, R11 ;  /* 0x0000000c0d0e7389 */ /* 0x00006400000c000b */
[----:B01----:R-:W-:Y:S01]  /*f9e0*/  ENDCOLLECTIVE ;  /* 0x000000000000791b */ /* 0x003fe20003800000 */
.L_x_177:
[----:B------:R-:W-:-:S05]  /*f9f0*/  IMAD.WIDE.U32 R4, R26, 0x2, R4 ;  /* 0x000000021a047825 */ /* 0x000fca00078e0004 */
[----:B------:R-:W-:Y:S01]  /*fa00*/  @!PT LDS RZ, [RZ] ;  /* 0x00000000fffff984 */ /* 0x000fe20000000800 */
[----:B------:R-:W-:Y:S01]  /*fa10*/  @!PT LDS RZ, [RZ] ;  /* 0x00000000fffff984 */ /* 0x000fe20000000800 */
[----:B------:R-:W-:Y:S01]  /*fa20*/  @!PT LDS RZ, [RZ] ;  /* 0x00000000fffff984 */ /* 0x000fe20000000800 */
[----:B------:R0:W-:Y:S01]  /*fa30*/  LDGSTS.E.BYPASS.LTC128B.128 [R3+0x2c00], desc[UR38][R4.64], !P2 ;  /* 0x02c0000004037fae */ /* 0x0001e2000d101d66 */
[----:B------:R-:W-:-:S03]  /*fa40*/  ISETP.LT.OR P2, PT, R29, 0x61, P1 ;  /* 0x000000611d00780c */ /* 0x000fc60000f41670 */
[----:B------:R0:W-:Y:S01]  /*fa50*/  LDGSTS.E.BYPASS.LTC128B.128 [R3+0x6c00], desc[UR38][R4.64+0x80], !P3 ;  /* 0x06c0008004037fae */ /* 0x0001e2000d901d66 */
[----:B------:R-:W-:Y:S01]  /*fa60*/  ISETP.LT.OR P3, PT, R29, 0x61, P0 ;  /* 0x000000611d00780c */ /* 0x000fe20000761670 */
[----:B------:R-:W-:Y:S01]  /*fa70*/  IMAD.MOV.U32 R13, RZ, RZ, R16 ;  /* 0x000000ffff0d7224 */ /* 0x000fe200078e0010 */
[----:B------:R-:W-:-:S11]  /*fa80*/  MOV R22, R14 ;  /* 0x0000000e00167202 */ /* 0x000fd60000000f00 */
[----:B0-----:R-:W-:Y:S05]  /*fa90*/  WARPSYNC.COLLECTIVE R15, `(.L_x_178) ;  /* 0x000000000f087348 */ /* 0x001fea0003c00000 */
[----:B------:R1:W2:Y:S02]  /*faa0*/  SHFL.IDX P6, R14, R13, R12, R11 ;  /* 0x0000000c0d0e7389 */ /* 0x0002a400000c000b */
[----:B012---:R-:W-:Y:S01]  /*fab0*/  ENDCOLLECTIVE ;  /* 0x000000000000791b */ /* 0x007fe20003800000 */
.L_x_178:
[----:B------:R-:W-:Y:S01]  /*fac0*/  MOV R5, R22 ;  /* 0x0000001600057202 */ /* 0x000fe20000000f00 */
[----:B------:R-:W-:Y:S01]  /*fad0*/  IMAD.MOV.U32 R13, RZ, RZ, R2 ;  /* 0x000000ffff0d7224 */ /* 0x000fe200078e0002 */
[----:B------:R-:W-:Y:S02]  /*fae0*/  MOV R12, 0x7 ;  /* 0x00000007000c7802 */ /* 0x000fe40000000f00 */
[----:B------:R-:W-:-:S07]  /*faf0*/  MOV R27, R14 ;  /* 0x0000000e001b7202 */ /* 0x000fce0000000f00 */
[----:B------:R-:W-:Y:S05]  /*fb00*/  WARPSYNC.COLLECTIVE R15, `(.L_x_179) ;  /* 0x000000000f087348 */ /* 0x000fea0003c00000 */
[----:B------:R0:W1:Y:S02]  /*fb10*/  SHFL.IDX P6, R14, R13, R12, R11 ;  /* 0x0000000c0d0e7389 */ /* 0x00006400000c000b */
[----:B01----:R-:W-:Y:S01]  /*fb20*/  ENDCOLLECTIVE ;  /* 0x000000000000791b */ /* 0x003fe20003800000 */
.L_x_179:
[----:B------:R-:W-:-:S04]  /*fb30*/  IMAD.MOV.U32 R4, RZ, RZ, R27 ;  /* 0x000000ffff047224 */ /* 0x000fc800078e001b */
[----:B------:R-:W-:-:S05]  /*fb40*/  IMAD.WIDE.U32 R4, R26, 0x2, R4 ;  /* 0x000000021a047825 */ /* 0x000fca00078e0004 */
[----:B------:R-:W-:Y:S01]  /*fb50*/  @!PT LDS RZ, [RZ] ;  /* 0x00000000fffff984 */ /* 0x000fe20000000800 */
[----:B------:R-:W-:Y:S01]  /*fb60*/  @!PT LDS RZ, [RZ] ;  /* 0x00000000fffff984 */ /* 0x000fe20000000800 */
[----:B------:R-:W-:Y:S01]  /*fb70*/  @!PT LDS RZ, [RZ] ;  /* 0x00000000fffff984 */ /* 0x000fe20000000800 */
[----:B------:R0:W-:Y:S01]  /*fb80*/  LDGSTS.E.BYPASS.LTC128B.128 [R3+0x3400], desc[UR38][R4.64], !P2 ;  /* 0x0340000004037fae */ /* 0x0001e2000d101d66 */
[----:B------:R-:W-:-:S03]  /*fb90*/  MOV R13, R16 ;  /* 0x00000010000d7202 */ /* 0x000fc60000000f00 */
[----:B------:R0:W-:Y:S01]  /*fba0*/  LDGSTS.E.BYPASS.LTC128B.128 [R3+0x7400], desc[UR38][R4.64+0x80], !P3 ;  /* 0x0740008004037fae */ /* 0x0001e2000d901d66 */
[----:B------:R-:W-:-:S07]  /*fbb0*/  IMAD.MOV.U32 R2, RZ, RZ, R14 ;  /* 0x000000ffff027224 */ /* 0x000fce00078e000e */
[----:B0-----:R-:W-:Y:S05]  /*fbc0*/  WARPSYNC.COLLECTIVE R15, `(.L_x_180) ;  /* 0x000000000f087348 */ /* 0x001fea0003c00000 */
[----:B------:R1:W2:Y:S02]  /*fbd0*/  SHFL.IDX P6, R14, R13, R12, R11 ;  /* 0x0000000c0d0e7389 */ /* 0x0002a400000c000b */
[----:B012---:R-:W-:Y:S01]  /*fbe0*/  ENDCOLLECTIVE ;  /* 0x000000000000791b */ /* 0x007fe20003800000 */
.L_x_180:
[----:B------:R-:W-:Y:S05]  /*fbf0*/  BRA `(.L_x_181) ;  /* 0xffffffc400307947 */ /* 0x000fea000383ffff */
.L_x_75:
[----:B0-----:R0:W1:Y:S02]  /*fc00*/  SYNCS.PHASECHK.TRANS64.TRYWAIT P0, [R7+URZ+0x28820], R10 ;  /* 0x0288200a070075a7 */ /* 0x001064000800017f */
[----:B-1----:R-:W-:Y:S05]  /*fc10*/  @!P0 NANOSLEEP.SYNCS 0x989680 ;  /* 0x009896800000895d */ /* 0x002fea0003900000 */
[----:B------:R-:W1:Y:S02]  /*fc20*/  @!P0 SYNCS.PHASECHK.TRANS64 P0, [R7+URZ+0x28820], R10 ;  /* 0x0288200a070085a7 */ /* 0x000e64000800007f */
[----:B-1----:R-:W-:Y:S05]  /*fc30*/  @!P0 BRA `(.L_x_75) ;  /* 0xfffffffc00f08947 */ /* 0x002fea000383ffff */
[----:B------:R-:W-:Y:S05]  /*fc40*/  BRA `(.L_x_182) ;  /* 0xffffffc400a47947 */ /* 0x000fea000383ffff */
.L_x_76:
[----:B------:R-:W-:Y:S01]  /*fc50*/  BSSY B0, `(.L_x_183) ;  /* 0x0000008000007945 */ /* 0x000fe20003800000 */
[----:B------:R-:W-:Y:S01]  /*fc60*/  MOV R13, R17 ;  /* 0x00000011000d7202 */ /* 0x000fe20000000f00 */
[----:B------:R-:W-:Y:S01]  /*fc70*/  IMAD.MOV.U32 R12, RZ, RZ, RZ ;  /* 0x000000ffff0c7224 */ /* 0x000fe200078e00ff */
[----:B------:R-:W-:Y:S01]  /*fc80*/  MOV R11, 0x1f ;  /* 0x0000001f000b7802 */ /* 0x000fe20000000f00 */
[----:B------:R-:W-:-:S07]  /*fc90*/  IMAD.MOV.U32 R15, RZ, RZ, -0x1 ;  /* 0xffffffffff0f7424 */ /* 0x000fce00078e00ff */
[----:B0----5:R-:W-:Y:S05]  /*fca0*/  WARPSYNC.COLLECTIVE R15, `(.L_x_184) ;  /* 0x000000000f087348 */ /* 0x021fea0003c00000 */
[----:B------:R1:W2:Y:S02]  /*fcb0*/  SHFL.IDX P6, R14, R13, R12, R11 ;  /* 0x0000000c0d0e7389 */ /* 0x0002a400000c000b */
[----:B012--5:R-:W-:Y:S01]  /*fcc0*/  ENDCOLLECTIVE ;  /* 0x000000000000791b */ /* 0x027fe20003800000 */
.L_x_184:
[----:B------:R-:W-:Y:S05]  /*fcd0*/  BSYNC B0 ;  /* 0x0000000000007941 */ /* 0x000fea0003800000 */
.L_x_183:
[----:B------:R-:W-:Y:S05]  /*fce0*/  BRA `(.L_x_185) ;  /* 0xffffffc400887947 */ /* 0x000fea000383ffff */
.L_x_77:
[----:B------:R-:W-:Y:S01]  /*fcf0*/  BSSY B0, `(.L_x_186) ;  /* 0x0000006000007945 */ /* 0x000fe20003800000 */
[----:B------:R-:W-:-:S07]  /*fd00*/  MOV R15, 0xffffffff ;  /* 0xffffffff000f7802 */ /* 0x000fce0000000f00 */
[----:B01---5:R-:W-:Y:S05]  /*fd10*/  WARPSYNC.COLLECTIVE R15, `(.L_x_187) ;  /* 0x000000000f0c7348 */ /* 0x023fea0003c00000 */
[----:B------:R-:W-:Y:S02]  /*fd20*/  ELECT P6, UR62, PT ;  /* 0x00000000003e782f */ /* 0x000fe400038c0000 */
[----:B------:R-:W-:Y:S01]  /*fd30*/  MOV R14, UR62 ;  /* 0x0000003e000e7c02 */ /* 0x000fe20008000f00 */
[----:B01---5:R-:W-:Y:S10]  /*fd40*/  ENDCOLLECTIVE ;  /* 0x000000000000791b */ /* 0x023ff40003800000 */
.L_x_187:
[----:B------:R-:W-:Y:S05]  /*fd50*/  BSYNC B0 ;  /* 0x0000000000007941 */ /* 0x000fea0003800000 */
.L_x_186:
[----:B------:R-:W-:Y:S05]  /*fd60*/  BRA `(.L_x_188) ;  /* 0xffffffc4007c7947 */ /* 0x000fea000383ffff */
.L_x_79:
[----:B--2---:R2:W3:Y:S02]  /*fd70*/  SYNCS.PHASECHK.TRANS64.TRYWAIT P1, [R5+URZ+0x28840], R2 ;  /* 0x02884002050075a7 */ /* 0x0044e4000802017f */
[----:B---3--:R-:W-:Y:S05]  /*fd80*/  @!P1 NANOSLEEP.SYNCS 0x989680 ;  /* 0x009896800000995d */ /* 0x008fea0003900000 */
[----:B------:R-:W3:Y:S02]  /*fd90*/  @!P1 SYNCS.PHASECHK.TRANS64 P1, [R5+URZ+0x28840], R2 ;  /* 0x02884002050095a7 */ /* 0x000ee4000802007f */
[----:B---3--:R-:W-:Y:S05]  /*fda0*/  @!P1 BRA `(.L_x_79) ;  /* 0xfffffffc00f09947 */ /* 0x008fea000383ffff */
[----:B------:R-:W-:Y:S05]  /*fdb0*/  BRA `(.L_x_189) ;  /* 0xffffffc4009c7947 */ /* 0x000fea000383ffff */
.L_x_81:
[----:B0-----:R0:W3:Y:S02]  /*fdc0*/  SYNCS.PHASECHK.TRANS64.TRYWAIT P1, [R7+URZ+0x28840], R0 ;  /* 0x02884000070075a7 */ /* 0x0010e4000802017f */
[----:B---3--:R-:W-:Y:S05]  /*fdd0*/  @!P1 NANOSLEEP.SYNCS 0x989680 ;  /* 0x009896800000995d */ /* 0x008fea0003900000 */
[----:B------:R-:W3:Y:S02]  /*fde0*/  @!P1 SYNCS.PHASECHK.TRANS64 P1, [R7+URZ+0x28840], R0 ;  /* 0x02884000070095a7 */ /* 0x000ee4000802007f */
[----:B---3--:R-:W-:Y:S05]  /*fdf0*/  @!P1 BRA `(.L_x_81) ;  /* 0xfffffffc00f09947 */ /* 0x008fea000383ffff */
[----:B------:R-:W-:Y:S05]  /*fe00*/  BRA `(.L_x_190) ;  /* 0xffffffc400a87947 */ /* 0x000fea000383ffff */
.L_x_83:
[----:B---3--:R3:W4:Y:S02]  /*fe10*/  SYNCS.PHASECHK.TRANS64.TRYWAIT P1, [R5+URZ+0x28860], R2 ;  /* 0x02886002050075a7 */ /* 0x008724000802017f */
[----:B----4-:R-:W-:Y:S05]  /*fe20*/  @!P1 NANOSLEEP.SYNCS 0x989680 ;  /* 0x009896800000995d */ /* 0x010fea0003900000 */
[----:B------:R-:W4:Y:S02]  /*fe30*/  @!P1 SYNCS.PHASECHK.TRANS64 P1, [R5+URZ+0x28860], R2 ;  /* 0x02886002050095a7 */ /* 0x000f24000802007f */
[----:B----4-:R-:W-:Y:S05]  /*fe40*/  @!P1 BRA `(.L_x_83) ;  /* 0xfffffffc00f09947 */ /* 0x010fea000383ffff */
[----:B------:R-:W-:Y:S05]  /*fe50*/  BRA `(.L_x_191) ;  /* 0xffffffc400a47947 */ /* 0x000fea000383ffff */
.L_x_192:
[----:B------:R-:W-:-:S00]  /*fe60*/  BRA `(.L_x_192) ;  /* 0xfffffffc00fc7947 */ /* 0x000fc0000383ffff */
[----:B------:R-:W-:-:S00]  /*fe70*/  NOP ;  /* 0x0000000000007918 */ /* 0x000fc00000000000 */
        /* <DEDUP_REMOVED lines=8> */
.L_x_3542:


//--------------------- .text._ZN7cutlass13device_kernelIN5flash11enable_sm90INS1_16FlashAttnFwdSm90INS1_25CollectiveMainloopFwdSm90ILi2EN4cute5tupleIJNS5_1CILi1EEES8_S8_EEENS6_IJNS7_ILi128EEESA_SA_EEELi128ENS_6half_tEfNS_4arch4Sm90ELb0ELb0ELb1ELb1ELb1ELb0ELb0ELb1ELb1ELb1ELb1ELb0EEENS1_21CollectiveEpilogueFwdISB_S9_SC_SE_Li256ELb1ELb1ELb1ELb0EEENS1_36VarlenDynamicPersistentTileSchedulerILi128ELi128ELi256ELi128ELb1ELb1ELb1ELb0ELb1ELb1EEEEEEEEEvNT_6ParamsE --------------------------
	.section	.text._ZN7cutlass13device_kernelIN5flash11enable_sm90INS1_16FlashAttnFwdSm90INS1_25CollectiveMainloopFwdSm90ILi2EN4cute5tupleIJNS5_1CILi1EEES8_S8_EEENS6_IJNS7_ILi128EEESA_SA_EEELi128ENS_6half_tEfNS_4arch4Sm90ELb0ELb0ELb1ELb1ELb1ELb0ELb0ELb1ELb1ELb1ELb1ELb0EEENS1_21CollectiveEpilogueFwdISB_S9_SC_SE_Li256ELb1ELb1ELb1ELb0EEENS1_36VarlenDynamicPersistentTileSchedulerILi128ELi128ELi256ELi128ELb1ELb1ELb1ELb0ELb1ELb1EEEEEEEEEvNT_6ParamsE,"ax",@progbits
	.align	128
.text._ZN7cutlass13device_kernelIN5flash11enable_sm90INS1_16FlashAttnFwdSm90INS1_25CollectiveMainloopFwdSm90ILi2EN4cute5tupleIJNS5_1CILi1EEES8_S8_EEENS6_IJNS7_ILi128EEESA_SA_EEELi128ENS_6half_tEfNS_4arch4Sm90ELb0ELb0ELb1ELb1ELb1ELb0ELb0ELb1ELb1ELb1ELb1ELb0EEENS1_21CollectiveEpilogueFwdISB_S9_SC_SE_Li256ELb1ELb1ELb1ELb0EEENS1_36VarlenDynamicPersistentTileSchedulerILi128ELi128ELi256ELi128ELb1ELb1ELb1ELb0ELb1ELb1EEEEEEEEEvNT_6ParamsE:
        .type           _ZN7cutlass13device_kernelIN5flash11enable_sm90INS1_16FlashAttnFwdSm90INS1_25CollectiveMainloopFwdSm90ILi2EN4cute5tupleIJNS5_1CILi1EEES8_S8_EEENS6_IJNS7_ILi128EEESA_SA_EEELi128ENS_6half_tEfNS_4arch4Sm90ELb0ELb0ELb1ELb1ELb1ELb0ELb0ELb1ELb1ELb1ELb1ELb0EEENS1_21CollectiveEpilogueFwdISB_S9_SC_SE_Li256ELb1ELb1ELb1ELb0EEENS1_36VarlenDynamicPersistentTileSchedulerILi128ELi128ELi256ELi128ELb1ELb1ELb1ELb0ELb1ELb1EEEEEEEEEvNT_6ParamsE,@function
        .size           _ZN7cutlass13device_kernelIN5flash11enable_sm90INS1_16FlashAttnFwdSm90INS1_25CollectiveMainloopFwdSm90ILi2EN4cute5tupleIJNS5_1CILi1EEES8_S8_EEENS6_IJNS7_ILi128EEESA_SA_EEELi128ENS_6half_tEfNS_4arch4Sm90ELb0ELb0ELb1ELb1ELb1ELb0ELb0ELb1ELb1ELb1ELb1ELb0EEENS1_21CollectiveEpilogueFwdISB_S9_SC_SE_Li256ELb1ELb1ELb1ELb0EEENS1_36VarlenDynamicPersistentTileSchedulerILi128ELi128ELi256ELi128ELb1ELb1ELb1ELb0ELb1ELb1EEEEEEEEEvNT_6ParamsE,(.L_x_3543 - _ZN7cutlass13device_kernelIN5flash11enable_sm90INS1_16FlashAttnFwdSm90INS1_25CollectiveMainloopFwdSm90ILi2EN4cute5tupleIJNS5_1CILi1EEES8_S8_EEENS6_IJNS7_ILi128EEESA_SA_EEELi128ENS_6half_tEfNS_4arch4Sm90ELb0ELb0ELb1ELb1ELb1ELb0ELb0ELb1ELb1ELb1ELb1ELb0EEENS1_21CollectiveEpilogueFwdISB_S9_SC_SE_Li256ELb1ELb1ELb1ELb0EEENS1_36VarlenDynamicPersistentTileSchedulerILi128ELi128ELi256ELi128ELb1ELb1ELb1ELb0ELb1ELb1EEEEEEEEEvNT_6ParamsE)
        .other          _ZN7cutlass13device_kernelIN5flash11enable_sm90INS1_16FlashAttnFwdSm90INS1_25CollectiveMainloopFwdSm90ILi2EN4cute5tupleIJNS5_1CILi1EEES8_S8_EEENS6_IJNS7_ILi128EEESA_SA_EEELi128ENS_6half_tEfNS_4arch4Sm90ELb0ELb0ELb1ELb1ELb1ELb0ELb0ELb1ELb1ELb1ELb1ELb0EEENS1_21CollectiveEpilogueFwdISB_S9_SC_SE_Li256ELb1ELb1ELb1ELb0EEENS1_36VarlenDynamicPersistentTileSchedulerILi128ELi128ELi256ELi128ELb1ELb1ELb1ELb0ELb1ELb1EEEEEEEEEvNT_6ParamsE,@"STO_CUDA_ENTRY STV_DEFAULT"
_ZN7cutlass13device_kernelIN5flash11enable_sm90INS1_16FlashAttnFwdSm90INS1_25CollectiveMainloopFwdSm90ILi2EN4cute5tupleIJNS5_1CILi1EEES8_S8_EEENS6_IJNS7_ILi128EEESA_SA_EEELi128ENS_6half_tEfNS_4arch4Sm90ELb0ELb0ELb1ELb1ELb1ELb0ELb0ELb1ELb1ELb1ELb1ELb0EEENS1_21CollectiveEpilogueFwdISB_S9_SC_SE_Li256ELb1ELb1ELb1ELb0EEENS1_36VarlenDynamicPersistentTileSchedulerILi128ELi128ELi256ELi128ELb1ELb1ELb1ELb0ELb1ELb1EEEEEEEEEvNT_6ParamsE:
[----:B------:R-:W0:Y:S02]  /*0000*/  LDC R1, c[0x0][0x28] ;  /* 0x00000a00ff017b82 */ /* 0x000e240000000800 */
[----:B0-----:R-:W-:Y:S01]  /*0010*/  VIADD R1, R1, 0xffffffd8 ;  /* 0xffffffd801017836 */ /* 0x001fe20000000000 */
[----:B------:R-:W0:Y:S01]  /*0020*/  S2R R3, SR_TID.X ;  /* 0x0000000000037919 */ /* 0x000e220000002100 */
[----:B------:R-:W-:Y:S01]  /*0030*/  ELECT P0, URZ, PT ;  /* 0x00000000003f782f */ /* 0x000fe20003800000 */
[----:B------:R-:W-:Y:S01]  /*0040*/  UMOV UR4, 0x80 ;  /* 0x0000008000047882 */ /* 0x000fe20000000000 */
[----:B------:R-:W-:Y:S01]  /*0050*/  UMOV UR7, 0x100 ;  /* 0x0000010000077882 */ /* 0x000fe20000000000 */
[--C-:B0-----:R-:W-:Y:S02]  /*0060*/  SHF.R.U32.HI R0, RZ, 0x5, R3.reuse ;  /* 0x00000005ff007819 */ /* 0x101fe40000011603 */
[----:B------:R-:W-:-:S03]  /*0070*/  SHF.R.U32.HI R3, RZ, 0x7, R3 ;  /* 0x00000007ff037819 */ /* 0x000fc60000011603 */
[----:B------:R-:W0:Y:S02]  /*0080*/  SHFL.IDX PT, R2, R0, RZ, 0x1f ;  /* 0x00001fff00027589 */ /* 0x000e2400000e0000 */
[C---:B0-----:R-:W-:Y:S02]  /*0090*/  ISETP.NE.OR P0, PT, R2.reuse, RZ, !P0 ;  /* 0x000000ff0200720c */ /* 0x041fe40004705670 */
[----:B------:R-:W-:Y:S02]  /*00a0*/  ISETP.NE.AND P1, PT, R2, RZ, PT ;  /* 0x000000ff0200720c */ /* 0x000fe40003f25270 */
[----:B------:R0:W1:Y:S09]  /*00b0*/  SHFL.IDX PT, R2, R3, RZ, 0x1f ;  /* 0x00001fff03027589 */ /* 0x00007200000e0000 */
[----:B------:R-:W-:Y:S01]  /*00c0*/  VOTEU.ALL UP0, P0 ;  /* 0x00000000003f7886 */ /* 0x000fe20000000000 */
[----:B------:R-:W-:-:S04]  /*00d0*/  VOTEU.ALL UP1, P0 ;  /* 0x00000000003f7886 */ /* 0x000fc80000020000 */
[----:B------:R-:W2:Y:S01]  /*00e0*/  @!UP0 S2UR UR8, SR_CgaCtaId ;  /* 0x00000000000889c3 */ /* 0x000ea20000008800 */
[----:B------:R-:W-:Y:S01]  /*00f0*/  @!UP0 UMOV UR6, 0x400 ;  /* 0x0000040000068882 */ /* 0x000fe20000000000 */
[----:B------:R-:W-:-:S04]  /*0100*/  @!UP0 UIADD3 UR4, -UR4, 0x100000, URZ ;  /* 0x0010000004048890 */ /* 0x000fc8000fffe13f */
[----:B------:R-:W-:Y:S02]  /*0110*/  @!UP0 USHF.L.U32 UR5, UR4, 0xb, URZ ;  /* 0x0000000b04058899 */ /* 0x000fe4000800063f */
[----:B------:R-:W-:Y:S02]  /*0120*/  @!UP0 USHF.L.U32 UR4, UR4, 0x1, URZ ;  /* 0x0000000104048899 */ /* 0x000fe4000800063f */
[----:B--2---:R-:W-:Y:S02]  /*0130*/  @!UP0 ULEA UR8, UR8, UR6, 0x18 ;  /* 0x0000000608088291 */ /* 0x004fe4000f8ec03f */
[----:B------:R-:W-:-:S04]  /*0140*/  @!UP0 UIADD3 UR6, -UR7, 0x100000, URZ ;  /* 0x0010000007068890 */ /* 0x000fc8000fffe13f */
[----:B------:R-:W-:Y:S02]  /*0150*/  @!UP0 USHF.L.U32 UR7, UR6, 0xb, URZ ;  /* 0x0000000b06078899 */ /* 0x000fe4000800063f */
[----:B------:R-:W-:Y:S01]  /*0160*/  @!UP0 USHF.L.U32 UR6, UR6, 0x1, URZ ;  /* 0x0000000106068899 */ /* 0x000fe2000800063f */
[----:B------:R-:W-:-:S05]  /*0170*/  VOTEU.ALL UP0, P0 ;  /* 0x00000000003f7886 */ /* 0x000fca0000000000 */
[----:B------:R0:W2:Y:S06]  /*0180*/  @!UP0 SYNCS.EXCH.64 URZ, [UR8+0x28800], UR4 ;  /* 0x02880004083f85b2 */ /* 0x0000ac0008000100 */
[----:B------:R0:W3:Y:S02]  /*0190*/  @!UP1 SYNCS.EXCH.64 URZ, [UR8+0x28820], UR6 ;  /* 0x02882006083f95b2 */ /* 0x0000e40008000100 */
[----:B01----:R-:W-:Y:S05]  /*01a0*/  @P1 BRA `(.L_x_193) ;  /* 0x0000000000481947 */ /* 0x003fea0003800000 */
        /* <DEDUP_REMOVED lines=13> */
[----:B0-----:R0:W1:Y:S08]  /*0280*/  SYNCS.EXCH.64 URZ, [UR8+0x28830], UR4 ;  /* 0x02883004083f75b2 */ /* 0x0010700008000100 */
[----:B------:R0:W4:Y:S01]  /*0290*/  SYNCS.EXCH.64 URZ, [UR8+0x28840], UR6 ;  /* 0x02884006083f75b2 */ /* 0x0001220008000100 */
[----:B------:R0:W0:Y:S01]  /*02a0*/  SYNCS.EXCH.64 URZ, [UR8+0x28838], UR4 ;  /* 0x02883804083f75b2 */ /* 0x0000220008000100 */
[----:B------:R0:W0:Y:S01]  /*02b0*/  SYNCS.EXCH.64 URZ, [UR8+0x28848], UR6 ;  /* 0x02884806083f75b2 */ /* 0x0000220008000100 */
[----:B------:R-:W-:Y:S01]  /*02c0*/  NOP ;  /* 0x0000000000007918 */ /* 0x000fe20000000000 */
.L_x_193:
        /* <DEDUP_REMOVED lines=22> */
.L_x_194:
        /* <DEDUP_REMOVED lines=18> */
.L_x_195:
        /* <DEDUP_REMOVED lines=22> */
.L_x_196:
        /* <DEDUP_REMOVED lines=22> */
.L_x_197:
[----:B------:R-:W-:Y:S01]  /*0810*/  ISETP.NE.AND P0, PT, R2, RZ, PT ;  /* 0x000000ff0200720c */ /* 0x000fe20003f05270 */
[----:B------:R-:W-:Y:S01]  /*0820*/  IMAD.MOV.U32 R2, RZ, RZ, 0x1 ;  /* 0x00000001ff027424 */ /* 0x000fe200078e00ff */
[----:B------:R-:W-:Y:S01]  /*0830*/  NOP ;  /* 0x0000000000007918 */ /* 0x000fe20000000000 */
[----:B------:R-:W-:-:S03]  /*0840*/  ULDC.64 UR36, c[0x0][0x208] ;  /* 0x0000820000247ab9 */ /* 0x000fc60000000a00 */
[----:B------:R-:W-:-:S05]  /*0850*/  SEL R2, R2, 0x2, !P0 ;  /* 0x0000000202027807 */ /* 0x000fca0004000000 */
[----:B------:R0:W-:Y:S02]  /*0860*/  STL [R1+0x4], R2 ;  /* 0x0000040201007387 */ /* 0x0001e40000100800 */
[----:B01234-:R-:W-:Y:S06]  /*0870*/  BAR.SYNC.DEFER_BLOCKING 0x0 ;  /* 0x0000000000007b1d */ /* 0x01ffec0000010000 */
[----:B------:R-:W-:Y:S05]  /*0880*/  @!P0 BRA `(.L_x_198) ;  /* 0x0000009c00388947 */ /* 0x000fea0003800000 */
.L_x_199:
[----:B------:R-:W-:-:S08]  /*0890*/  NOP ;  /* 0x0000000000007918 */ /* 0x000fd00000000000 */
[----:B------:R-:W0:Y:S02]  /*08a0*/  USETMAXREG.TRY_ALLOC.CTAPOOL UP0, 0xe8 ;  /* 0x000000e8000079c8 */ /* 0x000e240008000600 */
[----:B0-----:R-:W-:-:S13]  /*08b0*/  PLOP3.LUT P0, PT, PT, PT, UP0, 0x80, 0x0 ;  /* 0x000000000000781c */ /* 0x001fda0003f0f008 */
[----:B------:R-:W-:Y:S05]  /*08c0*/  @!P0 BRA `(.L_x_199) ;  /* 0xfffffffc00f08947 */ /* 0x000fea000383ffff */
[----:B------:R-:W0:Y:S01]  /*08d0*/  S2R R2, SR_TID.X ;  /* 0x0000000000027919 */ /* 0x000e220000002100 */
[----:B------:R-:W1:Y:S01]  /*08e0*/  S2UR UR5, SR_CgaCtaId ;  /* 0x00000000000579c3 */ /* 0x000e620000008800 */
[----:B------:R-:W-:-:S07]  /*08f0*/  UMOV UR4, 0x400 ;  /* 0x0000040000047882 */ /* 0x000fce0000000000 */
[----:B------:R-:W-:Y:S06]  /*0900*/  BAR.ARV 0x8, 0x180 ;  /* 0x0206000000007b1d */ /* 0x000fec0000002000 */
[----:B-1----:R-:W-:Y:S01]  /*0910*/  ULEA UR4, UR5, UR4, 0x18 ;  /* 0x0000000405047291 */ /* 0x002fe2000f8ec03f */
[----:B0-----:R-:W-:-:S04]  /*0920*/  LOP3.LUT R0, R2, 0xffffff80, RZ, 0xc0, !PT ;  /* 0xffffff8002007812 */ /* 0x001fc800078ec0ff */
[----:B------:R-:W-:-:S13]  /*0930*/  ISETP.NE.AND P0, PT, R0, 0x80, PT ;  /* 0x000000800000780c */ /* 0x000fda0003f05270 */
[----:B------:R-:W-:Y:S08]  /*0940*/  @!P0 BAR.ARV 0x9, 0x100 ;  /* 0x0244000000008b1d */ /* 0x000ff00000002000 */
[----:B------:R-:W-:Y:S06]  /*0950*/  BAR.SYNC.DEFER_BLOCKING 0x5, 0x180 ;  /* 0x0146000000007b1d */ /* 0x000fec0000010000 */
[----:B------:R-:W0:Y:S01]  /*0960*/  LDS.128 R16, [UR4+0x288d0] ;  /* 0x0288d004ff107984 */ /* 0x000e220008000c00 */
[----:B------:R-:W-:Y:S01]  /*0970*/  ULDC UR4, c[0x0][0xc3c] ;  /* 0x00030f0000047ab9 */ /* 0x000fe20000000800 */
[----:B------:R-:W-:Y:S06]  /*0980*/  BAR.ARV 0x4, 0x180 ;  /* 0x0106000000007b1d */ /* 0x000fec0000002000 */
[----:B0-----:R-:W-:-:S13]  /*0990*/  ISETP.GE.AND P0, PT, R19, UR4, PT ;  /* 0x0000000413007c0c */ /* 0x001fda000bf06270 */
[----:B------:R-:W-:Y:S05]  /*09a0*/  @P0 EXIT ;  /* 0x000000000000094d */ /* 0x000fea0003800000 */
[----:B------:R-:W2:Y:S01]  /*09b0*/  LDL.LU R10, [R1+0x4] ;  /* 0x00000400010a7983 */ /* 0x000ea20000300800 */
[----:B------:R-:W-:-:S05]  /*09c0*/  VIADD R228, R2, 0xffffff80 ;  /* 0xffffff8002e47836 */ /* 0x000fca0000000000 */
[----:B------:R-:W-:-:S04]  /*09d0*/  SHF.R.S32.HI R3, RZ, 0x1f, R228 ;  /* 0x0000001fff037819 */ /* 0x000fc800000114e4 */
[----:B------:R-:W-:-:S04]  /*09e0*/  LEA.HI R5, R3, R228, RZ, 0x7 ;  /* 0x000000e403057211 */ /* 0x000fc800078f38ff */
[----:B------:R-:W-:-:S05]  /*09f0*/  LOP3.LUT R7, R5, 0xffffff80, RZ, 0xc0, !PT ;  /* 0xffffff8005077812 */ /* 0x000fca00078ec0ff */
[----:B------:R-:W-:-:S05]  /*0a00*/  IMAD.IADD R206, R228, 0x1, -R7 ;  /* 0x00000001e4ce7824 */ /* 0x000fca00078e0a07 */
[----:B------:R-:W-:-:S04]  /*0a10*/  SHF.R.S32.HI R11, RZ, 0x1f, R206 ;  /* 0x0000001fff0b7819 */ /* 0x000fc800000114ce */
[----:B------:R-:W-:-:S04]  /*0a20*/  LEA.HI R4, R11, R206, RZ, 0x2 ;  /* 0x000000ce0b047211 */ /* 0x000fc800078f10ff */
[--C-:B------:R-:W-:Y:S02]  /*0a30*/  SHF.R.S32.HI R6, RZ, 0x2, R4.reuse ;  /* 0x00000002ff067819 */ /* 0x100fe40000011404 */
[----:B------:R-:W-:Y:S02]  /*0a40*/  SHF.R.S32.HI R9, RZ, 0x1f, R4 ;  /* 0x0000001fff097819 */ /* 0x000fe40000011404 */
[----:B------:R-:W-:Y:S02]  /*0a50*/  LEA.HI R0, R3, R228, RZ, 0x4 ;  /* 0x000000e403007211 */ /* 0x000fe400078f20ff */
[----:B------:R-:W-:Y:S02]  /*0a60*/  LEA.HI R9, R9, R6, RZ, 0x3 ;  /* 0x0000000609097211 */ /* 0x000fe400078f18ff */
[----:B------:R-:W-:Y:S02]  /*0a70*/  LEA.HI R2, R3, R228, RZ, 0x5 ;  /* 0x000000e403027211 */ /* 0x000fe400078f28ff */
[----:B------:R-:W-:-:S02]  /*0a80*/  LOP3.LUT R13, R9, 0xfffffff8, RZ, 0xc0, !PT ;  /* 0xfffffff8090d7812 */ /* 0x000fc400078ec0ff */
[----:B------:R-:W-:Y:S01]  /*0a90*/  SHF.R.S32.HI R9, RZ, 0x4, R0 ;  /* 0x00000004ff097819 */ /* 0x000fe20000011400 */
[----:B------:R-:W-:Y:S01]  /*0aa0*/  IMAD.SHL.U32 R2, R2, 0x20, RZ ;  /* 0x0000002002027824 */ /* 0x000fe200078e00ff */
[C---:B------:R-:W-:Y:S02]  /*0ab0*/  LOP3.LUT R7, R0.reuse, 0x3fffff0, RZ, 0xc0, !PT ;  /* 0x03fffff000077812 */ /* 0x040fe400078ec0ff */
[----:B------:R-:W-:Y:S02]  /*0ac0*/  LEA.HI R0, R0, R9, RZ, 0x1 ;  /* 0x0000000900007211 */ /* 0x000fe400078f08ff */
[----:B------:R-:W-:Y:S01]  /*0ad0*/  LOP3.LUT R2, R2, 0xfffffc00, RZ, 0xc0, !PT ;  /* 0xfffffc0002027812 */ /* 0x000fe200078ec0ff */
[----:B------:R-:W-:Y:S01]  /*0ae0*/  IMAD.IADD R7, R228, 0x1, -R7 ;  /* 0x00000001e4077824 */ /* 0x000fe200078e0a07 */
[----:B------:R-:W-:Y:S02]  /*0af0*/  LOP3.LUT R0, R0, 0x1ffffffe, RZ, 0xc0, !PT ;  /* 0x1ffffffe00007812 */ /* 0x000fe400078ec0ff */
[----:B------:R-:W-:Y:S01]  /*0b00*/  LEA.HI R8, R3, R228, RZ, 0x2 ;  /* 0x000000e403087211 */ /* 0x000fe200078f10ff */
[----:B------:R-:W-:Y:S01]  /*0b10*/  IMAD.IADD R6, R6, 0x1, -R13 ;  /* 0x0000000106067824 */ /* 0x000fe200078e0a0d */
[----:B------:R-:W-:Y:S01]  /*0b20*/  LEA R7, R7, R2, 0x6 ;  /* 0x0000000207077211 */ /* 0x000fe200078e30ff */
[----:B------:R-:W-:Y:S01]  /*0b30*/  IMAD.IADD R0, R9, 0x1, -R0 ;  /* 0x0000000109007824 */ /* 0x000fe200078e0a00 */
[----:B------:R-:W-:-:S02]  /*0b40*/  LOP3.LUT R13, R8, 0xfffffffc, RZ, 0xc0, !PT ;  /* 0xfffffffc080d7812 */ /* 0x000fc400078ec0ff */
[----:B------:R-:W-:Y:S02]  /*0b50*/  LEA.HI R3, R3, R228, RZ, 0x3 ;  /* 0x000000e403037211 */ /* 0x000fe400078f18ff */
[----:B------:R-:W-:Y:S01]  /*0b60*/  SHF.R.S32.HI R222, RZ, 0x7, R5 ;  /* 0x00000007ffde7819 */ /* 0x000fe20000011405 */
[----:B------:R-:W-:Y:S01]  /*0b70*/  IMAD R225, R0, 0x8, R7 ;  /* 0x0000000800e17824 */ /* 0x000fe200078e0207 */
[----:B------:R-:W-:Y:S01]  /*0b80*/  LOP3.LUT R7, R3, 0xfffffff8, RZ, 0xc0, !PT ;  /* 0xfffffff803077812 */ /* 0x000fe200078ec0ff */
[----:B------:R-:W-:Y:S01]  /*0b90*/  IMAD.IADD R13, R228, 0x1, -R13 ;  /* 0x00000001e40d7824 */ /* 0x000fe200078e0a0d */
[----:B------:R-:W-:Y:S02]  /*0ba0*/  LOP3.LUT R9, R4, 0x7ffffffc, RZ, 0xc0, !PT ;  /* 0x7ffffffc04097812 */ /* 0x000fe400078ec0ff */
[----:B------:R-:W-:Y:S02]  /*0bb0*/  LEA.HI R11, R11, R206, RZ, 0x5 ;  /* 0x000000ce0b0b7211 */ /* 0x000fe400078f28ff */
[----:B------:R-:W-:Y:S01]  /*0bc0*/  LEA.HI R5, R5, R222, RZ, 0x1 ;  /* 0x000000de05057211 */ /* 0x000fe200078f08ff */
[----:B------:R-:W-:Y:S01]  /*0bd0*/  IMAD.IADD R154, R228, 0x1, -R7 ;  /* 0x00000001e49a7824 */ /* 0x000fe200078e0a07 */
[----:B------:R-:W-:-:S02]  /*0be0*/  IADD3 R9, R206, -R9, RZ ;  /* 0x80000009ce097210 */ /* 0x000fc40007ffe0ff */
[----:B------:R-:W-:Y:S02]  /*0bf0*/  SHF.R.S32.HI R11, RZ, 0x5, R11 ;  /* 0x00000005ff0b7819 */ /* 0x000fe4000001140b */
[----:B------:R-:W-:Y:S02]  /*0c00*/  LEA.HI R2, R13, R13, RZ, 0x1 ;  /* 0x0000000d0d027211 */ /* 0x000fe400078f08ff */
[----:B------:R-:W-:Y:S01]  /*0c10*/  LOP3.LUT R5, R5, 0x3fffffe, RZ, 0xc0, !PT ;  /* 0x03fffffe05057812 */ /* 0x000fe200078ec0ff */
[----:B------:R-:W-:Y:S01]  /*0c20*/  IMAD.SHL.U32 R153, R154, 0x8, RZ ;  /* 0x000000089a997824 */ /* 0x000fe200078e00ff */
[----:B------:R-:W-:Y:S01]  /*0c30*/  LOP3.LUT R2, R2, 0x1ffffffe, RZ, 0xc0, !PT ;  /* 0x1ffffffe02027812 */ /* 0x000fe200078ec0ff */
[----:B------:R-:W-:Y:S02]  /*0c40*/  IMAD.SHL.U32 R203, R9, 0x2, RZ ;  /* 0x0000000209cb7824 */ /* 0x000fe400078e00ff */
[----:B------:R-:W-:Y:S02]  /*0c50*/  IMAD R6, R11, 0x10, R6 ;  /* 0x000000100b067824 */ /* 0x000fe400078e0206 */
[----:B------:R-:W-:Y:S01]  /*0c60*/  IMAD.IADD R5, R222, 0x1, -R5 ;  /* 0x00000001de057824 */ /* 0x000fe200078e0a05 */
[----:B------:R-:W-:Y:S01]  /*0c70*/  IADD3 R2, R13, -R2, RZ ;  /* 0x800000020d027210 */ /* 0x000fe20007ffe0ff */
[----:B------:R-:W-:Y:S01]  /*0c80*/  VIADD R23, R153, 0x40 ;  /* 0x0000004099177836 */ /* 0x000fe20000000000 */
[C---:B------:R-:W-:Y:S01]  /*0c90*/  IADD3 R197, R203.reuse, 0x20, RZ ;  /* 0x00000020cbc57810 */ /* 0x040fe20007ffe0ff */
[C---:B------:R-:W-:Y:S01]  /*0ca0*/  VIADD R200, R203.reuse, 0x8 ;  /* 0x00000008cbc87836 */ /* 0x040fe20000000000 */
[C---:B------:R-:W-:Y:S01]  /*0cb0*/  IADD3 R190, R203.reuse, 0x58, RZ ;  /* 0x00000058cbbe7810 */ /* 0x040fe20007ffe0ff */
[----:B------:R-:W-:-:S02]  /*0cc0*/  VIADD R199, R203, 0x10 ;  /* 0x00000010cbc77836 */ /* 0x000fc40000000000 */
[C---:B------:R-:W-:Y:S02]  /*0cd0*/  VIADD R198, R203.reuse, 0x18 ;  /* 0x00000018cbc67836 */ /* 0x040fe40000000000 */
[C---:B------:R-:W-:Y:S02]  /*0ce0*/  VIADD R196, R203.reuse, 0x28 ;  /* 0x00000028cbc47836 */ /* 0x040fe40000000000 */
[C---:B------:R-:W-:Y:S02]  /*0cf0*/  VIADD R195, R203.reuse, 0x30 ;  /* 0x00000030cbc37836 */ /* 0x040fe40000000000 */
[C---:B------:R-:W-:Y:S02]  /*0d00*/  VIADD R194, R203.reuse, 0x38 ;  /* 0x00000038cbc27836 */ /* 0x040fe40000000000 */
[C---:B------:R-:W-:Y:S02]  /*0d10*/  VIADD R193, R203.reuse, 0x40 ;  /* 0x00000040cbc17836 */ /* 0x040fe40000000000 */
[----:B------:R-:W-:-:S02]  /*0d20*/  VIADD R192, R203, 0x48 ;  /* 0x00000048cbc07836 */ /* 0x000fc40000000000 */
[C---:B------:R-:W-:Y:S02]  /*0d30*/  VIADD R191, R203.reuse, 0x50 ;  /* 0x00000050cbbf7836 */ /* 0x040fe40000000000 */
[C---:B------:R-:W-:Y:S02]  /*0d40*/  VIADD R189, R203.reuse, 0x60 ;  /* 0x00000060cbbd7836 */ /* 0x040fe40000000000 */
[C---:B------:R-:W-:Y:S02]  /*0d50*/  VIADD R188, R203.reuse, 0x68 ;  /* 0x00000068cbbc7836 */ /* 0x040fe40000000000 */
[C---:B------:R-:W-:Y:S02]  /*0d60*/  VIADD R155, R203.reuse, 0x70 ;  /* 0x00000070cb9b7836 */ /* 0x040fe40000000000 */
[----:B------:R-:W-:Y:S02]  /*0d70*/  VIADD R22, R203, 0x78 ;  /* 0x00000078cb167836 */ /* 0x000fe40000000000 */
[----:B------:R-:W-:Y:S01]  /*0d80*/  IMAD R223, R5, 0x40, R6 ;  /* 0x0000004005df7824 */ /* 0x000fe200078e0206 */
[----:B------:R-:W-:Y:S01]  /*0d90*/  SHF.R.S32.HI R204, RZ, 0x3, R3 ;  /* 0x00000003ffcc7819 */ /* 0x000fe20000011403 */
[----:B------:R-:W-:Y:S01]  /*0da0*/  IMAD.MOV.U32 R5, RZ, RZ, R17 ;  /* 0x000000ffff057224 */ /* 0x000fe200078e0011 */
[----:B------:R-:W-:Y:S01]  /*0db0*/  SHF.R.S32.HI R227, RZ, 0x1f, R153 ;  /* 0x0000001fffe37819 */ /* 0x000fe20000011499 */
[----:B------:R-:W-:Y:S01]  /*0dc0*/  IMAD.MOV.U32 R6, RZ, RZ, R18 ;  /* 0x000000ffff067224 */ /* 0x000fe200078e0012 */
[----:B------:R-:W-:Y:S01]  /*0dd0*/  SHF.R.S32.HI R226, RZ, 0x1f, R23 ;  /* 0x0000001fffe27819 */ /* 0x000fe20000011417 */
[----:B------:R-:W-:Y:S01]  /*0de0*/  IMAD.MOV.U32 R7, RZ, RZ, R19 ;  /* 0x000000ffff077224 */ /* 0x000fe200078e0013 */
[----:B------:R-:W-:Y:S01]  /*0df0*/  SHF.R.S32.HI R221, RZ, 0x1f, R200 ;  /* 0x0000001fffdd7819 */ /* 0x000fe200000114c8 */
[----:B------:R-:W-:Y:S01]  /*0e00*/  IMAD.MOV.U32 R205, RZ, RZ, RZ ;  /* 0x000000ffffcd7224 */ /* 0x000fe200078e00ff */
[----:B------:R-:W-:Y:S01]  /*0e10*/  SHF.R.S32.HI R220, RZ, 0x1f, R199 ;  /* 0x0000001fffdc7819 */ /* 0x000fe200000114c7 */
[----:B------:R-:W-:Y:S01]  /*0e20*/  IMAD R224, R2, 0x8, R223 ;  /* 0x0000000802e07824 */ /* 0x000fe200078e02df */
[----:B------:R-:W-:-:S02]  /*0e30*/  SHF.R.S32.HI R219, RZ, 0x1f, R198 ;  /* 0x0000001fffdb7819 */ /* 0x000fc400000114c6 */
[----:B------:R-:W-:Y:S02]  /*0e40*/  SHF.R.S32.HI R218, RZ, 0x1f, R197 ;  /* 0x0000001fffda7819 */ /* 0x000fe400000114c5 */
[----:B------:R-:W-:Y:S02]  /*0e50*/  SHF.R.S32.HI R217, RZ, 0x1f, R196 ;  /* 0x0000001fffd97819 */ /* 0x000fe400000114c4 */
[----:B------:R-:W-:Y:S02]  /*0e60*/  SHF.R.S32.HI R216, RZ, 0x1f, R195 ;  /* 0x0000001fffd87819 */ /* 0x000fe400000114c3 */
[----:B------:R-:W-:Y:S02]  /*0e70*/  SHF.R.S32.HI R215, RZ, 0x1f, R194 ;  /* 0x0000001fffd77819 */ /* 0x000fe400000114c2 */
[----:B------:R-:W-:Y:S02]  /*0e80*/  SHF.R.S32.HI R214, RZ, 0x1f, R193 ;  /* 0x0000001fffd67819 */ /* 0x000fe400000114c1 */
[----:B------:R-:W-:-:S02]  /*0e90*/  SHF.R.S32.HI R213, RZ, 0x1f, R192 ;  /* 0x0000001fffd57819 */ /* 0x000fc400000114c0 */
[----:B------:R-:W-:Y:S02]  /*0ea0*/  SHF.R.S32.HI R212, RZ, 0x1f, R191 ;  /* 0x0000001fffd47819 */ /* 0x000fe400000114bf */
[----:B------:R-:W-:Y:S02]  /*0eb0*/  SHF.R.S32.HI R211, RZ, 0x1f, R190 ;  /* 0x0000001fffd37819 */ /* 0x000fe400000114be */
[----:B------:R-:W-:Y:S02]  /*0ec0*/  SHF.R.S32.HI R210, RZ, 0x1f, R189 ;  /* 0x0000001fffd27819 */ /* 0x000fe400000114bd */
[----:B------:R-:W-:Y:S02]  /*0ed0*/  SHF.R.S32.HI R209, RZ, 0x1f, R188 ;  /* 0x0000001fffd17819 */ /* 0x000fe400000114bc */
[----:B------:R-:W-:Y:S02]  /*0ee0*/  SHF.R.S32.HI R208, RZ, 0x1f, R155 ;  /* 0x0000001fffd07819 */ /* 0x000fe4000001149b */
[----:B------:R-:W-:Y:S01]  /*0ef0*/  SHF.R.S32.HI R207, RZ, 0x1f, R22 ;  /* 0x0000001fffcf7819 */ /* 0x000fe20000011416 */
[----:B------:R-:W-:Y:S01]  /*0f00*/  UMOV UR38, URZ ;  /* 0x0000003f00267c82 */ /* 0x000fe20008000000 */
[----:B------:R-:W-:Y:S01]  /*0f10*/  UMOV UR39, URZ ;  /* 0x0000003f00277c82 */ /* 0x000fe20008000000 */
[----:B--2---:R-:W-:-:S07]  /*0f20*/  LOP3.LUT R152, R10, 0x1, RZ, 0xfc, !PT ;  /* 0x000000010a987812 */ /* 0x004fce00078efcff */
.L_x_249:
[----:B0--34-:R-:W0:Y:S01]  /*0f30*/  LDC.64 R2, c[0x0][0xc88] ;  /* 0x00032200ff027b82 */ /* 0x019e220000000a00 */
[----:B------:R-:W-:-:S07]  /*0f40*/  ULDC.64 UR4, c[0x0][0xa28] ;  /* 0x00028a0000047ab9 */ /* 0x000fce0000000a00 */
[----:B--2---:R-:W1:Y:S08]  /*0f50*/  LDC.64 R10, c[0x0][0x418] ;  /* 0x00010600ff0a7b82 */ /* 0x004e700000000a00 */
[----:B------:R-:W2:Y:S01]  /*0f60*/  LDC R0, c[0x0][0x424] ;  /* 0x00010900ff007b82 */ /* 0x000ea20000000800 */
[----:B0-----:R-:W-:-:S07]  /*0f70*/  IMAD.WIDE R2, R7, 0x4, R2 ;  /* 0x0000000407027825 */ /* 0x001fce00078e0202 */
[----:B------:R-:W0:Y:S01]  /*0f80*/  LDC R13, c[0x0][0x2f0] ;  /* 0x0000bc00ff0d7b82 */ /* 0x000e220000000800 */
[----:B------:R-:W3:Y:S01]  /*0f90*/  LDG.E R19, desc[UR36][R2.64] ;  /* 0x0000002402137981 */ /* 0x000ee2000c1e1900 */
[----:B------:R-:W-:Y:S01]  /*0fa0*/  ISETP.NE.U32.AND P0, PT, RZ, UR4, PT ;  /* 0x00000004ff007c0c */ /* 0x000fe2000bf05070 */
[----:B------:R-:W-:-:S03]  /*0fb0*/  IMAD.MOV.U32 R7, RZ, RZ, RZ ;  /* 0x000000ffff077224 */ /* 0x000fc600078e00ff */
[----:B------:R-:W-:Y:S02]  /*0fc0*/  ISETP.NE.AND.EX P0, PT, RZ, UR5, PT, P0 ;  /* 0x00000005ff007c0c */ /* 0x000fe4000bf05300 */
[----:B---3--:R-:W-:-:S11]  /*0fd0*/  SHF.R.S32.HI R202, RZ, 0x1f, R19 ;  /* 0x0000001fffca7819 */ /* 0x008fd60000011413 */
[----:B------:R-:W-:-:S04]  /*0fe0*/  @P0 LEA R8, P1, R19, UR4, 0x2 ;  /* 0x0000000413080c11 */ /* 0x000fc8000f8210ff */
[----:B------:R-:W-:Y:S01]  /*0ff0*/  @P0 LEA.HI.X R9, R19, UR5, R202, 0x2, P1 ;  /* 0x0000000513090c11 */ /* 0x000fe200088f14ca */
[----:B------:R-:W-:Y:S02]  /*1000*/  ULDC.64 UR4, c[0x0][0xa20] ;  /* 0x0002880000047ab9 */ /* 0x000fe40000000a00 */
[----:B------:R-:W-:Y:S02]  /*1010*/  ISETP.NE.U32.AND P1, PT, RZ, UR4, PT ;  /* 0x00000004ff007c0c */ /* 0x000fe4000bf25070 */
[----:B------:R3:W5:Y:S01]  /*1020*/  @P0 LDG.E R7, desc[UR36][R8.64] ;  /* 0x0000002408070981 */ /* 0x000762000c1e1900 */
[----:B-1----:R-:W-:Y:S02]  /*1030*/  ISETP.NE.U32.AND P0, PT, R10, RZ, PT ;  /* 0x000000ff0a00720c */ /* 0x002fe40003f05070 */
[----:B------:R-:W-:Y:S02]  /*1040*/  ISETP.NE.AND.EX P1, PT, RZ, UR5, PT, P1 ;  /* 0x00000005ff007c0c */ /* 0x000fe4000bf25310 */
[----:B------:R-:W-:-:S04]  /*1050*/  ISETP.NE.AND.EX P0, PT, R11, RZ, PT, P0 ;  /* 0x000000ff0b00720c */ /* 0x000fc80003f05300 */
[----:B--2---:R-:W-:-:S05]  /*1060*/  SEL R0, R0, 0x1, P0 ;  /* 0x0000000100007807 */ /* 0x004fca0000000000 */
[----:B0-----:R-:W-:Y:S02]  /*1070*/  IMAD R92, R0, R13, RZ ;  /* 0x0000000d005c7224 */ /* 0x001fe400078e02ff */
[----:B------:R-:W-:-:S04]  /*1080*/  @P1 LEA R2, P2, R19, UR4, 0x2 ;  /* 0x0000000413021c11 */ /* 0x000fc8000f8410ff */
[----:B------:R-:W-:-:S05]  /*1090*/  @P1 LEA.HI.X R3, R19, UR5, R202, 0x2, P2 ;  /* 0x0000000513031c11 */ /* 0x000fca00090f14ca */
[----:B------:R3:W5:Y:S01]  /*10a0*/  @P1 LDG.E R92, desc[UR36][R2.64] ;  /* 0x00000024025c1981 */ /* 0x000762000c1e1900 */
[----:B------:R-:W-:Y:S05]  /*10b0*/  @P1 BRA `(.L_x_200) ;  /* 0x0000000000241947 */ /* 0x000fea0003800000 */
[----:B------:R-:W-:Y:S02]  /*10c0*/  ULDC.64 UR4, c[0x0][0xa08] ;  /* 0x0002820000047ab9 */ /* 0x000fe40000000a00 */
[----:B------:R-:W-:-:S04]  /*10d0*/  ISETP.NE.U32.AND P0, PT, RZ, UR4, PT ;  /* 0x00000004ff007c0c */ /* 0x000fc8000bf05070 */
[----:B------:R-:W-:-:S13]  /*10e0*/  ISETP.NE.AND.EX P0, PT, RZ, UR5, PT, P0 ;  /* 0x00000005ff007c0c */ /* 0x000fda000bf05300 */
[----:B------:R-:W-:Y:S05]  /*10f0*/  @!P0 BRA `(.L_x_200) ;  /* 0x0000000000148947 */ /* 0x000fea0003800000 */
[----:B---3--:R-:W0:Y:S02]  /*1100*/  LDC.64 R2, c[0x0][0xa08] ;  /* 0x00028200ff027b82 */ /* 0x008e240000000a00 */
[----:B0-----:R-:W-:-:S05]  /*1110*/  IMAD.WIDE R2, R19, 0x4, R2 ;  /* 0x0000000413027825 */ /* 0x001fca00078e0202 */
[----:B-----5:R-:W2:Y:S04]  /*1120*/  LDG.E R92, desc[UR36][R2.64] ;  /* 0x00000024025c7981 */ /* 0x020ea8000c1e1900 */
[----:B------:R-:W2:Y:S02]  /*1130*/  LDG.E R9, desc[UR36][R2.64+0x4] ;  /* 0x0000042402097981 */ /* 0x000ea4000c1e1900 */
[----:B--2---:R-:W-:-:S07]  /*1140*/  IADD3 R92, -R92, R9, RZ ;  /* 0x000000095c5c7210 */ /* 0x004fce0007ffe1ff */
.L_x_200:
[----:B-----5:R-:W-:Y:S01]  /*1150*/  IMAD.IADD R92, R92, 0x1, -R7 ;  /* 0x000000015c5c7824 */ /* 0x020fe200078e0a07 */
[C---:B---3--:R-:W-:Y:S01]  /*1160*/  LOP3.LUT R2, R6.reuse, 0xff000000, RZ, 0xc0, !PT ;  /* 0xff00000006027812 */ /* 0x048fe200078ec0ff */
[----:B------:R-:W-:Y:S01]  /*1170*/  IMAD.MOV.U32 R88, RZ, RZ, RZ ;  /* 0x000000ffff587224 */ /* 0x000fe200078e00ff */
[----:B------:R-:W-:Y:S01]  /*1180*/  LOP3.LUT R0, R6, 0xff0000, RZ, 0xc0, !PT ;  /* 0x00ff000006007812 */ /* 0x000fe200078ec0ff */
[C---:B------:R-:W-:Y:S01]  /*1190*/  VIADD R4, R92.reuse, 0x7f ;  /* 0x0000007f5c047836 */ /* 0x040fe20000000000 */
[----:B------:R-:W-:Y:S02]  /*11a0*/  ISETP.GE.AND P0, PT, R92, 0x1, PT ;  /* 0x000000015c00780c */ /* 0x000fe40003f06270 */
[----:B------:R-:W-:Y:S02]  /*11b0*/  SHF.R.U32.HI R3, RZ, 0x8, R2 ;  /* 0x00000008ff037819 */ /* 0x000fe40000011602 */
[----:B------:R-:W-:Y:S02]  /*11c0*/  SHF.R.S32.HI R7, RZ, 0x1f, R4 ;  /* 0x0000001fff077819 */ /* 0x000fe40000011404 */
[----:B------:R-:W-:-:S02]  /*11d0*/  LEA.HI R0, R0, R3, RZ, 0x10 ;  /* 0x0000000300007211 */ /* 0x000fc400078f80ff */
[----:B------:R-:W-:Y:S02]  /*11e0*/  LEA.HI R7, R7, R4, RZ, 0x7 ;  /* 0x0000000407077211 */ /* 0x000fe400078f38ff */
[----:B------:R-:W-:Y:S02]  /*11f0*/  LOP3.LUT R201, R0, 0xff, RZ, 0xc0, !PT ;  /* 0x000000ff00c97812 */ /* 0x000fe400078ec0ff */
[----:B------:R-:W-:Y:S02]  /*1200*/  SHF.R.U32.HI R18, RZ, 0x10, R0 ;  /* 0x00000010ff127819 */ /* 0x000fe40000011600 */
[----:B------:R-:W-:Y:S01]  /*1210*/  SHF.R.S32.HI R8, RZ, 0x7, R7 ;  /* 0x00000007ff087819 */ /* 0x000fe20000011407 */
[----:B------:R-:W-:Y:S06]  /*1220*/  @!P0 BRA `(.L_x_201) ;  /* 0x0000000000788947 */ /* 0x000fec0003800000 */
[----:B------:R-:W0:Y:S01]  /*1230*/  LDC R3, c[0x0][0x9f0] ;  /* 0x00027c00ff037b82 */ /* 0x000e220000000800 */
[----:B------:R-:W-:-:S04]  /*1240*/  ISETP.NE.AND P0, PT, R18, RZ, PT ;  /* 0x000000ff1200720c */ /* 0x000fc80003f05270 */
[----:B0-----:R-:W-:-:S04]  /*1250*/  SEL R11, R18, R3, P0 ;  /* 0x00000003120b7207 */ /* 0x001fc80000000000 */
[-C--:B------:R-:W-:Y:S02]  /*1260*/  IABS R7, R11.reuse ;  /* 0x0000000b00077213 */ /* 0x080fe40000000000 */
[----:B------:R-:W-:Y:S02]  /*1270*/  IADD3 R0, R8, -0x1, R11 ;  /* 0xffffffff08007810 */ /* 0x000fe40007ffe00b */
[----:B------:R-:W0:Y:S01]  /*1280*/  I2F.RP R4, R7 ;  /* 0x0000000700047306 */ /* 0x000e220000209400 */
[----:B------:R-:W-:-:S05]  /*1290*/  IABS R12, R11 ;  /* 0x0000000b000c7213 */ /* 0x000fca0000000000 */
[----:B------:R-:W-:Y:S02]  /*12a0*/  IMAD.MOV R12, RZ, RZ, -R12 ;  /* 0x000000ffff0c7224 */ /* 0x000fe400078e0a0c */
[----:B0-----:R-:W0:Y:S02]  /*12b0*/  MUFU.RCP R4, R4 ;  /* 0x0000000400047308 */ /* 0x001e240000001000 */
[----:B0-----:R-:W-:Y:S01]  /*12c0*/  VIADD R2, R4, 0xffffffe ;  /* 0x0ffffffe04027836 */ /* 0x001fe20000000000 */
[----:B------:R-:W-:Y:S02]  /*12d0*/  IABS R4, R0 ;  /* 0x0000000000047213 */ /* 0x000fe40000000000 */
[----:B------:R-:W-:-:S03]  /*12e0*/  LOP3.LUT R0, R0, R11, RZ, 0x3c, !PT ;  /* 0x0000000b00007212 */ /* 0x000fc600078e3cff */
[----:B------:R0:W1:Y:S01]  /*12f0*/  F2I.FTZ.U32.TRUNC.NTZ R3, R2 ;  /* 0x0000000200037305 */ /* 0x000062000021f000 */
[----:B------:R-:W-:Y:S02]  /*1300*/  ISETP.GE.AND P2, PT, R0, RZ, PT ;  /* 0x000000ff0000720c */ /* 0x000fe40003f46270 */
[----:B0-----:R-:W-:Y:S01]  /*1310*/  MOV R2, RZ ;  /* 0x000000ff00027202 */ /* 0x001fe20000000f00 */
[----:B-1----:R-:W-:-:S04]  /*1320*/  IMAD.MOV R10, RZ, RZ, -R3 ;  /* 0x000000ffff0a7224 */ /* 0x002fc800078e0a03 */
[----:B------:R-:W-:-:S04]  /*1330*/  IMAD R9, R10, R7, RZ ;  /* 0x000000070a097224 */ /* 0x000fc800078e02ff */
[----:B------:R-:W-:-:S04]  /*1340*/  IMAD.HI.U32 R3, R3, R9, R2 ;  /* 0x0000000903037227 */ /* 0x000fc800078e0002 */
[----:B------:R-:W-:Y:S02]  /*1350*/  IMAD.MOV.U32 R2, RZ, RZ, R12 ;  /* 0x000000ffff027224 */ /* 0x000fe400078e000c */
[----:B------:R-:W-:-:S04]  /*1360*/  IMAD.HI.U32 R3, R3, R4, RZ ;  /* 0x0000000403037227 */ /* 0x000fc800078e00ff */
[----:B------:R-:W-:-:S05]  /*1370*/  IMAD R2, R3, R2, R4 ;  /* 0x0000000203027224 */ /* 0x000fca00078e0204 */
[----:B------:R-:W-:-:S13]  /*1380*/  ISETP.GT.U32.AND P1, PT, R7, R2, PT ;  /* 0x000000020700720c */ /* 0x000fda0003f24070 */
[----:B------:R-:W-:Y:S02]  /*1390*/  @!P1 IMAD.IADD R2, R2, 0x1, -R7 ;  /* 0x0000000102029824 */ /* 0x000fe400078e0a07 */
[----:B------:R-:W-:Y:S01]  /*13a0*/  @!P1 VIADD R3, R3, 0x1 ;  /* 0x0000000103039836 */ /* 0x000fe20000000000 */
[----:B------:R-:W-:Y:S02]  /*13b0*/  ISETP.NE.AND P1, PT, R11, RZ, PT ;  /* 0x000000ff0b00720c */ /* 0x000fe40003f25270 */
[----:B------:R-:W-:-:S13]  /*13c0*/  ISETP.GE.U32.AND P0, PT, R2, R7, PT ;  /* 0x000000070200720c */ /* 0x000fda0003f06070 */
[----:B------:R-:W-:-:S04]  /*13d0*/  @P0 VIADD R3, R3, 0x1 ;  /* 0x0000000103030836 */ /* 0x000fc80000000000 */
[----:B------:R-:W-:Y:S01]  /*13e0*/  @!P2 IMAD.MOV R3, RZ, RZ, -R3 ;  /* 0x000000ffff03a224 */ /* 0x000fe200078e0a03 */
[----:B------:R-:W-:-:S05]  /*13f0*/  @!P1 LOP3.LUT R3, RZ, R11, RZ, 0x33, !PT ;  /* 0x0000000bff039212 */ /* 0x000fca00078e33ff */
[----:B------:R-:W-:-:S07]  /*1400*/  IMAD.MOV.U32 R88, RZ, RZ, R3 ;  /* 0x000000ffff587224 */ /* 0x000fce00078e0003 */
.L_x_201:
[-C--:B------:R-:W-:Y:S01]  /*1410*/  IMAD R17, R201, R88.reuse, RZ ;  /* 0x00000058c9117224 */ /* 0x080fe200078e02ff */
[----:B------:R-:W-:Y:S01]  /*1420*/  MOV R16, R5 ;  /* 0x0000000500107202 */ /* 0x000fe20000000f00 */
[----:B------:R-:W-:Y:S01]  /*1430*/  IMAD.MOV.U32 R3, RZ, RZ, RZ ;  /* 0x000000ffff037224 */ /* 0x000fe200078e00ff */
[----:B------:R-:W-:Y:S01]  /*1440*/  LOP3.LUT R2, R6, 0xffff, RZ, 0xc0, !PT ;  /* 0x0000ffff06027812 */ /* 0x000fe200078ec0ff */
[----:B------:R-:W-:Y:S01]  /*1450*/  IMAD.MOV.U32 R0, RZ, RZ, RZ ;  /* 0x000000ffff007224 */ /* 0x000fe200078e00ff */
[----:B------:R-:W-:Y:S02]  /*1460*/  VIADDMNMX R88, R17, R88, R8, PT ;  /* 0x0000005811587246 */ /* 0x000fe40003800108 */
[----:B------:R-:W-:Y:S02]  /*1470*/  CS2R R150, SRZ ;  /* 0x0000000000967805 */ /* 0x000fe4000001ff00 */
[----:B------:R-:W-:Y:S02]  /*1480*/  PLOP3.LUT P0, PT, PT, PT, PT, 0x80, 0x0 ;  /* 0x000000000000781c */ /* 0x000fe40003f0f070 */
[----:B------:R-:W-:-:S02]  /*1490*/  CS2R R64, SRZ ;  /* 0x0000000000407805 */ /* 0x000fc4000001ff00 */
[----:B------:R-:W-:Y:S02]  /*14a0*/  ISETP.GT.AND P1, PT, R88, R17, PT ;  /* 0x000000115800720c */ /* 0x000fe40003f24270 */
        /* <DEDUP_REMOVED lines=31> */
[----:B------:R-:W0:Y:S01]  /*16a0*/  SHFL.IDX PT, R0, R222, RZ, 0x1f ;  /* 0x00001fffde007589 */ /* 0x000e2200000e0000 */
[----:B------:R-:W1:Y:S01]  /*16b0*/  S2UR UR40, SR_CgaCtaId ;  /* 0x00000000002879c3 */ /* 0x000e620000008800 */
[----:B------:R-:W-:Y:S01]  /*16c0*/  UMOV UR5, 0x400 ;  /* 0x0000040000057882 */ /* 0x000fe20000000000 */
[----:B0-----:R-:W-:Y:S01]  /*16d0*/  R2UR UR41, R0 ;  /* 0x00000000002972ca */ /* 0x001fe200000e0000 */
[----:B-1----:R-:W-:-:S04]  /*16e0*/  ULEA UR42, UR40, UR5, 0x18 ;  /* 0x00000005282a7291 */ /* 0x002fc8000f8ec03f */
[----:B------:R-:W-:-:S04]  /*16f0*/  UIADD3 UR5, UR42, 0x10400, URZ ;  /* 0x000104002a057890 */ /* 0x000fc8000fffe03f */
[----:B------:R-:W-:-:S04]  /*1700*/  ULOP3.LUT UP0, URZ, UR5, 0x3ff, URZ, 0xc0, !UPT ;  /* 0x000003ff053f7892 */ /* 0x000fc8000f80c03f */
[----:B------:R-:W-:Y:S02]  /*1710*/  ULEA.HI UR4, UR41, UR41, URZ, 0x1 ;  /* 0x0000002929047291 */ /* 0x000fe4000f8f083f */
[----:B------:R-:W-:Y:S02]  /*1720*/  PLOP3.LUT P0, PT, PT, PT, UP0, 0x80, 0x0 ;  /* 0x000000000000781c */ /* 0x000fe40003f0f008 */
        /* <DEDUP_REMOVED lines=14> */
[----:B------:R-:W-:Y:S02]  /*1810*/  IMAD.U32 R6, RZ, RZ, UR4 ;  /* 0x00000004ff067e24 */ /* 0x000fe4000f8e00ff */
[----:B------:R-:W-:-:S02]  /*1820*/  IMAD.U32 R7, RZ, RZ, UR5 ;  /* 0x00000005ff077e24 */ /* 0x000fc4000f8e00ff */
[----:B------:R-:W-:Y:S02]  /*1830*/  IMAD.U32 R11, RZ, RZ, UR7 ;  /* 0x00000007ff0b7e24 */ /* 0x000fe4000f8e00ff */
[----:B------:R-:W-:Y:S02]  /*1840*/  IMAD.MOV.U32 R8, RZ, RZ, 0x70 ;  /* 0x00000070ff087424 */ /* 0x000fe400078e00ff */
[----:B------:R-:W-:Y:S02]  /*1850*/  IMAD.MOV.U32 R12, RZ, RZ, 0x1 ;  /* 0x00000001ff0c7424 */ /* 0x000fe400078e00ff */
[----:B0-----:R-:W-:-:S07]  /*1860*/  IMAD.MOV.U32 R13, RZ, RZ, RZ ;  /* 0x000000ffff0d7224 */ /* 0x001fce00078e00ff */
[----:B------:R-:W-:-:S07]  /*1870*/  LEPC R20, `(.L_x_203) ;  /* 0x000000001014794e */ /* 0x000fce0000000000 */
[----:B-1----:R-:W-:Y:S05]  /*1880*/  CALL.ABS.NOINC R14 ;  /* 0x000000000e007343 */ /* 0x002fea0003c00000 */
.L_x_203:
[----:B------:R-:W-:Y:S02]  /*1890*/  LEA.HI R0, R205, R205, RZ, 0x1 ;  /* 0x000000cdcd007211 */ /* 0x000fe400078f08ff */
[----:B------:R-:W-:Y:S02]  /*18a0*/  ISETP.NE.AND P0, PT, R152, 0x3, PT ;  /* 0x000000039800780c */ /* 0x000fe40003f05270 */
[----:B------:R-:W-:-:S05]  /*18b0*/  LOP3.LUT R0, R0, 0xfffffffe, RZ, 0xc0, !PT ;  /* 0xfffffffe00007812 */ /* 0x000fca00078ec0ff */
[----:B------:R-:W-:-:S05]  /*18c0*/  IMAD.IADD R0, R205, 0x1, -R0 ;  /* 0x00000001cd007824 */ /* 0x000fca00078e0a00 */
[----:B------:R-:W-:-:S04]  /*18d0*/  SHF.L.U32 R0, R0, 0x1f, RZ ;  /* 0x0000001f00007819 */ /* 0x000fc800000006ff */
[----:B------:R-:W0:Y:S02]  /*18e0*/  SYNCS.PHASECHK.TRANS64.TRYWAIT P1, [UR42+0x28800], R0 ;  /* 0x02880000ff0075a7 */ /* 0x000e24000802016a */
[----:B0-----:R-:W-:Y:S05]  /*18f0*/  @!P1 BRA `(.L_x_204) ;  /* 0x000000e400c09947 */ /* 0x001fea0003800000 */
.L_x_334:
[----:B------:R-:W-:Y:S05]  /*1900*/  @!P0 BRA `(.L_x_205) ;  /* 0x0000000000048947 */ /* 0x000fea0003800000 */
[----:B------:R-:W-:Y:S01]  /*1910*/  BPT.TRAP 0x1 ;  /* 0x000000040000795c */ /* 0x000fe20000300000 */
.L_x_205:
[----:B0-----:R-:W-:Y:S01]  /*1920*/  IMAD.U32 R0, RZ, RZ, UR39 ;  /* 0x00000027ff007e24 */ /* 0x001fe2000f8e00ff */
[----:B------:R-:W-:-:S04]  /*1930*/  MOV R3, UR38 ;  /* 0x0000002600037c02 */ /* 0x000fc80008000f00 */
[----:B------:R-:W-:Y:S02]  /*1940*/  LEA R0, R0, UR42, 0x3 ;  /* 0x0000002a00007c11 */ /* 0x000fe4000f8e18ff */
[----:B------:R-:W-:-:S04]  /*1950*/  SHF.L.U32 R3, R3, 0x1f, RZ ;  /* 0x0000001f03037819 */ /* 0x000fc800000006ff */
[----:B------:R0:W1:Y:S01]  /*1960*/  SYNCS.PHASECHK.TRANS64.TRYWAIT P1, [R0+URZ+0x28830], R3 ;  /* 0x02883003000075a7 */ /* 0x000062000802017f */
[----:B------:R-:W-:Y:S05]  /*1970*/  @!P0 BRA `(.L_x_206) ;  /* 0x0000000000048947 */ /* 0x000fea0003800000 */
[----:B------:R-:W-:Y:S01]  /*1980*/  BPT.TRAP 0x1 ;  /* 0x000000040000795c */ /* 0x000fe20000300000 */
.L_x_206:
[----:B------:R-:W-:Y:S01]  /*1990*/  IMAD.MOV.U32 R151, RZ, RZ, RZ ;  /* 0x000000ffff977224 */ /* 0x000fe200078e00ff */
[----:B-1----:R-:W-:Y:S06]  /*19a0*/  @P1 BRA `(.L_x_207) ;  /* 0x0000000000081947 */ /* 0x002fec0003800000 */
[----:B------:R-:W1:Y:S02]  /*19b0*/  SYNCS.PHASECHK.TRANS64.TRYWAIT P1, [R0+URZ+0x28830], R3 ;  /* 0x02883003000075a7 */ /* 0x000e64000802017f */
[----:B-1----:R-:W-:Y:S05]  /*19c0*/  @!P1 BRA `(.L_x_208) ;  /* 0x000000e400a49947 */ /* 0x002fea0003800000 */
.L_x_207:
[----:B------:R-:W-:Y:S05]  /*19d0*/  WARPSYNC.ALL ;  /* 0x0000000000007948 */ /* 0x000fea0003800000 */
[----:B------:R-:W-:Y:S01]  /*19e0*/  UIADD3 UR4, UR42, 0x18400, URZ ;  /* 0x000184002a047890 */ /* 0x000fe2000fffe03f */
[----:B------:R-:W-:Y:S01]  /*19f0*/  WARPGROUP.ARRIVE ;  /* 0x00000000000079c5 */ /* 0x000fe20000000000 */
[----:B------:R-:W-:Y:S02]  /*1a00*/  ULOP3.LUT UR32, UR43, 0x10000, URZ, 0xfc, !UPT ;  /* 0x000100002b207892 */ /* 0x000fe4000f8efc3f */
[----:B------:R-:W-:Y:S01]  /*1a10*/  USHF.R.U32.HI UR4, URZ, 0x4, UR4 ;  /* 0x000000043f047899 */ /* 0x000fe20008011604 */
[----:B------:R-:W-:Y:S01]  /*1a20*/  UMOV UR33, 0x40000040 ;  /* 0x4000004000217882 */ /* 0x000fe20000000000 */
[----:B------:R-:W-:-:S02]  /*1a30*/  UMOV UR35, 0x40000040 ;  /* 0x4000004000237882 */ /* 0x000fc40000000000 */
[----:B------:R-:W-:Y:S01]  /*1a40*/  ULOP3.LUT UR4, UR4, 0x3fff, URZ, 0xc0, !UPT ;  /* 0x00003fff04047892 */ /* 0x000fe2000f8ec03f */
[----:B------:R-:W-:Y:S01]  /*1a50*/  UMOV UR5, 0x40000040 ;  /* 0x4000004000057882 */ /* 0x000fe20000000000 */
[----:B------:R-:W-:Y:S02]  /*1a60*/  UMOV UR7, 0x40000040 ;  /* 0x4000004000077882 */ /* 0x000fe40000000000 */
[----:B------:R-:W-:Y:S02]  /*1a70*/  ULOP3.LUT UR42, UR4, 0x10000, URZ, 0xfc, !UPT ;  /* 0x00010000042a7892 */ /* 0x000fe4000f8efc3f */
[----:B------:R-:W-:Y:S02]  /*1a80*/  UIADD3 UR4, UR32, 0x2, URZ ;  /* 0x0000000220047890 */ /* 0x000fe4000fffe03f */
[----:B------:R-:W-:Y:S02]  /*1a90*/  ULEA UR34, UR39, UR42, 0xb ;  /* 0x0000002a27227291 */ /* 0x000fe4000f8e583f */
[----:B------:R-:W-:-:S02]  /*1aa0*/  UIADD3 UR8, UR32, 0x4, URZ ;  /* 0x0000000420087890 */ /* 0x000fc4000fffe03f */
[----:B------:R-:W-:Y:S02]  /*1ab0*/  UIADD3 UR6, UR34, 0x2, URZ ;  /* 0x0000000222067890 */ /* 0x000fe4000fffe03f */
[----:B------:R-:W-:Y:S01]  /*1ac0*/  UIADD3 UR10, UR34, 0x4, URZ ;  /* 0x00000004220a7890 */ /* 0x000fe2000fffe03f */
[----:B------:R-:W-:Y:S02]  /*1ad0*/  UMOV UR9, 0x40000040 ;  /* 0x4000004000097882 */ /* 0x000fe40000000000 */
[----:B------:R-:W-:Y:S01]  /*1ae0*/  HGMMA.64x128x16.F32 R24, gdesc[UR32], RZ, !UPT, gsb0 ;  /* 0x01e00000201879f0 */ /* 0x000fe2000c0008ff */
        /* <DEDUP_REMOVED lines=43> */
[----:B------:R-:W-:Y:S05]  /*1da0*/  @!P0 BRA `(.L_x_209) ;  /* 0x0000000000048947 */ /* 0x000fea0003800000 */
[----:B------:R-:W-:Y:S01]  /*1db0*/  BPT.TRAP 0x1 ;  /* 0x000000040000795c */ /* 0x000fe20000300000 */
.L_x_209:
[----:B------:R-:W-:Y:S01]  /*1dc0*/  ULDC UR6, c[0x0][0x9d8] ;  /* 0x0002760000067ab9 */ /* 0x000fe20000000800 */
[----:B------:R-:W-:Y:S01]  /*1dd0*/  ULDC UR7, c[0x0][0x988] ;  /* 0x0002620000077ab9 */ /* 0x000fe20000000800 */
[----:B------:R-:W-:Y:S01]  /*1de0*/  FMUL.FTZ R5, R24, UR6 ;  /* 0x0000000618057c20 */ /* 0x000fe20008410000 */
[----:B------:R-:W-:Y:S01]  /*1df0*/  FMUL.FTZ R6, R25, UR6 ;  /* 0x0000000619067c20 */ /* 0x000fe20008410000 */
[----:B------:R-:W-:Y:S01]  /*1e00*/  FMUL.FTZ R11, R28, UR6 ;  /* 0x000000061c0b7c20 */ /* 0x000fe20008410000 */
[----:B------:R-:W-:Y:S01]  /*1e10*/  FMUL.FTZ R12, R29, UR6 ;  /* 0x000000061d0c7c20 */ /* 0x000fe20008410000 */
[----:B------:R-:W-:Y:S01]  /*1e20*/  FMUL.FTZ R54, R54, UR6 ;  /* 0x0000000636367c20 */ /* 0x000fe20008410000 */
[----:B------:R-:W-:Y:S01]  /*1e30*/  IADD3 R25, R92, 0x80, -R203 ;  /* 0x000000805c197810 */ /* 0x000fe20007ffe8cb */
[----:B------:R-:W2:Y:S01]  /*1e40*/  MUFU.TANH R5, R5 ;  /* 0x0000000500057308 */ /* 0x000ea20000002400 */
[----:B------:R-:W-:Y:S01]  /*1e50*/  FMUL.FTZ R32, R32, UR6 ;  /* 0x0000000620207c20 */ /* 0x000fe20008410000 */
[----:B------:R-:W-:Y:S01]  /*1e60*/  FMUL.FTZ R10, R35, UR6 ;  /* 0x00000006230a7c20 */ /* 0x000fe20008410000 */
[----:B01----:R-:W-:Y:S01]  /*1e70*/  FMUL.FTZ R3, R26, UR6 ;  /* 0x000000061a037c20 */ /* 0x003fe20008410000 */
[----:B------:R-:W-:Y:S01]  /*1e80*/  FMUL.FTZ R15, R33, UR6 ;  /* 0x00000006210f7c20 */ /* 0x000fe20008410000 */
[----:B------:R-:W-:Y:S01]  /*1e90*/  FMUL.FTZ R71, R71, UR6 ;  /* 0x0000000647477c20 */ /* 0x000fe20008410000 */
[----:B------:R-:W-:Y:S01]  /*1ea0*/  FMUL.FTZ R4, R27, UR6 ;  /* 0x000000061b047c20 */ /* 0x000fe20008410000 */
[----:B------:R-:W-:Y:S01]  /*1eb0*/  FMUL.FTZ R36, R36, UR6 ;  /* 0x0000000624247c20 */ /* 0x000fe20008410000 */
[----:B------:R-:W-:Y:S01]  /*1ec0*/  MUFU.TANH R6, R6 ;  /* 0x0000000600067308 */ /* 0x000fe20000002400 */
[----:B------:R-:W-:Y:S01]  /*1ed0*/  FMUL.FTZ R26, R46, UR6 ;  /* 0x000000062e1a7c20 */ /* 0x000fe20008410000 */
[----:B------:R-:W-:Y:S01]  /*1ee0*/  FMUL.FTZ R7, R30, UR6 ;  /* 0x000000061e077c20 */ /* 0x000fe20008410000 */
[----:B------:R-:W-:Y:S01]  /*1ef0*/  FMUL.FTZ R73, R73, UR6 ;  /* 0x0000000649497c20 */ /* 0x000fe20008410000 */
        /* <DEDUP_REMOVED lines=12> */
[----:B------:R0:W-:Y:S01]  /*1fc0*/  MUFU.TANH R35, R54 ;  /* 0x0000003600237308 */ /* 0x0001e20000002400 */
        /* <DEDUP_REMOVED lines=8> */
[----:B0-----:R-:W-:-:S02]  /*2050*/  IMAD R54, R88, -0x80, R25 ;  /* 0xffffff8058367824 */ /* 0x001fc400078e0219 */
[----:B------:R-:W-:Y:S01]  /*2060*/  FMUL.FTZ R56, R56, UR6 ;  /* 0x0000000638387c20 */ /* 0x000fe20008410000 */
[----:B------:R-:W-:Y:S01]  /*2070*/  FMUL.FTZ R31, R50, UR6 ;  /* 0x00000006321f7c20 */ /* 0x000fe20008410000 */
[----:B------:R-:W-:Y:S01]  /*2080*/  FMUL.FTZ R57, R57, UR6 ;  /* 0x0000000639397c20 */ /* 0x000fe20008410000 */
[----:B------:R-:W-:Y:S01]  /*2090*/  FMUL.FTZ R28, R51, UR6 ;  /* 0x00000006331c7c20 */ /* 0x000fe20008410000 */
[----:B------:R-:W-:Y:S01]  /*20a0*/  ISETP.GT.AND P2, PT, R54, RZ, PT ;  /* 0x000000ff3600720c */ /* 0x000fe20003f44270 */
[----:B------:R-:W-:Y:S01]  /*20b0*/  FMUL.FTZ R60, R60, UR6 ;  /* 0x000000063c3c7c20 */ /* 0x000fe20008410000 */
[----:B------:R-:W0:Y:S01]  /*20c0*/  MUFU.TANH R32, R32 ;  /* 0x0000002000207308 */ /* 0x000e220000002400 */
[C---:B------:R-:W-:Y:S01]  /*20d0*/  ISETP.GT.AND P1, PT, R54.reuse, 0x1, PT ;  /* 0x000000013600780c */ /* 0x040fe20003f24270 */
[----:B------:R-:W-:Y:S01]  /*20e0*/  FMUL.FTZ R61, R61, UR6 ;  /* 0x000000063d3d7c20 */ /* 0x000fe20008410000 */
[C---:B------:R-:W-:Y:S01]  /*20f0*/  ISETP.GT.AND P6, PT, R54.reuse, 0x8, PT ;  /* 0x000000083600780c */ /* 0x040fe20003fc4270 */
[----:B------:R-:W-:Y:S01]  /*2100*/  FMUL.FTZ R75, R75, UR6 ;  /* 0x000000064b4b7c20 */ /* 0x000fe20008410000 */
[----:B--2---:R-:W-:Y:S01]  /*2110*/  FSEL R30, R5, -INF , P2 ;  /* 0xff800000051e7808 */ /* 0x004fe20001000000 */
[----:B------:R-:W-:Y:S01]  /*2120*/  FMUL.FTZ R39, R55, UR6 ;  /* 0x0000000637277c20 */ /* 0x000fe20008410000 */
[C---:B------:R-:W-:Y:S01]  /*2130*/  ISETP.GT.AND P5, PT, R54.reuse, 0x9, PT ;  /* 0x000000093600780c */ /* 0x040fe20003fa4270 */
[----:B------:R-:W1:Y:S01]  /*2140*/  MUFU.TANH R3, R3 ;  /* 0x0000000300037308 */ /* 0x000e620000002400 */
[----:B------:R-:W-:Y:S01]  /*2150*/  ISETP.GT.AND P4, PT, R54, 0x10, PT ;  /* 0x000000103600780c */ /* 0x000fe20003f84270 */
        /* <DEDUP_REMOVED lines=10> */
[----:B------:R-:W-:Y:S01]  /*2200*/  FMUL.FTZ R69, R69, UR6 ;  /* 0x0000000645457c20 */ /* 0x000fe20008410000 */
[----:B------:R-:W-:Y:S01]  /*2210*/  FMUL.FTZ R63, R63, UR6 ;  /* 0x000000063f3f7c20 */ /* 0x000fe20008410000 */
[----:B------:R-:W-:Y:S01]  /*2220*/  FMUL.FTZ R72, R72, UR6 ;  /* 0x0000000648487c20 */ /* 0x000fe20008410000 */
[----:B------:R-:W-:Y:S01]  /*2230*/  FMUL.FTZ R66, R66, UR6 ;  /* 0x0000000642427c20 */ /* 0x000fe20008410000 */
[----:B------:R0:W-:Y:S01]  /*2240*/  MUFU.TANH R46, R71 ;  /* 0x00000047002e7308 */ /* 0x0001e20000002400 */
        /* <DEDUP_REMOVED lines=8> */
[----:B0-----:R-:W-:Y:S01]  /*22d0*/  FSEL R71, R6, -INF , P1 ;  /* 0xff80000006477808 */ /* 0x001fe20000800000 */
[----:B------:R-:W-:Y:S01]  /*22e0*/  FMUL.FTZ R84, R84, UR6 ;  /* 0x0000000654547c20 */ /* 0x000fe20008410000 */
[----:B--2---:R-:W-:Y:S01]  /*22f0*/  FSEL R89, R15, -INF , P3 ;  /* 0xff8000000f597808 */ /* 0x004fe20001800000 */
[----:B------:R-:W-:Y:S01]  /*2300*/  FMUL.FTZ R78, R78, UR6 ;  /* 0x000000064e4e7c20 */ /* 0x000fe20008410000 */
[----:B------:R-:W-:Y:S01]  /*2310*/  FMNMX.FTZ R6, R30, R71, !PT ;  /* 0x000000471e067209 */ /* 0x000fe20007810000 */
[----:B------:R-:W-:Y:S01]  /*2320*/  FMUL.FTZ R79, R79, UR6 ;  /* 0x000000064f4f7c20 */ /* 0x000fe20008410000 */
[----:B------:R-:W-:Y:S01]  /*2330*/  FMUL.FTZ R82, R82, UR6 ;  /* 0x0000000652527c20 */ /* 0x000fe20008410000 */
[----:B------:R-:W0:Y:S01]  /*2340*/  MUFU.TANH R36, R36 ;  /* 0x0000002400247308 */ /* 0x000e220000002400 */
[----:B------:R-:W-:Y:S01]  /*2350*/  P2R R90, PR, RZ, 0x1 ;  /* 0x00000001ff5a7803 */ /* 0x000fe20000000000 */
[----:B------:R-:W-:Y:S01]  /*2360*/  FMUL.FTZ R83, R83, UR6 ;  /* 0x0000000653537c20 */ /* 0x000fe20008410000 */
[----:B------:R-:W-:Y:S01]  /*2370*/  FMUL.FTZ R86, R86, UR6 ;  /* 0x0000000656567c20 */ /* 0x000fe20008410000 */
[----:B------:R-:W-:Y:S01]  /*2380*/  FMUL.FTZ R87, R87, UR6 ;  /* 0x0000000657577c20 */ /* 0x000fe20008410000 */
[----:B------:R-:W-:Y:S01]  /*2390*/  R2UR UR6, R0 ;  /* 0x00000000000672ca */ /* 0x000fe200000e0000 */
[--C-:B------:R-:W-:Y:S01]  /*23a0*/  IMAD.MOV.U32 R150, RZ, RZ, R151.reuse ;  /* 0x000000ffff967224 */ /* 0x100fe200078e0097 */
[-C--:B------:R-:W-:Y:S01]  /*23b0*/  MOV R147, R151.reuse ;  /* 0x0000009700937202 */ /* 0x080fe20000000f00 */
[----:B------:R2:W-:Y:S01]  /*23c0*/  MUFU.TANH R115, R73 ;  /* 0x0000004900737308 */ /* 0x0005e20000002400 */
        /* <DEDUP_REMOVED lines=9> */
[----:B------:R-:W-:Y:S01]  /*2460*/  UIADD3 UR6, UR6, 0x28840, URZ ;  /* 0x0002884006067890 */ /* 0x000fe2000fffe03f */
[----:B0-----:R-:W-:Y:S01]  /*2470*/  FSEL R105, R36, -INF , P2 ;  /* 0xff80000024697808 */ /* 0x001fe20001000000 */
[----:B------:R-:W-:Y:S01]  /*2480*/  IMAD.U32 R36, RZ, RZ, UR7 ;  /* 0x00000007ff247e24 */ /* 0x000fe2000f8e00ff */
[----:B------:R-:W-:Y:S01]  /*2490*/  FMNMX.FTZ R6, R73, R6, !PT ;  /* 0x0000000649067209 */ /* 0x000fe20007810000 */
[----:B------:R-:W-:Y:S01]  /*24a0*/  UPRMT UR6, UR40, 0x654, UR6 ;  /* 0x0000065428067896 */ /* 0x000fe20008000006 */
[--C-:B------:R-:W-:Y:S01]  /*24b0*/  IMAD.MOV.U32 R145, RZ, RZ, R151.reuse ;  /* 0x000000ffff917224 */ /* 0x100fe200078e0097 */
[----:B------:R-:W0:Y:S01]  /*24c0*/  MUFU.TANH R37, R37 ;  /* 0x0000002500257308 */ /* 0x000e220000002400 */
[--C-:B------:R-:W-:Y:S01]  /*24d0*/  IMAD.MOV.U32 R144, RZ, RZ, R151.reuse ;  /* 0x000000ffff907224 */ /* 0x100fe200078e0097 */
[-C--:B------:R-:W-:Y:S01]  /*24e0*/  MOV R126, R151.reuse ;  /* 0x00000097007e7202 */ /* 0x080fe20000000f00 */
[--C-:B------:R-:W-:Y:S01]  /*24f0*/  IMAD.MOV.U32 R143, RZ, RZ, R151.reuse ;  /* 0x000000ffff8f7224 */ /* 0x100fe200078e0097 */
[-C--:B------:R-:W-:Y:S01]  /*2500*/  MOV R112, R151.reuse ;  /* 0x0000009700707202 */ /* 0x080fe20000000f00 */
[--C-:B------:R-:W-:Y:S01]  /*2510*/  IMAD.MOV.U32 R142, RZ, RZ, R151.reuse ;  /* 0x000000ffff8e7224 */ /* 0x100fe200078e0097 */
[----:B------:R-:W-:Y:S01]  /*2520*/  MOV R98, R151 ;  /* 0x0000009700627202 */ /* 0x000fe20000000f00 */
[----:B------:R-:W-:Y:S01]  /*2530*/  SYNCS.ARRIVE.TRANS64.RED.A1T0 RZ, [UR6], RZ ;  /* 0x000000ffffff79a7 */ /* 0x000fe20008100406 */
[----:B------:R2:W-:Y:S01]  /*2540*/  MUFU.TANH R123, R81 ;  /* 0x00000051007b7308 */ /* 0x0005e20000002400 */
[----:B-1----:R-:W-:Y:S01]  /*2550*/  FSEL R7, R7, -INF , P6 ;  /* 0xff80000007077808 */ /* 0x002fe20003000000 */
[--C-:B------:R-:W-:Y:S01]  /*2560*/  IMAD.MOV.U32 R141, RZ, RZ, R151.reuse ;  /* 0x000000ffff8d7224 */ /* 0x100fe200078e0097 */
[----:B------:R-:W-:Y:S01]  /*2570*/  ISETP.GT.AND P6, PT, R54, 0x20, PT ;  /* 0x000000203600780c */ /* 0x000fe20003fc4270 */
[----:B------:R-:W-:-:S02]  /*2580*/  IMAD.MOV.U32 R139, RZ, RZ, R151 ;  /* 0x000000ffff8b7224 */ /* 0x000fc400078e0097 */
[--C-:B------:R-:W-:Y:S02]  /*2590*/  IMAD.MOV.U32 R138, RZ, RZ, R151.reuse ;  /* 0x000000ffff8a7224 */ /* 0x100fe400078e0097 */
[----:B------:R-:W1:Y:S01]  /*25a0*/  MUFU.TANH R8, R8 ;  /* 0x0000000800087308 */ /* 0x000e620000002400 */
[----:B--2---:R-:W-:Y:S01]  /*25b0*/  FSEL R81, R12, -INF , P5 ;  /* 0xff8000000c517808 */ /* 0x004fe20002800000 */
[--C-:B------:R-:W-:Y:S01]  /*25c0*/  IMAD.MOV.U32 R137, RZ, RZ, R151.reuse ;  /* 0x000000ffff897224 */ /* 0x100fe200078e0097 */
[----:B0-----:R-:W-:Y:S01]  /*25d0*/  FSEL R93, R37, -INF , P1 ;  /* 0xff800000255d7808 */ /* 0x001fe20000800000 */
[--C-:B------:R-:W-:Y:S01]  /*25e0*/  IMAD.MOV.U32 R136, RZ, RZ, R151.reuse ;  /* 0x000000ffff887224 */ /* 0x100fe200078e0097 */
[----:B------:R-:W-:Y:S01]  /*25f0*/  FMNMX.FTZ R6, R81, R6, !PT ;  /* 0x0000000651067209 */ /* 0x000fe20007810000 */
[--C-:B------:R-:W-:Y:S02]  /*2600*/  IMAD.MOV.U32 R135, RZ, RZ, R151.reuse ;  /* 0x000000ffff877224 */ /* 0x100fe400078e0097 */
[----:B------:R-:W0:Y:S01]  /*2610*/  MUFU.TANH R40, R40 ;  /* 0x0000002800287308 */ /* 0x000e220000002400 */
[----:B------:R-:W-:Y:S01]  /*2620*/  FMNMX.FTZ R6, R107, R6, !PT ;  /* 0x000000066b067209 */ /* 0x000fe20007810000 */
[----:B------:R-:W-:-:S02]  /*2630*/  IMAD.MOV.U32 R134, RZ, RZ, R151 ;  /* 0x000000ffff867224 */ /* 0x000fc400078e0097 */
[--C-:B------:R-:W-:Y:S01]  /*2640*/  IMAD.MOV.U32 R132, RZ, RZ, R151.reuse ;  /* 0x000000ffff847224 */ /* 0x100fe200078e0097 */
[----:B------:R-:W-:Y:S01]  /*2650*/  FMNMX.FTZ R6, R89, R6, !PT ;  /* 0x0000000659067209 */ /* 0x000fe20007810000 */
[--C-:B------:R-:W-:Y:S02]  /*2660*/  IMAD.MOV.U32 R131, RZ, RZ, R151.reuse ;  /* 0x000000ffff837224 */ /* 0x100fe400078e0097 */
[----:B------:R-:W2:Y:S01]  /*2670*/  MUFU.TANH R9, R9 ;  /* 0x0000000900097308 */ /* 0x000ea20000002400 */
[----:B------:R-:W-:Y:S01]  /*2680*/  FMNMX.FTZ R6, R105, R6, !PT ;  /* 0x0000000669067209 */ /* 0x000fe20007810000 */
[--C-:B------:R-:W-:Y:S01]  /*2690*/  IMAD.MOV.U32 R130, RZ, RZ, R151.reuse ;  /* 0x000000ffff827224 */ /* 0x100fe200078e0097 */
[----:B-1----:R-:W-:Y:S01]  /*26a0*/  FSEL R5, R8, -INF , P5 ;  /* 0xff80000008057808 */ /* 0x002fe20002800000 */
[--C-:B------:R-:W-:Y:S01]  /*26b0*/  IMAD.MOV.U32 R129, RZ, RZ, R151.reuse ;  /* 0x000000ffff817224 */ /* 0x100fe200078e0097 */
[----:B------:R-:W-:Y:S01]  /*26c0*/  ISETP.GT.AND P5, PT, R54, 0x21, PT ;  /* 0x000000213600780c */ /* 0x000fe20003fa4270 */
[--C-:B------:R-:W-:Y:S01]  /*26d0*/  IMAD.MOV.U32 R128, RZ, RZ, R151.reuse ;  /* 0x000000ffff807224 */ /* 0x100fe200078e0097 */
[----:B------:R-:W-:Y:S01]  /*26e0*/  FMNMX.FTZ R6, R93, R6, !PT ;  /* 0x000000065d067209 */ /* 0x000fe20007810000 */
[----:B------:R-:W-:Y:S01]  /*26f0*/  MUFU.TANH R41, R41 ;  /* 0x0000002900297308 */ /* 0x000fe20000002400 */
[----:B0-----:R-:W-:Y:S01]  /*2700*/  FSEL R103, R40, -INF , P6 ;  /* 0xff80000028677808 */ /* 0x001fe20003000000 */
[----:B------:R-:W-:-:S02]  /*2710*/  IMAD.MOV.U32 R124, RZ, RZ, R151 ;  /* 0x000000ffff7c7224 */ /* 0x000fc400078e0097 */
[--C-:B------:R-:W-:Y:S01]  /*2720*/  IMAD.MOV.U32 R122, RZ, RZ, R151.reuse ;  /* 0x000000ffff7a7224 */ /* 0x100fe200078e0097 */
[----:B------:R-:W-:Y:S01]  /*2730*/  FMNMX.FTZ R6, R103, R6, !PT ;  /* 0x0000000667067209 */ /* 0x000fe20007810000 */
[--C-:B------:R-:W-:Y:S02]  /*2740*/  IMAD.MOV.U32 R120, RZ, RZ, R151.reuse ;  /* 0x000000ffff787224 */ /* 0x100fe400078e0097 */
[----:B------:R-:W0:Y:S01]  /*2750*/  MUFU.TANH R10, R10 ;  /* 0x0000000a000a7308 */ /* 0x000e220000002400 */
[----:B--2---:R-:W-:Y:S01]  /*2760*/  FSEL R9, R9, -INF , P4 ;  /* 0xff80000009097808 */ /* 0x004fe20002000000 */
[--C-:B------:R-:W-:Y:S01]  /*2770*/  IMAD.MOV.U32 R118, RZ, RZ, R151.reuse ;  /* 0x000000ffff767224 */ /* 0x100fe200078e0097 */
[----:B------:R-:W-:Y:S01]  /*2780*/  ISETP.GT.AND P4, PT, R54, 0x28, PT ;  /* 0x000000283600780c */ /* 0x000fe20003f84270 */
[--C-:B------:R-:W-:Y:S02]  /*2790*/  IMAD.MOV.U32 R116, RZ, RZ, R151.reuse ;  /* 0x000000ffff747224 */ /* 0x100fe400078e0097 */
[----:B------:R-:W-:-:S02]  /*27a0*/  IMAD.MOV.U32 R114, RZ, RZ, R151 ;  /* 0x000000ffff727224 */ /* 0x000fc400078e0097 */
[----:B------:R-:W1:Y:S01]  /*27b0*/  MUFU.TANH R44, R44 ;  /* 0x0000002c002c7308 */ /* 0x000e620000002400 */
[--C-:B------:R-:W-:Y:S02]  /*27c0*/  IMAD.MOV.U32 R110, RZ, RZ, R151.reuse ;  /* 0x000000ffff6e7224 */ /* 0x100fe400078e0097 */
[--C-:B------:R-:W-:Y:S02]  /*27d0*/  IMAD.MOV.U32 R108, RZ, RZ, R151.reuse ;  /* 0x000000ffff6c7224 */ /* 0x100fe400078e0097 */
[--C-:B------:R-:W-:Y:S02]  /*27e0*/  IMAD.MOV.U32 R106, RZ, RZ, R151.reuse ;  /* 0x000000ffff6a7224 */ /* 0x100fe400078e0097 */
[--C-:B------:R-:W-:Y:S01]  /*27f0*/  IMAD.MOV.U32 R104, RZ, RZ, R151.reuse ;  /* 0x000000ffff687224 */ /* 0x100fe200078e0097 */
[----:B------:R-:W2:Y:S01]  /*2800*/  MUFU.TANH R13, R13 ;  /* 0x0000000d000d7308 */ /* 0x000ea20000002400 */
[----:B0-----:R-:W-:Y:S01]  /*2810*/  FSEL R11, R10, -INF , P3 ;  /* 0xff8000000a0b7808 */ /* 0x001fe20001800000 */
[--C-:B------:R-:W-:Y:S01]  /*2820*/  IMAD.MOV.U32 R102, RZ, RZ, R151.reuse ;  /* 0x000000ffff667224 */ /* 0x100fe200078e0097 */
[----:B------:R-:W-:Y:S01]  /*2830*/  ISETP.GT.AND P3, PT, R54, 0x29, PT ;  /* 0x000000293600780c */ /* 0x000fe20003f64270 */
[----:B------:R-:W-:-:S02]  /*2840*/  IMAD.MOV.U32 R100, RZ, RZ, R151 ;  /* 0x000000ffff647224 */ /* 0x000fc400078e0097 */
[--C-:B------:R-:W-:Y:S02]  /*2850*/  IMAD.MOV.U32 R96, RZ, RZ, R151.reuse ;  /* 0x000000ffff607224 */ /* 0x100fe400078e0097 */
[----:B------:R-:W0:Y:S01]  /*2860*/  MUFU.TANH R45, R45 ;  /* 0x0000002d002d7308 */ /* 0x000e220000002400 */
[----:B-1----:R-:W-:Y:S01]  /*2870*/  FSEL R101, R44, -INF , P4 ;  /* 0xff8000002c657808 */ /* 0x002fe20002000000 */
[--C-:B------:R-:W-:Y:S02]  /*2880*/  IMAD.MOV.U32 R94, RZ, RZ, R151.reuse ;  /* 0x000000ffff5e7224 */ /* 0x100fe400078e0097 */
[----:B------:R-:W-:-:S04]  /*2890*/  IMAD.MOV.U32 R92, RZ, RZ, R151 ;  /* 0x000000ffff5c7224 */ /* 0x000fc800078e0097 */
[----:B------:R-:W1:Y:S01]  /*28a0*/  MUFU.TANH R14, R14 ;  /* 0x0000000e000e7308 */ /* 0x000e620000002400 */
[----:B--2---:R-:W-:Y:S02]  /*28b0*/  FSEL R13, R13, -INF , P2 ;  /* 0xff8000000d0d7808 */ /* 0x004fe40001000000 */
[----:B------:R-:W-:-:S05]  /*28c0*/  ISETP.GT.AND P2, PT, R54, 0x30, PT ;  /* 0x000000303600780c */ /* 0x000fca0003f44270 */
[----:B------:R-:W2:Y:S01]  /*28d0*/  MUFU.TANH R48, R48 ;  /* 0x0000003000307308 */ /* 0x000ea20000002400 */
[----:B0-----:R-:W-:-:S07]  /*28e0*/  FSEL R91, R45, -INF , P3 ;  /* 0xff8000002d5b7808 */ /* 0x001fce0001800000 */
[----:B------:R-:W0:Y:S01]  /*28f0*/  MUFU.TANH R20, R20 ;  /* 0x0000001400147308 */ /* 0x000e220000002400 */
[----:B-1----:R-:W-:Y:S02]  /*2900*/  FSEL R15, R14, -INF , P1 ;  /* 0xff8000000e0f7808 */ /* 0x002fe40000800000 */
[----:B------:R-:W-:Y:S02]  /*2910*/  ISETP.GT.AND P1, PT, R54, 0x31, PT ;  /* 0x000000313600780c */ /* 0x000fe40003f24270 */
[----:B------:R-:W-:-:S03]  /*2920*/  FMNMX.FTZ R14, R3, R4, !PT ;  /* 0x00000004030e7209 */ /* 0x000fc60007810000 */
[----:B------:R-:W1:Y:S01]  /*2930*/  MUFU.TANH R49, R49 ;  /* 0x0000003100317308 */ /* 0x000e620000002400 */
[----:B--2---:R-:W-:Y:S02]  /*2940*/  FSEL R99, R48, -INF , P2 ;  /* 0xff80000030637808 */ /* 0x004fe40001000000 */
[----:B------:R-:W-:-:S04]  /*2950*/  FMNMX.FTZ R14, R7, R14, !PT ;  /* 0x0000000e070e7209 */ /* 0x000fc80007810000 */
[----:B------:R-:W-:Y:S01]  /*2960*/  FMNMX.FTZ R14, R5, R14, !PT ;  /* 0x0000000e050e7209 */ /* 0x000fe20007810000 */
[----:B------:R2:W-:Y:S01]  /*2970*/  MUFU.TANH R127, R85 ;  /* 0x00000055007f7308 */ /* 0x0005e20000002400 */
[----:B0-----:R-:W-:Y:S02]  /*2980*/  FSEL R25, R20, -INF , P6 ;  /* 0xff80000014197808 */ /* 0x001fe40003000000 */
[----:B------:R-:W-:Y:S02]  /*2990*/  ISETP.GT.AND P6, PT, R54, 0x38, PT ;  /* 0x000000383600780c */ /* 0x000fe40003fc4270 */
[----:B------:R-:W-:Y:S02]  /*29a0*/  FMNMX.FTZ R14, R9, R14, !PT ;  /* 0x0000000e090e7209 */ /* 0x000fe40007810000 */
[----:B------:R-:W-:Y:S01]  /*29b0*/  FSEL R35, R35, -INF , P6 ;  /* 0xff80000023237808 */ /* 0x000fe20003000000 */
[----:B------:R-:W0:Y:S01]  /*29c0*/  MUFU.TANH R21, R21 ;  /* 0x0000001500157308 */ /* 0x000e220000002400 */
[----:B--2---:R-:W-:-:S02]  /*29d0*/  FSEL R85, R41, -INF , P5 ;  /* 0xff80000029557808 */ /* 0x004fc40002800000 */
[----:B-1----:R-:W-:Y:S02]  /*29e0*/  FSEL R95, R49, -INF , P1 ;  /* 0xff800000315f7808 */ /* 0x002fe40000800000 */
[----:B------:R-:W-:Y:S02]  /*29f0*/  FMNMX.FTZ R6, R85, R6, !PT ;  /* 0x0000000655067209 */ /* 0x000fe40007810000 */
[----:B------:R-:W-:Y:S01]  /*2a00*/  FMNMX.FTZ R14, R11, R14, !PT ;  /* 0x0000000e0b0e7209 */ /* 0x000fe20007810000 */
[----:B------:R-:W1:Y:S01]  /*2a10*/  MUFU.TANH R52, R52 ;  /* 0x0000003400347308 */ /* 0x000e620000002400 */
[----:B------:R-:W-:Y:S02]  /*2a20*/  FMNMX.FTZ R6, R101, R6, !PT ;  /* 0x0000000665067209 */ /* 0x000fe40007810000 */
[----:B------:R-:W-:Y:S02]  /*2a30*/  FMNMX.FTZ R14, R13, R14, !PT ;  /* 0x0000000e0d0e7209 */ /* 0x000fe40007810000 */
[----:B------:R-:W-:-:S02]  /*2a40*/  FMNMX.FTZ R6, R91, R6, !PT ;  /* 0x000000065b067209 */ /* 0x000fc40007810000 */
[----:B------:R-:W-:Y:S01]  /*2a50*/  FMNMX.FTZ R14, R15, R14, !PT ;  /* 0x0000000e0f0e7209 */ /* 0x000fe20007810000 */
[----:B------:R-:W2:Y:S01]  /*2a60*/  MUFU.TANH R26, R26 ;  /* 0x0000001a001a7308 */ /* 0x000ea20000002400 */
[----:B------:R-:W-:Y:S02]  /*2a70*/  FMNMX.FTZ R6, R99, R6, !PT ;  /* 0x0000000663067209 */ /* 0x000fe40007810000 */
[----:B0-----:R-:W-:Y:S02]  /*2a80*/  FSEL R21, R21, -INF , P5 ;  /* 0xff80000015157808 */ /* 0x001fe40002800000 */
[----:B------:R-:W-:Y:S02]  /*2a90*/  ISETP.GT.AND P5, PT, R54, 0x39, PT ;  /* 0x000000393600780c */ /* 0x000fe40003fa4270 */
[----:B------:R-:W-:Y:S01]  /*2aa0*/  FMNMX.FTZ R6, R95, R6, !PT ;  /* 0x000000065f067209 */ /* 0x000fe20007810000 */
[----:B------:R-:W-:Y:S01]  /*2ab0*/  MUFU.TANH R53, R53 ;  /* 0x0000003500357308 */ /* 0x000fe20000002400 */
[----:B-1----:R-:W-:-:S02]  /*2ac0*/  FSEL R97, R52, -INF , P6 ;  /* 0xff80000034617808 */ /* 0x002fc40003000000 */
[----:B------:R-:W-:Y:S02]  /*2ad0*/  ISETP.GT.AND P6, PT, R54, 0x50, PT ;  /* 0x000000503600780c */ /* 0x000fe40003fc4270 */
[----:B------:R-:W-:Y:S02]  /*2ae0*/  FMNMX.FTZ R6, R97, R6, !PT ;  /* 0x0000000661067209 */ /* 0x000fe40007810000 */
[----:B------:R-:W-:Y:S01]  /*2af0*/  FMNMX.FTZ R14, R25, R14, !PT ;  /* 0x0000000e190e7209 */ /* 0x000fe20007810000 */
[----:B------:R-:W0:Y:S01]  /*2b00*/  MUFU.TANH R24, R24 ;  /* 0x0000001800187308 */ /* 0x000e220000002400 */
[----:B--2---:R-:W-:Y:S02]  /*2b10*/  FSEL R27, R26, -INF , P4 ;  /* 0xff8000001a1b7808 */ /* 0x004fe40002000000 */
[----:B------:R-:W-:Y:S02]  /*2b20*/  ISETP.GT.AND P4, PT, R54, 0x40, PT ;  /* 0x000000403600780c */ /* 0x000fe40003f84270 */
[----:B------:R-:W-:-:S03]  /*2b30*/  FMNMX.FTZ R14, R21, R14, !PT ;  /* 0x0000000e150e7209 */ /* 0x000fc60007810000 */
[----:B------:R-:W-:Y:S01]  /*2b40*/  MUFU.TANH R56, R56 ;  /* 0x0000003800387308 */ /* 0x000fe20000002400 */
[----:B------:R-:W-:-:S07]  /*2b50*/  FMNMX.FTZ R14, R27, R14, !PT ;  /* 0x0000000e1b0e7209 */ /* 0x000fce0007810000 */
[----:B------:R-:W1:Y:S01]  /*2b60*/  MUFU.TANH R31, R31 ;  /* 0x0000001f001f7308 */ /* 0x000e620000002400 */
[----:B0-----:R-:W-:Y:S02]  /*2b70*/  FSEL R29, R24, -INF , P3 ;  /* 0xff800000181d7808 */ /* 0x001fe40001800000 */
[----:B------:R-:W-:Y:S02]  /*2b80*/  ISETP.GT.AND P3, PT, R54, 0x41, PT ;  /* 0x000000413600780c */ /* 0x000fe40003f64270 */
[----:B------:R-:W-:-:S03]  /*2b90*/  FMNMX.FTZ R14, R29, R14, !PT ;  /* 0x0000000e1d0e7209 */ /* 0x000fc60007810000 */
[----:B------:R-:W0:Y:S08]  /*2ba0*/  MUFU.TANH R57, R57 ;  /* 0x0000003900397308 */ /* 0x000e300000002400 */
[----:B------:R-:W2:Y:S01]  /*2bb0*/  MUFU.TANH R28, R28 ;  /* 0x0000001c001c7308 */ /* 0x000ea20000002400 */
[----:B-1----:R-:W-:Y:S02]  /*2bc0*/  FSEL R31, R31, -INF , P2 ;  /* 0xff8000001f1f7808 */ /* 0x002fe40001000000 */
[----:B------:R-:W-:-:S02]  /*2bd0*/  ISETP.GT.AND P2, PT, R54, 0x48, PT ;  /* 0x000000483600780c */ /* 0x000fc40003f44270 */
[----:B------:R-:W-:-:S03]  /*2be0*/  FMNMX.FTZ R14, R31, R14, !PT ;  /* 0x0000000e1f0e7209 */ /* 0x000fc60007810000 */
[----:B------:R-:W1:Y:S01]  /*2bf0*/  MUFU.TANH R60, R60 ;  /* 0x0000003c003c7308 */ /* 0x000e620000002400 */
[----:B0-----:R-:W-:-:S07]  /*2c00*/  FSEL R45, R57, -INF , P3 ;  /* 0xff800000392d7808 */ /* 0x001fce0001800000 */
[----:B------:R1:W-:Y:S01]  /*2c10*/  MUFU.TANH R34, R61 ;  /* 0x0000003d00227308 */ /* 0x0003e20000002400 */
[----:B--2---:R-:W-:Y:S02]  /*2c20*/  FSEL R33, R28, -INF , P1 ;  /* 0xff8000001c217808 */ /* 0x004fe40000800000 */
[----:B------:R-:W-:Y:S02]  /*2c30*/  ISETP.GT.AND P1, PT, R54, 0x49, PT ;  /* 0x000000493600780c */ /* 0x000fe40003f24270 */
[----:B------:R-:W-:-:S03]  /*2c40*/  FMNMX.FTZ R14, R33, R14, !PT ;  /* 0x0000000e210e7209 */ /* 0x000fc60007810000 */
[----:B------:R0:W-:Y:S01]  /*2c50*/  MUFU.TANH R50, R75 ;  /* 0x0000004b00327308 */ /* 0x0001e20000002400 */
[----:B-1----:R-:W-:Y:S02]  /*2c60*/  FSEL R61, R60, -INF , P2 ;  /* 0xff8000003c3d7808 */ /* 0x002fe40001000000 */
[----:B------:R-:W-:-:S05]  /*2c70*/  FMNMX.FTZ R14, R35, R14, !PT ;  /* 0x0000000e230e7209 */ /* 0x000fca0007810000 */
[----:B------:R-:W1:Y:S01]  /*2c80*/  MUFU.TANH R39, R39 ;  /* 0x0000002700277308 */ /* 0x000e620000002400 */
[----:B0-----:R-:W-:-:S04]  /*2c90*/  FSEL R75, R53, -INF , P5 ;  /* 0xff800000354b7808 */ /* 0x001fc80002800000 */
[----:B------:R-:W-:-:S03]  /*2ca0*/  FMNMX.FTZ R6, R75, R6, !PT ;  /* 0x000000064b067209 */ /* 0x000fc60007810000 */
[----:B------:R-:W-:Y:S08]  /*2cb0*/  MUFU.TANH R64, R64 ;  /* 0x0000004000407308 */ /* 0x000ff00000002400 */
[----:B------:R0:W2:Y:S01]  /*2cc0*/  MUFU.TANH R42, R67 ;  /* 0x00000043002a7308 */ /* 0x0000a20000002400 */
[----:B-1----:R-:W-:Y:S02]  /*2cd0*/  FSEL R39, R39, -INF , P5 ;  /* 0xff80000027277808 */ /* 0x002fe40002800000 */
[----:B------:R-:W-:-:S02]  /*2ce0*/  ISETP.GT.AND P5, PT, R54, 0x51, PT ;  /* 0x000000513600780c */ /* 0x000fc40003fa4270 */
[----:B------:R-:W-:-:S03]  /*2cf0*/  FMNMX.FTZ R14, R39, R14, !PT ;  /* 0x0000000e270e7209 */ /* 0x000fc60007810000 */
[----:B------:R-:W1:Y:S01]  /*2d00*/  MUFU.TANH R58, R58 ;  /* 0x0000003a003a7308 */ /* 0x000e620000002400 */
[----:B0-----:R-:W-:-:S04]  /*2d10*/  FSEL R67, R56, -INF , P4 ;  /* 0xff80000038437808 */ /* 0x001fc80002000000 */
[----:B------:R-:W-:-:S03]  /*2d20*/  FMNMX.FTZ R6, R67, R6, !PT ;  /* 0x0000000643067209 */ /* 0x000fc60007810000 */
[----:B------:R0:W-:Y:S01]  /*2d30*/  MUFU.TANH R38, R65 ;  /* 0x0000004100267308 */ /* 0x0001e20000002400 */
[----:B------:R-:W-:Y:S02]  /*2d40*/  FMNMX.FTZ R6, R45, R6, !PT ;  /* 0x000000062d067209 */ /* 0x000fe40007810000 */
[----:B--2---:R-:W-:Y:S02]  /*2d50*/  FSEL R53, R42, -INF , P5 ;  /* 0xff8000002a357808 */ /* 0x004fe40002800000 */
[----:B------:R-:W-:-:S03]  /*2d60*/  FMNMX.FTZ R6, R61, R6, !PT ;  /* 0x000000063d067209 */ /* 0x000fc60007810000 */
[----:B------:R-:W2:Y:S01]  /*2d70*/  MUFU.TANH R43, R59 ;  /* 0x0000003b002b7308 */ /* 0x000ea20000002400 */
[----:B0-----:R-:W-:Y:S02]  /*2d80*/  FSEL R65, R34, -INF , P1 ;  /* 0xff80000022417808 */ /* 0x001fe40000800000 */
[----:B-1----:R-:W-:Y:S02]  /*2d90*/  FSEL R41, R58, -INF , P4 ;  /* 0xff8000003a297808 */ /* 0x002fe40002000000 */
[----:B------:R-:W-:Y:S02]  /*2da0*/  FMNMX.FTZ R6, R65, R6, !PT ;  /* 0x0000000641067209 */ /* 0x000fe40007810000 */
[----:B------:R-:W-:Y:S01]  /*2db0*/  ISETP.GT.AND P4, PT, R54, 0x58, PT ;  /* 0x000000583600780c */ /* 0x000fe20003f84270 */
[----:B------:R-:W0:Y:S01]  /*2dc0*/  MUFU.TANH R68, R68 ;  /* 0x0000004400447308 */ /* 0x000e220000002400 */
[----:B------:R-:W-:-:S07]  /*2dd0*/  FMNMX.FTZ R14, R41, R14, !PT ;  /* 0x0000000e290e7209 */ /* 0x000fce0007810000 */
[----:B------:R-:W1:Y:S01]  /*2de0*/  MUFU.TANH R47, R62 ;  /* 0x0000003e002f7308 */ /* 0x000e620000002400 */
[----:B--2---:R-:W-:Y:S02]  /*2df0*/  FSEL R43, R43, -INF , P3 ;  /* 0xff8000002b2b7808 */ /* 0x004fe40001800000 */
[----:B------:R-:W-:Y:S02]  /*2e00*/  ISETP.GT.AND P3, PT, R54, 0x59, PT ;  /* 0x000000593600780c */ /* 0x000fe40003f64270 */
[----:B------:R-:W-:Y:S02]  /*2e10*/  FMNMX.FTZ R14, R43, R14, !PT ;  /* 0x0000000e2b0e7209 */ /* 0x000fe40007810000 */
[----:B------:R-:W-:Y:S01]  /*2e20*/  FSEL R57, R46, -INF , P3 ;  /* 0xff8000002e397808 */ /* 0x000fe20001800000 */
[----:B------:R2:W3:Y:S01]  /*2e30*/  MUFU.TANH R111, R69 ;  /* 0x00000045006f7308 */ /* 0x0004e20000002400 */
[----:B0-----:R-:W-:-:S07]  /*2e40*/  FSEL R109, R68, -INF , P4 ;  /* 0xff800000446d7808 */ /* 0x001fce0002000000 */
[----:B------:R-:W0:Y:S01]  /*2e50*/  MUFU.TANH R63, R63 ;  /* 0x0000003f003f7308 */ /* 0x000e220000002400 */
[----:B--2---:R-:W-:Y:S02]  /*2e60*/  FSEL R69, R64, -INF , P6 ;  /* 0xff80000040457808 */ /* 0x004fe40003000000 */
[----:B-1----:R-:W-:Y:S02]  /*2e70*/  FSEL R47, R47, -INF , P2 ;  /* 0xff8000002f2f7808 */ /* 0x002fe40001000000 */
[----:B------:R-:W-:Y:S02]  /*2e80*/  FMNMX.FTZ R6, R69, R6, !PT ;  /* 0x0000000645067209 */ /* 0x000fe40007810000 */
[C---:B------:R-:W-:Y:S01]  /*2e90*/  ISETP.GT.AND P2, PT, R54.reuse, 0x60, PT ;  /* 0x000000603600780c */ /* 0x040fe20003f44270 */
[----:B------:R-:W1:Y:S01]  /*2ea0*/  MUFU.TANH R72, R72 ;  /* 0x0000004800487308 */ /* 0x000e620000002400 */
[----:B---3--:R-:W-:Y:S02]  /*2eb0*/  FSEL R111, R111, -INF , P3 ;  /* 0xff8000006f6f7808 */ /* 0x008fe40001800000 */
[----:B------:R-:W-:-:S02]  /*2ec0*/  ISETP.GT.AND P3, PT, R54, 0x71, PT ;  /* 0x000000713600780c */ /* 0x000fc40003f64270 */
[----:B------:R-:W-:Y:S02]  /*2ed0*/  FMNMX.FTZ R14, R47, R14, !PT ;  /* 0x0000000e2f0e7209 */ /* 0x000fe40007810000 */
[----:B------:R-:W-:Y:S01]  /*2ee0*/  FSEL R123, R123, -INF , P3 ;  /* 0xff8000007b7b7808 */ /* 0x000fe20001800000 */
[----:B------:R-:W2:Y:S01]  /*2ef0*/  MUFU.TANH R51, R66 ;  /* 0x0000004200337308 */ /* 0x000ea20000002400 */
[----:B0-----:R-:W-:Y:S02]  /*2f00*/  FSEL R49, R63, -INF , P1 ;  /* 0xff8000003f317808 */ /* 0x001fe40000800000 */
[----:B------:R-:W-:Y:S02]  /*2f10*/  ISETP.GT.AND P1, PT, R54, 0x61, PT ;  /* 0x000000613600780c */ /* 0x000fe40003f24270 */
[----:B------:R-:W-:Y:S02]  /*2f20*/  FMNMX.FTZ R14, R49, R14, !PT ;  /* 0x0000000e310e7209 */ /* 0x000fe40007810000 */
[----:B------:R-:W-:Y:S01]  /*2f30*/  FSEL R115, R115, -INF , P1 ;  /* 0xff80000073737808 */ /* 0x000fe20000800000 */
[----:B------:R0:W3:Y:S01]  /*2f40*/  MUFU.TANH R119, R77 ;  /* 0x0000004d00777308 */ /* 0x0000e20000002400 */
[----:B-1----:R-:W-:-:S02]  /*2f50*/  FSEL R113, R72, -INF , P2 ;  /* 0xff80000048717808 */ /* 0x002fc40001000000 */
[----:B------:R-:W-:Y:S02]  /*2f60*/  FSEL R63, R50, -INF , P1 ;  /* 0xff800000323f7808 */ /* 0x000fe40000800000 */
[----:B------:R-:W-:-:S03]  /*2f70*/  ISETP.GT.AND P1, PT, R54, 0x79, PT ;  /* 0x000000793600780c */ /* 0x000fc60003f24270 */
[----:B------:R-:W1:Y:S01]  /*2f80*/  MUFU.TANH R76, R76 ;  /* 0x0000004c004c7308 */ /* 0x000e620000002400 */
[----:B0-----:R-:W-:Y:S02]  /*2f90*/  FSEL R77, R38, -INF , P5 ;  /* 0xff800000264d7808 */ /* 0x001fe40002800000 */
[----:B--2---:R-:W-:Y:S02]  /*2fa0*/  FSEL R51, R51, -INF , P6 ;  /* 0xff80000033337808 */ /* 0x004fe40003000000 */
[----:B------:R-:W-:Y:S02]  /*2fb0*/  FMNMX.FTZ R6, R77, R6, !PT ;  /* 0x000000064d067209 */ /* 0x000fe40007810000 */
[C---:B------:R-:W-:Y:S01]  /*2fc0*/  ISETP.GT.AND P6, PT, R54.reuse, 0x68, PT ;  /* 0x000000683600780c */ /* 0x040fe20003fc4270 */
[----:B------:R-:W0:Y:S01]  /*2fd0*/  MUFU.TANH R55, R70 ;  /* 0x0000004600377308 */ /* 0x000e220000002400 */
[----:B------:R-:W-:Y:S02]  /*2fe0*/  FMNMX.FTZ R6, R109, R6, !PT ;  /* 0x000000066d067209 */ /* 0x000fe40007810000 */
[----:B------:R-:W-:-:S02]  /*2ff0*/  ISETP.GT.AND P5, PT, R54, 0x69, PT ;  /* 0x000000693600780c */ /* 0x000fc40003fa4270 */
[----:B------:R-:W-:Y:S02]  /*3000*/  FMNMX.FTZ R6, R111, R6, !PT ;  /* 0x000000066f067209 */ /* 0x000fe40007810000 */
[----:B---3--:R-:W-:Y:S01]  /*3010*/  FSEL R119, R119, -INF , P5 ;  /* 0xff80000077777808 */ /* 0x008fe20002800000 */
[----:B------:R-:W2:Y:S01]  /*3020*/  MUFU.TANH R80, R80 ;  /* 0x0000005000507308 */ /* 0x000ea20000002400 */
[----:B------:R-:W-:Y:S02]  /*3030*/  FMNMX.FTZ R6, R113, R6, !PT ;  /* 0x0000000671067209 */ /* 0x000fe40007810000 */
[----:B-1----:R-:W-:Y:S02]  /*3040*/  FSEL R117, R76, -INF , P6 ;  /* 0xff8000004c757808 */ /* 0x002fe40003000000 */
[----:B------:R-:W-:Y:S02]  /*3050*/  FMNMX.FTZ R6, R115, R6, !PT ;  /* 0x0000000673067209 */ /* 0x000fe40007810000 */
[----:B------:R-:W-:Y:S01]  /*3060*/  FSEL R127, R127, -INF , P1 ;  /* 0xff8000007f7f7808 */ /* 0x000fe20000800000 */
[----:B------:R-:W1:Y:S01]  /*3070*/  MUFU.TANH R59, R74 ;  /* 0x0000004a003b7308 */ /* 0x000e620000002400 */
[----:B0-----:R-:W-:-:S02]  /*3080*/  FSEL R55, R55, -INF , P4 ;  /* 0xff80000037377808 */ /* 0x001fc40002000000 */
[----:B------:R-:W-:Y:S02]  /*3090*/  ISETP.GT.AND P4, PT, R54, 0x70, PT ;  /* 0x000000703600780c */ /* 0x000fe40003f84270 */
[----:B------:R-:W-:Y:S02]  /*30a0*/  FMNMX.FTZ R6, R117, R6, !PT ;  /* 0x0000000675067209 */ /* 0x000fe40007810000 */
[----:B------:R-:W-:Y:S01]  /*30b0*/  FMNMX.FTZ R14, R51, R14, !PT ;  /* 0x0000000e330e7209 */ /* 0x000fe20007810000 */
[----:B------:R-:W0:Y:S01]  /*30c0*/  MUFU.TANH R84, R84 ;  /* 0x0000005400547308 */ /* 0x000e220000002400 */
[----:B--2---:R-:W-:Y:S02]  /*30d0*/  FSEL R121, R80, -INF , P4 ;  /* 0xff80000050797808 */ /* 0x004fe40002000000 */
[----:B------:R-:W-:Y:S02]  /*30e0*/  FMNMX.FTZ R6, R119, R6, !PT ;  /* 0x0000000677067209 */ /* 0x000fe40007810000 */
[----:B------:R-:W-:-:S02]  /*30f0*/  FMNMX.FTZ R14, R53, R14, !PT ;  /* 0x0000000e350e7209 */ /* 0x000fc40007810000 */
[----:B------:R-:W-:Y:S01]  /*3100*/  FMNMX.FTZ R6, R121, R6, !PT ;  /* 0x0000000679067209 */ /* 0x000fe20007810000 */
[----:B------:R-:W2:Y:S01]  /*3110*/  MUFU.TANH R78, R78 ;  /* 0x0000004e004e7308 */ /* 0x000ea20000002400 */
[----:B-1----:R-:W-:Y:S02]  /*3120*/  FSEL R59, R59, -INF , P2 ;  /* 0xff8000003b3b7808 */ /* 0x002fe40001000000 */
[----:B------:R-:W-:Y:S02]  /*3130*/  ISETP.GT.AND P2, PT, R54, 0x78, PT ;  /* 0x000000783600780c */ /* 0x000fe40003f44270 */
[----:B------:R-:W-:Y:S02]  /*3140*/  FMNMX.FTZ R6, R123, R6, !PT ;  /* 0x000000067b067209 */ /* 0x000fe40007810000 */
[----:B------:R-:W-:Y:S01]  /*3150*/  FMNMX.FTZ R14, R55, R14, !PT ;  /* 0x0000000e370e7209 */ /* 0x000fe20007810000 */
[----:B------:R-:W-:Y:S01]  /*3160*/  MUFU.TANH R82, R82 ;  /* 0x0000005200527308 */ /* 0x000fe20000002400 */
[----:B0-----:R-:W-:-:S02]  /*3170*/  FSEL R125, R84, -INF , P2 ;  /* 0xff800000547d7808 */ /* 0x001fc40001000000 */
[----:B------:R-:W-:Y:S02]  /*3180*/  FMNMX.FTZ R14, R57, R14, !PT ;  /* 0x0000000e390e7209 */ /* 0x000fe40007810000 */
[----:B------:R-:W-:Y:S02]  /*3190*/  FMNMX.FTZ R6, R125, R6, !PT ;  /* 0x000000067d067209 */ /* 0x000fe40007810000 */
[----:B------:R-:W-:Y:S01]  /*31a0*/  FMNMX.FTZ R14, R59, R14, !PT ;  /* 0x0000000e3b0e7209 */ /* 0x000fe20007810000 */
[----:B------:R-:W-:Y:S01]  /*31b0*/  MUFU.TANH R86, R86 ;  /* 0x0000005600567308 */ /* 0x000fe20000002400 */
[----:B------:R-:W-:Y:S02]  /*31c0*/  FMNMX.FTZ R8, R127, R6, !PT ;  /* 0x000000067f087209 */ /* 0x000fe40007810000 */
[----:B------:R-:W-:-:S03]  /*31d0*/  FMNMX.FTZ R14, R63, R14, !PT ;  /* 0x0000000e3f0e7209 */ /* 0x000fc60007810000 */
[----:B------:R-:W0:Y:S02]  /*31e0*/  SHFL.BFLY PT, R37, R8, 0x2, 0x1f ;  /* 0x0c401f0008257f89 */ /* 0x000e2400000e0000 */
[----:B------:R-:W-:Y:S01]  /*31f0*/  MUFU.TANH R12, R87 ;  /* 0x00000057000c7308 */ /* 0x000fe20000002400 */
[----:B0-----:R-:W-:-:S07]  /*3200*/  FMNMX.FTZ R10, R8, R37, !PT ;  /* 0x00000025080a7209 */ /* 0x001fce0007810000 */
[----:B------:R0:W1:Y:S01]  /*3210*/  MUFU.TANH R8, R79 ;  /* 0x0000004f00087308 */ /* 0x0000620000002400 */
[----:B------:R-:W3:Y:S02]  /*3220*/  SHFL.BFLY PT, R37, R10, 0x1, 0x1f ;  /* 0x0c201f000a257f89 */ /* 0x000ee400000e0000 */
[----:B---3--:R-:W-:-:S05]  /*3230*/  FMNMX.FTZ R37, R10, R37, !PT ;  /* 0x000000250a257209 */ /* 0x008fca0007810000 */
[----:B------:R3:W4:Y:S01]  /*3240*/  MUFU.TANH R10, R83 ;  /* 0x00000053000a7308 */ /* 0x0007220000002400 */
[C---:B------:R-:W-:Y:S01]  /*3250*/  FSETP.NEU.FTZ.AND P0, PT, R37.reuse, -INF , PT ;  /* 0xff8000002500780b */ /* 0x040fe20003f1d000 */
[----:B------:R-:W-:-:S05]  /*3260*/  FMUL.FTZ R6, R37, R36 ;  /* 0x0000002425067220 */ /* 0x000fca0000410000 */
[----:B------:R-:W-:Y:S02]  /*3270*/  FSEL R6, R6, RZ, P0 ;  /* 0x000000ff06067208 */ /* 0x000fe40000000000 */
[----:B------:R-:W-:Y:S01]  /*3280*/  ISETP.NE.AND P0, PT, R90, RZ, PT ;  /* 0x000000ff5a00720c */ /* 0x000fe20003f05270 */
[--C-:B------:R-:W-:Y:S02]  /*3290*/  IMAD.MOV.U32 R90, RZ, RZ, R151.reuse ;  /* 0x000000ffff5a7224 */ /* 0x100fe400078e0097 */
[-CC-:B0-----:R-:W-:Y:S01]  /*32a0*/  FFMA.FTZ R79, R89, R36.reuse, -R6.reuse ;  /* 0x00000024594f7223 */ /* 0x181fe20000010806 */
[----:B--2---:R-:W-:Y:S01]  /*32b0*/  FSEL R89, R78, -INF , P6 ;  /* 0xff8000004e597808 */ /* 0x004fe20003000000 */
[-CC-:B---3--:R-:W-:Y:S01]  /*32c0*/  FFMA.FTZ R83, R85, R36.reuse, -R6.reuse ;  /* 0x0000002455537223 */ /* 0x188fe20000010806 */
[-CC-:B------:R-:W-:Y:S01]  /*32d0*/  FFMA.FTZ R85, R91, R36.reuse, -R6.reuse ;  /* 0x000000245b557223 */ /* 0x180fe20000010806 */
[----:B-1----:R-:W-:Y:S01]  /*32e0*/  FSEL R91, R8, -INF , P5 ;  /* 0xff800000085b7808 */ /* 0x002fe20002800000 */
[--C-:B------:R-:W-:Y:S01]  /*32f0*/  FFMA.FTZ R158, R73, R36, -R6.reuse ;  /* 0x00000024499e7223 */ /* 0x100fe20000010806 */
[----:B------:R-:W-:Y:S01]  /*3300*/  FMNMX.FTZ R14, R89, R14, !PT ;  /* 0x0000000e590e7209 */ /* 0x000fe20007810000 */
[-CC-:B------:R-:W-:Y:S01]  /*3310*/  FFMA.FTZ R73, R81, R36.reuse, -R6.reuse ;  /* 0x0000002451497223 */ /* 0x180fe20000010806 */
[-CC-:B------:R-:W-:Y:S01]  /*3320*/  FFMA.FTZ R81, R93, R36.reuse, -R6.reuse ;  /* 0x000000245d517223 */ /* 0x180fe20000010806 */
[----:B------:R-:W-:Y:S01]  /*3330*/  FSEL R93, R82, -INF , P4 ;  /* 0xff800000525d7808 */ /* 0x000fe20002000000 */
[--C-:B------:R-:W-:Y:S01]  /*3340*/  FFMA.FTZ R87, R95, R36, -R6.reuse ;  /* 0x000000245f577223 */ /* 0x100fe20000010806 */
[----:B------:R-:W-:Y:S01]  /*3350*/  FMNMX.FTZ R14, R91, R14, !PT ;  /* 0x0000000e5b0e7209 */ /* 0x000fe20007810000 */
[-CC-:B------:R-:W-:Y:S01]  /*3360*/  FFMA.FTZ R170, R97, R36.reuse, -R6.reuse ;  /* 0x0000002461aa7223 */ /* 0x180fe20000010806 */
[----:B----4-:R-:W-:Y:S01]  /*3370*/  FSEL R95, R10, -INF , P3 ;  /* 0xff8000000a5f7808 */ /* 0x010fe20001800000 */
[--C-:B------:R-:W-:Y:S01]  /*3380*/  FFMA.FTZ R168, R99, R36, -R6.reuse ;  /* 0x0000002463a87223 */ /* 0x100fe20000010806 */
[----:B------:R-:W-:Y:S01]  /*3390*/  FMNMX.FTZ R14, R93, R14, !PT ;  /* 0x0000000e5d0e7209 */ /* 0x000fe20007810000 */
[-CC-:B------:R-:W-:Y:S01]  /*33a0*/  FFMA.FTZ R172, R67, R36.reuse, -R6.reuse ;  /* 0x0000002443ac7223 */ /* 0x180fe20000010806 */
[----:B------:R-:W-:Y:S01]  /*33b0*/  FSEL R97, R86, -INF , P2 ;  /* 0xff80000056617808 */ /* 0x000fe20001000000 */
[--C-:B------:R-:W-:Y:S01]  /*33c0*/  FFMA.FTZ R67, R45, R36, -R6.reuse ;  /* 0x000000242d437223 */ /* 0x100fe20000010806 */
[----:B------:R-:W-:Y:S01]  /*33d0*/  FMNMX.FTZ R14, R95, R14, !PT ;  /* 0x0000000e5f0e7209 */ /* 0x000fe20007810000 */
[-CC-:B------:R-:W-:Y:S01]  /*33e0*/  FFMA.FTZ R156, R30, R36.reuse, -R6.reuse ;  /* 0x000000241e9c7223 */ /* 0x180fe20000010806 */
[----:B------:R-:W-:Y:S01]  /*33f0*/  FSEL R99, R12, -INF , P1 ;  /* 0xff8000000c637808 */ /* 0x000fe20000800000 */
[--C-:B------:R-:W-:Y:S01]  /*3400*/  FFMA.FTZ R71, R71, R36, -R6.reuse ;  /* 0x0000002447477223 */ /* 0x100fe20000010806 */
[----:B------:R-:W-:Y:S01]  /*3410*/  FMNMX.FTZ R14, R97, R14, !PT ;  /* 0x0000000e610e7209 */ /* 0x000fe20007810000 */
[----:B------:R-:W-:Y:S01]  /*3420*/  MUFU.EX2 R158, R158 ;  /* 0x0000009e009e7308 */ /* 0x000fe20000000800 */
[-CC-:B------:R-:W-:Y:S01]  /*3430*/  FFMA.FTZ R160, R107, R36.reuse, -R6.reuse ;  /* 0x000000246ba07223 */ /* 0x180fe20000010806 */
[--C-:B------:R-:W-:Y:S01]  /*3440*/  FFMA.FTZ R162, R105, R36, -R6.reuse ;  /* 0x0000002469a27223 */ /* 0x100fe20000010806 */
[----:B------:R-:W-:Y:S01]  /*3450*/  FMNMX.FTZ R14, R99, R14, !PT ;  /* 0x0000000e630e7209 */ /* 0x000fe20007810000 */
[-CC-:B------:R-:W-:Y:S01]  /*3460*/  FFMA.FTZ R174, R61, R36.reuse, -R6.reuse ;  /* 0x000000243dae7223 */ /* 0x180fe20000010806 */
[-CC-:B------:R-:W-:Y:S01]  /*3470*/  FFMA.FTZ R61, R65, R36.reuse, -R6.reuse ;  /* 0x00000024413d7223 */ /* 0x180fe20000010806 */
[-CC-:B------:R-:W-:Y:S01]  /*3480*/  FFMA.FTZ R164, R103, R36.reuse, -R6.reuse ;  /* 0x0000002467a47223 */ /* 0x180fe20000010806 */
[-CC-:B------:R-:W-:Y:S01]  /*3490*/  FFMA.FTZ R166, R101, R36.reuse, -R6.reuse ;  /* 0x0000002465a67223 */ /* 0x180fe20000010806 */
[----:B------:R-:W0:Y:S01]  /*34a0*/  SHFL.BFLY PT, R45, R14, 0x2, 0x1f ;  /* 0x0c401f000e2d7f89 */ /* 0x000e2200000e0000 */
        /* <DEDUP_REMOVED lines=8> */
[----:B------:R-:W1:Y:S01]  /*3530*/  MUFU.EX2 R71, R71 ;  /* 0x0000004700477308 */ /* 0x000e620000000800 */
[-CC-:B------:R-:W-:Y:S01]  /*3540*/  FFMA.FTZ R182, R117, R36.reuse, -R6.reuse ;  /* 0x0000002475b67223 */ /* 0x180fe20000010806 */
[-CC-:B------:R-:W-:Y:S01]  /*3550*/  FFMA.FTZ R101, R119, R36.reuse, -R6.reuse ;  /* 0x0000002477657223 */ /* 0x180fe20000010806 */
[-CC-:B------:R-:W-:Y:S01]  /*3560*/  FFMA.FTZ R184, R121, R36.reuse, -R6.reuse ;  /* 0x0000002479b87223 */ /* 0x180fe20000010806 */
[-CC-:B------:R-:W-:Y:S01]  /*3570*/  FFMA.FTZ R103, R123, R36.reuse, -R6.reuse ;  /* 0x000000247b677223 */ /* 0x180fe20000010806 */
[-CC-:B------:R-:W-:Y:S01]  /*3580*/  FFMA.FTZ R186, R125, R36.reuse, -R6.reuse ;  /* 0x000000247dba7223 */ /* 0x180fe20000010806 */
[----:B------:R-:W-:Y:S01]  /*3590*/  FFMA.FTZ R105, R127, R36, -R6 ;  /* 0x000000247f697223 */ /* 0x000fe20000010806 */
[--C-:B------:R-:W-:Y:S01]  /*35a0*/  IMAD.MOV.U32 R127, RZ, RZ, R151.reuse ;  /* 0x000000ffff7f7224 */ /* 0x100fe200078e0097 */
[----:B------:R-:W2:Y:S01]  /*35b0*/  MUFU.EX2 R73, R73 ;  /* 0x0000004900497308 */ /* 0x000ea20000000800 */
[--C-:B------:R-:W-:Y:S01]  /*35c0*/  IMAD.MOV.U32 R125, RZ, RZ, R151.reuse ;  /* 0x000000ffff7d7224 */ /* 0x100fe200078e0097 */
[----:B------:R-:W-:Y:S01]  /*35d0*/  MOV R119, R151 ;  /* 0x0000009700777202 */ /* 0x000fe20000000f00 */
[----:B------:R-:W-:-:S02]  /*35e0*/  IMAD.MOV.U32 R123, RZ, RZ, R151 ;  /* 0x000000ffff7b7224 */ /* 0x000fc400078e0097 */
[--C-:B------:R-:W-:Y:S01]  /*35f0*/  IMAD.MOV.U32 R121, RZ, RZ, R151.reuse ;  /* 0x000000ffff797224 */ /* 0x100fe200078e0097 */
[----:B0-----:R-:W-:Y:S02]  /*3600*/  FMNMX.FTZ R8, R14, R45, !PT ;  /* 0x0000002d0e087209 */ /* 0x001fe40007810000 */
[----:B------:R-:W0:Y:S01]  /*3610*/  MUFU.EX2 R160, R160 ;  /* 0x000000a000a07308 */ /* 0x000e220000000800 */
[--C-:B------:R-:W-:Y:S02]  /*3620*/  IMAD.MOV.U32 R117, RZ, RZ, R151.reuse ;  /* 0x000000ffff757224 */ /* 0x100fe400078e0097 */
[--C-:B------:R-:W-:Y:S01]  /*3630*/  IMAD.MOV.U32 R115, RZ, RZ, R151.reuse ;  /* 0x000000ffff737224 */ /* 0x100fe200078e0097 */
[----:B------:R-:W3:Y:S01]  /*3640*/  SHFL.BFLY PT, R45, R8, 0x1, 0x1f ;  /* 0x0c201f00082d7f89 */ /* 0x000ee200000e0000 */
[--C-:B------:R-:W-:Y:S02]  /*3650*/  IMAD.MOV.U32 R113, RZ, RZ, R151.reuse ;  /* 0x000000ffff717224 */ /* 0x100fe400078e0097 */
[--C-:B------:R-:W-:Y:S01]  /*3660*/  IMAD.MOV.U32 R111, RZ, RZ, R151.reuse ;  /* 0x000000ffff6f7224 */ /* 0x100fe200078e0097 */
[----:B------:R-:W4:Y:S01]  /*3670*/  MUFU.EX2 R79, R79 ;  /* 0x0000004f004f7308 */ /* 0x000f220000000800 */
[----:B------:R-:W-:-:S02]  /*3680*/  IMAD.MOV.U32 R109, RZ, RZ, R151 ;  /* 0x000000ffff6d7224 */ /* 0x000fc400078e0097 */
[----:B------:R-:W-:-:S05]  /*3690*/  IMAD.MOV.U32 R107, RZ, RZ, R151 ;  /* 0x000000ffff6b7224 */ /* 0x000fca00078e0097 */
[----:B------:R-:W5:Y:S08]  /*36a0*/  MUFU.EX2 R162, R162 ;  /* 0x000000a200a27308 */ /* 0x000f700000000800 */
[----:B------:R-:W5:Y:S01]  /*36b0*/  MUFU.EX2 R81, R81 ;  /* 0x0000005100517308 */ /* 0x000f620000000800 */
[----:B---3--:R-:W-:-:S04]  /*36c0*/  FMNMX.FTZ R45, R8, R45, !PT ;  /* 0x0000002d082d7209 */ /* 0x008fc80007810000 */
[C---:B------:R-:W-:Y:S01]  /*36d0*/  FSETP.NEU.FTZ.AND P1, PT, R45.reuse, -INF , PT ;  /* 0xff8000002d00780b */ /* 0x040fe20003f3d000 */
[----:B------:R-:W-:Y:S02]  /*36e0*/  FMUL.FTZ R8, R45, R36 ;  /* 0x000000242d087220 */ /* 0x000fe40000410000 */
[----:B------:R-:W-:Y:S03]  /*36f0*/  MUFU.EX2 R164, R164 ;  /* 0x000000a400a47308 */ /* 0x000fe60000000800 */
[----:B------:R-:W-:-:S05]  /*3700*/  FSEL R28, R8, RZ, P1 ;  /* 0x000000ff081c7208 */ /* 0x000fca0000800000 */
[----:B------:R-:W-:Y:S01]  /*3710*/  MUFU.EX2 R83, R83 ;  /* 0x0000005300537308 */ /* 0x000fe20000000800 */
[-CC-:B------:R-:W-:Y:S01]  /*3720*/  FFMA.FTZ R157, R3, R36.reuse, -R28.reuse ;  /* 0x00000024039d7223 */ /* 0x180fe2000001081c */
[-CC-:B------:R-:W-:Y:S01]  /*3730*/  FFMA.FTZ R4, R4, R36.reuse, -R28.reuse ;  /* 0x0000002404047223 */ /* 0x180fe2000001081c */
[-CC-:B------:R-:W-:Y:S01]  /*3740*/  FFMA.FTZ R159, R7, R36.reuse, -R28.reuse ;  /* 0x00000024079f7223 */ /* 0x180fe2000001081c */
[----:B-1----:R-:W-:Y:S01]  /*3750*/  FADD.FTZ R3, R156, R71 ;  /* 0x000000479c037221 */ /* 0x002fe20000010000 */
[-CC-:B------:R-:W-:Y:S01]  /*3760*/  FFMA.FTZ R6, R5, R36.reuse, -R28.reuse ;  /* 0x0000002405067223 */ /* 0x180fe2000001081c */
[-CC-:B------:R-:W-:Y:S01]  /*3770*/  FFMA.FTZ R161, R9, R36.reuse, -R28.reuse ;  /* 0x0000002409a17223 */ /* 0x180fe2000001081c */
[-CC-:B------:R-:W-:Y:S01]  /*3780*/  FFMA.FTZ R8, R11, R36.reuse, -R28.reuse ;  /* 0x000000240b087223 */ /* 0x180fe2000001081c */
[----:B------:R-:W-:Y:S01]  /*3790*/  MUFU.EX2 R157, R157 ;  /* 0x0000009d009d7308 */ /* 0x000fe20000000800 */
[----:B------:R-:W-:Y:S01]  /*37a0*/  FADD.FTZ R26, R158, R3 ;  /* 0x000000039e1a7221 */ /* 0x000fe20000010000 */
[-CC-:B------:R-:W-:Y:S01]  /*37b0*/  FFMA.FTZ R163, R13, R36.reuse, -R28.reuse ;  /* 0x000000240da37223 */ /* 0x180fe2000001081c */
[-CC-:B------:R-:W-:Y:S01]  /*37c0*/  FFMA.FTZ R10, R15, R36.reuse, -R28.reuse ;  /* 0x000000240f0a7223 */ /* 0x180fe2000001081c */
[-C--:B------:R-:W-:Y:S01]  /*37d0*/  FFMA.FTZ R165, R25, R36.reuse, -R28 ;  /* 0x0000002419a57223 */ /* 0x080fe2000001081c */
[----:B--2---:R-:W-:Y:S01]  /*37e0*/  FADD.FTZ R3, R73, R26 ;  /* 0x0000001a49037221 */ /* 0x004fe20000010000 */
[-CC-:B------:R-:W-:Y:S01]  /*37f0*/  FFMA.FTZ R12, R21, R36.reuse, -R28.reuse ;  /* 0x00000024150c7223 */ /* 0x180fe2000001081c */
[-CC-:B------:R-:W-:Y:S01]  /*3800*/  FFMA.FTZ R167, R27, R36.reuse, -R28.reuse ;  /* 0x000000241ba77223 */ /* 0x180fe2000001081c */
[----:B------:R-:W1:Y:S01]  /*3810*/  MUFU.EX2 R4, R4 ;  /* 0x0000000400047308 */ /* 0x000e620000000800 */
[----:B0-----:R-:W-:Y:S01]  /*3820*/  FADD.FTZ R30, R160, R3 ;  /* 0x00000003a01e7221 */ /* 0x001fe20000010000 */
[-CC-:B------:R-:W-:Y:S01]  /*3830*/  FFMA.FTZ R14, R29, R36.reuse, -R28.reuse ;  /* 0x000000241d0e7223 */ /* 0x180fe2000001081c */
[-CC-:B------:R-:W-:Y:S01]  /*3840*/  FFMA.FTZ R169, R31, R36.reuse, -R28.reuse ;  /* 0x000000241fa97223 */ /* 0x180fe2000001081c */
[-C--:B------:R-:W-:Y:S01]  /*3850*/  FFMA.FTZ R20, R33, R36.reuse, -R28 ;  /* 0x0000002421147223 */ /* 0x080fe2000001081c */
[----:B----4-:R-:W-:Y:S01]  /*3860*/  FADD.FTZ R3, R79, R30 ;  /* 0x0000001e4f037221 */ /* 0x010fe20000010000 */
[-CC-:B------:R-:W-:Y:S01]  /*3870*/  FFMA.FTZ R171, R35, R36.reuse, -R28.reuse ;  /* 0x0000002423ab7223 */ /* 0x180fe2000001081c */
[-CC-:B------:R-:W-:Y:S01]  /*3880*/  FFMA.FTZ R24, R39, R36.reuse, -R28.reuse ;  /* 0x0000002427187223 */ /* 0x180fe2000001081c */
[----:B------:R-:W0:Y:S01]  /*3890*/  MUFU.EX2 R159, R159 ;  /* 0x0000009f009f7308 */ /* 0x000e220000000800 */
[----:B-----5:R-:W-:Y:S01]  /*38a0*/  FADD.FTZ R32, R162, R3 ;  /* 0x00000003a2207221 */ /* 0x020fe20000010000 */
[-CC-:B------:R-:W-:Y:S01]  /*38b0*/  FFMA.FTZ R173, R41, R36.reuse, -R28.reuse ;  /* 0x0000002429ad7223 */ /* 0x180fe2000001081c */
[-CC-:B------:R-:W-:Y:S01]  /*38c0*/  FFMA.FTZ R26, R43, R36.reuse, -R28.reuse ;  /* 0x000000242b1a7223 */ /* 0x180fe2000001081c */
[-C--:B------:R-:W-:Y:S01]  /*38d0*/  FFMA.FTZ R175, R47, R36.reuse, -R28 ;  /* 0x000000242faf7223 */ /* 0x080fe2000001081c */
[----:B------:R-:W-:Y:S01]  /*38e0*/  FADD.FTZ R5, R81, R32 ;  /* 0x0000002051057221 */ /* 0x000fe20000010000 */
[-CC-:B------:R-:W-:Y:S01]  /*38f0*/  FFMA.FTZ R49, R49, R36.reuse, -R28.reuse ;  /* 0x0000002431317223 */ /* 0x180fe2000001081c */
[-C--:B------:R-:W-:Y:S01]  /*3900*/  FFMA.FTZ R51, R51, R36.reuse, -R28 ;  /* 0x0000002433337223 */ /* 0x080fe2000001081c */
[----:B------:R-:W2:Y:S01]  /*3910*/  MUFU.EX2 R6, R6 ;  /* 0x0000000600067308 */ /* 0x000ea20000000800 */
[----:B-1----:R-:W-:Y:S01]  /*3920*/  FADD.FTZ R30, R157, R4 ;  /* 0x000000049d1e7221 */ /* 0x002fe20000010000 */
[----:B------:R-:W-:Y:S01]  /*3930*/  FADD.FTZ R34, R164, R5 ;  /* 0x00000005a4227221 */ /* 0x000fe20000010000 */
[-CC-:B------:R-:W-:Y:S01]  /*3940*/  FFMA.FTZ R53, R53, R36.reuse, -R28.reuse ;  /* 0x0000002435357223 */ /* 0x180fe2000001081c */
[-CC-:B------:R-:W-:Y:S01]  /*3950*/  FFMA.FTZ R55, R55, R36.reuse, -R28.reuse ;  /* 0x0000002437377223 */ /* 0x180fe2000001081c */
[-C--:B------:R-:W-:Y:S01]  /*3960*/  FFMA.FTZ R57, R57, R36.reuse, -R28 ;  /* 0x0000002439397223 */ /* 0x080fe2000001081c */
[----:B------:R-:W-:Y:S01]  /*3970*/  FADD.FTZ R5, R83, R34 ;  /* 0x0000002253057221 */ /* 0x000fe20000010000 */
[-C--:B------:R-:W-:Y:S01]  /*3980*/  FFMA.FTZ R59, R59, R36.reuse, -R28 ;  /* 0x000000243b3b7223 */ /* 0x080fe2000001081c */
[----:B------:R-:W1:Y:S01]  /*3990*/  MUFU.EX2 R161, R161 ;  /* 0x000000a100a17308 */ /* 0x000e620000000800 */
[----:B0-----:R-:W-:Y:S01]  /*39a0*/  FADD.FTZ R3, R159, R30 ;  /* 0x0000001e9f037221 */ /* 0x001fe20000010000 */
[-CC-:B------:R-:W-:Y:S01]  /*39b0*/  FFMA.FTZ R63, R63, R36.reuse, -R28.reuse ;  /* 0x000000243f3f7223 */ /* 0x180fe2000001081c */
[-CC-:B------:R-:W-:Y:S01]  /*39c0*/  FFMA.FTZ R89, R89, R36.reuse, -R28.reuse ;  /* 0x0000002459597223 */ /* 0x180fe2000001081c */
[-CC-:B------:R-:W-:Y:S01]  /*39d0*/  FFMA.FTZ R91, R91, R36.reuse, -R28.reuse ;  /* 0x000000245b5b7223 */ /* 0x180fe2000001081c */
[-CC-:B------:R-:W-:Y:S01]  /*39e0*/  FFMA.FTZ R93, R93, R36.reuse, -R28.reuse ;  /* 0x000000245d5d7223 */ /* 0x180fe2000001081c */
[-CC-:B------:R-:W-:Y:S01]  /*39f0*/  FFMA.FTZ R95, R95, R36.reuse, -R28.reuse ;  /* 0x000000245f5f7223 */ /* 0x180fe2000001081c */
[-CC-:B------:R-:W-:Y:S01]  /*3a00*/  FFMA.FTZ R97, R97, R36.reuse, -R28.reuse ;  /* 0x0000002461617223 */ /* 0x180fe2000001081c */
[----:B------:R-:W0:Y:S01]  /*3a10*/  MUFU.EX2 R8, R8 ;  /* 0x0000000800087308 */ /* 0x000e220000000800 */
[C---:B--2---:R-:W-:Y:S01]  /*3a20*/  FADD.FTZ R32, R6.reuse, R3 ;  /* 0x0000000306207221 */ /* 0x044fe20000010000 */
[----:B------:R-:W-:Y:S01]  /*3a30*/  FFMA.FTZ R99, R99, R36, -R28 ;  /* 0x0000002463637223 */ /* 0x000fe2000001081c */
[----:B------:R-:W-:-:S02]  /*3a40*/  F2FP.F16.F32.PACK_AB R159, R6, R159 ;  /* 0x0000009f069f723e */ /* 0x000fc400000000ff */
[----:B------:R-:W-:Y:S02]  /*3a50*/  F2FP.F16.F32.PACK_AB R157, R4, R157 ;  /* 0x0000009d049d723e */ /* 0x000fe400000000ff */
[----:B------:R-:W-:Y:S01]  /*3a60*/  F2FP.F16.F32.PACK_AB R156, R71, R156 ;  /* 0x0000009c479c723e */ /* 0x000fe200000000ff */
[----:B------:R-:W2:Y:S01]  /*3a70*/  MUFU.EX2 R166, R166 ;  /* 0x000000a600a67308 */ /* 0x000ea20000000800 */
[----:B-1----:R-:W-:Y:S01]  /*3a80*/  FADD.FTZ R3, R161, R32 ;  /* 0x00000020a1037221 */ /* 0x002fe20000010000 */
[----:B------:R-:W-:Y:S02]  /*3a90*/  F2FP.F16.F32.PACK_AB R158, R73, R158 ;  /* 0x0000009e499e723e */ /* 0x000fe400000000ff */
[----:B------:R-:W-:Y:S02]  /*3aa0*/  F2FP.F16.F32.PACK_AB R160, R79, R160 ;  /* 0x000000a04fa0723e */ /* 0x000fe400000000ff */
[----:B------:R-:W-:Y:S02]  /*3ab0*/  F2FP.F16.F32.PACK_AB R162, R81, R162 ;  /* 0x000000a251a2723e */ /* 0x000fe400000000ff */
[----:B------:R-:W1:Y:S01]  /*3ac0*/  MUFU.EX2 R163, R163 ;  /* 0x000000a300a37308 */ /* 0x000e620000000800 */
[----:B0-----:R-:W-:Y:S01]  /*3ad0*/  FADD.FTZ R32, R8, R3 ;  /* 0x0000000308207221 */ /* 0x001fe20000010000 */
[----:B------:R-:W-:-:S02]  /*3ae0*/  F2FP.F16.F32.PACK_AB R164, R83, R164 ;  /* 0x000000a453a4723e */ /* 0x000fc400000000ff */
[----:B------:R-:W-:-:S04]  /*3af0*/  F2FP.F16.F32.PACK_AB R161, R8, R161 ;  /* 0x000000a108a1723e */ /* 0x000fc800000000ff */
[----:B------:R-:W0:Y:S01]  /*3b00*/  MUFU.EX2 R85, R85 ;  /* 0x0000005500557308 */ /* 0x000e220000000800 */
[----:B--2---:R-:W-:-:S07]  /*3b10*/  FADD.FTZ R34, R166, R5 ;  /* 0x00000005a6227221 */ /* 0x004fce0000010000 */
[----:B------:R-:W2:Y:S01]  /*3b20*/  MUFU.EX2 R10, R10 ;  /* 0x0000000a000a7308 */ /* 0x000ea20000000800 */
[----:B-1----:R-:W-:-:S07]  /*3b30*/  FADD.FTZ R3, R163, R32 ;  /* 0x00000020a3037221 */ /* 0x002fce0000010000 */
[----:B------:R-:W1:Y:S01]  /*3b40*/  MUFU.EX2 R168, R168 ;  /* 0x000000a800a87308 */ /* 0x000e620000000800 */
[C---:B0-----:R-:W-:Y:S01]  /*3b50*/  FADD.FTZ R5, R85.reuse, R34 ;  /* 0x0000002255057221 */ /* 0x041fe20000010000 */
[----:B------:R-:W-:-:S06]  /*3b60*/  F2FP.F16.F32.PACK_AB R166, R85, R166 ;  /* 0x000000a655a6723e */ /* 0x000fcc00000000ff */
[----:B------:R-:W0:Y:S01]  /*3b70*/  MUFU.EX2 R165, R165 ;  /* 0x000000a500a57308 */ /* 0x000e220000000800 */
[C---:B--2---:R-:W-:Y:S01]  /*3b80*/  FADD.FTZ R34, R10.reuse, R3 ;  /* 0x000000030a227221 */ /* 0x044fe20000010000 */
[----:B------:R-:W-:-:S06]  /*3b90*/  F2FP.F16.F32.PACK_AB R163, R10, R163 ;  /* 0x000000a30aa3723e */ /* 0x000fcc00000000ff */
        /* <DEDUP_REMOVED lines=8> */
[C---:B-1----:R-:W-:Y:S01]  /*3c20*/  FADD.FTZ R0, R12.reuse, R3 ;  /* 0x000000030c007221 */ /* 0x042fe20000010000 */
[----:B------:R-:W-:-:S06]  /*3c30*/  F2FP.F16.F32.PACK_AB R165, R12, R165 ;  /* 0x000000a50ca5723e */ /* 0x000fcc00000000ff */
[----:B------:R-:W1:Y:S01]  /*3c40*/  MUFU.EX2 R75, R75 ;  /* 0x0000004b004b7308 */ /* 0x000e620000000800 */
[----:B0-----:R-:W-:-:S07]  /*3c50*/  FADD.FTZ R34, R170, R5 ;  /* 0x00000005aa227221 */ /* 0x001fce0000010000 */
[----:B------:R-:W0:Y:S01]  /*3c60*/  MUFU.EX2 R14, R14 ;  /* 0x0000000e000e7308 */ /* 0x000e220000000800 */
[----:B--2---:R-:W-:-:S07]  /*3c70*/  FADD.FTZ R3, R167, R0 ;  /* 0x00000000a7037221 */ /* 0x004fce0000010000 */
[----:B------:R-:W2:Y:S01]  /*3c80*/  MUFU.EX2 R172, R172 ;  /* 0x000000ac00ac7308 */ /* 0x000ea20000000800 */
[C---:B-1----:R-:W-:Y:S01]  /*3c90*/  FADD.FTZ R5, R75.reuse, R34 ;  /* 0x000000224b057221 */ /* 0x042fe20000010000 */
[----:B------:R-:W-:-:S06]  /*3ca0*/  F2FP.F16.F32.PACK_AB R170, R75, R170 ;  /* 0x000000aa4baa723e */ /* 0x000fcc00000000ff */
[----:B------:R-:W1:Y:S01]  /*3cb0*/  MUFU.EX2 R169, R169 ;  /* 0x000000a900a97308 */ /* 0x000e620000000800 */
[C---:B0-----:R-:W-:Y:S01]  /*3cc0*/  FADD.FTZ R0, R14.reuse, R3 ;  /* 0x000000030e007221 */ /* 0x041fe20000010000 */
[----:B------:R-:W-:-:S06]  /*3cd0*/  F2FP.F16.F32.PACK_AB R167, R14, R167 ;  /* 0x000000a70ea7723e */ /* 0x000fcc00000000ff */
        /* <DEDUP_REMOVED lines=56> */
[----:B------:R-:W-:Y:S01]  /*4060*/  F2FP.F16.F32.PACK_AB R182, R101, R182 ;  /* 0x000000b665b6723e */ /* 0x000fe200000000ff */
[----:B------:R-:W-:-:S05]  /*4070*/  IMAD.MOV.U32 R101, RZ, RZ, R151 ;  /* 0x000000ffff657224 */ /* 0x000fca00078e0097 */
        /* <DEDUP_REMOVED lines=9> */
[----:B------:R-:W-:Y:S01]  /*4110*/  F2FP.F16.F32.PACK_AB R184, R103, R184 ;  /* 0x000000b867b8723e */ /* 0x000fe200000000ff */
[----:B------:R-:W-:-:S05]  /*4120*/  IMAD.MOV.U32 R103, RZ, RZ, R151 ;  /* 0x000000ffff677224 */ /* 0x000fca00078e0097 */
[----:B------:R0:W3:Y:S01]  /*4130*/  MUFU.EX2 R38, R91 ;  /* 0x0000005b00267308 */ /* 0x0000e20000000800 */
[C---:B--2---:R-:W-:Y:S01]  /*4140*/  FADD.FTZ R42, R28.reuse, R3 ;  /* 0x000000031c2a7221 */ /* 0x044fe20000010000 */
[----:B------:R-:W-:-:S06]  /*4150*/  F2FP.F16.F32.PACK_AB R181, R28, R59 ;  /* 0x0000003b1cb5723e */ /* 0x000fcc00000000ff */
[----:B------:R-:W2:Y:S01]  /*4160*/  MUFU.EX2 R93, R93 ;  /* 0x0000005d005d7308 */ /* 0x000ea20000000800 */
[----:B-1----:R-:W-:Y:S01]  /*4170*/  FADD.FTZ R3, R89, R42 ;  /* 0x0000002a59037221 */ /* 0x002fe20000010000 */
[----:B0-----:R-:W-:-:S06]  /*4180*/  MOV R91, R151 ;  /* 0x00000097005b7202 */ /* 0x001fcc0000000f00 */
[----:B------:R0:W1:Y:S01]  /*4190*/  MUFU.EX2 R40, R95 ;  /* 0x0000005f00287308 */ /* 0x0000620000000800 */
[C---:B---3--:R-:W-:Y:S01]  /*41a0*/  FADD.FTZ R6, R38.reuse, R3 ;  /* 0x0000000326067221 */ /* 0x048fe20000010000 */
[----:B------:R-:W-:Y:S01]  /*41b0*/  F2FP.F16.F32.PACK_AB R183, R38, R89 ;  /* 0x0000005926b7723e */ /* 0x000fe200000000ff */
[----:B------:R-:W-:-:S05]  /*41c0*/  IMAD.MOV.U32 R89, RZ, RZ, R151 ;  /* 0x000000ffff597224 */ /* 0x000fca00078e0097 */
[----:B------:R-:W3:Y:S01]  /*41d0*/  MUFU.EX2 R97, R97 ;  /* 0x0000006100617308 */ /* 0x000ee20000000800 */
[----:B--2---:R-:W-:Y:S01]  /*41e0*/  FADD.FTZ R3, R93, R6 ;  /* 0x000000065d037221 */ /* 0x004fe20000010000 */
[----:B0-----:R-:W-:-:S06]  /*41f0*/  IMAD.MOV.U32 R95, RZ, RZ, R151 ;  /* 0x000000ffff5f7224 */ /* 0x001fcc00078e0097 */
[----:B------:R-:W0:Y:S01]  /*4200*/  MUFU.EX2 R186, R186 ;  /* 0x000000ba00ba7308 */ /* 0x000e220000000800 */
[C---:B-1----:R-:W-:Y:S01]  /*4210*/  FADD.FTZ R6, R40.reuse, R3 ;  /* 0x0000000328067221 */ /* 0x042fe20000010000 */
[----:B------:R-:W-:Y:S01]  /*4220*/  F2FP.F16.F32.PACK_AB R185, R40, R93 ;  /* 0x0000005d28b9723e */ /* 0x000fe200000000ff */
[----:B------:R-:W-:-:S05]  /*4230*/  IMAD.MOV.U32 R93, RZ, RZ, R151 ;  /* 0x000000ffff5d7224 */ /* 0x000fca00078e0097 */
[----:B------:R-:W1:Y:S01]  /*4240*/  MUFU.EX2 R105, R105 ;  /* 0x0000006900697308 */ /* 0x000e620000000800 */
[----:B---3--:R-:W-:Y:S01]  /*4250*/  FADD.FTZ R3, R97, R6 ;  /* 0x0000000661037221 */ /* 0x008fe20000010000 */
[----:B------:R-:W-:Y:S02]  /*4260*/  VIADD R6, R88, 0xfffffffe ;  /* 0xfffffffe58067836 */ /* 0x000fe40000000000 */
[----:B------:R-:W-:-:S03]  /*4270*/  IMAD.MOV.U32 R88, RZ, RZ, R151 ;  /* 0x000000ffff587224 */ /* 0x000fc600078e0097 */
[----:B------:R-:W-:Y:S01]  /*4280*/  ISETP.GE.AND P1, PT, R6, R17, PT ;  /* 0x000000110600720c */ /* 0x000fe20003f26270 */
[----:B------:R2:W3:Y:S01]  /*4290*/  MUFU.EX2 R4, R99 ;  /* 0x0000006300047308 */ /* 0x0004e20000000800 */
[----:B0-----:R-:W-:-:S04]  /*42a0*/  FADD.FTZ R0, R186, R5 ;  /* 0x00000005ba007221 */ /* 0x001fc80000010000 */
[C---:B-1----:R-:W-:Y:S01]  /*42b0*/  FADD.FTZ R0, R105.reuse, R0 ;  /* 0x0000000069007221 */ /* 0x042fe20000010000 */
[----:B------:R-:W-:Y:S01]  /*42c0*/  F2FP.F16.F32.PACK_AB R186, R105, R186 ;  /* 0x000000ba69ba723e */ /* 0x000fe200000000ff */
[----:B--2---:R-:W-:Y:S01]  /*42d0*/  IMAD.MOV.U32 R99, RZ, RZ, R151 ;  /* 0x000000ffff637224 */ /* 0x004fe200078e0097 */
[----:B------:R-:W-:Y:S02]  /*42e0*/  MOV R105, R151 ;  /* 0x0000009700697202 */ /* 0x000fe40000000f00 */
[C---:B---3--:R-:W-:Y:S01]  /*42f0*/  F2FP.F16.F32.PACK_AB R187, R4.reuse, R97 ;  /* 0x0000006104bb723e */ /* 0x048fe200000000ff */
[----:B------:R-:W-:Y:S01]  /*4300*/  FADD.FTZ R3, R4, R3 ;  /* 0x0000000304037221 */ /* 0x000fe20000010000 */
[----:B------:R-:W-:Y:S01]  /*4310*/  IMAD.MOV.U32 R97, RZ, RZ, R151 ;  /* 0x000000ffff617224 */ /* 0x000fe200078e0097 */
        /* <DEDUP_REMOVED lines=35> */
[----:B------:R-:W-:Y:S01]  /*4550*/  UMOV UR43, UR38 ;  /* 0x00000026002b7c82 */ /* 0x000fe20008000000 */
[----:B------:R-:W-:Y:S01]  /*4560*/  UMOV UR40, UR39 ;  /* 0x0000002700287c82 */ /* 0x000fe20008000000 */
[----:B------:R-:W-:-:S05]  /*4570*/  ULDC UR44, c[0x0][0x9d8] ;  /* 0x00027600002c7ab9 */ /* 0x000fca0000000800 */
.L_x_221:
[----:B------:R-:W-:Y:S01]  /*4580*/  ISETP.NE.AND P2, PT, RZ, UR41, PT ;  /* 0x00000029ff007c0c */ /* 0x000fe2000bf45270 */
[----:B------:R-:W-:-:S04]  /*4590*/  UISETP.NE.AND UP0, UPT, UR40, 0x1, UPT ;  /* 0x000000012800788c */ /* 0x000fc8000bf05270 */
[----:B------:R-:W-:-:S04]  /*45a0*/  USEL UR38, URZ, 0x1, UP0 ;  /* 0x000000013f267887 */ /* 0x000fc80008000000 */
[----:B------:R-:W-:-:S04]  /*45b0*/  ULOP3.LUT UR38, UR43, UR38, URZ, 0x3c, !UPT ;  /* 0x000000262b267292 */ /* 0x000fc8000f8e3c3f */
[----:B------:R-:W-:Y:S08]  /*45c0*/  @P2 BRA `(.L_x_211) ;  /* 0x0000000000442947 */ /* 0x000ff00003800000 */
[----:B------:R-:W-:Y:S05]  /*45d0*/  @!P0 BRA `(.L_x_212) ;  /* 0x0000000000048947 */ /* 0x000fea0003800000 */
[----:B------:R-:W-:Y:S01]  /*45e0*/  BPT.TRAP 0x1 ;  /* 0x000000040000795c */ /* 0x000fe20000300000 */
.L_x_212:
[----:B------:R-:W0:Y:S01]  /*45f0*/  S2UR UR10, SR_CgaCtaId ;  /* 0x00000000000a79c3 */ /* 0x000e220000008800 */
[----:B------:R-:W-:Y:S01]  /*4600*/  UIADD3 UR6, UR40, 0x1, URZ ;  /* 0x0000000128067890 */ /* 0x000fe2000fffe03f */
[----:B------:R-:W-:Y:S01]  /*4610*/  IMAD.U32 R7, RZ, RZ, UR38 ;  /* 0x00000026ff077e24 */ /* 0x000fe2000f8e00ff */
[----:B------:R-:W-:Y:S02]  /*4620*/  UMOV UR7, 0x400 ;  /* 0x0000040000077882 */ /* 0x000fe40000000000 */
[----:B------:R-:W-:Y:S02]  /*4630*/  UISETP.NE.AND UP0, UPT, UR6, 0x2, UPT ;  /* 0x000000020600788c */ /* 0x000fe4000bf05270 */
[----:B------:R-:W-:Y:S02]  /*4640*/  SHF.L.U32 R7, R7, 0x1f, RZ ;  /* 0x0000001f07077819 */ /* 0x000fe400000006ff */
[----:B------:R-:W-:Y:S02]  /*4650*/  USEL UR6, UR6, URZ, UP0 ;  /* 0x0000003f06067287 */ /* 0x000fe40008000000 */
[----:B0-----:R-:W-:-:S04]  /*4660*/  ULEA UR7, UR10, UR7, 0x18 ;  /* 0x000000070a077291 */ /* 0x001fc8000f8ec03f */
[----:B------:R-:W-:-:S09]  /*4670*/  ULEA UR6, UR6, UR7, 0x3 ;  /* 0x0000000706067291 */ /* 0x000fd2000f8e183f */
[----:B------:R0:W1:Y:S01]  /*4680*/  SYNCS.PHASECHK.TRANS64.TRYWAIT P1, [UR6+0x28830], R7 ;  /* 0x02883007ff0075a7 */ /* 0x0000620008020146 */
[----:B------:R-:W-:Y:S05]  /*4690*/  @!P0 BRA `(.L_x_213) ;  /* 0x0000000000048947 */ /* 0x000fea0003800000 */
[----:B------:R-:W-:Y:S01]  /*46a0*/  BPT.TRAP 0x1 ;  /* 0x000000040000795c */ /* 0x000fe20000300000 */
.L_x_213:
[----:B-1----:R-:W-:Y:S05]  /*46b0*/  @P1 BRA `(.L_x_211) ;  /* 0x0000000000081947 */ /* 0x002fea0003800000 */
[----:B------:R-:W1:Y:S02]  /*46c0*/  SYNCS.PHASECHK.TRANS64.TRYWAIT P1, [UR6+0x28830], R7 ;  /* 0x02883007ff0075a7 */ /* 0x000e640008020146 */
[----:B-1----:R-:W-:Y:S05]  /*46d0*/  @!P1 BRA `(.L_x_214) ;  /* 0x000000b800749947 */ /* 0x002fea0003800000 */
.L_x_211:
[----:B-1----:R-:W1:Y:S01]  /*46e0*/  S2R R8, SR_TID.X ;  /* 0x0000000000087919 */ /* 0x002e620000002100 */
[----:B------:R-:W-:Y:S01]  /*46f0*/  UIADD3 UR39, UR40, 0x1, URZ ;  /* 0x0000000128277890 */ /* 0x000fe2000fffe03f */
[----:B------:R-:W-:Y:S01]  /*4700*/  UMOV UR35, 0x40000040 ;  /* 0x4000004000237882 */ /* 0x000fe20000000000 */
[----:B------:R-:W-:Y:S02]  /*4710*/  UMOV UR7, 0x40000040 ;  /* 0x4000004000077882 */ /* 0x000fe40000000000 */
[----:B------:R-:W-:Y:S01]  /*4720*/  UISETP.NE.AND UP0, UPT, UR39, 0x2, UPT ;  /* 0x000000022700788c */ /* 0x000fe2000bf05270 */
[----:B------:R-:W-:Y:S01]  /*4730*/  UMOV UR11, 0x40000040 ;  /* 0x40000040000b7882 */ /* 0x000fe20000000000 */
[----:B------:R-:W-:Y:S02]  /*4740*/  UMOV UR15, 0x40000040 ;  /* 0x40000040000f7882 */ /* 0x000fe40000000000 */
[----:B------:R-:W-:Y:S01]  /*4750*/  USEL UR39, UR39, URZ, UP0 ;  /* 0x0000003f27277287 */ /* 0x000fe20008000000 */
[----:B------:R-:W-:Y:S01]  /*4760*/  UMOV UR19, 0x40000040 ;  /* 0x4000004000137882 */ /* 0x000fe20000000000 */
[----:B------:R-:W-:-:S02]  /*4770*/  UMOV UR23, 0x40000040 ;  /* 0x4000004000177882 */ /* 0x000fc40000000000 */
[----:B------:R-:W-:Y:S01]  /*4780*/  ULEA UR34, UR39, UR42, 0xb ;  /* 0x0000002a27227291 */ /* 0x000fe2000f8e583f */
[----:B------:R-:W-:Y:S01]  /*4790*/  UMOV UR27, 0x40000040 ;  /* 0x40000040001b7882 */ /* 0x000fe20000000000 */
[----:B------:R-:W-:Y:S02]  /*47a0*/  UMOV UR31, 0x40000040 ;  /* 0x40000040001f7882 */ /* 0x000fe40000000000 */
[----:B------:R-:W-:Y:S02]  /*47b0*/  UIADD3 UR6, UR34, 0x2, URZ ;  /* 0x0000000222067890 */ /* 0x000fe4000fffe03f */
[----:B------:R-:W-:Y:S02]  /*47c0*/  UIADD3 UR10, UR34, 0x4, URZ ;  /* 0x00000004220a7890 */ /* 0x000fe4000fffe03f */
[----:B------:R-:W-:Y:S02]  /*47d0*/  UIADD3 UR14, UR34, 0x6, URZ ;  /* 0x00000006220e7890 */ /* 0x000fe4000fffe03f */
[----:B------:R-:W-:-:S02]  /*47e0*/  UIADD3 UR18, UR34, 0x400, URZ ;  /* 0x0000040022127890 */ /* 0x000fc4000fffe03f */
[----:B------:R-:W-:Y:S02]  /*47f0*/  UIADD3 UR22, UR34, 0x402, URZ ;  /* 0x0000040222167890 */ /* 0x000fe4000fffe03f */
[----:B------:R-:W-:Y:S02]  /*4800*/  UIADD3 UR26, UR34, 0x404, URZ ;  /* 0x00000404221a7890 */ /* 0x000fe4000fffe03f */
[----:B------:R-:W-:Y:S01]  /*4810*/  UIADD3 UR30, UR34, 0x406, URZ ;  /* 0x00000406221e7890 */ /* 0x000fe2000fffe03f */
[----:B-1----:R-:W-:-:S04]  /*4820*/  SHF.R.U32.HI R8, RZ, 0x7, R8 ;  /* 0x00000007ff087819 */ /* 0x002fc80000011608 */
[----:B0-----:R-:W-:-:S05]  /*4830*/  IADD3 R7, R8, 0x8, RZ ;  /* 0x0000000808077810 */ /* 0x001fca0007ffe0ff */
[----:B------:R0:W-:Y:S06]  /*4840*/  BAR.SYNC.DEFER_BLOCKING R7, 0x100 ;  /* 0x000400070000751d */ /* 0x0001ec0000010000 */
[----:B------:R-:W-:-:S06]  /*4850*/  WARPGROUP.ARRIVE ;  /* 0x00000000000079c5 */ /* 0x000fcc0000000000 */
[----:B------:R-:W-:Y:S03]  /*4860*/  HGMMA.64x128x16.F32 R24, gdesc[UR32], RZ, !UPT, gsb0 ;  /* 0x01e00000201879f0 */ /* 0x000fe6000c0008ff */
        /* <DEDUP_REMOVED lines=22> */
[----:B0-----:R-:W-:Y:S05]  /*49d0*/  @P2 BRA `(.L_x_215) ;  /* 0x0000000000382947 */ /* 0x001fea0003800000 */
[----:B------:R-:W-:Y:S05]  /*49e0*/  @!P0 BRA `(.L_x_216) ;  /* 0x0000000000048947 */ /* 0x000fea0003800000 */
[----:B------:R-:W-:Y:S01]  /*49f0*/  BPT.TRAP 0x1 ;  /* 0x000000040000795c */ /* 0x000fe20000300000 */
.L_x_216:
[----:B------:R-:W0:Y:S01]  /*4a00*/  S2UR UR7, SR_CgaCtaId ;  /* 0x00000000000779c3 */ /* 0x000e220000008800 */
[----:B------:R-:W-:Y:S01]  /*4a10*/  UMOV UR6, 0x400 ;  /* 0x0000040000067882 */ /* 0x000fe20000000000 */
[----:B------:R-:W-:-:S05]  /*4a20*/  IMAD.U32 R7, RZ, RZ, UR43 ;  /* 0x0000002bff077e24 */ /* 0x000fca000f8e00ff */
[----:B------:R-:W-:Y:S01]  /*4a30*/  SHF.L.U32 R7, R7, 0x1f, RZ ;  /* 0x0000001f07077819 */ /* 0x000fe200000006ff */
[----:B0-----:R-:W-:-:S04]  /*4a40*/  ULEA UR6, UR7, UR6, 0x18 ;  /* 0x0000000607067291 */ /* 0x001fc8000f8ec03f */
[----:B------:R-:W-:-:S09]  /*4a50*/  ULEA UR6, UR40, UR6, 0x3 ;  /* 0x0000000628067291 */ /* 0x000fd2000f8e183f */
[----:B------:R0:W1:Y:S01]  /*4a60*/  SYNCS.PHASECHK.TRANS64.TRYWAIT P1, [UR6+0x28850], R7 ;  /* 0x02885007ff0075a7 */ /* 0x0000620008020146 */
[----:B------:R-:W-:Y:S05]  /*4a70*/  @!P0 BRA `(.L_x_217) ;  /* 0x0000000000048947 */ /* 0x000fea0003800000 */
[----:B------:R-:W-:Y:S01]  /*4a80*/  BPT.TRAP 0x1 ;  /* 0x000000040000795c */ /* 0x000fe20000300000 */
.L_x_217:
[----:B-1----:R-:W-:Y:S05]  /*4a90*/  @P1 BRA `(.L_x_215) ;  /* 0x0000000000081947 */ /* 0x002fea0003800000 */
[----:B------:R-:W1:Y:S02]  /*4aa0*/  SYNCS.PHASECHK.TRANS64.TRYWAIT P1, [UR6+0x28850], R7 ;  /* 0x02885007ff0075a7 */ /* 0x000e640008020146 */
[----:B-1----:R-:W-:Y:S05]  /*4ab0*/  @!P1 BRA `(.L_x_218) ;  /* 0x000000b400949947 */ /* 0x002fea0003800000 */
.L_x_215:
[----:B------:R-:W2:Y:S01]  /*4ac0*/  S2UR UR6, SR_CgaCtaId ;  /* 0x00000000000679c3 */ /* 0x000ea20000008800 */
[----:B------:R-:W-:Y:S01]  /*4ad0*/  UMOV UR7, 0x400 ;  /* 0x0000040000077882 */ /* 0x000fe20000000000 */
[----:B------:R-:W-:Y:S01]  /*4ae0*/  WARPGROUP.ARRIVE ;  /* 0x00000000000079c5 */ /* 0x000fe20000000000 */
[----:B------:R-:W-:-:S05]  /*4af0*/  UMOV UR15, 0x40000040 ;  /* 0x40000040000f7882 */ /* 0x000fca0000000000 */
[----:B-1----:R-:W1:Y:S01]  /*4b00*/  S2R R8, SR_TID.X ;  /* 0x0000000000087919 */ /* 0x002e620000002100 */
[----:B--2---:R-:W-:-:S04]  /*4b10*/  ULEA UR11, UR6, UR7, 0x18 ;  /* 0x00000007060b7291 */ /* 0x004fc8000f8ec03f */
[----:B------:R-:W-:-:S04]  /*4b20*/  UIADD3 UR7, UR11, 0x400, URZ ;  /* 0x000004000b077890 */ /* 0x000fc8000fffe03f */
[----:B------:R-:W-:-:S04]  /*4b30*/  USHF.R.U32.HI UR7, URZ, 0x4, UR7 ;  /* 0x000000043f077899 */ /* 0x000fc80008011607 */
[----:B------:R-:W-:Y:S01]  /*4b40*/  ULOP3.LUT UR7, UR7, 0x3fff, URZ, 0xc0, !UPT ;  /* 0x00003fff07077892 */ /* 0x000fe2000f8ec03f */
[----:B-1----:R-:W-:-:S03]  /*4b50*/  SHF.R.U32.HI R8, RZ, 0x7, R8 ;  /* 0x00000007ff087819 */ /* 0x002fc60000011608 */
[----:B------:R-:W-:Y:S01]  /*4b60*/  ULOP3.LUT UR7, UR7, 0x4000000, URZ, 0xfc, !UPT ;  /* 0x0400000007077892 */ /* 0x000fe2000f8efc3f */
[----:B0-----:R-:W-:-:S03]  /*4b70*/  IADD3 R7, -R8, 0xb, RZ ;  /* 0x0000000b08077810 */ /* 0x001fc60007ffe1ff */
        /* <DEDUP_REMOVED lines=43> */
.L_x_219:
[----:B0-----:R-:W-:Y:S01]  /*4e30*/  FMUL.FTZ R7, R24, UR44 ;  /* 0x0000002c18077c20 */ /* 0x001fe20008410000 */
        /* <DEDUP_REMOVED lines=81> */
[----:B------:R-:W-:-:S04]  /*5350*/  ULEA UR7, UR39, UR11, 0x3 ;  /* 0x0000000b27077291 */ /* 0x000fc8000f8e183f */
[----:B------:R-:W1:Y:S01]  /*5360*/  MUFU.TANH R21, R21 ;  /* 0x0000001500157308 */ /* 0x000e620000002400 */
[----:B--2---:R-:W-:Y:S01]  /*5370*/  FMNMX.FTZ R38, R14, R45, !PT ;  /* 0x0000002d0e267209 */ /* 0x004fe20007810000 */
[----:B------:R-:W-:-:S04]  /*5380*/  UIADD3 UR7, UR7, 0x28840, URZ ;  /* 0x0002884007077890 */ /* 0x000fc8000fffe03f */
[----:B------:R-:W-:Y:S02]  /*5390*/  UPRMT UR7, UR6, 0x654, UR7 ;  /* 0x0000065406077896 */ /* 0x000fe40008000007 */
[----:B------:R-:W2:Y:S01]  /*53a0*/  MUFU.TANH R25, R25 ;  /* 0x0000001900197308 */ /* 0x000ea20000002400 */
[----:B0-----:R-:W-:-:S06]  /*53b0*/  FMNMX.FTZ R36, R20, R37, !PT ;  /* 0x0000002514247209 */ /* 0x001fcc0007810000 */
[----:B------:R-:W-:Y:S01]  /*53c0*/  SYNCS.ARRIVE.TRANS64.RED.A1T0 RZ, [UR7], RZ ;  /* 0x000000ffffff79a7 */ /* 0x000fe20008100407 */
        /* <DEDUP_REMOVED lines=87> */
[----:B--2---:R-:W-:Y:S02]  /*5940*/  FMNMX.FTZ R37, R77, R36, !PT ;  /* 0x000000244d257209 */ /* 0x004fe40007810000 */
[----:B------:R-:W2:Y:S05]  /*5950*/  LDC R36, c[0x0][0x988] ;  /* 0x00026200ff247b82 */ /* 0x000eaa0000000800 */
[----:B------:R-:W3:Y:S01]  /*5960*/  MUFU.TANH R73, R73 ;  /* 0x0000004900497308 */ /* 0x000ee20000002400 */
[----:B0-----:R-:W-:-:S07]  /*5970*/  FMNMX.FTZ R38, R71, R38, !PT ;  /* 0x0000002647267209 */ /* 0x001fce0007810000 */
[----:B------:R-:W0:Y:S01]  /*5980*/  MUFU.TANH R44, R44 ;  /* 0x0000002c002c7308 */ /* 0x000e220000002400 */
[----:B-1----:R-:W-:-:S07]  /*5990*/  FMNMX.FTZ R37, R42, R37, !PT ;  /* 0x000000252a257209 */ /* 0x002fce0007810000 */
[----:B------:R-:W1:Y:S01]  /*59a0*/  MUFU.TANH R79, R79 ;  /* 0x0000004f004f7308 */ /* 0x000e620000002400 */
[----:B---3--:R-:W-:-:S07]  /*59b0*/  FMNMX.FTZ R38, R73, R38, !PT ;  /* 0x0000002649267209 */ /* 0x008fce0007810000 */
        /* <DEDUP_REMOVED lines=9> */
[----:B-1----:R-:W-:-:S05]  /*5a50*/  FMNMX.FTZ R40, R48, R37, !PT ;  /* 0x0000002530287209 */ /* 0x002fca0007810000 */
[----:B------:R-:W1:Y:S01]  /*5a60*/  SHFL.BFLY PT, R37, R40, 0x2, 0x1f ;  /* 0x0c401f0028257f89 */ /* 0x000e6200000e0000 */
[----:B---3--:R-:W-:-:S04]  /*5a70*/  FMNMX.FTZ R38, R83, R38, !PT ;  /* 0x0000002653267209 */ /* 0x008fc80007810000 */
[----:B0-----:R-:W-:-:S05]  /*5a80*/  FMNMX.FTZ R38, R85, R38, !PT ;  /* 0x0000002655267209 */ /* 0x001fca0007810000 */
[----:B------:R-:W0:Y:S01]  /*5a90*/  SHFL.BFLY PT, R45, R38, 0x2, 0x1f ;  /* 0x0c401f00262d7f89 */ /* 0x000e2200000e0000 */
[----:B-1----:R-:W-:-:S05]  /*5aa0*/  FMNMX.FTZ R52, R40, R37, !PT ;  /* 0x0000002528347209 */ /* 0x002fca0007810000 */
[----:B------:R-:W1:Y:S01]  /*5ab0*/  SHFL.BFLY PT, R37, R52, 0x1, 0x1f ;  /* 0x0c201f0034257f89 */ /* 0x000e6200000e0000 */
[----:B0-----:R-:W-:-:S05]  /*5ac0*/  FMNMX.FTZ R54, R38, R45, !PT ;  /* 0x0000002d26367209 */ /* 0x001fca0007810000 */
[----:B------:R-:W0:Y:S01]  /*5ad0*/  SHFL.BFLY PT, R45, R54, 0x1, 0x1f ;  /* 0x0c201f00362d7f89 */ /* 0x000e2200000e0000 */
[----:B-1----:R-:W-:-:S05]  /*5ae0*/  FMNMX.FTZ R37, R52, R37, !PT ;  /* 0x0000002534257209 */ /* 0x002fca0007810000 */
[C---:B--2---:R-:W-:Y:S01]  /*5af0*/  FMUL.FTZ R50, R37.reuse, R36 ;  /* 0x0000002425327220 */ /* 0x044fe20000410000 */
[----:B------:R-:W-:-:S03]  /*5b00*/  FADD.FTZ R87, -R37, R4 ;  /* 0x0000000425577221 */ /* 0x000fc60000010100 */
[-CC-:B------:R-:W-:Y:S01]  /*5b10*/  FFMA.FTZ R38, R12, R36.reuse, -R50.reuse ;  /* 0x000000240c267223 */ /* 0x180fe20000010832 */
[-CC-:B------:R-:W-:Y:S01]  /*5b20*/  FFMA.FTZ R12, R26, R36.reuse, -R50.reuse ;  /* 0x000000241a0c7223 */ /* 0x180fe20000010832 */
[-CC-:B------:R-:W-:Y:S01]  /*5b30*/  FFMA.FTZ R168, R157, R36.reuse, -R50.reuse ;  /* 0x000000249da87223 */ /* 0x180fe20000010832 */
[-CC-:B------:R-:W-:Y:S01]  /*5b40*/  FFMA.FTZ R156, R7, R36.reuse, -R50.reuse ;  /* 0x00000024079c7223 */ /* 0x180fe20000010832 */
[-C--:B------:R-:W-:Y:S01]  /*5b50*/  FMUL.FTZ R87, R87, R36.reuse ;  /* 0x0000002457577220 */ /* 0x080fe20000410000 */
[-CC-:B------:R-:W-:Y:S01]  /*5b60*/  FFMA.FTZ R40, R8, R36.reuse, -R50.reuse ;  /* 0x0000002408287223 */ /* 0x180fe20000010832 */
[-CC-:B------:R-:W-:Y:S01]  /*5b70*/  FFMA.FTZ R187, R159, R36.reuse, -R50.reuse ;  /* 0x000000249fbb7223 */ /* 0x180fe20000010832 */
[----:B0-----:R-:W-:Y:S01]  /*5b80*/  FMNMX.FTZ R45, R54, R45, !PT ;  /* 0x0000002d362d7209 */ /* 0x001fe20007810000 */
[-CC-:B------:R-:W-:Y:S01]  /*5b90*/  FFMA.FTZ R158, R11, R36.reuse, -R50.reuse ;  /* 0x000000240b9e7223 */ /* 0x180fe20000010832 */
[----:B------:R-:W-:Y:S01]  /*5ba0*/  MUFU.EX2 R156, R156 ;  /* 0x0000009c009c7308 */ /* 0x000fe20000000800 */
[-CC-:B------:R-:W-:Y:S01]  /*5bb0*/  FFMA.FTZ R170, R161, R36.reuse, -R50.reuse ;  /* 0x00000024a1aa7223 */ /* 0x180fe20000010832 */
[-CC-:B------:R-:W-:Y:S01]  /*5bc0*/  FFMA.FTZ R160, R15, R36.reuse, -R50.reuse ;  /* 0x000000240fa07223 */ /* 0x180fe20000010832 */
[C---:B------:R-:W-:Y:S01]  /*5bd0*/  FADD.FTZ R185, -R45.reuse, R5 ;  /* 0x000000052db97221 */ /* 0x040fe20000010100 */
[-C--:B------:R-:W-:Y:S01]  /*5be0*/  FMUL.FTZ R26, R45, R36.reuse ;  /* 0x000000242d1a7220 */ /* 0x080fe20000410000 */
[-CC-:B------:R-:W-:Y:S01]  /*5bf0*/  FFMA.FTZ R20, R20, R36.reuse, -R50.reuse ;  /* 0x0000002414147223 */ /* 0x180fe20000010832 */
[-C--:B------:R-:W-:Y:S01]  /*5c00*/  FFMA.FTZ R162, R25, R36.reuse, -R50 ;  /* 0x0000002419a27223 */ /* 0x080fe20000010832 */
[-C--:B------:R-:W-:Y:S01]  /*5c10*/  FMUL.FTZ R4, R185, R36.reuse ;  /* 0x00000024b9047220 */ /* 0x080fe20000410000 */
[-CC-:B------:R-:W-:Y:S01]  /*5c20*/  FFMA.FTZ R157, R10, R36.reuse, -R26.reuse ;  /* 0x000000240a9d7223 */ /* 0x180fe2000001081a */
[-CC-:B------:R-:W-:Y:S01]  /*5c30*/  FFMA.FTZ R10, R9, R36.reuse, -R26.reuse ;  /* 0x00000024090a7223 */ /* 0x180fe2000001081a */
[----:B------:R0:W1:Y:S01]  /*5c40*/  MUFU.EX2 R5, R87 ;  /* 0x0000005700057308 */ /* 0x0000620000000800 */
[-CC-:B------:R-:W-:Y:S01]  /*5c50*/  FFMA.FTZ R159, R13, R36.reuse, -R26.reuse ;  /* 0x000000240d9f7223 */ /* 0x180fe2000001081a */
[-CC-:B------:R-:W-:Y:S01]  /*5c60*/  FFMA.FTZ R14, R14, R36.reuse, -R26.reuse ;  /* 0x000000240e0e7223 */ /* 0x180fe2000001081a */
[-CC-:B------:R-:W-:Y:S01]  /*5c70*/  FFMA.FTZ R161, R21, R36.reuse, -R26.reuse ;  /* 0x0000002415a17223 */ /* 0x180fe2000001081a */
[-C--:B------:R-:W-:Y:S01]  /*5c80*/  FFMA.FTZ R24, R24, R36.reuse, -R26 ;  /* 0x0000002418187223 */ /* 0x080fe2000001081a */
[-C--:B------:R-:W-:Y:S01]  /*5c90*/  FFMA.FTZ R185, R163, R36.reuse, -R50 ;  /* 0x00000024a3b97223 */ /* 0x080fe20000010832 */
[-CC-:B------:R-:W-:Y:S01]  /*5ca0*/  FFMA.FTZ R163, R27, R36.reuse, -R26.reuse ;  /* 0x000000241ba37223 */ /* 0x180fe2000001081a */
[-C--:B------:R-:W-:Y:S01]  /*5cb0*/  FFMA.FTZ R28, R28, R36.reuse, -R26 ;  /* 0x000000241c1c7223 */ /* 0x080fe2000001081a */
[----:B------:R-:W-:Y:S01]  /*5cc0*/  MUFU.EX2 R4, R4 ;  /* 0x0000000400047308 */ /* 0x000fe20000000800 */
[-CC-:B------:R-:W-:Y:S01]  /*5cd0*/  FFMA.FTZ R172, R165, R36.reuse, -R50.reuse ;  /* 0x00000024a5ac7223 */ /* 0x180fe20000010832 */
[-C--:B------:R-:W-:Y:S01]  /*5ce0*/  FFMA.FTZ R164, R29, R36.reuse, -R50 ;  /* 0x000000241da47223 */ /* 0x080fe20000010832 */
[-C--:B------:R-:W-:Y:S01]  /*5cf0*/  FFMA.FTZ R165, R31, R36.reuse, -R26 ;  /* 0x000000241fa57223 */ /* 0x080fe2000001081a */
[-C--:B------:R-:W-:Y:S01]  /*5d00*/  FFMA.FTZ R8, R30, R36.reuse, -R50 ;  /* 0x000000241e087223 */ /* 0x080fe20000010832 */
[-C--:B------:R-:W-:Y:S01]  /*5d10*/  FFMA.FTZ R30, R32, R36.reuse, -R26 ;  /* 0x00000024201e7223 */ /* 0x080fe2000001081a */
[-CC-:B0-----:R-:W-:Y:S01]  /*5d20*/  FFMA.FTZ R87, R167, R36.reuse, -R50.reuse ;  /* 0x00000024a7577223 */ /* 0x181fe20000010832 */
[----:B------:R-:W-:Y:S01]  /*5d30*/  FFMA.FTZ R166, R33, R36, -R50 ;  /* 0x0000002421a67223 */ /* 0x000fe20000010832 */
[----:B------:R-:W0:Y:S01]  /*5d40*/  MUFU.EX2 R157, R157 ;  /* 0x0000009d009d7308 */ /* 0x000e220000000800 */
[----:B-1----:R-:W-:Y:S01]  /*5d50*/  FFMA.FTZ R9, R5, R0, R156 ;  /* 0x0000000005097223 */ /* 0x002fe2000001009c */
[-C--:B------:R-:W-:Y:S01]  /*5d60*/  FFMA.FTZ R167, R35, R36.reuse, -R26 ;  /* 0x0000002423a77223 */ /* 0x080fe2000001081a */
[-C--:B------:R-:W-:Y:S01]  /*5d70*/  FFMA.FTZ R229, R34, R36.reuse, -R50 ;  /* 0x0000002422e57223 */ /* 0x080fe20000010832 */
[-C--:B------:R-:W-:Y:S01]  /*5d80*/  FFMA.FTZ R32, R39, R36.reuse, -R26 ;  /* 0x0000002427207223 */ /* 0x080fe2000001081a */
[-C--:B------:R-:W-:Y:S01]  /*5d90*/  FFMA.FTZ R174, R169, R36.reuse, -R50 ;  /* 0x00000024a9ae7223 */ /* 0x080fe20000010832 */
[-CC-:B------:R-:W-:Y:S01]  /*5da0*/  FFMA.FTZ R169, R41, R36.reuse, -R26.reuse ;  /* 0x0000002429a97223 */ /* 0x180fe2000001081a */
[-C--:B------:R-:W-:Y:S01]  /*5db0*/  FFMA.FTZ R34, R43, R36.reuse, -R26 ;  /* 0x000000242b227223 */ /* 0x080fe2000001081a */
[----:B------:R-:W1:Y:S01]  /*5dc0*/  MUFU.EX2 R40, R40 ;  /* 0x0000002800287308 */ /* 0x000e620000000800 */
        /* <DEDUP_REMOVED lines=16> */
[----:B-1----:R-:W-:Y:S01]  /*5ed0*/  FADD.FTZ R9, R40, R9 ;  /* 0x0000000928097221 */ /* 0x002fe20000010000 */
[-C--:B------:R-:W-:Y:S01]  /*5ee0*/  FFMA.FTZ R177, R59, R36.reuse, -R26 ;  /* 0x000000243bb17223 */ /* 0x080fe2000001081a */
[-CC-:B------:R-:W-:Y:S01]  /*5ef0*/  FFMA.FTZ R182, R75, R36.reuse, -R50.reuse ;  /* 0x000000244bb67223 */ /* 0x180fe20000010832 */
[-C--:B------:R-:W-:Y:S01]  /*5f00*/  FFMA.FTZ R75, R48, R36.reuse, -R50 ;  /* 0x00000024304b7223 */ /* 0x080fe20000010832 */
[-C--:B------:R-:W-:Y:S01]  /*5f10*/  FFMA.FTZ R48, R61, R36.reuse, -R26 ;  /* 0x000000243d307223 */ /* 0x080fe2000001081a */
[-C--:B------:R-:W-:Y:S01]  /*5f20*/  FFMA.FTZ R25, R179, R36.reuse, -R50 ;  /* 0x00000024b3197223 */ /* 0x080fe20000010832 */
[-C--:B------:R-:W-:Y:S01]  /*5f30*/  FFMA.FTZ R179, R63, R36.reuse, -R26 ;  /* 0x000000243fb37223 */ /* 0x080fe2000001081a */
[----:B------:R-:W1:Y:S01]  /*5f40*/  MUFU.EX2 R159, R159 ;  /* 0x0000009f009f7308 */ /* 0x000e620000000800 */
[----:B--2---:R-:W-:Y:S01]  /*5f50*/  FADD.FTZ R0, R10, R3 ;  /* 0x000000030a007221 */ /* 0x004fe20000010000 */
[-CC-:B------:R-:W-:Y:S01]  /*5f60*/  FFMA.FTZ R180, R181, R36.reuse, -R50.reuse ;  /* 0x00000024b5b47223 */ /* 0x180fe20000010832 */
[-CC-:B------:R-:W-:Y:S01]  /*5f70*/  FFMA.FTZ R15, R183, R36.reuse, -R50.reuse ;  /* 0x00000024b70f7223 */ /* 0x180fe20000010832 */
[-C--:B------:R-:W-:Y:S01]  /*5f80*/  FFMA.FTZ R11, R77, R36.reuse, -R50 ;  /* 0x000000244d0b7223 */ /* 0x080fe20000010832 */
[-CC-:B------:R-:W-:Y:S01]  /*5f90*/  FFMA.FTZ R50, R65, R36.reuse, -R26.reuse ;  /* 0x0000002441327223 */ /* 0x180fe2000001081a */
[-CC-:B------:R-:W-:Y:S01]  /*5fa0*/  FFMA.FTZ R181, R67, R36.reuse, -R26.reuse ;  /* 0x0000002443b57223 */ /* 0x180fe2000001081a */
[----:B------:R-:W-:Y:S01]  /*5fb0*/  FFMA.FTZ R183, R71, R36, -R26 ;  /* 0x0000002447b77223 */ /* 0x000fe2000001081a */
[----:B------:R-:W2:Y:S01]  /*5fc0*/  MUFU.EX2 R38, R38 ;  /* 0x0000002600267308 */ /* 0x000ea20000000800 */
[----:B0-----:R-:W-:-:S07]  /*5fd0*/  FADD.FTZ R9, R158, R9 ;  /* 0x000000099e097221 */ /* 0x001fce0000010000 */
[----:B------:R-:W0:Y:S01]  /*5fe0*/  MUFU.EX2 R14, R14 ;  /* 0x0000000e000e7308 */ /* 0x000e220000000800 */
[----:B-1----:R-:W-:-:S07]  /*5ff0*/  FADD.FTZ R3, R159, R0 ;  /* 0x000000009f037221 */ /* 0x002fce0000010000 */
[----:B------:R-:W1:Y:S01]  /*6000*/  MUFU.EX2 R160, R160 ;  /* 0x000000a000a07308 */ /* 0x000e620000000800 */
[----:B--2---:R-:W-:-:S07]  /*6010*/  FADD.FTZ R9, R38, R9 ;  /* 0x0000000926097221 */ /* 0x004fce0000010000 */
        /* <DEDUP_REMOVED lines=39> */
[----:B-1----:R-:W-:Y:S01]  /*6290*/  FADD.FTZ R9, R187, R52 ;  /* 0x00000034bb097221 */ /* 0x002fe20000010000 */
[----:B------:R-:W-:-:S06]  /*62a0*/  FFMA.FTZ R52, R69, R36, -R26 ;  /* 0x0000002445347223 */ /* 0x000fcc000001081a */
        /* <DEDUP_REMOVED lines=15> */
[----:B0-----:R-:W-:Y:S01]  /*63a0*/  FADD.FTZ R9, R87, R54 ;  /* 0x0000003657097221 */ /* 0x001fe20000010000 */
[----:B------:R-:W-:-:S06]  /*63b0*/  FFMA.FTZ R54, R73, R36, -R26 ;  /* 0x0000002449367223 */ /* 0x000fcc000001081a */
[----:B------:R-:W0:Y:S01]  /*63c0*/  MUFU.EX2 R175, R175 ;  /* 0x000000af00af7308 */ /* 0x000e220000000800 */
[----:B-1----:R-:W-:-:S07]  /*63d0*/  FADD.FTZ R0, R44, R3 ;  /* 0x000000032c007221 */ /* 0x002fce0000010000 */
[----:B------:R-:W1:Y:S01]  /*63e0*/  MUFU.EX2 R33, R33 ;  /* 0x0000002100217308 */ /* 0x000e620000000800 */
[----:B--2---:R-:W-:Y:S01]  /*63f0*/  FADD.FTZ R56, R174, R9 ;  /* 0x00000009ae387221 */ /* 0x004fe20000010000 */
[----:B------:R-:W-:-:S06]  /*6400*/  FFMA.FTZ R9, R79, R36, -R26 ;  /* 0x000000244f097223 */ /* 0x000fcc000001081a */
        /* <DEDUP_REMOVED lines=16> */
[----:B-1----:R-:W-:Y:S01]  /*6510*/  FADD.FTZ R58, R178, R13 ;  /* 0x0000000db23a7221 */ /* 0x002fe20000010000 */
[-CC-:B------:R-:W-:Y:S01]  /*6520*/  FFMA.FTZ R13, R83, R36.reuse, -R26.reuse ;  /* 0x00000024530d7223 */ /* 0x180fe2000001081a */
[----:B------:R-:W-:-:S05]  /*6530*/  FFMA.FTZ R26, R85, R36, -R26 ;  /* 0x00000024551a7223 */ /* 0x000fca000001081a */
        /* <DEDUP_REMOVED lines=34> */
[----:B-1----:R-:W-:-:S03]  /*6760*/  FADD.FTZ R0, R75, R58 ;  /* 0x0000003a4b007221 */ /* 0x002fc60000010000 */
[----:B--2---:R-:W-:Y:S01]  /*6770*/  FADD.FTZ R3, R26, R3 ;  /* 0x000000031a037221 */ /* 0x004fe20000010000 */
[----:B------:R-:W-:Y:S06]  /*6780*/  @!P0 BRA `(.L_x_220) ;  /* 0x0000000000048947 */ /* 0x000fec0003800000 */
[----:B------:R-:W-:Y:S01]  /*6790*/  BPT.TRAP 0x1 ;  /* 0x000000040000795c */ /* 0x000fe20000300000 */
.L_x_220:
[----:B------:R-:W-:Y:S01]  /*67a0*/  ULEA UR7, UR40, UR11, 0x3 ;  /* 0x0000000b28077291 */ /* 0x000fe2000f8e183f */
[----:B------:R-:W-:Y:S01]  /*67b0*/  ISETP.GT.AND P1, PT, R6, R17, PT ;  /* 0x000000110600720c */ /* 0x000fe20003f24270 */
[----:B------:R-:W-:Y:S01]  /*67c0*/  UMOV UR43, UR38 ;  /* 0x00000026002b7c82 */ /* 0x000fe20008000000 */
[----:B------:R-:W-:Y:S01]  /*67d0*/  UMOV UR40, UR39 ;  /* 0x0000002700287c82 */ /* 0x000fe20008000000 */
[----:B------:R-:W-:Y:S01]  /*67e0*/  UIADD3 UR7, UR7, 0x28860, URZ ;  /* 0x0002886007077890 */ /* 0x000fe2000fffe03f */
[----:B------:R-:W-:Y:S01]  /*67f0*/  F2FP.F16.F32.PACK_AB R168, R187, R168 ;  /* 0x000000a8bba8723e */ /* 0x000fe200000000ff */
[-C--:B------:R-:W-:Y:S01]  /*6800*/  FMUL.FTZ R88, R88, R5.reuse ;  /* 0x0000000558587220 */ /* 0x080fe20000410000 */
[----:B------:R-:W-:Y:S01]  /*6810*/  F2FP.F16.F32.PACK_AB R170, R185, R170 ;  /* 0x000000aab9aa723e */ /* 0x000fe200000000ff */
        /* <DEDUP_REMOVED lines=66> */
[----:B------:R-:W-:Y:S01]  /*6c40*/  VIADD R6, R6, 0xffffffff ;  /* 0xffffffff06067836 */ /* 0x000fe20000000000 */
        /* <DEDUP_REMOVED lines=30> */
[----:B------:R-:W-:Y:S01]  /*6e30*/  F2FP.F16.F32.PACK_AB R187, R26, R13 ;  /* 0x0000000d1abb723e */ /* 0x000fe200000000ff */
[----:B------:R-:W-:Y:S06]  /*6e40*/  @P1 BRA `(.L_x_221) ;  /* 0xffffffd400cc1947 */ /* 0x000fec000383ffff */
.L_x_210:
[----:B------:R-:W-:Y:S06]  /*6e50*/  BAR.ARV 0x8, 0x180 ;  /* 0x0206000000007b1d */ /* 0x000fec0000002000 */
[----:B------:R-:W-:Y:S05]  /*6e60*/  @!P0 BRA `(.L_x_222) ;  /* 0x0000000000048947 */ /* 0x000fea0003800000 */
[----:B------:R-:W-:Y:S01]  /*6e70*/  BPT.TRAP 0x1 ;  /* 0x000000040000795c */ /* 0x000fe20000300000 */
.L_x_222:
        /* <DEDUP_REMOVED lines=9> */
.L_x_223:
[----:B-1----:R-:W-:Y:S05]  /*6f10*/  @P1 BRA `(.L_x_224) ;  /* 0x0000000000081947 */ /* 0x002fea0003800000 */
[----:B------:R-:W1:Y:S02]  /*6f20*/  SYNCS.PHASECHK.TRANS64.TRYWAIT P1, [UR5+0x28850], R4 ;  /* 0x02885004ff0075a7 */ /* 0x000e640008020145 */
[----:B-1----:R-:W-:Y:S05]  /*6f30*/  @!P1 BRA `(.L_x_225) ;  /* 0x00000090008c9947 */ /* 0x002fea0003800000 */
.L_x_224:
[----:B------:R-:W-:Y:S01]  /*6f40*/  UIADD3 UR4, UR4, 0x400, URZ ;  /* 0x0000040004047890 */ /* 0x000fe2000fffe03f */
[----:B------:R-:W-:Y:S01]  /*6f50*/  WARPGROUP.ARRIVE ;  /* 0x00000000000079c5 */ /* 0x000fe20000000000 */
[----:B------:R-:W-:Y:S01]  /*6f60*/  UMOV UR11, 0x40000040 ;  /* 0x40000040000b7882 */ /* 0x000fe20000000000 */
[----:B-1----:R-:W1:Y:S01]  /*6f70*/  SHFL.BFLY PT, R5, R0, 0x2, 0x1f ;  /* 0x0c401f0000057f89 */ /* 0x002e6200000e0000 */
[----:B------:R-:W-:Y:S01]  /*6f80*/  USHF.R.U32.HI UR4, URZ, 0x4, UR4 ;  /* 0x000000043f047899 */ /* 0x000fe20008011604 */
[----:B------:R-:W-:Y:S01]  /*6f90*/  IMAD.MOV.U32 R65, RZ, RZ, RZ ;  /* 0x000000ffff417224 */ /* 0x000fe200078e00ff */
[----:B------:R-:W-:Y:S01]  /*6fa0*/  MOV R8, RZ ;  /* 0x000000ff00087202 */ /* 0x000fe20000000f00 */
[----:B0-----:R-:W0:Y:S01]  /*6fb0*/  SHFL.BFLY PT, R4, R3, 0x2, 0x1f ;  /* 0x0c401f0003047f89 */ /* 0x001e2200000e0000 */
[----:B------:R-:W-:-:S04]  /*6fc0*/  ULOP3.LUT UR4, UR4, 0x3fff, URZ, 0xc0, !UPT ;  /* 0x00003fff04047892 */ /* 0x000fc8000f8ec03f */
        /* <DEDUP_REMOVED lines=9> */
[----:B------:R-:W-:Y:S02]  /*7060*/  IMAD.MOV.U32 R0, RZ, RZ, -0x800000 ;  /* 0xff800000ff007424 */ /* 0x000fe400078e00ff */
[----:B0-----:R-:W-:Y:S01]  /*7070*/  FADD.FTZ R6, R4, R3 ;  /* 0x0000000304067221 */ /* 0x001fe20000010000 */
[----:B------:R-:W-:Y:S01]  /*7080*/  IMAD.MOV.U32 R3, RZ, RZ, -0x800000 ;  /* 0xff800000ff037424 */ /* 0x000fe200078e00ff */
[----:B------:R-:W0:Y:S04]  /*7090*/  SHFL.BFLY PT, R4, R5, 0x1, 0x1f ;  /* 0x0c201f0005047f89 */ /* 0x000e2800000e0000 */
[----:B------:R-:W1:Y:S01]  /*70a0*/  SHFL.BFLY PT, R7, R6, 0x1, 0x1f ;  /* 0x0c201f0006077f89 */ /* 0x000e6200000e0000 */
[----:B0-----:R-:W-:Y:S01]  /*70b0*/  FADD.FTZ R10, R5, R4 ;  /* 0x00000004050a7221 */ /* 0x001fe20000010000 */
[----:B-1----:R-:W-:-:S04]  /*70c0*/  FADD.FTZ R11, R6, R7 ;  /* 0x00000007060b7221 */ /* 0x002fc80000010000 */
[----:B------:R-:W-:Y:S02]  /*70d0*/  FSETP.NE.FTZ.AND P1, PT, R10, RZ, PT ;  /* 0x000000ff0a00720b */ /* 0x000fe40003f35000 */
[----:B------:R-:W-:-:S11]  /*70e0*/  FSETP.NE.FTZ.AND P2, PT, R11, RZ, PT ;  /* 0x000000ff0b00720b */ /* 0x000fd60003f55000 */
[----:B------:R-:W0:Y:S01]  /*70f0*/  @P1 MUFU.LG2 R7, R10 ;  /* 0x0000000a00071308 */ /* 0x000e220000000c00 */
[C---:B------:R-:W-:Y:S01]  /*7100*/  @P1 FMUL.FTZ R4, R36.reuse, 0.69314718246459960938 ;  /* 0x3f31721824041820 */ /* 0x040fe20000410000 */
[----:B------:R-:W-:-:S06]  /*7110*/  @P2 FMUL.FTZ R5, R36, 0.69314718246459960938 ;  /* 0x3f31721824052820 */ /* 0x000fcc0000410000 */
        /* <DEDUP_REMOVED lines=48> */
.L_x_226:
[----:B------:R-:W-:Y:S01]  /*7420*/  UIADD3 UR4, UR5, 0x28860, URZ ;  /* 0x0002886005047890 */ /* 0x000fe2000fffe03f */
[-C--:B------:R-:W-:Y:S01]  /*7430*/  FMUL.FTZ R20, R88, R65.reuse ;  /* 0x0000004158147220 */ /* 0x080fe20000410000 */
[----:B------:R-:W-:Y:S01]  /*7440*/  UIADD3 UR39, UR39, 0x1, URZ ;  /* 0x0000000127277890 */ /* 0x000fe2000fffe03f */
[-C--:B------:R-:W-:Y:S01]  /*7450*/  FMUL.FTZ R21, R89, R65.reuse ;  /* 0x0000004159157220 */ /* 0x080fe20000410000 */
[----:B------:R-:W-:Y:S01]  /*7460*/  UPRMT UR4, UR7, 0x654, UR4 ;  /* 0x0000065407047896 */ /* 0x000fe20008000004 */
[-C--:B------:R-:W-:Y:S01]  /*7470*/  FMUL.FTZ R36, R92, R65.reuse ;  /* 0x000000415c247220 */ /* 0x080fe20000410000 */
[----:B------:R-:W-:Y:S01]  /*7480*/  UISETP.NE.AND UP0, UPT, UR39, 0x2, UPT ;  /* 0x000000022700788c */ /* 0x000fe2000bf05270 */
        /* <DEDUP_REMOVED lines=35> */
[----:B------:R-:W-:Y:S01]  /*76c0*/  USEL UR4, URZ, 0x1, UP0 ;  /* 0x000000013f047887 */ /* 0x000fe20008000000 */
        /* <DEDUP_REMOVED lines=28> */
[----:B------:R-:W-:Y:S01]  /*7890*/  VIADD R205, R205, 0x1 ;  /* 0x00000001cdcd7836 */ /* 0x000fe20000000000 */
[----:B------:R-:W-:-:S02]  /*78a0*/  USEL UR39, UR39, URZ, UP0 ;  /* 0x0000003f27277287 */ /* 0x000fc40008000000 */
[----:B------:R-:W-:-:S12]  /*78b0*/  ULOP3.LUT UR38, UR38, UR4, URZ, 0x3c, !UPT ;  /* 0x0000000426267292 */ /* 0x000fd8000f8e3c3f */
.L_x_202:
[----:B------:R-:W0:Y:S01]  /*78c0*/  S2R R4, SR_CgaCtaId ;  /* 0x0000000000047919 */ /* 0x000e220000008800 */
[----:B------:R-:W-:Y:S01]  /*78d0*/  MOV R17, 0x400 ;  /* 0x0000040000117802 */ /* 0x000fe20000000f00 */
[----:B------:R-:W-:Y:S01]  /*78e0*/  BSSY B0, `(.L_x_227) ;  /* 0x00002c4000007945 */ /* 0x000fe20003800000 */
[----:B------:R-:W-:Y:S02]  /*78f0*/  BAR.SYNC.DEFER_BLOCKING 0x5, 0x180 ;  /* 0x0146000000007b1d */ /* 0x000fe40000010000 */
[----:B0-----:R-:W-:-:S05]  /*7900*/  LEA R17, R4, R17, 0x18 ;  /* 0x0000001104117211 */ /* 0x001fca00078ec0ff */
[----:B------:R0:W1:Y:S01]  /*7910*/  LDS.128 R4, [R17+0x288d0] ;  /* 0x0288d00011047984 */ /* 0x0000620000000c00 */
[----:B------:R-:W-:Y:S06]  /*7920*/  BAR.ARV 0x4, 0x180 ;  /* 0x0106000000007b1d */ /* 0x000fec0000002000 */
[----:B------:R-:W-:Y:S05]  /*7930*/  @P0 BRA `(.L_x_228) ;  /* 0x00000020001c0947 */ /* 0x000fea0003800000 */
[----:B-1----:R-:W1:Y:S01]  /*7940*/  S2R R4, SR_SWINHI ;  /* 0x0000000000047919 */ /* 0x002e620000002f00 */
[----:B------:R-:W-:Y:S01]  /*7950*/  SHF.L.U64.HI R106, R19, 0x2, R202 ;  /* 0x00000002136a7819 */ /* 0x000fe200000102ca */
[----:B------:R-:W-:Y:S01]  /*7960*/  ULDC.64 UR4, c[0x0][0xc08] ;  /* 0x0003020000047ab9 */ /* 0x000fe20000000a00 */
[----:B------:R-:W-:Y:S02]  /*7970*/  MOV R88, R17 ;  /* 0x0000001100587202 */ /* 0x000fe40000000f00 */
[----:B-1----:R-:W-:-:S03]  /*7980*/  MOV R89, R4 ;  /* 0x0000000400597202 */ /* 0x002fc60000000f00 */
[----:B------:R-:W-:-:S03]  /*7990*/  IMAD.WIDE R12, R225, 0x2, R88 ;  /* 0x00000002e10c7825 */ /* 0x000fc600078e0258 */
[C---:B------:R-:W-:Y:S02]  /*79a0*/  IADD3 R105, P1, R12.reuse, 0x4040, RZ ;  /* 0x000040400c697810 */ /* 0x040fe40007f3e0ff */
[C---:B------:R-:W-:Y:S02]  /*79b0*/  IADD3 R103, P2, R12.reuse, 0x4020, RZ ;  /* 0x000040200c677810 */ /* 0x040fe40007f5e0ff */
[----:B------:R-:W-:Y:S01]  /*79c0*/  IADD3 R15, P3, R12, 0x4000, RZ ;  /* 0x000040000c0f7810 */ /* 0x000fe20007f7e0ff */
[--C-:B------:R-:W-:Y:S01]  /*79d0*/  IMAD.X R27, RZ, RZ, R13.reuse, P1 ;  /* 0x000000ffff1b7224 */ /* 0x100fe200008e060d */
[----:B------:R-:W-:Y:S01]  /*79e0*/  LOP3.LUT R10, R105, 0x380, RZ, 0xc0, !PT ;  /* 0x00000380690a7812 */ /* 0x000fe200078ec0ff */
[----:B------:R-:W-:Y:S01]  /*79f0*/  IMAD.X R33, RZ, RZ, R13, P2 ;  /* 0x000000ffff217224 */ /* 0x000fe200010e060d */
[----:B------:R-:W-:Y:S02]  /*7a00*/  LOP3.LUT R8, R103, 0x380, RZ, 0xc0, !PT ;  /* 0x0000038067087812 */ /* 0x000fe400078ec0ff */
[----:B------:R-:W-:-:S02]  /*7a10*/  LOP3.LUT R4, R15, 0x380, RZ, 0xc0, !PT ;  /* 0x000003800f047812 */ /* 0x000fc400078ec0ff */
[C---:B------:R-:W-:Y:S02]  /*7a20*/  LOP3.LUT R9, R12.reuse, 0x380, RZ, 0xc0, !PT ;  /* 0x000003800c097812 */ /* 0x040fe400078ec0ff */
[----:B------:R-:W-:Y:S02]  /*7a30*/  IADD3 R107, P0, R12, 0x4060, RZ ;  /* 0x000040600c6b7810 */ /* 0x000fe40007f1e0ff */
[----:B------:R-:W-:Y:S02]  /*7a40*/  SHF.R.U64 R10, R10, 0x3, RZ ;  /* 0x000000030a0a7819 */ /* 0x000fe400000012ff */
[----:B------:R-:W-:Y:S01]  /*7a50*/  SHF.R.U64 R8, R8, 0x3, RZ ;  /* 0x0000000308087819 */ /* 0x000fe200000012ff */
[----:B------:R-:W-:Y:S01]  /*7a60*/  IMAD.X R31, RZ, RZ, R13, P0 ;  /* 0x000000ffff1f7224 */ /* 0x000fe200000e060d */
[C---:B------:R-:W-:Y:S02]  /*7a70*/  IADD3 R101, P4, R12.reuse, 0x60, RZ ;  /* 0x000000600c657810 */ /* 0x040fe40007f9e0ff */
[----:B------:R-:W-:-:S02]  /*7a80*/  IADD3 R93, P5, R12, 0x40, RZ ;  /* 0x000000400c5d7810 */ /* 0x000fc40007fbe0ff */
[----:B------:R-:W-:Y:S01]  /*7a90*/  SHF.R.U64 R4, R4, 0x3, RZ ;  /* 0x0000000304047819 */ /* 0x000fe200000012ff */
[--C-:B------:R-:W-:Y:S01]  /*7aa0*/  IMAD.X R11, RZ, RZ, R13.reuse, P4 ;  /* 0x000000ffff0b7224 */ /* 0x100fe200020e060d */
[----:B------:R-:W-:Y:S01]  /*7ab0*/  BAR.SYNC.DEFER_BLOCKING 0x1, 0x100 ;  /* 0x0044000000007b1d */ /* 0x000fe20000010000 */
[----:B------:R-:W-:Y:S02]  /*7ac0*/  IADD3 R35, P6, R12, 0x20, RZ ;  /* 0x000000200c237810 */ /* 0x000fe40007fde0ff */
[----:B------:R-:W-:Y:S02]  /*7ad0*/  SHF.R.U64 R9, R9, 0x3, RZ ;  /* 0x0000000309097819 */ /* 0x000fe400000012ff */
[----:B------:R-:W-:Y:S01]  /*7ae0*/  LOP3.LUT R14, R107, 0x380, RZ, 0xc0, !PT ;  /* 0x000003806b0e7812 */ /* 0x000fe200078ec0ff */
[----:B------:R-:W-:Y:S01]  /*7af0*/  IMAD.X R25, RZ, RZ, R13, P6 ;  /* 0x000000ffff197224 */ /* 0x000fe200030e060d */
[----:B------:R-:W-:Y:S02]  /*7b00*/  LOP3.LUT R26, R10, R105, RZ, 0x3c, !PT ;  /* 0x000000690a1a7212 */ /* 0x000fe400078e3cff */
[----:B------:R-:W-:-:S02]  /*7b10*/  LOP3.LUT R32, R8, R103, RZ, 0x3c, !PT ;  /* 0x0000006708207212 */ /* 0x000fc400078e3cff */
[----:B------:R-:W-:Y:S02]  /*7b20*/  LOP3.LUT R28, R4, R15, RZ, 0x3c, !PT ;  /* 0x0000000f041c7212 */ /* 0x000fe400078e3cff */
[----:B------:R-:W-:Y:S02]  /*7b30*/  LOP3.LUT R10, R101, 0x380, RZ, 0xc0, !PT ;  /* 0x00000380650a7812 */ /* 0x000fe400078ec0ff */
[----:B------:R-:W-:Y:S02]  /*7b40*/  LOP3.LUT R8, R93, 0x380, RZ, 0xc0, !PT ;  /* 0x000003805d087812 */ /* 0x000fe400078ec0ff */
[----:B------:R-:W-:Y:S02]  /*7b50*/  LOP3.LUT R4, R35, 0x380, RZ, 0xc0, !PT ;  /* 0x0000038023047812 */ /* 0x000fe400078ec0ff */
[----:B------:R-:W-:Y:S01]  /*7b60*/  LOP3.LUT R12, R9, R12, RZ, 0x3c, !PT ;  /* 0x0000000c090c7212 */ /* 0x000fe200078e3cff */
[----:B------:R-:W-:Y:S01]  /*7b70*/  IMAD.X R9, RZ, RZ, R13, P5 ;  /* 0x000000ffff097224 */ /* 0x000fe200028e060d */
[----:B------:R-:W-:-:S02]  /*7b80*/  SHF.R.U64 R14, R14, 0x3, RZ ;  /* 0x000000030e0e7819 */ /* 0x000fc400000012ff */
[----:B------:R-:W-:Y:S02]  /*7b90*/  SHF.R.U64 R10, R10, 0x3, RZ ;  /* 0x000000030a0a7819 */ /* 0x000fe400000012ff */
[----:B------:R-:W-:Y:S02]  /*7ba0*/  SHF.R.U64 R8, R8, 0x3, RZ ;  /* 0x0000000308087819 */ /* 0x000fe400000012ff */
[----:B------:R-:W-:Y:S02]  /*7bb0*/  SHF.R.U64 R4, R4, 0x3, RZ ;  /* 0x0000000304047819 */ /* 0x000fe400000012ff */
[----:B------:R-:W-:Y:S02]  /*7bc0*/  IADD3.X R29, RZ, R13, RZ, P3, !PT ;  /* 0x0000000dff1d7210 */ /* 0x000fe40001ffe4ff */
[----:B------:R-:W-:Y:S01]  /*7bd0*/  LOP3.LUT R30, R14, R107, RZ, 0x3c, !PT ;  /* 0x0000006b0e1e7212 */ /* 0x000fe200078e3cff */
[----:B------:R-:W-:Y:S01]  /*7be0*/  IMAD.SHL.U32 R107, R19, 0x4, RZ ;  /* 0x00000004136b7824 */ /* 0x000fe200078e00ff */
[----:B------:R-:W-:-:S02]  /*7bf0*/  MOV R34, R12 ;  /* 0x0000000c00227202 */ /* 0x000fc40000000f00 */
[----:B------:R-:W-:Y:S02]  /*7c00*/  F2FP.F16.F32.PACK_AB R12, R21, R20 ;  /* 0x00000014150c723e */ /* 0x000fe400000000ff */
[----:B------:R-:W-:Y:S02]  /*7c10*/  F2FP.F16.F32.PACK_AB R13, R67, R66 ;  /* 0x00000042430d723e */ /* 0x000fe400000000ff */
[----:B------:R-:W-:Y:S02]  /*7c20*/  F2FP.F16.F32.PACK_AB R14, R37, R36 ;  /* 0x00000024250e723e */ /* 0x000fe400000000ff */
[----:B------:R-:W-:Y:S02]  /*7c30*/  F2FP.F16.F32.PACK_AB R15, R69, R68 ;  /* 0x00000044450f723e */ /* 0x000fe400000000ff */
[----:B------:R-:W-:Y:S02]  /*7c40*/  LOP3.LUT R10, R10, R101, RZ, 0x3c, !PT ;  /* 0x000000650a0a7212 */ /* 0x000fe400078e3cff */
[----:B------:R-:W-:Y:S01]  /*7c50*/  LOP3.LUT R8, R8, R93, RZ, 0x3c, !PT ;  /* 0x0000005d08087212 */ /* 0x000fe200078e3cff */
[----:B------:R1:W-:Y:S01]  /*7c60*/  STSM.16.M88.4 [R34], R12 ;  /* 0x0000000c22007844 */ /* 0x0003e20000000200 */
[----:B------:R-:W-:Y:S01]  /*7c70*/  LOP3.LUT R24, R4, R35, RZ, 0x3c, !PT ;  /* 0x0000002304187212 */ /* 0x000fe200078e3cff */
[----:B------:R-:W2:Y:S01]  /*7c80*/  LDC.64 R92, c[0x0][0xc00] ;  /* 0x00030000ff5c7b82 */ /* 0x000ea20000000a00 */
[----:B------:R-:W-:-:S02]  /*7c90*/  MOV R103, R10 ;  /* 0x0000000a00677202 */ /* 0x000fc40000000f00 */
[----:B------:R-:W-:Y:S02]  /*7ca0*/  MOV R104, R8 ;  /* 0x0000000800687202 */ /* 0x000fe40000000f00 */
[----:B------:R-:W-:Y:S02]  /*7cb0*/  MOV R105, R24 ;  /* 0x0000001800697202 */ /* 0x000fe40000000f00 */
[----:B------:R-:W-:Y:S02]  /*7cc0*/  F2FP.F16.F32.PACK_AB R8, R39, R38 ;  /* 0x000000262708723e */ /* 0x000fe400000000ff */
[----:B------:R-:W-:Y:S02]  /*7cd0*/  F2FP.F16.F32.PACK_AB R9, R71, R70 ;  /* 0x000000464709723e */ /* 0x000fe400000000ff */
[----:B------:R-:W-:Y:S02]  /*7ce0*/  F2FP.F16.F32.PACK_AB R10, R41, R40 ;  /* 0x00000028290a723e */ /* 0x000fe400000000ff */
[----:B------:R-:W-:-:S02]  /*7cf0*/  F2FP.F16.F32.PACK_AB R11, R73, R72 ;  /* 0x00000048490b723e */ /* 0x000fc400000000ff */
[----:B-1----:R-:W-:Y:S02]  /*7d00*/  F2FP.F16.F32.PACK_AB R12, R43, R42 ;  /* 0x0000002a2b0c723e */ /* 0x002fe400000000ff */
[----:B------:R-:W-:Y:S01]  /*7d10*/  F2FP.F16.F32.PACK_AB R13, R75, R74 ;  /* 0x0000004a4b0d723e */ /* 0x000fe200000000ff */
[----:B------:R1:W-:Y:S01]  /*7d20*/  STSM.16.M88.4 [R105], R8 ;  /* 0x0000000869007844 */ /* 0x0003e20000000200 */
[----:B------:R-:W-:Y:S02]  /*7d30*/  F2FP.F16.F32.PACK_AB R14, R45, R44 ;  /* 0x0000002c2d0e723e */ /* 0x000fe400000000ff */
[----:B------:R-:W-:Y:S02]  /*7d40*/  F2FP.F16.F32.PACK_AB R15, R77, R76 ;  /* 0x0000004c4d0f723e */ /* 0x000fe400000000ff */
[----:B------:R-:W-:Y:S02]  /*7d50*/  MOV R101, R26 ;  /* 0x0000001a00657202 */ /* 0x000fe40000000f00 */
[----:B------:R-:W-:Y:S01]  /*7d60*/  MOV R4, R30 ;  /* 0x0000001e00047202 */ /* 0x000fe20000000f00 */
[----:B------:R3:W-:Y:S01]  /*7d70*/  STSM.16.M88.4 [R104], R12 ;  /* 0x0000000c68007844 */ /* 0x0007e20000000200 */
[----:B------:R-:W-:-:S02]  /*7d80*/  MOV R100, R28 ;  /* 0x0000001c00647202 */ /* 0x000fc40000000f00 */
[----:B------:R-:W-:Y:S02]  /*7d90*/  F2FP.F16.F32.PACK_AB R24, R47, R46 ;  /* 0x0000002e2f18723e */ /* 0x000fe400000000ff */
[----:B------:R-:W-:Y:S02]  /*7da0*/  F2FP.F16.F32.PACK_AB R25, R79, R78 ;  /* 0x0000004e4f19723e */ /* 0x000fe400000000ff */
[----:B------:R-:W-:Y:S02]  /*7db0*/  F2FP.F16.F32.PACK_AB R26, R49, R48 ;  /* 0x00000030311a723e */ /* 0x000fe400000000ff */
[----:B------:R-:W-:Y:S02]  /*7dc0*/  F2FP.F16.F32.PACK_AB R27, R81, R80 ;  /* 0x00000050511b723e */ /* 0x000fe400000000ff */
[----:B------:R-:W-:Y:S02]  /*7dd0*/  F2FP.F16.F32.PACK_AB R28, R51, R50 ;  /* 0x00000032331c723e */ /* 0x000fe400000000ff */
[----:B------:R-:W-:Y:S01]  /*7de0*/  F2FP.F16.F32.PACK_AB R29, R83, R82 ;  /* 0x00000052531d723e */ /* 0x000fe200000000ff */
[----:B------:R-:W-:Y:S01]  /*7df0*/  STSM.16.M88.4 [R103], R24 ;  /* 0x0000001867007844 */ /* 0x000fe20000000200 */
[----:B------:R-:W-:-:S02]  /*7e00*/  F2FP.F16.F32.PACK_AB R30, R53, R52 ;  /* 0x00000034351e723e */ /* 0x000fc400000000ff */
[----:B------:R-:W-:Y:S02]  /*7e10*/  F2FP.F16.F32.PACK_AB R31, R85, R84 ;  /* 0x00000054551f723e */ /* 0x000fe400000000ff */
[----:B------:R-:W-:Y:S02]  /*7e20*/  MOV R102, R32 ;  /* 0x0000002000667202 */ /* 0x000fe40000000f00 */
[----:B------:R-:W-:Y:S01]  /*7e30*/  F2FP.F16.F32.PACK_AB R32, R55, R54 ;  /* 0x000000363720723e */ /* 0x000fe200000000ff */
[----:B------:R4:W-:Y:S01]  /*7e40*/  STSM.16.M88.4 [R100], R28 ;  /* 0x0000001c64007844 */ /* 0x0009e20000000200 */
[----:B------:R-:W-:Y:S02]  /*7e50*/  F2FP.F16.F32.PACK_AB R33, R87, R86 ;  /* 0x000000565721723e */ /* 0x000fe400000000ff */
[----:B------:R-:W-:Y:S02]  /*7e60*/  F2FP.F16.F32.PACK_AB R34, R57, R56 ;  /* 0x000000383922723e */ /* 0x000fe400000000ff */
[----:B------:R-:W-:-:S02]  /*7e70*/  F2FP.F16.F32.PACK_AB R35, R91, R90 ;  /* 0x0000005a5b23723e */ /* 0x000fc400000000ff */
[----:B-1----:R-:W-:Y:S02]  /*7e80*/  F2FP.F16.F32.PACK_AB R8, R59, R58 ;  /* 0x0000003a3b08723e */ /* 0x002fe400000000ff */
[----:B------:R-:W-:Y:S01]  /*7e90*/  F2FP.F16.F32.PACK_AB R9, R95, R94 ;  /* 0x0000005e5f09723e */ /* 0x000fe200000000ff */
[----:B------:R-:W-:Y:S01]  /*7ea0*/  STSM.16.M88.4 [R102], R32 ;  /* 0x0000002066007844 */ /* 0x000fe20000000200 */
[----:B------:R-:W-:Y:S02]  /*7eb0*/  F2FP.F16.F32.PACK_AB R10, R61, R60 ;  /* 0x0000003c3d0a723e */ /* 0x000fe400000000ff */
[----:B------:R-:W-:Y:S02]  /*7ec0*/  F2FP.F16.F32.PACK_AB R11, R97, R96 ;  /* 0x00000060610b723e */ /* 0x000fe400000000ff */
[----:B---3--:R-:W-:Y:S01]  /*7ed0*/  F2FP.F16.F32.PACK_AB R12, R63, R62 ;  /* 0x0000003e3f0c723e */ /* 0x008fe200000000ff */
[----:B----4-:R-:W-:Y:S01]  /*7ee0*/  IMAD.MOV.U32 R100, RZ, RZ, RZ ;  /* 0x000000ffff647224 */ /* 0x010fe200078e00ff */
[----:B------:R-:W-:Y:S01]  /*7ef0*/  F2FP.F16.F32.PACK_AB R13, R99, R98 ;  /* 0x00000062630d723e */ /* 0x000fe200000000ff */
[----:B------:R1:W-:Y:S01]  /*7f00*/  STSM.16.M88.4 [R101], R8 ;  /* 0x0000000865007844 */ /* 0x0003e20000000200 */
[----:B------:R-:W-:-:S02]  /*7f10*/  F2FP.F16.F32.PACK_AB R14, R65, R64 ;  /* 0x00000040410e723e */ /* 0x000fc400000000ff */
[----:B------:R-:W-:Y:S02]  /*7f20*/  F2FP.F16.F32.PACK_AB R15, R151, R150 ;  /* 0x00000096970f723e */ /* 0x000fe400000000ff */
[----:B--2---:R-:W-:Y:S02]  /*7f30*/  ISETP.NE.U32.AND P0, PT, R92, RZ, PT ;  /* 0x000000ff5c00720c */ /* 0x004fe40003f05070 */
[----:B------:R-:W-:Y:S01]  /*7f40*/  IADD3 R24, P1, R107, R92, RZ ;  /* 0x0000005c6b187210 */ /* 0x000fe20007f3e0ff */
[----:B------:R2:W-:Y:S01]  /*7f50*/  STSM.16.M88.4 [R4], R12 ;  /* 0x0000000c04007844 */ /* 0x0005e20000000200 */
[----:B------:R-:W-:Y:S01]  /*7f60*/  BAR.SYNC.DEFER_BLOCKING 0x1, 0x100 ;  /* 0x0044000000007b1d */ /* 0x000fe20000010000 */
[----:B------:R-:W-:Y:S02]  /*7f70*/  ISETP.NE.AND.EX P0, PT, R93, RZ, PT, P0 ;  /* 0x000000ff5d00720c */ /* 0x000fe40003f05300 */
[----:B------:R-:W-:-:S05]  /*7f80*/  IMAD.X R25, R106, 0x1, R93, P1 ;  /* 0x000000016a197824 */ /* 0x000fca00008e065d */
[----:B-1----:R-:W1:Y:S08]  /*7f90*/  LDC R9, c[0x0][0xad4] ;  /* 0x0002b500ff097b82 */ /* 0x002e700000000800 */
[----:B--2---:R-:W2:Y:S01]  /*7fa0*/  LDC R4, c[0x0][0xbe8] ;  /* 0x0002fa00ff047b82 */ /* 0x004ea20000000800 */
[----:B------:R-:W3:Y:S01]  /*7fb0*/  @P0 LDG.E R100, desc[UR36][R24.64] ;  /* 0x0000002418640981 */ /* 0x000ee2000c1e1900 */
[----:B------:R-:W-:-:S04]  /*7fc0*/  ISETP.NE.U32.AND P1, PT, RZ, UR4, PT ;  /* 0x00000004ff007c0c */ /* 0x000fc8000bf25070 */
[----:B------:R-:W-:-:S13]  /*7fd0*/  ISETP.NE.AND.EX P1, PT, RZ, UR5, PT, P1 ;  /* 0x00000005ff007c0c */ /* 0x000fda000bf25310 */
[----:B------:R-:W-:Y:S01]  /*7fe0*/  @P1 IADD3 R26, P2, R107, UR4, RZ ;  /* 0x000000046b1a1c10 */ /* 0x000fe2000ff5e0ff */
[----:B------:R-:W-:Y:S01]  /*7ff0*/  ULDC UR4, c[0x0][0xa88] ;  /* 0x0002a20000047ab9 */ /* 0x000fe20000000800 */
[----:B--2---:R-:W-:Y:S02]  /*8000*/  ISETP.NE.AND P4, PT, R4, 0x1, PT ;  /* 0x000000010400780c */ /* 0x004fe40003f85270 */
[----:B------:R-:W-:Y:S02]  /*8010*/  @P1 IADD3.X R27, R106, UR5, RZ, P2, !PT ;  /* 0x000000056a1b1c10 */ /* 0x000fe400097fe4ff */
[C---:B------:R-:W-:Y:S02]  /*8020*/  ISETP.NE.AND P2, PT, R18.reuse, RZ, PT ;  /* 0x000000ff1200720c */ /* 0x040fe40003f45270 */
[----:B------:R-:W-:Y:S02]  /*8030*/  MOV R29, UR4 ;  /* 0x00000004001d7c02 */ /* 0x000fe40008000f00 */
[----:B-1----:R-:W-:Y:S01]  /*8040*/  SEL R9, R18, R9, P2 ;  /* 0x0000000912097207 */ /* 0x002fe20001000000 */
[----:B------:R-:W-:-:S03]  /*8050*/  IMAD.MOV.U32 R18, RZ, RZ, 0x9b8 ;  /* 0x000009b8ff127424 */ /* 0x000fc600078e00ff */
[----:B------:R-:W-:Y:S01]  /*8060*/  ISETP.GT.AND P3, PT, R9, 0x1, PT ;  /* 0x000000010900780c */ /* 0x000fe20003f64270 */
[----:B------:R-:W1:Y:S01]  /*8070*/  @P4 LDC R28, c[0x0][0xbec] ;  /* 0x0002fb00ff1c4b82 */ /* 0x000e620000000800 */
[----:B------:R2:W5:Y:S01]  /*8080*/  @P1 LDG.E R29, desc[UR36][R26.64] ;  /* 0x000000241a1d1981 */ /* 0x000562000c1e1900 */
[----:B------:R-:W-:Y:S01]  /*8090*/  ISETP.NE.U32.AND P2, PT, R92, RZ, PT ;  /* 0x000000ff5c00720c */ /* 0x000fe20003f45070 */
[----:B------:R-:W-:Y:S01]  /*80a0*/  IMAD R101, R16, 0x80, R224 ;  /* 0x0000008010657824 */ /* 0x000fe200078e02e0 */
[----:B------:R-:W-:Y:S02]  /*80b0*/  SEL R18, R18, 0x978, P3 ;  /* 0x0000097812127807 */ /* 0x000fe40001800000 */
[----:B------:R-:W-:Y:S02]  /*80c0*/  ISETP.NE.AND.EX P2, PT, R93, RZ, PT, P2 ;  /* 0x000000ff5d00720c */ /* 0x000fe40003f45320 */
[----:B------:R-:W4:Y:S01]  /*80d0*/  LDC.64 R14, c[0x0][R18+0x220] ;  /* 0x00008800120e7b82 */ /* 0x000f220000000a00 */
[----:B------:R-:W-:-:S02]  /*80e0*/  SEL R31, R201, RZ, P3 ;  /* 0x000000ffc91f7207 */ /* 0x000fc40001800000 */
[----:B------:R-:W-:Y:S02]  /*80f0*/  SEL R19, R19, RZ, !P2 ;  /* 0x000000ff13137207 */ /* 0x000fe40005000000 */
[----:B--2---:R-:W-:-:S03]  /*8100*/  SEL R27, R202, RZ, !P2 ;  /* 0x000000ffca1b7207 */ /* 0x004fc60005000000 */
[----:B------:R-:W2:Y:S08]  /*8110*/  LDC.64 R10, c[0x0][R18+0x218] ;  /* 0x00008600120a7b82 */ /* 0x000eb00000000a00 */
[----:B------:R-:W0:Y:S08]  /*8120*/  @P4 LDC R93, c[0x0][0xbf0] ;  /* 0x0002fc00ff5d4b82 */ /* 0x000e300000000800 */
[----:B------:R-:W1:Y:S01]  /*8130*/  LDC.64 R12, c[0x0][R18+0x228] ;  /* 0x00008a00120c7b82 */ /* 0x000e620000000a00 */
[----:B----4-:R-:W-:-:S04]  /*8140*/  IMAD R15, R15, R19, RZ ;  /* 0x000000130f0f7224 */ /* 0x010fc800078e02ff */
[C---:B------:R-:W-:Y:S02]  /*8150*/  IMAD R35, R14.reuse, R27, R15 ;  /* 0x0000001b0e237224 */ /* 0x040fe400078e020f */
[----:B------:R-:W-:Y:S01]  /*8160*/  IMAD.WIDE.U32 R14, R14, R19, RZ ;  /* 0x000000130e0e7225 */ /* 0x000fe200078e00ff */
[----:B------:R-:W4:Y:S03]  /*8170*/  LDC.64 R8, c[0x0][0xba8] ;  /* 0x0002ea00ff087b82 */ /* 0x000f260000000a00 */
[----:B--2---:R-:W-:-:S04]  /*8180*/  IMAD.WIDE.U32 R26, R10, R2, RZ ;  /* 0x000000020a1a7225 */ /* 0x004fc800078e00ff */
[----:B------:R-:W-:Y:S02]  /*8190*/  IMAD R33, R11, R2, RZ ;  /* 0x000000020b217224 */ /* 0x000fe400078e02ff */
[----:B------:R-:W2:Y:S01]  /*81a0*/  LDC.64 R10, c[0x0][R18+0x210] ;  /* 0x00008400120a7b82 */ /* 0x000ea20000000a00 */
[----:B------:R-:W-:Y:S02]  /*81b0*/  IMAD.IADD R35, R15, 0x1, R35 ;  /* 0x000000010f237824 */ /* 0x000fe400078e0223 */
[----:B------:R-:W-:Y:S02]  /*81c0*/  IMAD.MOV.U32 R15, RZ, RZ, R101 ;  /* 0x000000ffff0f7224 */ /* 0x000fe400078e0065 */
[----:B------:R-:W-:Y:S02]  /*81d0*/  IMAD.IADD R33, R27, 0x1, R33 ;  /* 0x000000011b217824 */ /* 0x000fe400078e0221 */
[-C--:B-1----:R-:W-:Y:S02]  /*81e0*/  IMAD R27, R13, R31.reuse, RZ ;  /* 0x0000001f0d1b7224 */ /* 0x082fe400078e02ff */
[----:B------:R-:W-:-:S05]  /*81f0*/  IMAD.WIDE.U32 R12, R12, R31, RZ ;  /* 0x0000001f0c0c7225 */ /* 0x000fca00078e00ff */
[----:B------:R-:W-:Y:S01]  /*8200*/  IADD3 R27, R13, R27, RZ ;  /* 0x0000001b0d1b7210 */ /* 0x000fe20007ffe0ff */
[----:B----4-:R-:W1:Y:S08]  /*8210*/  @!P3 LDC R8, c[0x0][0xb50] ;  /* 0x0002d400ff08bb82 */ /* 0x010e700000000800 */
[----:B------:R-:W4:Y:S01]  /*8220*/  @!P3 LDC R9, c[0x0][0xb54] ;  /* 0x0002d500ff09bb82 */ /* 0x000f220000000800 */
[--C-:B---3--:R-:W-:Y:S01]  /*8230*/  IADD3 R26, P2, P5, R14, R26, R100.reuse ;  /* 0x0000001a0e1a7210 */ /* 0x108fe20007d5e064 */
[----:B------:R-:W-:Y:S01]  /*8240*/  @P4 IMAD.HI.U32 R14, R101, R28, RZ ;  /* 0x0000001c650e4227 */ /* 0x000fe200078e00ff */
[----:B------:R-:W-:-:S04]  /*8250*/  SHF.R.S32.HI R92, RZ, 0x1f, R100 ;  /* 0x0000001fff5c7819 */ /* 0x000fc80000011464 */
[----:B0-----:R-:W-:Y:S02]  /*8260*/  @P4 SHF.R.U32.HI R15, RZ, R93, R14 ;  /* 0x0000005dff0f4219 */ /* 0x001fe4000001160e */
[----:B------:R-:W-:Y:S02]  /*8270*/  IADD3.X R14, R35, R33, R92, P2, P5 ;  /* 0x00000021230e7210 */ /* 0x000fe400017ea45c */
[----:B------:R-:W-:Y:S01]  /*8280*/  IADD3 R12, P2, P5, R15, R26, R12 ;  /* 0x0000001a0f0c7210 */ /* 0x000fe20007d5e00c */
[--C-:B------:R-:W-:Y:S01]  /*8290*/  IMAD.MOV R31, RZ, RZ, -R15.reuse ;  /* 0x000000ffff1f7224 */ /* 0x100fe200078e0a0f */
[----:B------:R-:W-:-:S03]  /*82a0*/  SHF.R.S32.HI R13, RZ, 0x1f, R15 ;  /* 0x0000001fff0d7819 */ /* 0x000fc6000001140f */
[----:B------:R-:W-:Y:S01]  /*82b0*/  IMAD R15, R4, R31, R101 ;  /* 0x0000001f040f7224 */ /* 0x000fe200078e0265 */
[----:B------:R-:W-:-:S03]  /*82c0*/  IADD3.X R13, R13, R14, R27, P2, P5 ;  /* 0x0000000e0d0d7210 */ /* 0x000fc600017ea41b */
[----:B--2---:R-:W-:Y:S01]  /*82d0*/  IMAD R11, R11, R15, RZ ;  /* 0x0000000f0b0b7224 */ /* 0x004fe200078e02ff */
[----:B------:R-:W-:-:S05]  /*82e0*/  SHF.R.S32.HI R27, RZ, 0x1f, R15 ;  /* 0x0000001fff1b7819 */ /* 0x000fca000001140f */
[C---:B------:R-:W-:Y:S02]  /*82f0*/  IMAD R27, R10.reuse, R27, R11 ;  /* 0x0000001b0a1b7224 */ /* 0x040fe400078e020b */
[----:B------:R-:W-:-:S04]  /*8300*/  IMAD.WIDE.U32 R10, R10, R15, R12 ;  /* 0x0000000f0a0a7225 */ /* 0x000fc800078e000c */
[----:B------:R-:W-:Y:S01]  /*8310*/  IMAD.IADD R11, R11, 0x1, R27 ;  /* 0x000000010b0b7824 */ /* 0x000fe200078e021b */
[----:B-1----:R-:W-:-:S04]  /*8320*/  LEA R12, P2, R10, R8, 0x2 ;  /* 0x000000080a0c7211 */ /* 0x002fc800078410ff */
[----:B----4-:R-:W-:Y:S01]  /*8330*/  LEA.HI.X R14, R10, R9, R11, 0x2, P2 ;  /* 0x000000090a0e7211 */ /* 0x010fe200010f140b */
[----:B------:R-:W-:Y:S08]  /*8340*/  @P1 BRA `(.L_x_229) ;  /* 0x0000000000101947 */ /* 0x000ff00003800000 */
[----:B------:R-:W-:Y:S05]  /*8350*/  @!P0 BRA `(.L_x_229) ;  /* 0x00000000000c8947 */ /* 0x000fea0003800000 */
[----:B------:R-:W2:Y:S04]  /*8360*/  LDG.E R8, desc[UR36][R24.64] ;  /* 0x0000002418087981 */ /* 0x000ea8000c1e1900 */
[----:B-----5:R-:W2:Y:S02]  /*8370*/  LDG.E R29, desc[UR36][R24.64+0x4] ;  /* 0x00000424181d7981 */ /* 0x020ea4000c1e1900 */
[----:B--2---:R-:W-:-:S07]  /*8380*/  IMAD.IADD R29, R29, 0x1, -R8 ;  /* 0x000000011d1d7824 */ /* 0x004fce00078e0a08 */
.L_x_229:
[----:B------:R-:W-:Y:S01]  /*8390*/  SHFL.IDX PT, R8, R12, RZ, 0x1c1f ;  /* 0x001c1fff0c087589 */ /* 0x000fe200000e0000 */
[----:B------:R-:W-:Y:S01]  /*83a0*/  IMAD R15, R16, 0x80, R223 ;  /* 0x00000080100f7824 */ /* 0x000fe200078e02df */
[----:B------:R-:W-:Y:S01]  /*83b0*/  LOP3.LUT P0, RZ, R206, 0x3, RZ, 0xc0, !PT ;  /* 0x00000003ceff7812 */ /* 0x000fe2000780c0ff */
[----:B-----5:R-:W-:Y:S01]  /*83c0*/  IMAD R18, R29, R4, RZ ;  /* 0x000000041d127224 */ /* 0x020fe200078e02ff */
[----:B------:R-:W0:Y:S01]  /*83d0*/  SHFL.IDX PT, R9, R14, RZ, 0x1c1f ;  /* 0x001c1fff0e097589 */ /* 0x000e2200000e0000 */
[----:B------:R-:W-:-:S03]  /*83e0*/  VIADD R13, R15, 0x8 ;  /* 0x000000080f0d7836 */ /* 0x000fc60000000000 */
[----:B------:R-:W-:Y:S01]  /*83f0*/  SHFL.IDX PT, R10, R12, 0x1, 0x1c1f ;  /* 0x003c1f000c0a7f89 */ /* 0x000fe200000e0000 */
[-C--:B------:R-:W-:Y:S02]  /*8400*/  ISETP.GE.OR P1, PT, R15, R18.reuse, P0 ;  /* 0x000000120f00720c */ /* 0x080fe40000726670 */
[-C--:B------:R-:W-:Y:S01]  /*8410*/  ISETP.GE.OR P0, PT, R13, R18.reuse, P0 ;  /* 0x000000120d00720c */ /* 0x080fe20000706670 */
[----:B------:R-:W1:Y:S01]  /*8420*/  SHFL.IDX PT, R11, R14, 0x1, 0x1c1f ;  /* 0x003c1f000e0b7f89 */ /* 0x000e6200000e0000 */
[----:B------:R-:W-:-:S09]  /*8430*/  ISETP.GE.AND P2, PT, R15, R18, PT ;  /* 0x000000120f00720c */ /* 0x000fd20003f46270 */
[----:B0-----:R0:W-:Y:S04]  /*8440*/  @!P1 ST.E desc[UR36][R8.64], R0 ;  /* 0x0000000008009985 */ /* 0x0011e8000c101924 */
[----:B-1----:R0:W-:Y:S01]  /*8450*/  @!P0 ST.E desc[UR36][R10.64], R3 ;  /* 0x000000030a008985 */ /* 0x0021e2000c101924 */
[----:B------:R-:W-:Y:S01]  /*8460*/  ISETP.GE.AND P0, PT, R13, R18, PT ;  /* 0x000000120d00720c */ /* 0x000fe20003f06270 */
[----:B------:R-:W-:-:S12]  /*8470*/  @P3 BRA `(.L_x_230) ;  /* 0x00000008007c3947 */ /* 0x000fd80003800000 */
[----:B0-----:R-:W-:Y:S01]  /*8480*/  IMAD R3, R204, 0x40, R153 ;  /* 0x00000040cc037824 */ /* 0x001fe200078e0299 */
[----:B------:R-:W0:Y:S01]  /*8490*/  @P4 LDC R49, c[0x0][0xbec] ;  /* 0x0002fb00ff314b82 */ /* 0x000e220000000800 */
[----:B------:R-:W-:Y:S02]  /*84a0*/  ULDC.64 UR4, c[0x0][0xaa0] ;  /* 0x0002a80000047ab9 */ /* 0x000fe40000000a00 */
[----:B------:R-:W-:-:S03]  /*84b0*/  IMAD.WIDE R88, R3, 0x2, R88 ;  /* 0x0000000203587825 */ /* 0x000fc600078e0258 */
[----:B------:R-:W-:Y:S02]  /*84c0*/  IADD3 R13, P6, R88, 0x1000, RZ ;  /* 0x00001000580d7810 */ /* 0x000fe40007fde0ff */
[----:B------:R-:W1:Y:S01]  /*84d0*/  @P4 LDC R51, c[0x0][0xbf0] ;  /* 0x0002fc00ff334b82 */ /* 0x000e620000000800 */
[----:B------:R-:W-:Y:S01]  /*84e0*/  IMAD.WIDE.U32 R20, R100, UR4, RZ ;  /* 0x0000000464147c25 */ /* 0x000fe2000f8e00ff */
[C---:B------:R-:W-:Y:S02]  /*84f0*/  IADD3 R25, P5, R88.reuse, 0x2000, RZ ;  /* 0x0000200058197810 */ /* 0x040fe40007fbe0ff */
[----:B------:R-:W-:Y:S02]  /*8500*/  LOP3.LUT R12, R13, 0x380, RZ, 0xc0, !PT ;  /* 0x000003800d0c7812 */ /* 0x000fe400078ec0ff */
[----:B------:R-:W-:Y:S02]  /*8510*/  IADD3 R29, P3, R88, 0x3000, RZ ;  /* 0x00003000581d7810 */ /* 0x000fe40007f7e0ff */
[----:B------:R-:W-:-:S02]  /*8520*/  SHF.R.U64 R12, R12, 0x3, RZ ;  /* 0x000000030c0c7819 */ /* 0x000fc400000012ff */
[----:B------:R-:W-:Y:S02]  /*8530*/  IADD3 R33, P2, R88, 0x4000, RZ ;  /* 0x0000400058217810 */ /* 0x000fe40007f5e0ff */
[----:B------:R-:W-:Y:S01]  /*8540*/  LOP3.LUT R12, R12, R13, RZ, 0x3c, !PT ;  /* 0x0000000d0c0c7212 */ /* 0x000fe200078e3cff */
[--C-:B------:R-:W-:Y:S01]  /*8550*/  IMAD.X R13, RZ, RZ, R89.reuse, P6 ;  /* 0x000000ffff0d7224 */ /* 0x100fe200030e0659 */
[C---:B------:R-:W-:Y:S02]  /*8560*/  IADD3 R3, P6, R88.reuse, 0x7000, RZ ;  /* 0x0000700058037810 */ /* 0x040fe40007fde0ff */
[C---:B------:R-:W-:Y:S02]  /*8570*/  IADD3 R37, P1, R88.reuse, 0x5000, RZ ;  /* 0x0000500058257810 */ /* 0x040fe40007f3e0ff */
[----:B------:R-:W-:Y:S01]  /*8580*/  LOP3.LUT R0, R3, 0x380, RZ, 0xc0, !PT ;  /* 0x0000038003007812 */ /* 0x000fe200078ec0ff */
[----:B------:R-:W-:Y:S01]  /*8590*/  IMAD.X R45, RZ, RZ, R89, P6 ;  /* 0x000000ffff2d7224 */ /* 0x000fe200030e0659 */
[----:B------:R-:W-:Y:S01]  /*85a0*/  IADD3 R41, P0, R88, 0x6000, RZ ;  /* 0x0000600058297810 */ /* 0x000fe20007f1e0ff */
[----:B------:R-:W5:Y:S01]  /*85b0*/  LD.E.128 R12, desc[UR36][R12.64] ;  /* 0x000000240c0c7980 */ /* 0x000f62000c101d00 */
[----:B------:R-:W-:-:S02]  /*85c0*/  SHF.R.U64 R0, R0, 0x3, RZ ;  /* 0x0000000300007819 */ /* 0x000fc400000012ff */
[----:B------:R-:W-:Y:S02]  /*85d0*/  LOP3.LUT R24, R25, 0x380, RZ, 0xc0, !PT ;  /* 0x0000038019187812 */ /* 0x000fe400078ec0ff */
[----:B------:R-:W-:Y:S01]  /*85e0*/  LOP3.LUT R44, R0, R3, RZ, 0x3c, !PT ;  /* 0x00000003002c7212 */ /* 0x000fe200078e3cff */
[----:B------:R-:W-:Y:S01]  /*85f0*/  IMAD R3, R92, UR4, RZ ;  /* 0x000000045c037c24 */ /* 0x000fe2000f8e02ff */
[----:B------:R-:W-:Y:S02]  /*8600*/  LOP3.LUT R28, R29, 0x380, RZ, 0xc0, !PT ;  /* 0x000003801d1c7812 */ /* 0x000fe400078ec0ff */
[----:B------:R-:W-:Y:S01]  /*8610*/  LOP3.LUT R32, R33, 0x380, RZ, 0xc0, !PT ;  /* 0x0000038021207812 */ /* 0x000fe200078ec0ff */
[----:B------:R-:W-:Y:S01]  /*8620*/  IMAD R3, R100, UR5, R3 ;  /* 0x0000000564037c24 */ /* 0x000fe2000f8e0203 */
[----:B------:R-:W-:Y:S01]  /*8630*/  ULDC.64 UR4, c[0x0][0xae8] ;  /* 0x0002ba0000047ab9 */ /* 0x000fe20000000a00 */
[----:B------:R-:W-:Y:S01]  /*8640*/  LOP3.LUT R36, R37, 0x380, RZ, 0xc0, !PT ;  /* 0x0000038025247812 */ /* 0x000fe200078ec0ff */
[----:B------:R-:W5:Y:S01]  /*8650*/  LD.E.128 R44, desc[UR36][R44.64] ;  /* 0x000000242c2c7980 */ /* 0x000f62000c101d00 */
[----:B------:R-:W-:Y:S01]  /*8660*/  IMAD.IADD R21, R21, 0x1, R3 ;  /* 0x0000000115157824 */ /* 0x000fe200078e0203 */
[----:B------:R-:W-:-:S02]  /*8670*/  LEA R3, R154, R204, 0x5 ;  /* 0x000000cc9a037211 */ /* 0x000fc400078e28ff */
[----:B------:R-:W-:Y:S01]  /*8680*/  LOP3.LUT R40, R41, 0x380, RZ, 0xc0, !PT ;  /* 0x0000038029287812 */ /* 0x000fe200078ec0ff */
[----:B------:R-:W-:Y:S01]  /*8690*/  IMAD.WIDE.U32 R20, R2, UR4, R20 ;  /* 0x0000000402147c25 */ /* 0x000fe2000f8e0014 */
[----:B------:R-:W-:Y:S02]  /*86a0*/  LOP3.LUT R9, R88, 0x380, RZ, 0xc0, !PT ;  /* 0x0000038058097812 */ /* 0x000fe400078ec0ff */
[----:B------:R-:W-:Y:S01]  /*86b0*/  SHF.R.U64 R24, R24, 0x3, RZ ;  /* 0x0000000318187819 */ /* 0x000fe200000012ff */
[----:B------:R-:W-:Y:S01]  /*86c0*/  IMAD R48, R16, 0x80, R3 ;  /* 0x0000008010307824 */ /* 0x000fe200078e0203 */
[----:B------:R-:W-:Y:S01]  /*86d0*/  SHF.R.S32.HI R3, RZ, 0x1f, R19 ;  /* 0x0000001fff037819 */ /* 0x000fe20000011413 */
[----:B------:R-:W-:Y:S01]  /*86e0*/  IMAD R21, R2, UR5, R21 ;  /* 0x0000000502157c24 */ /* 0x000fe2000f8e0215 */
[----:B------:R-:W-:Y:S01]  /*86f0*/  ULDC.64 UR4, c[0x0][0xaf0] ;  /* 0x0002bc0000047ab9 */ /* 0x000fe20000000a00 */
[----:B0-----:R-:W-:Y:S01]  /*8700*/  @P4 IMAD.HI.U32 R0, R48, R49, RZ ;  /* 0x0000003130004227 */ /* 0x001fe200078e00ff */
[----:B------:R-:W-:-:S02]  /*8710*/  SHF.R.U64 R28, R28, 0x3, RZ ;  /* 0x000000031c1c7819 */ /* 0x000fc400000012ff */
[----:B------:R-:W-:Y:S01]  /*8720*/  SHF.R.U64 R32, R32, 0x3, RZ ;  /* 0x0000000320207819 */ /* 0x000fe200000012ff */
[----:B------:R-:W-:Y:S01]  /*8730*/  IMAD.MOV.U32 R49, RZ, RZ, R48 ;  /* 0x000000ffff317224 */ /* 0x000fe200078e0030 */
[----:B-1----:R-:W-:Y:S01]  /*8740*/  @P4 SHF.R.U32.HI R49, RZ, R51, R0 ;  /* 0x00000033ff314219 */ /* 0x002fe20000011600 */
[----:B------:R-:W-:Y:S01]  /*8750*/  IMAD R2, R3, UR4, RZ ;  /* 0x0000000403027c24 */ /* 0x000fe2000f8e02ff */
[----:B------:R-:W-:Y:S02]  /*8760*/  SHF.R.U64 R36, R36, 0x3, RZ ;  /* 0x0000000324247819 */ /* 0x000fe400000012ff */
[----:B------:R-:W-:Y:S01]  /*8770*/  SHF.R.U64 R40, R40, 0x3, RZ ;  /* 0x0000000328287819 */ /* 0x000fe200000012ff */
[----:B------:R-:W-:Y:S01]  /*8780*/  IMAD R51, R19, UR5, R2 ;  /* 0x0000000513337c24 */ /* 0x000fe2000f8e0202 */
[----:B------:R-:W-:Y:S01]  /*8790*/  SHF.R.U64 R9, R9, 0x3, RZ ;  /* 0x0000000309097819 */ /* 0x000fe200000012ff */
[----:B------:R-:W-:Y:S01]  /*87a0*/  IMAD.WIDE.U32 R2, R19, UR4, R20 ;  /* 0x0000000413027c25 */ /* 0x000fe2000f8e0014 */
[--C-:B------:R-:W-:Y:S01]  /*87b0*/  SHF.R.S32.HI R0, RZ, 0x1f, R49.reuse ;  /* 0x0000001fff007819 */ /* 0x100fe20000011431 */
[----:B------:R-:W-:Y:S01]  /*87c0*/  ULDC.64 UR4, c[0x0][0xae0] ;  /* 0x0002b80000047ab9 */ /* 0x000fe20000000a00 */
[----:B------:R-:W-:Y:S01]  /*87d0*/  LOP3.LUT R24, R24, R25, RZ, 0x3c, !PT ;  /* 0x0000001918187212 */ /* 0x000fe200078e3cff */
[----:B------:R-:W-:Y:S01]  /*87e0*/  IMAD.MOV R19, RZ, RZ, -R49 ;  /* 0x000000ffff137224 */ /* 0x000fe200078e0a31 */
[----:B------:R-:W-:Y:S01]  /*87f0*/  LOP3.LUT R28, R28, R29, RZ, 0x3c, !PT ;  /* 0x0000001d1c1c7212 */ /* 0x000fe200078e3cff */
[--C-:B------:R-:W-:Y:S01]  /*8800*/  IMAD.X R29, RZ, RZ, R89.reuse, P3 ;  /* 0x000000ffff1d7224 */ /* 0x100fe200018e0659 */
[----:B------:R-:W-:Y:S01]  /*8810*/  LOP3.LUT R32, R32, R33, RZ, 0x3c, !PT ;  /* 0x0000002120207212 */ /* 0x000fe200078e3cff */
[--C-:B------:R-:W-:Y:S01]  /*8820*/  IMAD.X R33, RZ, RZ, R89.reuse, P2 ;  /* 0x000000ffff217224 */ /* 0x100fe200010e0659 */
[----:B------:R-:W-:Y:S01]  /*8830*/  LOP3.LUT R36, R36, R37, RZ, 0x3c, !PT ;  /* 0x0000002524247212 */ /* 0x000fe200078e3cff */
[--C-:B------:R-:W-:Y:S01]  /*8840*/  IMAD.X R37, RZ, RZ, R89.reuse, P1 ;  /* 0x000000ffff257224 */ /* 0x100fe200008e0659 */
[----:B------:R-:W-:Y:S01]  /*8850*/  LOP3.LUT R40, R40, R41, RZ, 0x3c, !PT ;  /* 0x0000002928287212 */ /* 0x000fe200078e3cff */
[----:B------:R-:W-:Y:S01]  /*8860*/  IMAD.X R41, RZ, RZ, R89, P0 ;  /* 0x000000ffff297224 */ /* 0x000fe200000e0659 */
[----:B------:R-:W-:-:S02]  /*8870*/  IADD3.X R25, RZ, R89, RZ, P5, !PT ;  /* 0x00000059ff197210 */ /* 0x000fc40002ffe4ff */
[----:B------:R-:W-:Y:S01]  /*8880*/  LOP3.LUT R88, R9, R88, RZ, 0x3c, !PT ;  /* 0x0000005809587212 */ /* 0x000fe200078e3cff */
[----:B------:R-:W-:Y:S01]  /*8890*/  IMAD R0, R0, UR4, RZ ;  /* 0x0000000400007c24 */ /* 0x000fe2000f8e02ff */
[----:B------:R-:W5:Y:S01]  /*88a0*/  LD.E.128 R28, desc[UR36][R28.64] ;  /* 0x000000241c1c7980 */ /* 0x000f62000c101d00 */
[----:B------:R-:W-:Y:S02]  /*88b0*/  IMAD R19, R4, R19, R48 ;  /* 0x0000001304137224 */ /* 0x000fe400078e0230 */
[----:B------:R-:W-:Y:S01]  /*88c0*/  IMAD.IADD R3, R3, 0x1, R51 ;  /* 0x0000000103037824 */ /* 0x000fe200078e0233 */
[----:B------:R0:W5:Y:S01]  /*88d0*/  LD.E.128 R8, desc[UR36][R88.64] ;  /* 0x0000002458087980 */ /* 0x000162000c101d00 */
[C---:B------:R-:W-:Y:S01]  /*88e0*/  IMAD R21, R49.reuse, UR5, R0 ;  /* 0x0000000531157c24 */ /* 0x040fe2000f8e0200 */
[----:B------:R-:W-:Y:S02]  /*88f0*/  SHF.R.S32.HI R0, RZ, 0x1f, R19 ;  /* 0x0000001fff007819 */ /* 0x000fe40000011413 */
[----:B------:R-:W5:Y:S01]  /*8900*/  LD.E.128 R24, desc[UR36][R24.64] ;  /* 0x0000002418187980 */ /* 0x000f62000c101d00 */
[----:B------:R-:W-:Y:S01]  /*8910*/  IMAD.WIDE.U32 R2, R49, UR4, R2 ;  /* 0x0000000431027c25 */ /* 0x000fe2000f8e0002 */
[----:B------:R-:W-:-:S02]  /*8920*/  ULDC.64 UR4, c[0x0][0xad8] ;  /* 0x0002b60000047ab9 */ /* 0x000fc40000000a00 */
[----:B------:R-:W5:Y:S04]  /*8930*/  LD.E.128 R32, desc[UR36][R32.64] ;  /* 0x0000002420207980 */ /* 0x000f68000c101d00 */
[----:B------:R-:W5:Y:S04]  /*8940*/  LD.E.128 R36, desc[UR36][R36.64] ;  /* 0x0000002424247980 */ /* 0x000f68000c101d00 */
[----:B------:R-:W5:Y:S01]  /*8950*/  LD.E.128 R40, desc[UR36][R40.64] ;  /* 0x0000002428287980 */ /* 0x000f62000c101d00 */
[----:B------:R-:W-:Y:S01]  /*8960*/  @!PT LDS RZ, [RZ] ;  /* 0x00000000fffff984 */ /* 0x000fe20000000800 */
[----:B------:R-:W-:Y:S01]  /*8970*/  @!PT LDS RZ, [RZ] ;  /* 0x00000000fffff984 */ /* 0x000fe20000000800 */
[----:B------:R-:W-:Y:S01]  /*8980*/  @!PT LDS RZ, [RZ] ;  /* 0x00000000fffff984 */ /* 0x000fe20000000800 */
[----:B------:R-:W-:Y:S01]  /*8990*/  @!PT LDS RZ, [RZ] ;  /* 0x00000000fffff984 */ /* 0x000fe20000000800 */
[----:B------:R1:W-:Y:S06]  /*89a0*/  MEMBAR.ALL.CTA ;  /* 0x0000000000007992 */ /* 0x0003ec0000008000 */
[----:B-1----:R-:W1:Y:S01]  /*89b0*/  FENCE.VIEW.ASYNC.S ;  /* 0x00000000000073c6 */ /* 0x002e620000000000 */
[----:B------:R-:W-:-:S02]  /*89c0*/  IMAD.IADD R3, R3, 0x1, R21 ;  /* 0x0000000103037824 */ /* 0x000fc400078e0215 */
[----:B------:R-:W-:Y:S02]  /*89d0*/  IMAD R0, R0, UR4, RZ ;  /* 0x0000000400007c24 */ /* 0x000fe4000f8e02ff */
[----:B------:R-:W-:Y:S02]  /*89e0*/  IMAD R51, R16, 0x80, R204 ;  /* 0x0000008010337824 */ /* 0x000fe400078e02cc */
[C---:B------:R-:W-:Y:S02]  /*89f0*/  IMAD R49, R19.reuse, UR5, R0 ;  /* 0x0000000513317c24 */ /* 0x040fe4000f8e0200 */
[----:B------:R-:W-:Y:S01]  /*8a00*/  IMAD.WIDE.U32 R2, R19, UR4, R2 ;  /* 0x0000000413027c25 */ /* 0x000fe2000f8e0002 */
[----:B------:R-:W-:Y:S01]  /*8a10*/  ISETP.GE.AND P2, PT, R51, R18, PT ;  /* 0x000000123300720c */ /* 0x000fe20003f46270 */
[----:B------:R-:W-:Y:S02]  /*8a20*/  ULDC.64 UR4, c[0x0][0xa80] ;  /* 0x0002a00000047ab9 */ /* 0x000fe40000000a00 */
[----:B------:R-:W-:Y:S01]  /*8a30*/  IMAD.IADD R3, R3, 0x1, R49 ;  /* 0x0000000103037824 */ /* 0x000fe200078e0231 */
[----:B------:R-:W-:Y:S01]  /*8a40*/  LEA R0, P3, R2, UR4, 0x1 ;  /* 0x0000000402007c11 */ /* 0x000fe2000f8608ff */
[----:B------:R-:W-:-:S03]  /*8a50*/  VIADD R17, R17, 0x28820 ;  /* 0x0002882011117836 */ /* 0x000fc60000000000 */
[----:B------:R-:W-:Y:S02]  /*8a60*/  LEA.HI.X R4, R2, UR5, R3, 0x1, P3 ;  /* 0x0000000502047c11 */ /* 0x000fe400098f0c03 */
[----:B------:R-:W-:Y:S01]  /*8a70*/  PRMT R17, RZ, 0x654, R17 ;  /* 0x00000654ff117816 */ /* 0x000fe20000000011 */
[C---:B------:R-:W-:Y:S01]  /*8a80*/  VIADD R19, R51.reuse, 0x40 ;  /* 0x0000004033137836 */ /* 0x040fe20000000000 */
[----:B------:R-:W-:Y:S01]  /*8a90*/  IADD3 R21, R51, 0x20, RZ ;  /* 0x0000002033157810 */ /* 0x000fe20007ffe0ff */
[----:B-1----:R0:W1:Y:S01]  /*8aa0*/  SHFL.IDX PT, R16, R0, RZ, 0x181f ;  /* 0x00181fff00107589 */ /* 0x00206200000e0000 */
[----:B------:R0:W-:Y:S01]  /*8ab0*/  SYNCS.ARRIVE.TRANS64.RED.A1T0 RZ, [R17+URZ], RZ ;  /* 0x000000ff11ff79a7 */ /* 0x0001e2000810043f */
[----:B------:R-:W-:Y:S02]  /*8ac0*/  BSSY B1, `(.L_x_231) ;  /* 0x000000e000017945 */ /* 0x000fe40003800000 */
[----:B------:R0:W2:Y:S01]  /*8ad0*/  SHFL.IDX PT, R20, R4, RZ, 0x181f ;  /* 0x00181fff04147589 */ /* 0x0000a200000e0000 */
[----:B------:R-:W-:-:S02]  /*8ae0*/  ISETP.GE.AND P0, PT, R21, R18, PT ;  /* 0x000000121500720c */ /* 0x000fc40003f06270 */
[----:B------:R-:W-:Y:S01]  /*8af0*/  ISETP.GE.AND P1, PT, R19, R18, PT ;  /* 0x000000121300720c */ /* 0x000fe20003f26270 */
[----:B------:R-:W-:-:S12]  /*8b00*/  @P2 BRA `(.L_x_232) ;  /* 0x0000000000242947 */ /* 0x000fd80003800000 */
[----:B------:R-:W-:Y:S02]  /*8b10*/  ULDC UR4, c[0x0][0xac8] ;  /* 0x0002b20000047ab9 */ /* 0x000fe40000000800 */
[----:B------:R-:W-:Y:S02]  /*8b20*/  ISETP.GE.AND P2, PT, R153, UR4, PT ;  /* 0x0000000499007c0c */ /* 0x000fe4000bf46270 */
[----:B------:R-:W-:-:S11]  /*8b30*/  ISETP.GE.AND P3, PT, R23, UR4, PT ;  /* 0x0000000417007c0c */ /* 0x000fd6000bf66270 */
[-C--:B-1----:R-:W-:Y:S02]  /*8b40*/  @!P2 LEA R2, P4, R153, R16.reuse, 0x1 ;  /* 0x000000109902a211 */ /* 0x082fe400078808ff */
[----:B------:R-:W-:Y:S02]  /*8b50*/  @!P3 LEA R16, P5, R23, R16, 0x1 ;  /* 0x000000101710b211 */ /* 0x000fe400078a08ff */
[-C--:B--2---:R-:W-:Y:S02]  /*8b60*/  @!P2 LEA.HI.X R3, R153, R20.reuse, R227, 0x1, P4 ;  /* 0x000000149903a211 */ /* 0x084fe400020f0ce3 */
[----:B0-----:R-:W-:-:S03]  /*8b70*/  @!P3 LEA.HI.X R17, R23, R20, R226, 0x1, P5 ;  /* 0x000000141711b211 */ /* 0x001fc600028f0ce2 */
[----:B-----5:R3:W-:Y:S04]  /*8b80*/  @!P2 ST.E.128 desc[UR36][R2.64], R8 ;  /* 0x000000080200a985 */ /* 0x0207e8000c101d24 */
[----:B------:R3:W-:Y:S02]  /*8b90*/  @!P3 ST.E.128 desc[UR36][R16.64], R32 ;  /* 0x000000201000b985 */ /* 0x0007e4000c101d24 */
.L_x_232:
[----:B------:R-:W-:Y:S05]  /*8ba0*/  BSYNC B1 ;  /* 0x0000000000017941 */ /* 0x000fea0003800000 */
.L_x_231:
[----:B---3-5:R3:W4:Y:S01]  /*8bb0*/  SHFL.IDX PT, R10, R4, 0x1, 0x181f ;  /* 0x00381f00040a7f89 */ /* 0x02872200000e0000 */
[----:B------:R-:W-:Y:S03]  /*8bc0*/  BSSY B1, `(.L_x_233) ;  /* 0x000000c000017945 */ /* 0x000fe60003800000 */
[----:B------:R3:W0:Y:S01]  /*8bd0*/  SHFL.IDX PT, R8, R0, 0x1, 0x181f ;  /* 0x00381f0000087f89 */ /* 0x00062200000e0000 */
[----:B------:R-:W-:Y:S05]  /*8be0*/  @P0 BRA `(.L_x_234) ;  /* 0x0000000000240947 */ /* 0x000fea0003800000 */
[----:B------:R-:W-:Y:S02]  /*8bf0*/  ULDC UR4, c[0x0][0xac8] ;  /* 0x0002b20000047ab9 */ /* 0x000fe40000000800 */
[----:B------:R-:W-:Y:S02]  /*8c00*/  ISETP.GE.AND P3, PT, R153, UR4, PT ;  /* 0x0000000499007c0c */ /* 0x000fe4000bf66270 */
[----:B------:R-:W-:-:S11]  /*8c10*/  ISETP.GE.AND P4, PT, R23, UR4, PT ;  /* 0x0000000417007c0c */ /* 0x000fd6000bf86270 */
[-C--:B0-----:R-:W-:Y:S02]  /*8c20*/  @!P3 LEA R2, P0, R153, R8.reuse, 0x1 ;  /* 0x000000089902b211 */ /* 0x081fe400078008ff */
[----:B------:R-:W-:Y:S02]  /*8c30*/  @!P4 LEA R8, P2, R23, R8, 0x1 ;  /* 0x000000081708c211 */ /* 0x000fe400078408ff */
[-C--:B----4-:R-:W-:Y:S02]  /*8c40*/  @!P3 LEA.HI.X R3, R153, R10.reuse, R227, 0x1, P0 ;  /* 0x0000000a9903b211 */ /* 0x090fe400000f0ce3 */
[----:B------:R-:W-:-:S03]  /*8c50*/  @!P4 LEA.HI.X R9, R23, R10, R226, 0x1, P2 ;  /* 0x0000000a1709c211 */ /* 0x000fc600010f0ce2 */
[----:B------:R0:W-:Y:S04]  /*8c60*/  @!P3 ST.E.128 desc[UR36][R2.64], R12 ;  /* 0x0000000c0200b985 */ /* 0x0001e8000c101d24 */
[----:B------:R0:W-:Y:S02]  /*8c70*/  @!P4 ST.E.128 desc[UR36][R8.64], R36 ;  /* 0x000000240800c985 */ /* 0x0001e4000c101d24 */
.L_x_234:
[----:B------:R-:W-:Y:S05]  /*8c80*/  BSYNC B1 ;  /* 0x0000000000017941 */ /* 0x000fea0003800000 */
.L_x_233:
[----:B----4-:R4:W1:Y:S01]  /*8c90*/  SHFL.IDX PT, R10, R4, 0x2, 0x181f ;  /* 0x00581f00040a7f89 */ /* 0x01086200000e0000 */
[----:B------:R-:W-:Y:S03]  /*8ca0*/  BSSY B1, `(.L_x_235) ;  /* 0x000000c000017945 */ /* 0x000fe60003800000 */
[----:B0-----:R4:W0:Y:S01]  /*8cb0*/  SHFL.IDX PT, R8, R0, 0x2, 0x181f ;  /* 0x00581f0000087f89 */ /* 0x00182200000e0000 */
[----:B------:R-:W-:Y:S05]  /*8cc0*/  @P1 BRA `(.L_x_236) ;  /* 0x0000000000241947 */ /* 0x000fea0003800000 */
[----:B------:R-:W-:Y:S02]  /*8cd0*/  ULDC UR4, c[0x0][0xac8] ;  /* 0x0002b20000047ab9 */ /* 0x000fe40000000800 */
[----:B------:R-:W-:Y:S02]  /*8ce0*/  ISETP.GE.AND P2, PT, R153, UR4, PT ;  /* 0x0000000499007c0c */ /* 0x000fe4000bf46270 */
[----:B------:R-:W-:-:S11]  /*8cf0*/  ISETP.GE.AND P3, PT, R23, UR4, PT ;  /* 0x0000000417007c0c */ /* 0x000fd6000bf66270 */
[-C--:B0-----:R-:W-:Y:S02]  /*8d00*/  @!P2 LEA R2, P0, R153, R8.reuse, 0x1 ;  /* 0x000000089902a211 */ /* 0x081fe400078008ff */
[----:B------:R-:W-:Y:S02]  /*8d10*/  @!P3 LEA R8, P1, R23, R8, 0x1 ;  /* 0x000000081708b211 */ /* 0x000fe400078208ff */
[-C--:B-1----:R-:W-:Y:S02]  /*8d20*/  @!P2 LEA.HI.X R3, R153, R10.reuse, R227, 0x1, P0 ;  /* 0x0000000a9903a211 */ /* 0x082fe400000f0ce3 */
[----:B------:R-:W-:-:S03]  /*8d30*/  @!P3 LEA.HI.X R9, R23, R10, R226, 0x1, P1 ;  /* 0x0000000a1709b211 */ /* 0x000fc600008f0ce2 */
[----:B------:R0:W-:Y:S04]  /*8d40*/  @!P2 ST.E.128 desc[UR36][R2.64], R24 ;  /* 0x000000180200a985 */ /* 0x0001e8000c101d24 */
[----:B------:R0:W-:Y:S02]  /*8d50*/  @!P3 ST.E.128 desc[UR36][R8.64], R40 ;  /* 0x000000280800b985 */ /* 0x0001e4000c101d24 */
.L_x_236:
[----:B------:R-:W-:Y:S05]  /*8d60*/  BSYNC B1 ;  /* 0x0000000000017941 */ /* 0x000fea0003800000 */
.L_x_235:
[----:B0-----:R-:W-:Y:S01]  /*8d70*/  VIADD R3, R51, 0x60 ;  /* 0x0000006033037836 */ /* 0x001fe20000000000 */
[----:B---34-:R-:W0:Y:S04]  /*8d80*/  SHFL.IDX PT, R4, R4, 0x3, 0x181f ;  /* 0x00781f0004047f89 */ /* 0x018e2800000e0000 */
[----:B------:R-:W-:Y:S01]  /*8d90*/  ISETP.GE.AND P0, PT, R3, R18, PT ;  /* 0x000000120300720c */ /* 0x000fe20003f06270 */
[----:B------:R-:W3:-:S12]  /*8da0*/  SHFL.IDX PT, R0, R0, 0x3, 0x181f ;  /* 0x00781f0000007f89 */ /* 0x000ed800000e0000 */
[----:B------:R-:W-:Y:S05]  /*8db0*/  @P0 BRA `(.L_x_237) ;  /* 0x0000001400d80947 */ /* 0x000fea0003800000 */
[----:B------:R-:W-:Y:S02]  /*8dc0*/  ULDC UR4, c[0x0][0xac8] ;  /* 0x0002b20000047ab9 */ /* 0x000fe40000000800 */
[----:B------:R-:W-:-:S13]  /*8dd0*/  ISETP.GE.AND P1, PT, R153, UR4, PT ;  /* 0x0000000499007c0c */ /* 0x000fda000bf26270 */
[----:B---3--:R-:W-:-:S04]  /*8de0*/  @!P1 LEA R2, P0, R153, R0, 0x1 ;  /* 0x0000000099029211 */ /* 0x008fc800078008ff */
[----:B0-----:R-:W-:Y:S02]  /*8df0*/  @!P1 LEA.HI.X R3, R153, R4, R227, 0x1, P0 ;  /* 0x0000000499039211 */ /* 0x001fe400000f0ce3 */
[----:B------:R-:W-:-:S03]  /*8e00*/  ISETP.GE.AND P0, PT, R23, UR4, PT ;  /* 0x0000000417007c0c */ /* 0x000fc6000bf06270 */
[----:B------:R0:W-:Y:S10]  /*8e10*/  @!P1 ST.E.128 desc[UR36][R2.64], R28 ;  /* 0x0000001c02009985 */ /* 0x0001f4000c101d24 */
[----:B------:R-:W-:Y:S05]  /*8e20*/  @P0 BRA `(.L_x_237) ;  /* 0x0000001400bc0947 */ /* 0x000fea0003800000 */
[----:B0-----:R-:W-:-:S04]  /*8e30*/  LEA R2, P0, R23, R0, 0x1 ;  /* 0x0000000017027211 */ /* 0x001fc800078008ff */
[----:B------:R-:W-:-:S05]  /*8e40*/  LEA.HI.X R3, R23, R4, R226, 0x1, P0 ;  /* 0x0000000417037211 */ /* 0x000fca00000f0ce2 */
[----:B------:R0:W-:Y:S01]  /*8e50*/  ST.E.128 desc[UR36][R2.64], R44 ;  /* 0x0000002c02007985 */ /* 0x0001e2000c101d24 */
[----:B------:R-:W-:Y:S05]  /*8e60*/  BRA `(.L_x_237) ;  /* 0x0000001400ac7947 */ /* 0x000fea0003800000 */
.L_x_230:
[----:B0-----:R-:W0:Y:S01]  /*8e70*/  @P4 LDC R10, c[0x0][0xbec] ;  /* 0x0002fb00ff0a4b82 */ /* 0x001e220000000800 */
[----:B------:R-:W-:Y:S01]  /*8e80*/  ULDC.64 UR4, c[0x0][0xb08] ;  /* 0x0002c20000047ab9 */ /* 0x000fe20000000a00 */
[----:B------:R-:W-:Y:S01]  /*8e90*/  SHF.R.S32.HI R0, RZ, 0x1f, R19 ;  /* 0x0000001fff007819 */ /* 0x000fe20000011413 */
[----:B------:R-:W-:Y:S01]  /*8ea0*/  IMAD R3, R92, UR4, RZ ;  /* 0x000000045c037c24 */ /* 0x000fe2000f8e02ff */
[----:B------:R-:W-:Y:S01]  /*8eb0*/  ULDC.64 UR6, c[0x0][0xb30] ;  /* 0x0002cc0000067ab9 */ /* 0x000fe20000000a00 */
[C---:B------:R-:W-:Y:S01]  /*8ec0*/  IMAD.WIDE.U32 R8, R100.reuse, UR4, RZ ;  /* 0x0000000464087c25 */ /* 0x040fe2000f8e00ff */
[----:B------:R-:W-:Y:S02]  /*8ed0*/  BSSY B1, `(.L_x_238) ;  /* 0x0000068000017945 */ /* 0x000fe40003800000 */
[----:B------:R-:W1:Y:S01]  /*8ee0*/  @P4 LDC R13, c[0x0][0xbf0] ;  /* 0x0002fc00ff0d4b82 */ /* 0x000e620000000800 */
[----:B------:R-:W-:Y:S01]  /*8ef0*/  IMAD R3, R100, UR5, R3 ;  /* 0x0000000564037c24 */ /* 0x000fe2000f8e0203 */
[----:B------:R-:W-:Y:S01]  /*8f00*/  ULDC.64 UR4, c[0x0][0xb38] ;  /* 0x0002ce0000047ab9 */ /* 0x000fe20000000a00 */
[----:B------:R-:W-:-:S02]  /*8f10*/  VIADD R17, R17, 0x28820 ;  /* 0x0002882011117836 */ /* 0x000fc40000000000 */
[----:B------:R-:W-:-:S03]  /*8f20*/  IMAD.IADD R9, R9, 0x1, R3 ;  /* 0x0000000109097824 */ /* 0x000fc600078e0203 */
[----:B------:R-:W-:Y:S01]  /*8f30*/  PRMT R17, RZ, 0x654, R17 ;  /* 0x00000654ff117816 */ /* 0x000fe20000000011 */
[----:B------:R-:W-:-:S03]  /*8f40*/  IMAD.WIDE.U32 R8, R2, UR4, R8 ;  /* 0x0000000402087c25 */ /* 0x000fc6000f8e0008 */
[----:B------:R2:W-:Y:S01]  /*8f50*/  SYNCS.ARRIVE.TRANS64.RED.A1T0 RZ, [R17+URZ], RZ ;  /* 0x000000ff11ff79a7 */ /* 0x0005e2000810043f */
[----:B------:R-:W-:Y:S01]  /*8f60*/  IMAD R9, R2, UR5, R9 ;  /* 0x0000000502097c24 */ /* 0x000fe2000f8e0209 */
[----:B------:R-:W-:Y:S02]  /*8f70*/  ULDC.64 UR4, c[0x0][0xb40] ;  /* 0x0002d00000047ab9 */ /* 0x000fe40000000a00 */
[----:B------:R-:W-:Y:S02]  /*8f80*/  IMAD R0, R0, UR4, RZ ;  /* 0x0000000400007c24 */ /* 0x000fe4000f8e02ff */
[----:B0-----:R-:W-:-:S04]  /*8f90*/  @P4 IMAD.HI.U32 R10, R101, R10, RZ ;  /* 0x0000000a650a4227 */ /* 0x001fc800078e00ff */
[C---:B------:R-:W-:Y:S02]  /*8fa0*/  IMAD R11, R19.reuse, UR5, R0 ;  /* 0x00000005130b7c24 */ /* 0x040fe4000f8e0200 */
[----:B------:R-:W-:Y:S01]  /*8fb0*/  IMAD.WIDE.U32 R2, R19, UR4, R8 ;  /* 0x0000000413027c25 */ /* 0x000fe2000f8e0008 */
[----:B------:R-:W-:-:S03]  /*8fc0*/  ULDC.64 UR4, c[0x0][0xb48] ;  /* 0x0002d20000047ab9 */ /* 0x000fc60000000a00 */
[----:B------:R-:W-:Y:S01]  /*8fd0*/  IMAD.MOV.U32 R9, RZ, RZ, R101 ;  /* 0x000000ffff097224 */ /* 0x000fe200078e0065 */
[----:B-1----:R-:W-:Y:S02]  /*8fe0*/  @P4 SHF.R.U32.HI R9, RZ, R13, R10 ;  /* 0x0000000dff094219 */ /* 0x002fe4000001160a */
[----:B------:R-:W-:Y:S02]  /*8ff0*/  IADD3 R3, R3, R11, RZ ;  /* 0x0000000b03037210 */ /* 0x000fe40007ffe0ff */
[--C-:B------:R-:W-:Y:S01]  /*9000*/  SHF.R.S32.HI R0, RZ, 0x1f, R9.reuse ;  /* 0x0000001fff007819 */ /* 0x100fe20000011409 */
[----:B------:R-:W-:Y:S02]  /*9010*/  IMAD.MOV R11, RZ, RZ, -R9 ;  /* 0x000000ffff0b7224 */ /* 0x000fe400078e0a09 */
[----:B------:R-:W-:-:S04]  /*9020*/  IMAD.WIDE.U32 R2, R201, UR4, R2 ;  /* 0x00000004c9027c25 */ /* 0x000fc8000f8e0002 */
[----:B------:R-:W-:Y:S02]  /*9030*/  IMAD R11, R4, R11, R101 ;  /* 0x0000000b040b7224 */ /* 0x000fe400078e0265 */
[----:B------:R-:W-:Y:S02]  /*9040*/  IMAD R0, R0, UR6, RZ ;  /* 0x0000000600007c24 */ /* 0x000fe4000f8e02ff */
[----:B------:R-:W-:Y:S01]  /*9050*/  IMAD R3, R201, UR5, R3 ;  /* 0x00000005c9037c24 */ /* 0x000fe2000f8e0203 */
[----:B------:R-:W-:Y:S01]  /*9060*/  ULDC.64 UR4, c[0x0][0xb28] ;  /* 0x0002ca0000047ab9 */ /* 0x000fe20000000a00 */
[C---:B------:R-:W-:Y:S01]  /*9070*/  IMAD R13, R9.reuse, UR7, R0 ;  /* 0x00000007090d7c24 */ /* 0x040fe2000f8e0200 */
[----:B------:R-:W-:Y:S01]  /*9080*/  SHF.R.S32.HI R0, RZ, 0x1f, R11 ;  /* 0x0000001fff007819 */ /* 0x000fe2000001140b */
[----:B------:R-:W-:-:S04]  /*9090*/  IMAD.WIDE.U32 R2, R9, UR6, R2 ;  /* 0x0000000609027c25 */ /* 0x000fc8000f8e0002 */
[----:B------:R-:W-:Y:S02]  /*90a0*/  IMAD R0, R0, UR4, RZ ;  /* 0x0000000400007c24 */ /* 0x000fe4000f8e02ff */
[----:B------:R-:W-:Y:S02]  /*90b0*/  IMAD.IADD R3, R3, 0x1, R13 ;  /* 0x0000000103037824 */ /* 0x000fe400078e020d */
[C---:B------:R-:W-:Y:S02]  /*90c0*/  IMAD R9, R11.reuse, UR5, R0 ;  /* 0x000000050b097c24 */ /* 0x040fe4000f8e0200 */
[----:B------:R-:W-:Y:S01]  /*90d0*/  IMAD.WIDE.U32 R2, R11, UR4, R2 ;  /* 0x000000040b027c25 */ /* 0x000fe2000f8e0002 */
[----:B------:R-:W-:-:S03]  /*90e0*/  ULDC.64 UR4, c[0x0][0xb00] ;  /* 0x0002c00000047ab9 */ /* 0x000fc60000000a00 */
[----:B------:R-:W-:Y:S01]  /*90f0*/  IMAD.IADD R3, R3, 0x1, R9 ;  /* 0x0000000103037824 */ /* 0x000fe200078e0209 */
[----:B------:R-:W-:-:S04]  /*9100*/  LEA R0, P1, R2, UR4, 0x2 ;  /* 0x0000000402007c11 */ /* 0x000fc8000f8210ff */
[----:B------:R-:W-:Y:S01]  /*9110*/  LEA.HI.X R4, R2, UR5, R3, 0x2, P1 ;  /* 0x0000000502047c11 */ /* 0x000fe200088f1403 */
[----:B------:R2:W0:Y:S04]  /*9120*/  SHFL.IDX PT, R8, R0, RZ, 0x1c1f ;  /* 0x001c1fff00087589 */ /* 0x00042800000e0000 */
[----:B------:R2:W1:Y:S01]  /*9130*/  SHFL.IDX PT, R9, R4, RZ, 0x1c1f ;  /* 0x001c1fff04097589 */ /* 0x00046200000e0000 */
[----:B------:R-:W-:Y:S05]  /*9140*/  @P2 BRA `(.L_x_239) ;  /* 0x0000000400002947 */ /* 0x000fea0003800000 */
[----:B------:R-:W-:Y:S02]  /*9150*/  ULDC UR4, c[0x0][0xac8] ;  /* 0x0002b20000047ab9 */ /* 0x000fe40000000800 */
[----:B------:R-:W-:Y:S02]  /*9160*/  ISETP.GE.AND P3, PT, R200, UR4, PT ;  /* 0x00000004c8007c0c */ /* 0x000fe4000bf66270 */
[----:B------:R-:W-:Y:S02]  /*9170*/  ISETP.GE.AND P1, PT, R203, UR4, PT ;  /* 0x00000004cb007c0c */ /* 0x000fe4000bf26270 */
[----:B------:R-:W-:Y:S02]  /*9180*/  ISETP.GE.AND P4, PT, R199, UR4, PT ;  /* 0x00000004c7007c0c */ /* 0x000fe4000bf86270 */
[----:B------:R-:W-:-:S07]  /*9190*/  ISETP.GE.AND P2, PT, R198, UR4, PT ;  /* 0x00000004c6007c0c */ /* 0x000fce000bf46270 */
[CC--:B0-----:R-:W-:Y:S02]  /*91a0*/  @!P3 LEA R10, P5, R200.reuse, R8.reuse, 0x2 ;  /* 0x00000008c80ab211 */ /* 0x0c1fe400078a10ff */
[----:B-1----:R-:W-:Y:S02]  /*91b0*/  @!P1 IMAD.WIDE R2, R203, 0x4, R8 ;  /* 0x00000004cb029825 */ /* 0x002fe400078e0208 */
[----:B------:R-:W-:Y:S02]  /*91c0*/  @!P3 LEA.HI.X R11, R200, R9, R221, 0x2, P5 ;  /* 0x00000009c80bb211 */ /* 0x000fe400028f14dd */
[-C--:B------:R-:W-:Y:S01]  /*91d0*/  @!P4 LEA R12, P5, R199, R8.reuse, 0x2 ;  /* 0x00000008c70cc211 */ /* 0x080fe200078a10ff */
[----:B------:R0:W-:Y:S01]  /*91e0*/  @!P1 ST.E.64 desc[UR36][R2.64], R20 ;  /* 0x0000001402009985 */ /* 0x0001e2000c101b24 */
[----:B------:R-:W-:Y:S02]  /*91f0*/  ISETP.GE.AND P1, PT, R197, UR4, PT ;  /* 0x00000004c5007c0c */ /* 0x000fe4000bf26270 */
[----:B------:R-:W-:Y:S01]  /*9200*/  @!P2 LEA R14, P6, R198, R8, 0x2 ;  /* 0x00000008c60ea211 */ /* 0x000fe200078c10ff */
[----:B------:R1:W-:Y:S01]  /*9210*/  @!P3 ST.E.64 desc[UR36][R10.64], R36 ;  /* 0x000000240a00b985 */ /* 0x0003e2000c101b24 */
[----:B------:R-:W-:-:S02]  /*9220*/  ISETP.GE.AND P3, PT, R196, UR4, PT ;  /* 0x00000004c4007c0c */ /* 0x000fc4000bf66270 */
[-C--:B------:R-:W-:Y:S02]  /*9230*/  @!P4 LEA.HI.X R13, R199, R9.reuse, R220, 0x2, P5 ;  /* 0x00000009c70dc211 */ /* 0x080fe400028f14dc */
[----:B------:R-:W-:Y:S02]  /*9240*/  @!P2 LEA.HI.X R15, R198, R9, R219, 0x2, P6 ;  /* 0x00000009c60fa211 */ /* 0x000fe400030f14db */
[----:B------:R-:W-:Y:S01]  /*9250*/  ISETP.GE.AND P5, PT, R195, UR4, PT ;  /* 0x00000004c3007c0c */ /* 0x000fe2000bfa6270 */
[----:B------:R3:W-:Y:S02]  /*9260*/  @!P4 ST.E.64 desc[UR36][R12.64], R38 ;  /* 0x000000260c00c985 */ /* 0x0007e4000c101b24 */
[----:B------:R-:W-:Y:S02]  /*9270*/  @!P1 LEA R16, P4, R197, R8, 0x2 ;  /* 0x00000008c5109211 */ /* 0x000fe400078810ff */
[----:B------:R4:W-:Y:S01]  /*9280*/  @!P2 ST.E.64 desc[UR36][R14.64], R40 ;  /* 0x000000280e00a985 */ /* 0x0009e2000c101b24 */
[----:B------:R-:W-:-:S02]  /*9290*/  ISETP.GE.AND P2, PT, R194, UR4, PT ;  /* 0x00000004c2007c0c */ /* 0x000fc4000bf46270 */
[CC--:B0-----:R-:W-:Y:S02]  /*92a0*/  @!P3 LEA R2, P6, R196.reuse, R8.reuse, 0x2 ;  /* 0x00000008c402b211 */ /* 0x0c1fe400078c10ff */
[-C--:B--2---:R-:W-:Y:S02]  /*92b0*/  @!P1 LEA.HI.X R17, R197, R9.reuse, R218, 0x2, P4 ;  /* 0x00000009c5119211 */ /* 0x084fe400020f14da */
[----:B------:R-:W-:Y:S02]  /*92c0*/  @!P3 LEA.HI.X R3, R196, R9, R217, 0x2, P6 ;  /* 0x00000009c403b211 */ /* 0x000fe400030f14d9 */
[----:B------:R-:W-:Y:S01]  /*92d0*/  ISETP.GE.AND P4, PT, R193, UR4, PT ;  /* 0x00000004c1007c0c */ /* 0x000fe2000bf86270 */
[----:B------:R0:W-:Y:S01]  /*92e0*/  @!P1 ST.E.64 desc[UR36][R16.64], R42 ;  /* 0x0000002a10009985 */ /* 0x0001e2000c101b24 */
[----:B-1----:R-:W-:-:S03]  /*92f0*/  @!P5 LEA R10, P1, R195, R8, 0x2 ;  /* 0x00000008c30ad211 */ /* 0x002fc600078210ff */
[----:B------:R1:W-:Y:S01]  /*9300*/  @!P3 ST.E.64 desc[UR36][R2.64], R44 ;  /* 0x0000002c0200b985 */ /* 0x0003e2000c101b24 */
[-C--:B---3--:R-:W-:Y:S02]  /*9310*/  @!P2 LEA R12, P6, R194, R8.reuse, 0x2 ;  /* 0x00000008c20ca211 */ /* 0x088fe400078c10ff */
[----:B------:R-:W-:Y:S02]  /*9320*/  ISETP.GE.AND P3, PT, R192, UR4, PT ;  /* 0x00000004c0007c0c */ /* 0x000fe4000bf66270 */
[-C--:B------:R-:W-:Y:S02]  /*9330*/  @!P5 LEA.HI.X R11, R195, R9.reuse, R216, 0x2, P1 ;  /* 0x00000009c30bd211 */ /* 0x080fe400008f14d8 */
[----:B------:R-:W-:Y:S02]  /*9340*/  ISETP.GE.AND P1, PT, R191, UR4, PT ;  /* 0x00000004bf007c0c */ /* 0x000fe4000bf26270 */
[----:B------:R-:W-:Y:S01]  /*9350*/  @!P2 LEA.HI.X R13, R194, R9, R215, 0x2, P6 ;  /* 0x00000009c20da211 */ /* 0x000fe200030f14d7 */
[----:B------:R2:W-:Y:S01]  /*9360*/  @!P5 ST.E.64 desc[UR36][R10.64], R46 ;  /* 0x0000002e0a00d985 */ /* 0x0005e2000c101b24 */
[----:B----4-:R-:W-:-:S03]  /*9370*/  @!P4 LEA R14, P6, R193, R8, 0x2 ;  /* 0x00000008c10ec211 */ /* 0x010fc600078c10ff */
[----:B------:R3:W-:Y:S01]  /*9380*/  @!P2 ST.E.64 desc[UR36][R12.64], R48 ;  /* 0x000000300c00a985 */ /* 0x0007e2000c101b24 */
[----:B------:R-:W-:Y:S02]  /*9390*/  ISETP.GE.AND P2, PT, R190, UR4, PT ;  /* 0x00000004be007c0c */ /* 0x000fe4000bf46270 */
[-C--:B------:R-:W-:Y:S02]  /*93a0*/  @!P4 LEA.HI.X R15, R193, R9.reuse, R214, 0x2, P6 ;  /* 0x00000009c10fc211 */ /* 0x080fe400030f14d6 */
[CC--:B0-----:R-:W-:Y:S02]  /*93b0*/  @!P3 LEA R16, P5, R192.reuse, R8.reuse, 0x2 ;  /* 0x00000008c010b211 */ /* 0x0c1fe400078a10ff */
[----:B-1----:R-:W-:Y:S01]  /*93c0*/  @!P1 LEA R2, P6, R191, R8, 0x2 ;  /* 0x00000008bf029211 */ /* 0x002fe200078c10ff */
[----:B------:R0:W-:Y:S01]  /*93d0*/  @!P4 ST.E.64 desc[UR36][R14.64], R50 ;  /* 0x000000320e00c985 */ /* 0x0001e2000c101b24 */
[----:B------:R-:W-:Y:S02]  /*93e0*/  @!P3 LEA.HI.X R17, R192, R9, R213, 0x2, P5 ;  /* 0x00000009c011b211 */ /* 0x000fe400028f14d5 */
[----:B------:R-:W-:-:S02]  /*93f0*/  ISETP.GE.AND P4, PT, R189, UR4, PT ;  /* 0x00000004bd007c0c */ /* 0x000fc4000bf86270 */
[-C--:B------:R-:W-:Y:S01]  /*9400*/  @!P1 LEA.HI.X R3, R191, R9.reuse, R212, 0x2, P6 ;  /* 0x00000009bf039211 */ /* 0x080fe200030f14d4 */
[----:B------:R1:W-:Y:S01]  /*9410*/  @!P3 ST.E.64 desc[UR36][R16.64], R52 ;  /* 0x000000341000b985 */ /* 0x0003e2000c101b24 */
[----:B------:R-:W-:Y:S02]  /*9420*/  ISETP.GE.AND P5, PT, R188, UR4, PT ;  /* 0x00000004bc007c0c */ /* 0x000fe4000bfa6270 */
[----:B--2---:R-:W-:Y:S01]  /*9430*/  @!P2 LEA R10, P6, R190, R8, 0x2 ;  /* 0x00000008be0aa211 */ /* 0x004fe200078c10ff */
[----:B------:R4:W-:Y:S01]  /*9440*/  @!P1 ST.E.64 desc[UR36][R2.64], R54 ;  /* 0x0000003602009985 */ /* 0x0009e2000c101b24 */
[----:B------:R-:W-:Y:S02]  /*9450*/  ISETP.GE.AND P3, PT, R155, UR4, PT ;  /* 0x000000049b007c0c */ /* 0x000fe4000bf66270 */
[----:B------:R-:W-:Y:S02]  /*9460*/  ISETP.GE.AND P1, PT, R22, UR4, PT ;  /* 0x0000000416007c0c */ /* 0x000fe4000bf26270 */
[----:B------:R-:W-:-:S02]  /*9470*/  @!P2 LEA.HI.X R11, R190, R9, R211, 0x2, P6 ;  /* 0x00000009be0ba211 */ /* 0x000fc400030f14d3 */
[----:B---3--:R-:W-:-:S03]  /*9480*/  @!P4 LEA R12, P6, R189, R8, 0x2 ;  /* 0x00000008bd0cc211 */ /* 0x008fc600078c10ff */
[----:B------:R4:W-:Y:S01]  /*9490*/  @!P2 ST.E.64 desc[UR36][R10.64], R56 ;  /* 0x000000380a00a985 */ /* 0x0009e2000c101b24 */
[CC--:B0-----:R-:W-:Y:S02]  /*94a0*/  @!P5 LEA R14, P2, R188.reuse, R8.reuse, 0x2 ;  /* 0x00000008bc0ed211 */ /* 0x0c1fe400078410ff */
[-C--:B------:R-:W-:Y:S02]  /*94b0*/  @!P4 LEA.HI.X R13, R189, R9.reuse, R210, 0x2, P6 ;  /* 0x00000009bd0dc211 */ /* 0x080fe400030f14d2 */
[CC--:B-1----:R-:W-:Y:S02]  /*94c0*/  @!P3 LEA R16, P6, R155.reuse, R8.reuse, 0x2 ;  /* 0x000000089b10b211 */ /* 0x0c2fe400078c10ff */
[-C--:B------:R-:W-:Y:S01]  /*94d0*/  @!P5 LEA.HI.X R15, R188, R9.reuse, R209, 0x2, P2 ;  /* 0x00000009bc0fd211 */ /* 0x080fe200010f14d1 */
[----:B------:R4:W-:Y:S01]  /*94e0*/  @!P4 ST.E.64 desc[UR36][R12.64], R58 ;  /* 0x0000003a0c00c985 */ /* 0x0009e2000c101b24 */
[C---:B------:R-:W-:Y:S02]  /*94f0*/  @!P1 LEA R8, P2, R22.reuse, R8, 0x2 ;  /* 0x0000000816089211 */ /* 0x040fe400078410ff */
[-C--:B------:R-:W-:Y:S01]  /*9500*/  @!P3 LEA.HI.X R17, R155, R9.reuse, R208, 0x2, P6 ;  /* 0x000000099b11b211 */ /* 0x080fe200030f14d0 */
[----:B------:R4:W-:Y:S01]  /*9510*/  @!P5 ST.E.64 desc[UR36][R14.64], R60 ;  /* 0x0000003c0e00d985 */ /* 0x0009e2000c101b24 */
[----:B------:R-:W-:-:S03]  /*9520*/  @!P1 LEA.HI.X R9, R22, R9, R207, 0x2, P2 ;  /* 0x0000000916099211 */ /* 0x000fc600010f14cf */
[----:B------:R4:W-:Y:S04]  /*9530*/  @!P3 ST.E.64 desc[UR36][R16.64], R62 ;  /* 0x0000003e1000b985 */ /* 0x0009e8000c101b24 */
[----:B------:R4:W-:Y:S02]  /*9540*/  @!P1 ST.E.64 desc[UR36][R8.64], R64 ;  /* 0x0000004008009985 */ /* 0x0009e4000c101b24 */
.L_x_239:
[----:B------:R-:W-:Y:S05]  /*9550*/  BSYNC B1 ;  /* 0x0000000000017941 */ /* 0x000fea0003800000 */
.L_x_238:
[----:B-1--4-:R1:W3:Y:S04]  /*9560*/  SHFL.IDX PT, R9, R4, 0x1, 0x1c1f ;  /* 0x003c1f0004097f89 */ /* 0x0122e800000e0000 */
[----:B0-----:R1:W0:Y:S01]  /*9570*/  SHFL.IDX PT, R8, R0, 0x1, 0x1c1f ;  /* 0x003c1f0000087f89 */ /* 0x00122200000e0000 */
[----:B------:R-:W-:Y:S05]  /*9580*/  @P0 BRA `(.L_x_237) ;  /* 0x0000000c00e40947 */ /* 0x000fea0003800000 */
[----:B------:R-:W-:Y:S02]  /*9590*/  ULDC UR4, c[0x0][0xac8] ;  /* 0x0002b20000047ab9 */ /* 0x000fe40000000800 */
[----:B------:R-:W-:Y:S02]  /*95a0*/  ISETP.GE.AND P1, PT, R200, UR4, PT ;  /* 0x00000004c8007c0c */ /* 0x000fe4000bf26270 */
[----:B------:R-:W-:Y:S02]  /*95b0*/  ISETP.GE.AND P0, PT, R199, UR4, PT ;  /* 0x00000004c7007c0c */ /* 0x000fe4000bf06270 */
[----:B------:R-:W-:Y:S02]  /*95c0*/  ISETP.GE.AND P2, PT, R203, UR4, PT ;  /* 0x00000004cb007c0c */ /* 0x000fe4000bf46270 */
[----:B------:R-:W-:Y:S02]  /*95d0*/  ISETP.GE.AND P4, PT, R197, UR4, PT ;  /* 0x00000004c5007c0c */ /* 0x000fe4000bf86270 */
[----:B------:R-:W-:-:S05]  /*95e0*/  ISETP.GE.AND P3, PT, R198, UR4, PT ;  /* 0x00000004c6007c0c */ /* 0x000fca000bf66270 */
[CC--:B0-----:R-:W-:Y:S02]  /*95f0*/  @!P1 LEA R10, P5, R200.reuse, R8.reuse, 0x2 ;  /* 0x00000008c80a9211 */ /* 0x0c1fe400078a10ff */
[-C--:B------:R-:W-:Y:S02]  /*9600*/  @!P0 LEA R12, P6, R199, R8.reuse, 0x2 ;  /* 0x00000008c70c8211 */ /* 0x080fe400078c10ff */
[-C--:B---3--:R-:W-:Y:S01]  /*9610*/  @!P1 LEA.HI.X R11, R200, R9.reuse, R221, 0x2, P5 ;  /* 0x00000009c80b9211 */ /* 0x088fe200028f14dd */
[----:B------:R-:W-:Y:S01]  /*9620*/  @!P2 IMAD.WIDE R2, R203, 0x4, R8 ;  /* 0x00000004cb02a825 */ /* 0x000fe200078e0208 */
[----:B------:R-:W-:Y:S02]  /*9630*/  ISETP.GE.AND P5, PT, R196, UR4, PT ;  /* 0x00000004c4007c0c */ /* 0x000fe4000bfa6270 */
[----:B------:R-:W-:Y:S02]  /*9640*/  @!P0 LEA.HI.X R13, R199, R9, R220, 0x2, P6 ;  /* 0x00000009c70d8211 */ /* 0x000fe400030f14dc */
[----:B------:R0:W-:Y:S01]  /*9650*/  @!P2 ST.E.64 desc[UR36][R2.64], R66 ;  /* 0x000000420200a985 */ /* 0x0001e2000c101b24 */
[----:B------:R-:W-:-:S02]  /*9660*/  @!P4 LEA R16, P2, R197, R8, 0x2 ;  /* 0x00000008c510c211 */ /* 0x000fc400078410ff */
[----:B------:R-:W-:Y:S01]  /*9670*/  @!P3 LEA R14, P6, R198, R8, 0x2 ;  /* 0x00000008c60eb211 */ /* 0x000fe200078c10ff */
[----:B------:R-:W-:Y:S01]  /*9680*/  @!P1 ST.E.64 desc[UR36][R10.64], R68 ;  /* 0x000000440a009985 */ /* 0x000fe2000c101b24 */
[----:B------:R-:W-:Y:S02]  /*9690*/  ISETP.GE.AND P1, PT, R194, UR4, PT ;  /* 0x00000004c2007c0c */ /* 0x000fe4000bf26270 */
[-C--:B--2---:R-:W-:Y:S01]  /*96a0*/  @!P4 LEA.HI.X R17, R197, R9.reuse, R218, 0x2, P2 ;  /* 0x00000009c511c211 */ /* 0x084fe200010f14da */
[----:B------:R2:W-:Y:S01]  /*96b0*/  @!P0 ST.E.64 desc[UR36][R12.64], R70 ;  /* 0x000000460c008985 */ /* 0x0005e2000c101b24 */
[----:B------:R-:W-:Y:S02]  /*96c0*/  ISETP.GE.AND P0, PT, R195, UR4, PT ;  /* 0x00000004c3007c0c */ /* 0x000fe4000bf06270 */
[----:B------:R-:W-:Y:S02]  /*96d0*/  ISETP.GE.AND P2, PT, R193, UR4, PT ;  /* 0x00000004c1007c0c */ /* 0x000fe4000bf46270 */
[----:B------:R-:W-:-:S02]  /*96e0*/  @!P3 LEA.HI.X R15, R198, R9, R219, 0x2, P6 ;  /* 0x00000009c60fb211 */ /* 0x000fc400030f14db */
[----:B------:R-:W-:-:S03]  /*96f0*/  @!P5 LEA R18, P6, R196, R8, 0x2 ;  /* 0x00000008c412d211 */ /* 0x000fc600078c10ff */
[----:B------:R3:W-:Y:S01]  /*9700*/  @!P3 ST.E.64 desc[UR36][R14.64], R72 ;  /* 0x000000480e00b985 */ /* 0x0007e2000c101b24 */
[-C--:B------:R-:W-:Y:S02]  /*9710*/  @!P5 LEA.HI.X R19, R196, R9.reuse, R217, 0x2, P6 ;  /* 0x00000009c413d211 */ /* 0x080fe400030f14d9 */
[----:B------:R-:W-:Y:S01]  /*9720*/  ISETP.GE.AND P3, PT, R192, UR4, PT ;  /* 0x00000004c0007c0c */ /* 0x000fe2000bf66270 */
[----:B------:R4:W-:Y:S01]  /*9730*/  @!P4 ST.E.64 desc[UR36][R16.64], R74 ;  /* 0x0000004a1000c985 */ /* 0x0009e2000c101b24 */
[-C--:B0-----:R-:W-:Y:S02]  /*9740*/  @!P0 LEA R2, P4, R195, R8.reuse, 0x2 ;  /* 0x00000008c3028211 */ /* 0x081fe400078810ff */
[-C--:B--2---:R-:W-:Y:S01]  /*9750*/  @!P2 LEA R12, P6, R193, R8.reuse, 0x2 ;  /* 0x00000008c10ca211 */ /* 0x084fe200078c10ff */
[----:B------:R-:W-:Y:S01]  /*9760*/  @!P5 ST.E.64 desc[UR36][R18.64], R76 ;  /* 0x0000004c1200d985 */ /* 0x000fe2000c101b24 */
[----:B------:R-:W-:Y:S02]  /*9770*/  @!P1 LEA R10, P5, R194, R8, 0x2 ;  /* 0x00000008c20a9211 */ /* 0x000fe400078a10ff */
[----:B------:R-:W-:-:S02]  /*9780*/  @!P0 LEA.HI.X R3, R195, R9, R216, 0x2, P4 ;  /* 0x00000009c3038211 */ /* 0x000fc400020f14d8 */
[-C--:B------:R-:W-:Y:S02]  /*9790*/  @!P1 LEA.HI.X R11, R194, R9.reuse, R215, 0x2, P5 ;  /* 0x00000009c20b9211 */ /* 0x080fe400028f14d7 */
[----:B------:R-:W-:Y:S01]  /*97a0*/  ISETP.GE.AND P4, PT, R191, UR4, PT ;  /* 0x00000004bf007c0c */ /* 0x000fe2000bf86270 */
[----:B------:R-:W-:Y:S01]  /*97b0*/  @!P0 ST.E.64 desc[UR36][R2.64], R78 ;  /* 0x0000004e02008985 */ /* 0x000fe2000c101b24 */
[----:B------:R-:W-:Y:S02]  /*97c0*/  @!P2 LEA.HI.X R13, R193, R9, R214, 0x2, P6 ;  /* 0x00000009c10da211 */ /* 0x000fe400030f14d6 */
[----:B---3--:R-:W-:Y:S01]  /*97d0*/  @!P3 LEA R14, P5, R192, R8, 0x2 ;  /* 0x00000008c00eb211 */ /* 0x008fe200078a10ff */
[----:B------:R0:W-:Y:S01]  /*97e0*/  @!P1 ST.E.64 desc[UR36][R10.64], R80 ;  /* 0x000000500a009985 */ /* 0x0001e2000c101b24 */
[----:B------:R-:W-:Y:S02]  /*97f0*/  ISETP.GE.AND P1, PT, R189, UR4, PT ;  /* 0x00000004bd007c0c */ /* 0x000fe4000bf26270 */
[----:B------:R-:W-:Y:S01]  /*9800*/  ISETP.GE.AND P0, PT, R188, UR4, PT ;  /* 0x00000004bc007c0c */ /* 0x000fe2000bf06270 */
[----:B------:R2:W-:Y:S01]  /*9810*/  @!P2 ST.E.64 desc[UR36][R12.64], R82 ;  /* 0x000000520c00a985 */ /* 0x0005e2000c101b24 */
[----:B------:R-:W-:-:S02]  /*9820*/  ISETP.GE.AND P2, PT, R190, UR4, PT ;  /* 0x00000004be007c0c */ /* 0x000fc4000bf46270 */
[-C--:B------:R-:W-:Y:S02]  /*9830*/  @!P3 LEA.HI.X R15, R192, R9.reuse, R213, 0x2, P5 ;  /* 0x00000009c00fb211 */ /* 0x080fe400028f14d5 */
[----:B------:R-:W-:Y:S02]  /*9840*/  ISETP.GE.AND P5, PT, R155, UR4, PT ;  /* 0x000000049b007c0c */ /* 0x000fe4000bfa6270 */
[CC--:B----4-:R-:W-:Y:S01]  /*9850*/  @!P4 LEA R16, P6, R191.reuse, R8.reuse, 0x2 ;  /* 0x00000008bf10c211 */ /* 0x0d0fe200078c10ff */
[----:B------:R4:W-:Y:S03]  /*9860*/  @!P3 ST.E.64 desc[UR36][R14.64], R84 ;  /* 0x000000540e00b985 */ /* 0x0009e6000c101b24 */
[----:B------:R-:W-:Y:S02]  /*9870*/  @!P4 LEA.HI.X R17, R191, R9, R212, 0x2, P6 ;  /* 0x00000009bf11c211 */ /* 0x000fe400030f14d4 */
[----:B0-----:R-:W-:-:S02]  /*9880*/  @!P1 LEA R10, P6, R189, R8, 0x2 ;  /* 0x00000008bd0a9211 */ /* 0x001fc400078c10ff */
[-C--:B------:R-:W-:Y:S01]  /*9890*/  @!P2 LEA R2, P3, R190, R8.reuse, 0x2 ;  /* 0x00000008be02a211 */ /* 0x080fe200078610ff */
[----:B------:R4:W-:Y:S01]  /*98a0*/  @!P4 ST.E.64 desc[UR36][R16.64], R86 ;  /* 0x000000561000c985 */ /* 0x0009e2000c101b24 */
[-C--:B--2---:R-:W-:Y:S02]  /*98b0*/  @!P0 LEA R12, P4, R188, R8.reuse, 0x2 ;  /* 0x00000008bc0c8211 */ /* 0x084fe400078810ff */
[-C--:B------:R-:W-:Y:S02]  /*98c0*/  @!P2 LEA.HI.X R3, R190, R9.reuse, R211, 0x2, P3 ;  /* 0x00000009be03a211 */ /* 0x080fe400018f14d3 */
[----:B------:R-:W-:Y:S02]  /*98d0*/  @!P5 LEA R18, P3, R155, R8, 0x2 ;  /* 0x000000089b12d211 */ /* 0x000fe400078610ff */
[-C--:B------:R-:W-:Y:S01]  /*98e0*/  @!P1 LEA.HI.X R11, R189, R9.reuse, R210, 0x2, P6 ;  /* 0x00000009bd0b9211 */ /* 0x080fe200030f14d2 */
[----:B------:R4:W-:Y:S01]  /*98f0*/  @!P2 ST.E.64 desc[UR36][R2.64], R90 ;  /* 0x0000005a0200a985 */ /* 0x0009e2000c101b24 */
[----:B------:R-:W-:-:S02]  /*9900*/  @!P0 LEA.HI.X R13, R188, R9, R209, 0x2, P4 ;  /* 0x00000009bc0d8211 */ /* 0x000fc400020f14d1 */
[----:B------:R-:W-:Y:S01]  /*9910*/  @!P5 LEA.HI.X R19, R155, R9, R208, 0x2, P3 ;  /* 0x000000099b13d211 */ /* 0x000fe200018f14d0 */
[----:B------:R4:W-:Y:S04]  /*9920*/  @!P1 ST.E.64 desc[UR36][R10.64], R94 ;  /* 0x0000005e0a009985 */ /* 0x0009e8000c101b24 */
[----:B------:R4:W-:Y:S01]  /*9930*/  @!P0 ST.E.64 desc[UR36][R12.64], R96 ;  /* 0x000000600c008985 */ /* 0x0009e2000c101b24 */
[----:B------:R-:W-:-:S03]  /*9940*/  ISETP.GE.AND P0, PT, R22, UR4, PT ;  /* 0x0000000416007c0c */ /* 0x000fc6000bf06270 */
[----:B------:R4:W-:Y:S10]  /*9950*/  @!P5 ST.E.64 desc[UR36][R18.64], R98 ;  /* 0x000000621200d985 */ /* 0x0009f4000c101b24 */
[----:B------:R-:W-:Y:S05]  /*9960*/  @P0 BRA `(.L_x_237) ;  /* 0x0000000800ec0947 */ /* 0x000fea0003800000 */
[----:B----4-:R-:W-:-:S04]  /*9970*/  LEA R2, P0, R22, R8, 0x2 ;  /* 0x0000000816027211 */ /* 0x010fc800078010ff */
[----:B------:R-:W-:-:S05]  /*9980*/  LEA.HI.X R3, R22, R9, R207, 0x2, P0 ;  /* 0x0000000916037211 */ /* 0x000fca00000f14cf */
[----:B------:R0:W-:Y:S01]  /*9990*/  ST.E.64 desc[UR36][R2.64], R150 ;  /* 0x0000009602007985 */ /* 0x0001e2000c101b24 */
[----:B------:R-:W-:Y:S05]  /*99a0*/  BRA `(.L_x_237) ;  /* 0x0000000800dc7947 */ /* 0x000fea0003800000 */
.L_x_228:
[----:B------:R-:W2:Y:S01]  /*99b0*/  LDC.64 R10, c[0x0][0xc00] ;  /* 0x00030000ff0a7b82 */ /* 0x000ea20000000a00 */
[----:B------:R-:W-:Y:S01]  /*99c0*/  ULDC.64 UR4, c[0x0][0xc08] ;  /* 0x0003020000047ab9 */ /* 0x000fe20000000a00 */
[----:B------:R-:W-:Y:S01]  /*99d0*/  IMAD.MOV.U32 R3, RZ, RZ, RZ ;  /* 0x000000ffff037224 */ /* 0x000fe200078e00ff */
[----:B------:R-:W-:-:S04]  /*99e0*/  ISETP.NE.U32.AND P0, PT, RZ, UR4, PT ;  /* 0x00000004ff007c0c */ /* 0x000fc8000bf05070 */
[----:B------:R-:W-:Y:S01]  /*99f0*/  ISETP.NE.AND.EX P1, PT, RZ, UR5, PT, P0 ;  /* 0x00000005ff007c0c */ /* 0x000fe2000bf25300 */
[----:B------:R-:W3:Y:S01]  /*9a00*/  LDC.64 R8, c[0x0][0xc00] ;  /* 0x00030000ff087b82 */ /* 0x000ee20000000a00 */
[----:B--2---:R-:W-:-:S04]  /*9a10*/  ISETP.NE.U32.AND P0, PT, R10, RZ, PT ;  /* 0x000000ff0a00720c */ /* 0x004fc80003f05070 */
[----:B------:R-:W-:-:S07]  /*9a20*/  ISETP.NE.AND.EX P0, PT, R11, RZ, PT, P0 ;  /* 0x000000ff0b00720c */ /* 0x000fce0003f05300 */
[----:B------:R-:W2:Y:S01]  /*9a30*/  @P1 LDC.64 R10, c[0x0][0xc08] ;  /* 0x00030200ff0a1b82 */ /* 0x000ea20000000a00 */
[----:B------:R-:W-:Y:S01]  /*9a40*/  ULDC UR4, c[0x0][0xa88] ;  /* 0x0002a20000047ab9 */ /* 0x000fe20000000800 */
[----:B---3--:R-:W-:-:S04]  /*9a50*/  IMAD.WIDE R12, R19, 0x4, R8 ;  /* 0x00000004130c7825 */ /* 0x008fc800078e0208 */
[----:B------:R-:W-:Y:S01]  /*9a60*/  IMAD.U32 R0, RZ, RZ, UR4 ;  /* 0x00000004ff007e24 */ /* 0x000fe2000f8e00ff */
[----:B------:R3:W5:Y:S01]  /*9a70*/  @P0 LDG.E R3, desc[UR36][R12.64] ;  /* 0x000000240c030981 */ /* 0x000762000c1e1900 */
[----:B--2---:R-:W-:-:S05]  /*9a80*/  @P1 IMAD.WIDE R8, R19, 0x4, R10 ;  /* 0x0000000413081825 */ /* 0x004fca00078e020a */
[----:B------:R3:W5:Y:S01]  /*9a90*/  @P1 LDG.E R0, desc[UR36][R8.64] ;  /* 0x0000002408001981 */ /* 0x000762000c1e1900 */
[----:B------:R-:W-:Y:S02]  /*9aa0*/  ISETP.NE.AND P2, PT, R18, RZ, PT ;  /* 0x000000ff1200720c */ /* 0x000fe40003f45270 */
[----:B------:R-:W-:-:S11]  /*9ab0*/  ISETP.GT.AND P3, PT, R228, 0x7f, PT ;  /* 0x0000007fe400780c */ /* 0x000fd60003f64270 */
[----:B------:R-:W2:Y:S02]  /*9ac0*/  @!P2 LDC R18, c[0x0][0xad4] ;  /* 0x0002b500ff12ab82 */ /* 0x000ea40000000800 */
[----:B--2---:R-:W-:Y:S01]  /*9ad0*/  ISETP.GT.AND P2, PT, R18, 0x1, PT ;  /* 0x000000011200780c */ /* 0x004fe20003f44270 */
[----:B---3--:R-:W-:-:S12]  /*9ae0*/  @P1 BRA `(.L_x_240) ;  /* 0x0000000000101947 */ /* 0x008fd80003800000 */
[----:B------:R-:W-:Y:S05]  /*9af0*/  @!P0 BRA `(.L_x_240) ;  /* 0x00000000000c8947 */ /* 0x000fea0003800000 */
[----:B------:R-:W2:Y:S04]  /*9b00*/  LDG.E R9, desc[UR36][R12.64] ;  /* 0x000000240c097981 */ /* 0x000ea8000c1e1900 */
[----:B-----5:R-:W2:Y:S02]  /*9b10*/  LDG.E R0, desc[UR36][R12.64+0x4] ;  /* 0x000004240c007981 */ /* 0x020ea4000c1e1900 */
[----:B--2---:R-:W-:-:S07]  /*9b20*/  IADD3 R0, -R9, R0, RZ ;  /* 0x0000000009007210 */ /* 0x004fce0007ffe1ff */
.L_x_240:
[----:B------:R-:W-:Y:S01]  /*9b30*/  BSSY B1, `(.L_x_241) ;  /* 0x0000037000017945 */ /* 0x000fe20003800000 */
[----:B------:R-:W-:Y:S02]  /*9b40*/  SEL R25, R19, RZ, !P0 ;  /* 0x000000ff13197207 */ /* 0x000fe40004000000 */
[----:B------:R-:W-:Y:S02]  /*9b50*/  SEL R202, R202, RZ, !P0 ;  /* 0x000000ffcaca7207 */ /* 0x000fe40004000000 */
[----:B-----5:R-:W-:Y:S01]  /*9b60*/  SHF.R.S32.HI R24, RZ, 0x1f, R3 ;  /* 0x0000001fff187819 */ /* 0x020fe20000011403 */
[----:B------:R-:W-:Y:S06]  /*9b70*/  @P3 BRA `(.L_x_242) ;  /* 0x0000000000c83947 */ /* 0x000fec0003800000 */
[----:B-1----:R-:W1:Y:S01]  /*9b80*/  S2R R4, SR_TID.X ;  /* 0x0000000000047919 */ /* 0x002e620000002100 */
[----:B------:R-:W2:Y:S02]  /*9b90*/  LDC R31, c[0x0][0xbe8] ;  /* 0x0002fa00ff1f7b82 */ /* 0x000ea40000000800 */
[----:B--2---:R-:W-:Y:S02]  /*9ba0*/  IMAD R8, R0, R31, RZ ;  /* 0x0000001f00087224 */ /* 0x004fe400078e02ff */
[----:B-1----:R-:W-:-:S04]  /*9bb0*/  IMAD R4, R16, 0x80, R4 ;  /* 0x0000008010047824 */ /* 0x002fc800078e0204 */
[----:B------:R-:W-:-:S05]  /*9bc0*/  VIADD R27, R4, 0xffffff80 ;  /* 0xffffff80041b7836 */ /* 0x000fca0000000000 */
[----:B------:R-:W-:-:S13]  /*9bd0*/  ISETP.GE.AND P0, PT, R27, R8, PT ;  /* 0x000000081b00720c */ /* 0x000fda0003f06270 */
[----:B------:R-:W-:Y:S05]  /*9be0*/  @P0 BRA `(.L_x_242) ;  /* 0x0000000000ac0947 */ /* 0x000fea0003800000 */
[----:B------:R-:W-:Y:S01]  /*9bf0*/  ISETP.NE.AND P1, PT, R31, 0x1, PT ;  /* 0x000000011f00780c */ /* 0x000fe20003f25270 */
[----:B------:R-:W-:Y:S01]  /*9c00*/  IMAD.MOV.U32 R20, RZ, RZ, 0x9b8 ;  /* 0x000009b8ff147424 */ /* 0x000fe200078e00ff */
[----:B------:R-:W-:Y:S01]  /*9c10*/  ISETP.GT.AND P0, PT, R18, 0x1, PT ;  /* 0x000000011200780c */ /* 0x000fe20003f04270 */
[----:B------:R-:W1:Y:S01]  /*9c20*/  LDC.64 R28, c[0x0][0xba8] ;  /* 0x0002ea00ff1c7b82 */ /* 0x000e620000000a00 */
[----:B0-----:R-:W-:Y:S02]  /*9c30*/  IMAD.MOV.U32 R17, RZ, RZ, R27 ;  /* 0x000000ffff117224 */ /* 0x001fe400078e001b */
[----:B------:R-:W-:Y:S02]  /*9c40*/  SEL R20, R20, 0x978, P0 ;  /* 0x0000097814147807 */ /* 0x000fe40000000000 */
[----:B------:R-:W-:-:S03]  /*9c50*/  SEL R201, R201, RZ, P0 ;  /* 0x000000ffc9c97207 */ /* 0x000fc60000000000 */
[----:B------:R-:W0:Y:S08]  /*9c60*/  LDC.64 R10, c[0x0][R20+0x220] ;  /* 0x00008800140a7b82 */ /* 0x000e300000000a00 */
[----:B------:R-:W2:Y:S08]  /*9c70*/  @P1 LDC R4, c[0x0][0xbec] ;  /* 0x0002fb00ff041b82 */ /* 0x000eb00000000800 */
[----:B------:R-:W3:Y:S08]  /*9c80*/  LDC.64 R8, c[0x0][R20+0x218] ;  /* 0x0000860014087b82 */ /* 0x000ef00000000a00 */
[----:B------:R-:W4:Y:S01]  /*9c90*/  @P1 LDC R33, c[0x0][0xbf0] ;  /* 0x0002fc00ff211b82 */ /* 0x000f220000000800 */
[----:B0-----:R-:W-:-:S02]  /*9ca0*/  IMAD R11, R11, R25, RZ ;  /* 0x000000190b0b7224 */ /* 0x001fc400078e02ff */
[----:B------:R-:W-:-:S04]  /*9cb0*/  IMAD.WIDE.U32 R18, R10, R25, RZ ;  /* 0x000000190a127225 */ /* 0x000fc800078e00ff */
[----:B------:R-:W-:Y:S01]  /*9cc0*/  IMAD R11, R10, R202, R11 ;  /* 0x000000ca0a0b7224 */ /* 0x000fe200078e020b */
[----:B------:R-:W0:Y:S01]  /*9cd0*/  LDC.64 R12, c[0x0][R20+0x228] ;  /* 0x00008a00140c7b82 */ /* 0x000e220000000a00 */
[----:B--2---:R-:W-:-:S07]  /*9ce0*/  @P1 IMAD.HI.U32 R4, R27, R4, RZ ;  /* 0x000000041b041227 */ /* 0x004fce00078e00ff */
[----:B------:R-:W2:Y:S01]  /*9cf0*/  LDC.64 R14, c[0x0][R20+0x210] ;  /* 0x00008400140e7b82 */ /* 0x000ea20000000a00 */
[-C--:B---3--:R-:W-:Y:S02]  /*9d00*/  IMAD R21, R9, R2.reuse, RZ ;  /* 0x0000000209157224 */ /* 0x088fe400078e02ff */
[----:B------:R-:W-:-:S04]  /*9d10*/  IMAD.WIDE.U32 R8, R8, R2, RZ ;  /* 0x0000000208087225 */ /* 0x000fc800078e00ff */
[----:B------:R-:W-:Y:S01]  /*9d20*/  IMAD.IADD R21, R9, 0x1, R21 ;  /* 0x0000000109157824 */ /* 0x000fe200078e0215 */
[----:B----4-:R-:W-:Y:S01]  /*9d30*/  @P1 SHF.R.U32.HI R17, RZ, R33, R4 ;  /* 0x00000021ff111219 */ /* 0x010fe20000011604 */
[----:B-1----:R-:W1:Y:S01]  /*9d40*/  @!P0 LDC R28, c[0x0][0xb50] ;  /* 0x0002d400ff1c8b82 */ /* 0x002e620000000800 */
[----:B------:R-:W-:Y:S02]  /*9d50*/  IADD3 R4, P1, P3, R18, R8, R3 ;  /* 0x0000000812047210 */ /* 0x000fe40007b3e003 */
[----:B------:R-:W-:Y:S01]  /*9d60*/  IADD3 R18, R19, R11, RZ ;  /* 0x0000000b13127210 */ /* 0x000fe20007ffe0ff */
[----:B------:R-:W-:Y:S02]  /*9d70*/  IMAD.MOV R10, RZ, RZ, -R17 ;  /* 0x000000ffff0a7224 */ /* 0x000fe400078e0a11 */
[-C--:B0-----:R-:W-:Y:S02]  /*9d80*/  IMAD.WIDE.U32 R8, R12, R201.reuse, RZ ;  /* 0x000000c90c087225 */ /* 0x081fe400078e00ff */
[----:B------:R-:W0:Y:S02]  /*9d90*/  @!P0 LDC R29, c[0x0][0xb54] ;  /* 0x0002d500ff1d8b82 */ /* 0x000e240000000800 */
[----:B------:R-:W-:-:S02]  /*9da0*/  IMAD R13, R13, R201, RZ ;  /* 0x000000c90d0d7224 */ /* 0x000fc400078e02ff */
[----:B------:R-:W-:Y:S01]  /*9db0*/  IMAD R11, R31, R10, R27 ;  /* 0x0000000a1f0b7224 */ /* 0x000fe200078e021b */
[----:B------:R-:W-:Y:S01]  /*9dc0*/  IADD3.X R10, R18, R21, R24, P1, P3 ;  /* 0x00000015120a7210 */ /* 0x000fe20000fe6418 */
[----:B------:R-:W-:Y:S01]  /*9dd0*/  IMAD.IADD R13, R9, 0x1, R13 ;  /* 0x00000001090d7824 */ /* 0x000fe200078e020d */
[----:B------:R-:W-:Y:S01]  /*9de0*/  IADD3 R8, P0, P1, R17, R4, R8 ;  /* 0x0000000411087210 */ /* 0x000fe2000791e008 */
[----:B--2---:R-:W-:Y:S01]  /*9df0*/  IMAD R4, R15, R11, RZ ;  /* 0x0000000b0f047224 */ /* 0x004fe200078e02ff */
[----:B------:R-:W-:-:S04]  /*9e00*/  SHF.R.S32.HI R17, RZ, 0x1f, R17 ;  /* 0x0000001fff117819 */ /* 0x000fc80000011411 */
[----:B------:R-:W-:Y:S02]  /*9e10*/  IADD3.X R9, R17, R10, R13, P0, P1 ;  /* 0x0000000a11097210 */ /* 0x000fe400007e240d */
[----:B------:R-:W-:Y:S01]  /*9e20*/  SHF.R.S32.HI R13, RZ, 0x1f, R11 ;  /* 0x0000001fff0d7819 */ /* 0x000fe2000001140b */
[----:B------:R-:W-:-:S04]  /*9e30*/  IMAD.WIDE.U32 R8, R14, R11, R8 ;  /* 0x0000000b0e087225 */ /* 0x000fc800078e0008 */
[----:B------:R-:W-:Y:S01]  /*9e40*/  IMAD R13, R14, R13, R4 ;  /* 0x0000000d0e0d7224 */ /* 0x000fe200078e0204 */
[----:B-1----:R-:W-:-:S03]  /*9e50*/  LEA R10, P0, R8, R28, 0x2 ;  /* 0x0000001c080a7211 */ /* 0x002fc600078010ff */
[----:B------:R-:W-:Y:S02]  /*9e60*/  IMAD.IADD R4, R9, 0x1, R13 ;  /* 0x0000000109047824 */ /* 0x000fe400078e020d */
[----:B------:R-:W-:-:S03]  /*9e70*/  IMAD.MOV.U32 R9, RZ, RZ, -0x800000 ;  /* 0xff800000ff097424 */ /* 0x000fc600078e00ff */
[----:B0-----:R-:W-:-:S05]  /*9e80*/  LEA.HI.X R11, R8, R29, R4, 0x2, P0 ;  /* 0x0000001d080b7211 */ /* 0x001fca00000f1404 */
[----:B------:R2:W-:Y:S02]  /*9e90*/  STG.E desc[UR36][R10.64], R9 ;  /* 0x000000090a007986 */ /* 0x0005e4000c101924 */
.L_x_242:
[----:B------:R-:W-:Y:S05]  /*9ea0*/  BSYNC B1 ;  /* 0x0000000000017941 */ /* 0x000fea0003800000 */
.L_x_241:
[----:B------:R-:W-:Y:S05]  /*9eb0*/  @P2 BRA `(.L_x_237) ;  /* 0x0000000400982947 */ /* 0x000fea0003800000 */
[----:B------:R-:W3:Y:S01]  /*9ec0*/  LDC R15, c[0x0][0xbe8] ;  /* 0x0002fa00ff0f7b82 */ /* 0x000ee20000000800 */
[----:B------:R-:W-:Y:S01]  /*9ed0*/  ULDC.64 UR4, c[0x0][0xaa0] ;  /* 0x0002a80000047ab9 */ /* 0x000fe20000000a00 */
[----:B------:R-:W-:Y:S01]  /*9ee0*/  ULDC.64 UR6, c[0x0][0xaf0] ;  /* 0x0002bc0000067ab9 */ /* 0x000fe20000000a00 */
[----:B-1----:R-:W-:Y:S01]  /*9ef0*/  IMAD R4, R24, UR4, RZ ;  /* 0x0000000418047c24 */ /* 0x002fe2000f8e02ff */
[----:B------:R-:W-:Y:S01]  /*9f00*/  BSSY B1, `(.L_x_243) ;  /* 0x0000037000017945 */ /* 0x000fe20003800000 */
[----:B--2---:R-:W-:-:S04]  /*9f10*/  IMAD.WIDE.U32 R8, R3, UR4, RZ ;  /* 0x0000000403087c25 */ /* 0x004fc8000f8e00ff */
[----:B------:R-:W-:Y:S01]  /*9f20*/  IMAD R11, R3, UR5, R4 ;  /* 0x00000005030b7c24 */ /* 0x000fe2000f8e0204 */
[----:B------:R-:W-:Y:S01]  /*9f30*/  ULDC.64 UR4, c[0x0][0xae8] ;  /* 0x0002ba0000047ab9 */ /* 0x000fe20000000a00 */
[----:B------:R-:W-:Y:S02]  /*9f40*/  IMAD R3, R154, 0x20, R204 ;  /* 0x000000209a037824 */ /* 0x000fe400078e02cc */
[----:B------:R-:W-:Y:S02]  /*9f50*/  IMAD.IADD R9, R9, 0x1, R11 ;  /* 0x0000000109097824 */ /* 0x000fe400078e020b */
[----:B------:R-:W-:Y:S02]  /*9f60*/  IMAD R10, R16, 0x80, R3 ;  /* 0x00000080100a7824 */ /* 0x000fe400078e0203 */
[----:B------:R-:W-:-:S03]  /*9f70*/  IMAD.WIDE.U32 R8, R2, UR4, R8 ;  /* 0x0000000402087c25 */ /* 0x000fc6000f8e0008 */
[----:B------:R-:W-:Y:S01]  /*9f80*/  MOV R11, R10 ;  /* 0x0000000a000b7202 */ /* 0x000fe20000000f00 */
[----:B------:R-:W-:Y:S02]  /*9f90*/  IMAD R4, R202, UR6, RZ ;  /* 0x00000006ca047c24 */ /* 0x000fe4000f8e02ff */
[----:B------:R-:W-:Y:S01]  /*9fa0*/  IMAD R9, R2, UR5, R9 ;  /* 0x0000000502097c24 */ /* 0x000fe2000f8e0209 */
[----:B---3--:R-:W-:Y:S01]  /*9fb0*/  ISETP.NE.AND P0, PT, R15, 0x1, PT ;  /* 0x000000010f00780c */ /* 0x008fe20003f05270 */
[----:B------:R-:W-:-:S12]  /*9fc0*/  ULDC.64 UR4, c[0x0][0xae0] ;  /* 0x0002b80000047ab9 */ /* 0x000fd80000000a00 */
[----:B------:R-:W1:Y:S08]  /*9fd0*/  @P0 LDC R13, c[0x0][0xbec] ;  /* 0x0002fb00ff0d0b82 */ /* 0x000e700000000800 */
[----:B------:R-:W2:Y:S01]  /*9fe0*/  @P0 LDC R12, c[0x0][0xbf0] ;  /* 0x0002fc00ff0c0b82 */ /* 0x000ea20000000800 */
[----:B-1----:R-:W-:-:S04]  /*9ff0*/  @P0 IMAD.HI.U32 R3, R10, R13, RZ ;  /* 0x0000000d0a030227 */ /* 0x002fc800078e00ff */
[C---:B------:R-:W-:Y:S01]  /*a000*/  IMAD R13, R25.reuse, UR7, R4 ;  /* 0x00000007190d7c24 */ /* 0x040fe2000f8e0204 */
[----:B--2---:R-:W-:Y:S01]  /*a010*/  @P0 SHF.R.U32.HI R11, RZ, R12, R3 ;  /* 0x0000000cff0b0219 */ /* 0x004fe20000011603 */
[----:B------:R-:W-:-:S03]  /*a020*/  IMAD.WIDE.U32 R2, R25, UR6, R8 ;  /* 0x0000000619027c25 */ /* 0x000fc6000f8e0008 */
[--C-:B------:R-:W-:Y:S01]  /*a030*/  SHF.R.S32.HI R4, RZ, 0x1f, R11.reuse ;  /* 0x0000001fff047819 */ /* 0x100fe2000001140b */
[----:B------:R-:W-:Y:S02]  /*a040*/  IMAD.MOV R9, RZ, RZ, -R11 ;  /* 0x000000ffff097224 */ /* 0x000fe400078e0a0b */
[----:B------:R-:W-:Y:S02]  /*a050*/  IMAD.IADD R3, R3, 0x1, R13 ;  /* 0x0000000103037824 */ /* 0x000fe400078e020d */
[----:B------:R-:W-:Y:S02]  /*a060*/  IMAD R4, R4, UR4, RZ ;  /* 0x0000000404047c24 */ /* 0x000fe4000f8e02ff */
[----:B------:R-:W-:Y:S02]  /*a070*/  IMAD R9, R15, R9, R10 ;  /* 0x000000090f097224 */ /* 0x000fe400078e020a */
[C---:B------:R-:W-:Y:S02]  /*a080*/  IMAD R13, R11.reuse, UR5, R4 ;  /* 0x000000050b0d7c24 */ /* 0x040fe4000f8e0204 */
[----:B------:R-:W-:Y:S01]  /*a090*/  IMAD.WIDE.U32 R2, R11, UR4, R2 ;  /* 0x000000040b027c25 */ /* 0x000fe2000f8e0002 */
[----:B------:R-:W-:Y:S01]  /*a0a0*/  SHF.R.S32.HI R4, RZ, 0x1f, R9 ;  /* 0x0000001fff047819 */ /* 0x000fe20000011409 */
[----:B------:R-:W-:-:S02]  /*a0b0*/  ULDC.64 UR4, c[0x0][0xad8] ;  /* 0x0002b60000047ab9 */ /* 0x000fc40000000a00 */
[----:B------:R-:W-:Y:S02]  /*a0c0*/  IMAD.IADD R3, R3, 0x1, R13 ;  /* 0x0000000103037824 */ /* 0x000fe400078e020d */
[----:B------:R-:W-:Y:S02]  /*a0d0*/  IMAD R4, R4, UR4, RZ ;  /* 0x0000000404047c24 */ /* 0x000fe4000f8e02ff */
[----:B------:R-:W-:Y:S02]  /*a0e0*/  IMAD R10, R16, 0x80, R204 ;  /* 0x00000080100a7824 */ /* 0x000fe400078e02cc */
[----:B------:R-:W-:Y:S02]  /*a0f0*/  IMAD R15, R0, R15, RZ ;  /* 0x0000000f000f7224 */ /* 0x000fe400078e02ff */
[C---:B------:R-:W-:Y:S02]  /*a100*/  IMAD R11, R9.reuse, UR5, R4 ;  /* 0x00000005090b7c24 */ /* 0x040fe4000f8e0204 */
[----:B------:R-:W-:Y:S01]  /*a110*/  IMAD.WIDE.U32 R2, R9, UR4, R2 ;  /* 0x0000000409027c25 */ /* 0x000fe2000f8e0002 */
[----:B------:R-:W-:Y:S01]  /*a120*/  ISETP.GE.AND P2, PT, R10, R15, PT ;  /* 0x0000000f0a00720c */ /* 0x000fe20003f46270 */
[----:B------:R-:W-:-:S02]  /*a130*/  ULDC.64 UR4, c[0x0][0xa80] ;  /* 0x0002a00000047ab9 */ /* 0x000fc40000000a00 */
[----:B------:R-:W-:Y:S01]  /*a140*/  VIADD R0, R10, 0x20 ;  /* 0x000000200a007836 */ /* 0x000fe20000000000 */
[----:B------:R-:W-:Y:S02]  /*a150*/  IADD3 R3, R3, R11, RZ ;  /* 0x0000000b03037210 */ /* 0x000fe40007ffe0ff */
[----:B------:R-:W-:Y:S02]  /*a160*/  LEA R4, P3, R2, UR4, 0x1 ;  /* 0x0000000402047c11 */ /* 0x000fe4000f8608ff */
[-C--:B------:R-:W-:Y:S01]  /*a170*/  ISETP.GE.AND P1, PT, R0, R15.reuse, PT ;  /* 0x0000000f0000720c */ /* 0x080fe20003f26270 */
[----:B------:R-:W-:Y:S01]  /*a180*/  VIADD R0, R10, 0x40 ;  /* 0x000000400a007836 */ /* 0x000fe20000000000 */
[----:B------:R-:W-:Y:S02]  /*a190*/  LEA.HI.X R8, R2, UR5, R3, 0x1, P3 ;  /* 0x0000000502087c11 */ /* 0x000fe400098f0c03 */
[----:B------:R1:W2:Y:S02]  /*a1a0*/  SHFL.IDX PT, R2, R4, RZ, 0x181f ;  /* 0x00181fff04027589 */ /* 0x0002a400000e0000 */
[----:B------:R-:W-:-:S02]  /*a1b0*/  ISETP.GE.AND P0, PT, R0, R15, PT ;  /* 0x0000000f0000720c */ /* 0x000fc40003f06270 */
[----:B------:R1:W3:Y:S01]  /*a1c0*/  SHFL.IDX PT, R0, R8, RZ, 0x181f ;  /* 0x00181fff08007589 */ /* 0x0002e200000e0000 */
[----:B------:R-:W-:Y:S10]  /*a1d0*/  @P2 BRA `(.L_x_244) ;  /* 0x0000000000242947 */ /* 0x000ff40003800000 */
[----:B------:R-:W-:Y:S02]  /*a1e0*/  ULDC UR4, c[0x0][0xac8] ;  /* 0x0002b20000047ab9 */ /* 0x000fe40000000800 */
[----:B------:R-:W-:Y:S02]  /*a1f0*/  ISETP.GE.AND P4, PT, R153, UR4, PT ;  /* 0x0000000499007c0c */ /* 0x000fe4000bf86270 */
[----:B------:R-:W-:-:S11]  /*a200*/  ISETP.GE.AND P5, PT, R23, UR4, PT ;  /* 0x0000000417007c0c */ /* 0x000fd6000bfa6270 */
[-C--:B--2---:R-:W-:Y:S02]  /*a210*/  @!P4 LEA R12, P2, R153, R2.reuse, 0x1 ;  /* 0x00000002990cc211 */ /* 0x084fe400078408ff */
[----:B------:R-:W-:Y:S02]  /*a220*/  @!P5 LEA R2, P3, R23, R2, 0x1 ;  /* 0x000000021702d211 */ /* 0x000fe400078608ff */
[-C--:B---3--:R-:W-:Y:S02]  /*a230*/  @!P4 LEA.HI.X R13, R153, R0.reuse, R227, 0x1, P2 ;  /* 0x00000000990dc211 */ /* 0x088fe400010f0ce3 */
[----:B------:R-:W-:-:S03]  /*a240*/  @!P5 LEA.HI.X R3, R23, R0, R226, 0x1, P3 ;  /* 0x000000001703d211 */ /* 0x000fc600018f0ce2 */
[----:B------:R4:W-:Y:S04]  /*a250*/  @!P4 ST.E.128 desc[UR36][R12.64], RZ ;  /* 0x000000ff0c00c985 */ /* 0x0009e8000c101d24 */
[----:B------:R4:W-:Y:S02]  /*a260*/  @!P5 ST.E.128 desc[UR36][R2.64], RZ ;  /* 0x000000ff0200d985 */ /* 0x0009e4000c101d24 */
.L_x_244:
[----:B------:R-:W-:Y:S05]  /*a270*/  BSYNC B1 ;  /* 0x0000000000017941 */ /* 0x000fea0003800000 */
.L_x_243:
[----:B---3--:R3:W0:Y:S01]  /*a280*/  SHFL.IDX PT, R0, R8, 0x1, 0x181f ;  /* 0x00381f0008007f89 */ /* 0x00862200000e0000 */
[----:B------:R-:W-:Y:S03]  /*a290*/  BSSY B1, `(.L_x_245) ;  /* 0x000000c000017945 */ /* 0x000fe60003800000 */
[----:B--2-4-:R3:W2:Y:S01]  /*a2a0*/  SHFL.IDX PT, R2, R4, 0x1, 0x181f ;  /* 0x00381f0004027f89 */ /* 0x0146a200000e0000 */
[----:B------:R-:W-:Y:S05]  /*a2b0*/  @P1 BRA `(.L_x_246) ;  /* 0x0000000000241947 */ /* 0x000fea0003800000 */
[----:B------:R-:W-:Y:S02]  /*a2c0*/  ULDC UR4, c[0x0][0xac8] ;  /* 0x0002b20000047ab9 */ /* 0x000fe40000000800 */
[----:B------:R-:W-:Y:S02]  /*a2d0*/  ISETP.GE.AND P3, PT, R153, UR4, PT ;  /* 0x0000000499007c0c */ /* 0x000fe4000bf66270 */
[----:B------:R-:W-:-:S11]  /*a2e0*/  ISETP.GE.AND P4, PT, R23, UR4, PT ;  /* 0x0000000417007c0c */ /* 0x000fd6000bf86270 */
[-C--:B--2---:R-:W-:Y:S02]  /*a2f0*/  @!P3 LEA R12, P1, R153, R2.reuse, 0x1 ;  /* 0x00000002990cb211 */ /* 0x084fe400078208ff */
[----:B------:R-:W-:Y:S02]  /*a300*/  @!P4 LEA R2, P2, R23, R2, 0x1 ;  /* 0x000000021702c211 */ /* 0x000fe400078408ff */
[-C--:B0-----:R-:W-:Y:S02]  /*a310*/  @!P3 LEA.HI.X R13, R153, R0.reuse, R227, 0x1, P1 ;  /* 0x00000000990db211 */ /* 0x081fe400008f0ce3 */
[----:B------:R-:W-:-:S03]  /*a320*/  @!P4 LEA.HI.X R3, R23, R0, R226, 0x1, P2 ;  /* 0x000000001703c211 */ /* 0x000fc600010f0ce2 */
[----:B------:R4:W-:Y:S04]  /*a330*/  @!P3 ST.E.128 desc[UR36][R12.64], RZ ;  /* 0x000000ff0c00b985 */ /* 0x0009e8000c101d24 */
[----:B------:R4:W-:Y:S02]  /*a340*/  @!P4 ST.E.128 desc[UR36][R2.64], RZ ;  /* 0x000000ff0200c985 */ /* 0x0009e4000c101d24 */
.L_x_246:
[----:B------:R-:W-:Y:S05]  /*a350*/  BSYNC B1 ;  /* 0x0000000000017941 */ /* 0x000fea0003800000 */
.L_x_245:
[----:B0-----:R0:W0:Y:S01]  /*a360*/  SHFL.IDX PT, R0, R8, 0x2, 0x181f ;  /* 0x00581f0008007f89 */ /* 0x00102200000e0000 */
[----:B------:R-:W-:Y:S03]  /*a370*/  BSSY B1, `(.L_x_247) ;  /* 0x000000c000017945 */ /* 0x000fe60003800000 */
[----:B--2-4-:R2:W4:Y:S01]  /*a380*/  SHFL.IDX PT, R2, R4, 0x2, 0x181f ;  /* 0x00581f0004027f89 */ /* 0x01452200000e0000 */
[----:B------:R-:W-:Y:S05]  /*a390*/  @P0 BRA `(.L_x_248) ;  /* 0x0000000000240947 */ /* 0x000fea0003800000 */
[----:B------:R-:W-:Y:S02]  /*a3a0*/  ULDC UR4, c[0x0][0xac8] ;  /* 0x0002b20000047ab9 */ /* 0x000fe40000000800 */
[----:B------:R-:W-:Y:S02]  /*a3b0*/  ISETP.GE.AND P2, PT, R153, UR4, PT ;  /* 0x0000000499007c0c */ /* 0x000fe4000bf46270 */
[----:B------:R-:W-:-:S11]  /*a3c0*/  ISETP.GE.AND P3, PT, R23, UR4, PT ;  /* 0x0000000417007c0c */ /* 0x000fd6000bf66270 */
[-C--:B----4-:R-:W-:Y:S02]  /*a3d0*/  @!P2 LEA R12, P0, R153, R2.reuse, 0x1 ;  /* 0x00000002990ca211 */ /* 0x090fe400078008ff */
[----:B------:R-:W-:Y:S02]  /*a3e0*/  @!P3 LEA R2, P1, R23, R2, 0x1 ;  /* 0x000000021702b211 */ /* 0x000fe400078208ff */
[-C--:B0-----:R-:W-:Y:S02]  /*a3f0*/  @!P2 LEA.HI.X R13, R153, R0.reuse, R227, 0x1, P0 ;  /* 0x00000000990da211 */ /* 0x081fe400000f0ce3 */
[----:B------:R-:W-:-:S03]  /*a400*/  @!P3 LEA.HI.X R3, R23, R0, R226, 0x1, P1 ;  /* 0x000000001703b211 */ /* 0x000fc600008f0ce2 */
[----:B------:R0:W-:Y:S04]  /*a410*/  @!P2 ST.E.128 desc[UR36][R12.64], RZ ;  /* 0x000000ff0c00a985 */ /* 0x0001e8000c101d24 */
[----:B------:R0:W-:Y:S02]  /*a420*/  @!P3 ST.E.128 desc[UR36][R2.64], RZ ;  /* 0x000000ff0200b985 */ /* 0x0001e4000c101d24 */
.L_x_248:
[----:B------:R-:W-:Y:S05]  /*a430*/  BSYNC B1 ;  /* 0x0000000000017941 */ /* 0x000fea0003800000 */
.L_x_247:
[----:B0-----:R-:W-:Y:S01]  /*a440*/  VIADD R0, R10, 0x60 ;  /* 0x000000600a007836 */ /* 0x001fe20000000000 */
[----:B-1-3--:R-:W0:Y:S04]  /*a450*/  SHFL.IDX PT, R8, R8, 0x3, 0x181f ;  /* 0x00781f0008087f89 */ /* 0x00ae2800000e0000 */
[----:B------:R-:W-:Y:S01]  /*a460*/  ISETP.GE.AND P0, PT, R0, R15, PT ;  /* 0x0000000f0000720c */ /* 0x000fe20003f06270 */
[----:B----4-:R1:W3:-:S12]  /*a470*/  SHFL.IDX PT, R2, R4, 0x3, 0x181f ;  /* 0x00781f0004027f89 */ /* 0x0102d800000e0000 */
[----:B-1----:R-:W-:Y:S05]  /*a480*/  @P0 BRA `(.L_x_237) ;  /* 0x0000000000240947 */ /* 0x002fea0003800000 */
[----:B------:R-:W-:Y:S02]  /*a490*/  ULDC UR4, c[0x0][0xac8] ;  /* 0x0002b20000047ab9 */ /* 0x000fe40000000800 */
[----:B------:R-:W-:Y:S02]  /*a4a0*/  ISETP.GE.AND P2, PT, R153, UR4, PT ;  /* 0x0000000499007c0c */ /* 0x000fe4000bf46270 */
[----:B------:R-:W-:-:S11]  /*a4b0*/  ISETP.GE.AND P3, PT, R23, UR4, PT ;  /* 0x0000000417007c0c */ /* 0x000fd6000bf66270 */
[-C--:B---3--:R-:W-:Y:S02]  /*a4c0*/  @!P2 LEA R10, P0, R153, R2.reuse, 0x1 ;  /* 0x00000002990aa211 */ /* 0x088fe400078008ff */
[----:B------:R-:W-:Y:S02]  /*a4d0*/  @!P3 LEA R2, P1, R23, R2, 0x1 ;  /* 0x000000021702b211 */ /* 0x000fe400078208ff */
[-C--:B0-----:R-:W-:Y:S02]  /*a4e0*/  @!P2 LEA.HI.X R11, R153, R8.reuse, R227, 0x1, P0 ;  /* 0x00000008990ba211 */ /* 0x081fe400000f0ce3 */
[----:B------:R-:W-:-:S03]  /*a4f0*/  @!P3 LEA.HI.X R3, R23, R8, R226, 0x1, P1 ;  /* 0x000000081703b211 */ /* 0x000fc600008f0ce2 */
[----:B------:R0:W-:Y:S04]  /*a500*/  @!P2 ST.E.128 desc[UR36][R10.64], RZ ;  /* 0x000000ff0a00a985 */ /* 0x0001e8000c101d24 */
[----:B------:R0:W-:Y:S02]  /*a510*/  @!P3 ST.E.128 desc[UR36][R2.64], RZ ;  /* 0x000000ff0200b985 */ /* 0x0001e4000c101d24 */
.L_x_237:
[----:B------:R-:W-:Y:S05]  /*a520*/  BSYNC B0 ;  /* 0x0000000000007941 */ /* 0x000fea0003800000 */
.L_x_227:
[----:B------:R-:W-:Y:S02]  /*a530*/  ULDC UR4, c[0x0][0xc3c] ;  /* 0x00030f0000047ab9 */ /* 0x000fe40000000800 */
[----:B-1----:R-:W-:-:S13]  /*a540*/  ISETP.GE.AND P0, PT, R7, UR4, PT ;  /* 0x0000000407007c0c */ /* 0x002fda000bf06270 */
[----:B------:R-:W-:Y:S05]  /*a550*/  @!P0 BRA `(.L_x_249) ;  /* 0xffffff6800748947 */ /* 0x000fea000383ffff */
[----:B------:R-:W-:Y:S05]  /*a560*/  EXIT ;  /* 0x000000000000794d */ /* 0x000fea0003800000 */
.L_x_198:
[----:B------:R-:W-:-:S08]  /*a570*/  NOP ;  /* 0x0000000000007918 */ /* 0x000fd00000000000 */
[----:B------:R-:W0:-:S00]  /*a580*/  USETMAXREG.DEALLOC.CTAPOOL 0x28 ;  /* 0x00000028000079c8 */ /* 0x000e0000080e0500 */
[----:B0-----:R-:W-:Y:S02]  /*a590*/  LOP3.LUT R0, R0, 0x3, RZ, 0xc0, !PT ;  /* 0x0000000300007812 */ /* 0x001fe400078ec0ff */
[----:B------:R-:W-:-:S04]  /*a5a0*/  LOP3.LUT R27, R27, 0xffffffdf, RZ, 0xc0, !PT ;  /* 0xffffffdf1b1b7812 */ /* 0x000fc800078ec0ff */
[----:B------:R-:W0:Y:S02]  /*a5b0*/  SHFL.IDX PT, R0, R0, RZ, 0x1f ;  /* 0x00001fff00007589 */ /* 0x000e2400000e0000 */
[----:B0-----:R-:W-:Y:S01]  /*a5c0*/  ISETP.NE.AND P0, PT, R0, RZ, PT ;  /* 0x000000ff0000720c */ /* 0x001fe20003f05270 */
[----:B------:R-:W-:-:S12]  /*a5d0*/  IMAD.MOV.U32 R0, RZ, RZ, RZ ;  /* 0x000000ffff007224 */ /* 0x000fd800078e00ff */
[----:B------:R-:W-:Y:S01]  /*a5e0*/  @P0 LOP3.LUT R27, R27, 0x20, RZ, 0xfc, !PT ;  /* 0x000000201b1b0812 */ /* 0x000fe200078efcff */
[----:B------:R-:W-:Y:S06]  /*a5f0*/  @!P0 BRA `(.L_x_250) ;  /* 0x00000000001c8947 */ /* 0x000fec0003800000 */
[----:B------:R-:W0:Y:S08]  /*a600*/  S2UR UR5, SR_CgaCtaId ;  /* 0x00000000000579c3 */ /* 0x000e300000008800 */
[----:B------:R-:W-:Y:S06]  /*a610*/  BAR.SYNC.DEFER_BLOCKING 0x5, 0x180 ;  /* 0x0146000000007b1d */ /* 0x000fec0000010000 */
[----:B------:R-:W-:-:S02]  /*a620*/  UMOV UR4, 0x400 ;  /* 0x0000040000047882 */ /* 0x000fc40000000000 */
[----:B0-----:R-:W-:-:S09]  /*a630*/  ULEA UR4, UR5, UR4, 0x18 ;  /* 0x0000000405047291 */ /* 0x001fd2000f8ec03f */
[----:B------:R-:W1:Y:S01]  /*a640*/  LDS.128 R16, [UR4+0x288d0] ;  /* 0x0288d004ff107984 */ /* 0x000e620008000c00 */
[----:B------:R-:W-:Y:S06]  /*a650*/  BAR.ARV 0x4, 0x180 ;  /* 0x0106000000007b1d */ /* 0x000fec0000002000 */
[----:B------:R-:W-:Y:S05]  /*a660*/  BRA `(.L_x_251) ;  /* 0x0000000800947947 */ /* 0x000fea0003800000 */
.L_x_250:
[----:B------:R-:W0:Y:S01]  /*a670*/  S2R R2, SR_TID.X ;  /* 0x0000000000027919 */ /* 0x000e220000002100 */
[----:B------:R-:W-:Y:S01]  /*a680*/  ULDC UR4, c[0x0][0xc3c] ;  /* 0x00030f0000047ab9 */ /* 0x000fe20000000800 */
[----:B------:R-:W-:Y:S01]  /*a690*/  IMAD.MOV.U32 R9, RZ, RZ, RZ ;  /* 0x000000ffff097224 */ /* 0x000fe200078e00ff */
[----:B------:R-:W1:Y:S01]  /*a6a0*/  S2UR UR6, SR_CTAID.X ;  /* 0x00000000000679c3 */ /* 0x000e620000002500 */
[----:B------:R-:W-:Y:S01]  /*a6b0*/  ULDC UR5, c[0x0][0xc38] ;  /* 0x00030e0000057ab9 */ /* 0x000fe20000000800 */
[----:B0-----:R-:W-:-:S04]  /*a6c0*/  LOP3.LUT R7, R2, 0x1f, RZ, 0xc0, !PT ;  /* 0x0000001f02077812 */ /* 0x001fc800078ec0ff */
[----:B------:R-:W-:-:S04]  /*a6d0*/  ISETP.NE.AND P0, PT, R7, 0x1f, PT ;  /* 0x0000001f0700780c */ /* 0x000fc80003f05270 */
[----:B------:R-:W-:-:S13]  /*a6e0*/  ISETP.GE.OR P1, PT, R7, UR4, !P0 ;  /* 0x0000000407007c0c */ /* 0x000fda000c726670 */
[----:B------:R-:W0:Y:S08]  /*a6f0*/  @!P1 LDC.64 R4, c[0x0][0xc80] ;  /* 0x00032000ff049b82 */ /* 0x000e300000000a00 */
[----:B------:R-:W2:Y:S01]  /*a700*/  @!P1 LDC.64 R2, c[0x0][0xc78] ;  /* 0x00031e00ff029b82 */ /* 0x000ea20000000a00 */
[----:B0-----:R-:W-:-:S05]  /*a710*/  @!P1 IMAD.WIDE.U32 R4, R7, 0x4, R4 ;  /* 0x0000000407049825 */ /* 0x001fca00078e0004 */
[----:B------:R-:W3:Y:S01]  /*a720*/  @!P1 LDG.E R0, desc[UR36][R4.64] ;  /* 0x0000002404009981 */ /* 0x000ee2000c1e1900 */
[----:B--2---:R-:W-:-:S05]  /*a730*/  @!P1 IMAD.WIDE.U32 R2, R7, 0x4, R2 ;  /* 0x0000000407029825 */ /* 0x004fca00078e0002 */
[----:B------:R-:W3:Y:S01]  /*a740*/  @!P1 LDG.E R9, desc[UR36][R2.64] ;  /* 0x0000002402099981 */ /* 0x000ee2000c1e1900 */
[C---:B------:R-:W-:Y:S02]  /*a750*/  ISETP.NE.AND P1, PT, R7.reuse, RZ, PT ;  /* 0x000000ff0700720c */ /* 0x040fe40003f25270 */
[C---:B------:R-:W-:Y:S02]  /*a760*/  ISETP.GE.U32.AND P2, PT, R7.reuse, 0x2, PT ;  /* 0x000000020700780c */ /* 0x040fe40003f46070 */
[C---:B------:R-:W-:Y:S02]  /*a770*/  ISETP.GE.U32.AND P3, PT, R7.reuse, 0x4, PT ;  /* 0x000000040700780c */ /* 0x040fe40003f66070 */
[C---:B------:R-:W-:Y:S02]  /*a780*/  ISETP.GE.U32.AND P4, PT, R7.reuse, 0x8, PT ;  /* 0x000000080700780c */ /* 0x040fe40003f86070 */
[----:B------:R-:W-:Y:S01]  /*a790*/  ISETP.GE.U32.AND P5, PT, R7, 0x10, PT ;  /* 0x000000100700780c */ /* 0x000fe20003fa6070 */
[----:B------:R-:W-:Y:S01]  /*a7a0*/  UMOV UR4, URZ ;  /* 0x0000003f00047c82 */ /* 0x000fe20008000000 */
[----:B---3--:R-:W-:-:S05]  /*a7b0*/  IMAD R6, R0, R9, RZ ;  /* 0x0000000900067224 */ /* 0x008fca00078e02ff */
[----:B------:R-:W0:Y:S02]  /*a7c0*/  SHFL.UP PT, R8, R6, 0x1, RZ ;  /* 0x0420000006087989 */ /* 0x000e2400000e00ff */
[----:B0-----:R-:W-:-:S05]  /*a7d0*/  SEL R11, R8, RZ, P1 ;  /* 0x000000ff080b7207 */ /* 0x001fca0000800000 */
[----:B------:R-:W-:-:S05]  /*a7e0*/  IMAD.IADD R11, R6, 0x1, R11 ;  /* 0x00000001060b7824 */ /* 0x000fca00078e020b */
[----:B------:R-:W0:Y:S02]  /*a7f0*/  SHFL.UP PT, R8, R11, 0x2, RZ ;  /* 0x044000000b087989 */ /* 0x000e2400000e00ff */
[----:B0-----:R-:W-:-:S05]  /*a800*/  SEL R8, R8, RZ, P2 ;  /* 0x000000ff08087207 */ /* 0x001fca0001000000 */
[----:B------:R-:W-:-:S05]  /*a810*/  IMAD.IADD R8, R11, 0x1, R8 ;  /* 0x000000010b087824 */ /* 0x000fca00078e0208 */
[----:B------:R-:W0:Y:S02]  /*a820*/  SHFL.UP PT, R4, R8, 0x4, RZ ;  /* 0x0480000008047989 */ /* 0x000e2400000e00ff */
[----:B0-----:R-:W-:-:S05]  /*a830*/  SEL R3, R4, RZ, P3 ;  /* 0x000000ff04037207 */ /* 0x001fca0001800000 */
[----:B------:R-:W-:-:S05]  /*a840*/  IMAD.IADD R3, R8, 0x1, R3 ;  /* 0x0000000108037824 */ /* 0x000fca00078e0203 */
[----:B------:R-:W0:Y:S02]  /*a850*/  SHFL.UP PT, R2, R3, 0x8, RZ ;  /* 0x0500000003027989 */ /* 0x000e2400000e00ff */
[----:B0-----:R-:W-:-:S04]  /*a860*/  SEL R2, R2, RZ, P4 ;  /* 0x000000ff02027207 */ /* 0x001fc80002000000 */
[----:B------:R-:W-:-:S05]  /*a870*/  IADD3 R2, R3, R2, RZ ;  /* 0x0000000203027210 */ /* 0x000fca0007ffe0ff */
[----:B------:R-:W0:Y:S02]  /*a880*/  SHFL.UP PT, R4, R2, 0x10, RZ ;  /* 0x0600000002047989 */ /* 0x000e2400000e00ff */
[----:B0-----:R-:W-:-:S05]  /*a890*/  SEL R5, R4, RZ, P5 ;  /* 0x000000ff04057207 */ /* 0x001fca0002800000 */
[----:B------:R-:W-:-:S05]  /*a8a0*/  IMAD.IADD R5, R2, 0x1, R5 ;  /* 0x0000000102057824 */ /* 0x000fca00078e0205 */
[----:B------:R-:W0:Y:S02]  /*a8b0*/  SHFL.IDX PT, R6, R5, 0x1f, 0x1f ;  /* 0x03e01f0005067f89 */ /* 0x000e2400000e0000 */
[----:B0-----:R-:W-:-:S05]  /*a8c0*/  IMAD R6, R6, UR5, RZ ;  /* 0x0000000506067c24 */ /* 0x001fca000f8e02ff */
[----:B-1----:R-:W-:Y:S01]  /*a8d0*/  ISETP.GT.AND P6, PT, R6, UR6, PT ;  /* 0x0000000606007c0c */ /* 0x002fe2000bfc4270 */
[----:B------:R-:W-:-:S12]  /*a8e0*/  IMAD.MOV.U32 R3, RZ, RZ, R6 ;  /* 0x000000ffff037224 */ /* 0x000fd800078e0006 */
[----:B------:R-:W-:Y:S05]  /*a8f0*/  @P6 BRA `(.L_x_252) ;  /* 0x0000000000986947 */ /* 0x000fea0003800000 */
[----:B------:R-:W-:Y:S01]  /*a900*/  IMAD.MOV.U32 R6, RZ, RZ, R3 ;  /* 0x000000ffff067224 */ /* 0x000fe200078e0003 */
[----:B------:R-:W-:Y:S01]  /*a910*/  UMOV UR4, URZ ;  /* 0x0000003f00047c82 */ /* 0x000fe20008000000 */
[----:B------:R-:W-:-:S05]  /*a920*/  ULDC UR5, c[0x0][0xc38] ;  /* 0x00030e0000057ab9 */ /* 0x000fca0000000800 */
.L_x_254:
[----:B------:R-:W0:Y:S01]  /*a930*/  LDC R0, c[0x0][0xc3c] ;  /* 0x00030f00ff007b82 */ /* 0x000e220000000800 */
[----:B------:R-:W-:-:S06]  /*a940*/  UIADD3 UR4, UR4, 0x1f, URZ ;  /* 0x0000001f04047890 */ /* 0x000fcc000fffe03f */
[----:B0-----:R-:W-:-:S13]  /*a950*/  ISETP.LE.AND P6, PT, R0, UR4, PT ;  /* 0x0000000400007c0c */ /* 0x001fda000bfc3270 */
[----:B------:R-:W-:Y:S05]  /*a960*/  @P6 BRA `(.L_x_253) ;  /* 0x0000000400a86947 */ /* 0x000fea0003800000 */
[----:B------:R-:W-:-:S05]  /*a970*/  VIADD R9, R7, UR4 ;  /* 0x0000000407097c36 */ /* 0x000fca0008000000 */
[----:B------:R-:W-:Y:S01]  /*a980*/  ISETP.GE.OR P6, PT, R9, R0, !P0 ;  /* 0x000000000900720c */ /* 0x000fe200047c6670 */
[----:B------:R-:W-:-:S12]  /*a990*/  IMAD.MOV.U32 R0, RZ, RZ, RZ ;  /* 0x000000ffff007224 */ /* 0x000fd800078e00ff */
[----:B------:R-:W0:Y:S08]  /*a9a0*/  @!P6 LDC.64 R4, c[0x0][0xc80] ;  /* 0x00032000ff04eb82 */ /* 0x000e300000000a00 */
[----:B------:R-:W1:Y:S01]  /*a9b0*/  @!P6 LDC.64 R2, c[0x0][0xc78] ;  /* 0x00031e00ff02eb82 */ /* 0x000e620000000a00 */
[----:B0-----:R-:W-:-:S05]  /*a9c0*/  @!P6 IMAD.WIDE R4, R9, 0x4, R4 ;  /* 0x000000040904e825 */ /* 0x001fca00078e0204 */
[----:B------:R-:W2:Y:S01]  /*a9d0*/  @!P6 LDG.E R0, desc[UR36][R4.64] ;  /* 0x000000240400e981 */ /* 0x000ea2000c1e1900 */
[----:B-1----:R-:W-:-:S04]  /*a9e0*/  @!P6 IMAD.WIDE R2, R9, 0x4, R2 ;  /* 0x000000040902e825 */ /* 0x002fc800078e0202 */
[----:B------:R-:W-:-:S06]  /*a9f0*/  IMAD.MOV.U32 R9, RZ, RZ, RZ ;  /* 0x000000ffff097224 */ /* 0x000fcc00078e00ff */
[----:B------:R-:W2:Y:S02]  /*aa00*/  @!P6 LDG.E R9, desc[UR36][R2.64] ;  /* 0x000000240209e981 */ /* 0x000ea4000c1e1900 */
[----:B--2---:R-:W-:-:S05]  /*aa10*/  IMAD R13, R0, R9, RZ ;  /* 0x00000009000d7224 */ /* 0x004fca00078e02ff */
[----:B------:R-:W0:Y:S02]  /*aa20*/  SHFL.UP PT, R8, R13, 0x1, RZ ;  /* 0x042000000d087989 */ /* 0x000e2400000e00ff */
[----:B0-----:R-:W-:-:S04]  /*aa30*/  SEL R8, R8, RZ, P1 ;  /* 0x000000ff08087207 */ /* 0x001fc80000800000 */
[----:B------:R-:W-:-:S05]  /*aa40*/  IADD3 R8, R13, R8, RZ ;  /* 0x000000080d087210 */ /* 0x000fca0007ffe0ff */
        /* <DEDUP_REMOVED lines=12> */
[----:B------:R-:W0:Y:S02]  /*ab10*/  SHFL.IDX PT, R2, R5, 0x1f, 0x1f ;  /* 0x03e01f0005027f89 */ /* 0x000e2400000e0000 */
[----:B0-----:R-:W-:-:S04]  /*ab20*/  IMAD R3, R2, UR5, RZ ;  /* 0x0000000502037c24 */ /* 0x001fc8000f8e02ff */
[----:B------:R-:W-:-:S05]  /*ab30*/  IMAD.IADD R6, R3, 0x1, R6 ;  /* 0x0000000103067824 */ /* 0x000fca00078e0206 */
[----:B------:R-:W-:-:S13]  /*ab40*/  ISETP.GT.AND P6, PT, R6, UR6, PT ;  /* 0x0000000606007c0c */ /* 0x000fda000bfc4270 */
[----:B------:R-:W-:Y:S05]  /*ab50*/  @!P6 BRA `(.L_x_254) ;  /* 0xfffffffc0074e947 */ /* 0x000fea000383ffff */
.L_x_252:
[----:B------:R-:W-:Y:S02]  /*ab60*/  IMAD.IADD R10, R6, 0x1, -R3 ;  /* 0x00000001060a7824 */ /* 0x000fe400078e0a03 */
[----:B------:R-:W-:Y:S02]  /*ab70*/  IMAD.MOV.U32 R16, RZ, RZ, RZ ;  /* 0x000000ffff107224 */ /* 0x000fe400078e00ff */
[----:B------:R-:W-:-:S05]  /*ab80*/  IMAD R2, R5, UR5, R10 ;  /* 0x0000000505027c24 */ /* 0x000fca000f8e020a */
[----:B------:R-:W-:-:S13]  /*ab90*/  ISETP.GT.AND P0, PT, R2, UR6, PT ;  /* 0x0000000602007c0c */ /* 0x000fda000bf04270 */
[----:B------:R-:W-:-:S04]  /*aba0*/  VOTE.ANY R6, PT, !P0 ;  /* 0x0000000000067806 */ /* 0x000fc800040e0100 */
[----:B------:R-:W0:Y:S01]  /*abb0*/  POPC R19, R6 ;  /* 0x0000000600137309 */ /* 0x000e220000000000 */
[----:B------:R-:W-:Y:S01]  /*abc0*/  ISETP.NE.AND P0, PT, R6, RZ, PT ;  /* 0x000000ff0600720c */ /* 0x000fe20003f05270 */
[----:B0-----:R-:W0:Y:S04]  /*abd0*/  SHFL.IDX PT, R0, R0, R19, 0x1f ;  /* 0x00001f1300007589 */ /* 0x001e2800000e0000 */
[----:B------:R1:W2:Y:S01]  /*abe0*/  SHFL.IDX PT, R9, R9, R19, 0x1f ;  /* 0x00001f1309097589 */ /* 0x0002a200000e0000 */
[----:B0-----:R-:W-:-:S04]  /*abf0*/  IABS R4, R0 ;  /* 0x0000000000047213 */ /* 0x001fc80000000000 */
[----:B------:R-:W0:Y:S08]  /*ac00*/  I2F.RP R8, R4 ;  /* 0x0000000400087306 */ /* 0x000e300000209400 */
[----:B0-----:R-:W0:Y:S02]  /*ac10*/  MUFU.RCP R8, R8 ;  /* 0x0000000800087308 */ /* 0x001e240000001000 */
[----:B0-----:R-:W-:-:S06]  /*ac20*/  IADD3 R2, R8, 0xffffffe, RZ ;  /* 0x0ffffffe08027810 */ /* 0x001fcc0007ffe0ff */
[----:B------:R-:W0:Y:S02]  /*ac30*/  F2I.FTZ.U32.TRUNC.NTZ R3, R2 ;  /* 0x0000000200037305 */ /* 0x000e24000021f000 */
[----:B0-----:R-:W-:Y:S01]  /*ac40*/  IMAD.MOV R11, RZ, RZ, -R3 ;  /* 0x000000ffff0b7224 */ /* 0x001fe200078e0a03 */
[----:B-12---:R-:W-:Y:S06]  /*ac50*/  @!P0 BRA `(.L_x_255) ;  /* 0x0000000000088947 */ /* 0x006fec0003800000 */
[----:B------:R-:W-:-:S06]  /*ac60*/  VIADD R16, R19, 0xffffffff ;  /* 0xffffffff13107836 */ /* 0x000fcc0000000000 */
[----:B------:R0:W1:Y:S02]  /*ac70*/  SHFL.IDX PT, R16, R5, R16, 0x1f ;  /* 0x00001f1005107589 */ /* 0x00006400000e0000 */
.L_x_255:
[----:B-1----:R-:W-:Y:S01]  /*ac80*/  IMAD R16, R16, UR5, R10 ;  /* 0x0000000510107c24 */ /* 0x002fe2000f8e020a */
[----:B------:R-:W-:Y:S01]  /*ac90*/  IABS R10, R0 ;  /* 0x00000000000a7213 */ /* 0x000fe20000000000 */
[----:B------:R-:W-:Y:S01]  /*aca0*/  IMAD R11, R11, R4, RZ ;  /* 0x000000040b0b7224 */ /* 0x000fe200078e02ff */
[----:B0-----:R-:W-:Y:S01]  /*acb0*/  IABS R5, R9 ;  /* 0x0000000900057213 */ /* 0x001fe20000000000 */
[----:B------:R-:W-:Y:S01]  /*acc0*/  IMAD.MOV.U32 R2, RZ, RZ, RZ ;  /* 0x000000ffff027224 */ /* 0x000fe200078e00ff */
[----:B------:R-:W-:Y:S01]  /*acd0*/  IADD3 R17, -R16, UR6, RZ ;  /* 0x0000000610117c10 */ /* 0x000fe2000fffe1ff */
[----:B------:R-:W-:Y:S01]  /*ace0*/  IMAD.MOV R10, RZ, RZ, -R10 ;  /* 0x000000ffff0a7224 */ /* 0x000fe200078e0a0a */
[----:B------:R-:W0:Y:S01]  /*acf0*/  I2F.RP R6, R5 ;  /* 0x0000000500067306 */ /* 0x000e220000209400 */
[----:B------:R-:W-:Y:S01]  /*ad00*/  IMAD.HI.U32 R2, R3, R11, R2 ;  /* 0x0000000b03027227 */ /* 0x000fe200078e0002 */
[----:B------:R-:W-:-:S03]  /*ad10*/  IABS R8, R17 ;  /* 0x0000001100087213 */ /* 0x000fc60000000000 */
[----:B------:R-:W-:Y:S02]  /*ad20*/  VIADD R19, R19, UR4 ;  /* 0x0000000413137c36 */ /* 0x000fe40008000000 */
[----:B------:R-:W-:Y:S01]  /*ad30*/  IMAD.MOV.U32 R3, RZ, RZ, R8 ;  /* 0x000000ffff037224 */ /* 0x000fe200078e0008 */
[----:B------:R-:W-:-:S03]  /*ad40*/  MOV R8, R10 ;  /* 0x0000000a00087202 */ /* 0x000fc60000000f00 */
[----:B------:R-:W-:-:S04]  /*ad50*/  IMAD.HI.U32 R2, R2, R3, RZ ;  /* 0x0000000302027227 */ /* 0x000fc800078e00ff */
[----:B------:R-:W-:Y:S01]  /*ad60*/  IMAD R3, R2, R8, R3 ;  /* 0x0000000802037224 */ /* 0x000fe200078e0203 */
[----:B0-----:R-:W0:Y:S04]  /*ad70*/  MUFU.RCP R6, R6 ;  /* 0x0000000600067308 */ /* 0x001e280000001000 */
[----:B------:R-:W-:-:S13]  /*ad80*/  ISETP.GT.U32.AND P1, PT, R4, R3, PT ;  /* 0x000000030400720c */ /* 0x000fda0003f24070 */
[----:B------:R-:W-:Y:S02]  /*ad90*/  @!P1 IMAD.IADD R3, R3, 0x1, -R4 ;  /* 0x0000000103039824 */ /* 0x000fe400078e0a04 */
[----:B0-----:R-:W-:Y:S02]  /*ada0*/  VIADD R8, R6, 0xffffffe ;  /* 0x0ffffffe06087836 */ /* 0x001fe40000000000 */
[----:B------:R-:W-:Y:S01]  /*adb0*/  @!P1 VIADD R2, R2, 0x1 ;  /* 0x0000000102029836 */ /* 0x000fe20000000000 */
[----:B------:R-:W-:Y:S02]  /*adc0*/  ISETP.GE.U32.AND P0, PT, R3, R4, PT ;  /* 0x000000040300720c */ /* 0x000fe40003f06070 */
[----:B------:R-:W-:Y:S01]  /*add0*/  LOP3.LUT R4, R17, R0, RZ, 0x3c, !PT ;  /* 0x0000000011047212 */ /* 0x000fe200078e3cff */
[----:B------:R0:W1:Y:S01]  /*ade0*/  F2I.FTZ.U32.TRUNC.NTZ R3, R8 ;  /* 0x0000000800037305 */ /* 0x000062000021f000 */
[----:B------:R-:W-:Y:S02]  /*adf0*/  ISETP.NE.AND P1, PT, R0, RZ, PT ;  /* 0x000000ff0000720c */ /* 0x000fe40003f25270 */
[----:B------:R-:W-:-:S02]  /*ae00*/  ISETP.GE.AND P2, PT, R4, RZ, PT ;  /* 0x000000ff0400720c */ /* 0x000fc40003f46270 */
[----:B0-----:R-:W-:-:S05]  /*ae10*/  IABS R8, R9 ;  /* 0x0000000900087213 */ /* 0x001fca0000000000 */
[----:B------:R-:W-:-:S04]  /*ae20*/  @P0 VIADD R2, R2, 0x1 ;  /* 0x0000000102020836 */ /* 0x000fc80000000000 */
[----:B------:R-:W-:Y:S02]  /*ae30*/  IMAD.MOV.U32 R6, RZ, RZ, R2 ;  /* 0x000000ffff067224 */ /* 0x000fe400078e0002 */
[----:B-1----:R-:W-:Y:S02]  /*ae40*/  IMAD.MOV R2, RZ, RZ, -R3 ;  /* 0x000000ffff027224 */ /* 0x002fe400078e0a03 */
[----:B------:R-:W-:Y:S01]  /*ae50*/  IMAD.MOV R8, RZ, RZ, -R8 ;  /* 0x000000ffff087224 */ /* 0x000fe200078e0a08 */
[----:B------:R-:W-:Y:S01]  /*ae60*/  @!P2 IADD3 R6, -R6, RZ, RZ ;  /* 0x000000ff0606a210 */ /* 0x000fe20007ffe1ff */
[----:B------:R-:W-:Y:S01]  /*ae70*/  IMAD R11, R2, R5, RZ ;  /* 0x00000005020b7224 */ /* 0x000fe200078e02ff */
[----:B------:R-:W-:Y:S01]  /*ae80*/  @!P1 LOP3.LUT R6, RZ, R0, RZ, 0x33, !PT ;  /* 0x00000000ff069212 */ /* 0x000fe200078e33ff */
[----:B------:R-:W-:-:S03]  /*ae90*/  IMAD.MOV.U32 R2, RZ, RZ, RZ ;  /* 0x000000ffff027224 */ /* 0x000fc600078e00ff */
[----:B------:R-:W-:Y:S01]  /*aea0*/  IABS R4, R6 ;  /* 0x0000000600047213 */ /* 0x000fe20000000000 */
[----:B------:R-:W-:-:S04]  /*aeb0*/  IMAD.HI.U32 R2, R3, R11, R2 ;  /* 0x0000000b03027227 */ /* 0x000fc800078e0002 */
[----:B------:R-:W-:Y:S02]  /*aec0*/  IMAD.MOV.U32 R3, RZ, RZ, R4 ;  /* 0x000000ffff037224 */ /* 0x000fe400078e0004 */
[----:B------:R-:W-:Y:S02]  /*aed0*/  IMAD.MOV.U32 R4, RZ, RZ, R8 ;  /* 0x000000ffff047224 */ /* 0x000fe400078e0008 */
[----:B------:R-:W-:-:S04]  /*aee0*/  IMAD.HI.U32 R2, R2, R3, RZ ;  /* 0x0000000302027227 */ /* 0x000fc800078e00ff */
[----:B------:R-:W-:Y:S01]  /*aef0*/  IMAD R4, R2, R4, R3 ;  /* 0x0000000402047224 */ /* 0x000fe200078e0203 */
[----:B------:R-:W-:Y:S01]  /*af00*/  LOP3.LUT R3, R6, R9, RZ, 0x3c, !PT ;  /* 0x0000000906037212 */ /* 0x000fe200078e3cff */
[----:B------:R-:W-:-:S03]  /*af10*/  IMAD R0, R0, R6, RZ ;  /* 0x0000000600007224 */ /* 0x000fc600078e02ff */
[----:B------:R-:W-:Y:S01]  /*af20*/  ISETP.GT.U32.AND P1, PT, R5, R4, PT ;  /* 0x000000040500720c */ /* 0x000fe20003f24070 */
[----:B------:R-:W-:Y:S01]  /*af30*/  IMAD.IADD R17, R17, 0x1, -R0 ;  /* 0x0000000111117824 */ /* 0x000fe200078e0a00 */
[----:B------:R-:W-:-:S11]  /*af40*/  ISETP.GE.AND P2, PT, R3, RZ, PT ;  /* 0x000000ff0300720c */ /* 0x000fd60003f46270 */
[----:B------:R-:W-:Y:S02]  /*af50*/  @!P1 IMAD.IADD R4, R4, 0x1, -R5 ;  /* 0x0000000104049824 */ /* 0x000fe400078e0a05 */
[----:B------:R-:W-:Y:S01]  /*af60*/  @!P1 VIADD R2, R2, 0x1 ;  /* 0x0000000102029836 */ /* 0x000fe20000000000 */
[----:B------:R-:W-:Y:S02]  /*af70*/  ISETP.NE.AND P1, PT, R9, RZ, PT ;  /* 0x000000ff0900720c */ /* 0x000fe40003f25270 */
[----:B------:R-:W-:-:S13]  /*af80*/  ISETP.GE.U32.AND P0, PT, R4, R5, PT ;  /* 0x000000050400720c */ /* 0x000fda0003f06070 */
[----:B------:R-:W-:-:S05]  /*af90*/  @P0 IADD3 R2, R2, 0x1, RZ ;  /* 0x0000000102020810 */ /* 0x000fca0007ffe0ff */
[----:B------:R-:W-:Y:S01]  /*afa0*/  @!P2 IMAD.MOV R2, RZ, RZ, -R2 ;  /* 0x000000ffff02a224 */ /* 0x000fe200078e0a02 */
[----:B------:R-:W-:-:S05]  /*afb0*/  @!P1 LOP3.LUT R2, RZ, R9, RZ, 0x33, !PT ;  /* 0x00000009ff029212 */ /* 0x000fca00078e33ff */
[----:B------:R-:W-:-:S04]  /*afc0*/  IMAD.MOV R18, RZ, RZ, -R2 ;  /* 0x000000ffff127224 */ /* 0x000fc800078e0a02 */
[C---:B------:R-:W-:Y:S02]  /*afd0*/  IMAD R18, R9.reuse, R18, R6 ;  /* 0x0000001209127224 */ /* 0x040fe400078e0206 */
[----:B------:R-:W-:-:S04]  /*afe0*/  IMAD R9, R9, 0x1000000, R2 ;  /* 0x0100000009097824 */ /* 0x000fc800078e0202 */
[----:B------:R-:W-:Y:S01]  /*aff0*/  IMAD R18, R18, 0x10000, R9 ;  /* 0x0001000012127824 */ /* 0x000fe200078e0209 */
[----:B------:R-:W-:Y:S06]  /*b000*/  BRA `(.L_x_256) ;  /* 0x0000000000147947 */ /* 0x000fec0003800000 */
.L_x_253:
[----:B------:R-:W-:Y:S01]  /*b010*/  ULDC UR4, c[0x0][0xc3c] ;  /* 0x00030f0000047ab9 */ /* 0x000fe20000000800 */
[----:B------:R-:W-:Y:S01]  /*b020*/  MOV R17, RZ ;  /* 0x000000ff00117202 */ /* 0x000fe20000000f00 */
[----:B------:R-:W-:Y:S02]  /*b030*/  IMAD.U32 R16, RZ, RZ, UR6 ;  /* 0x00000006ff107e24 */ /* 0x000fe4000f8e00ff */
[----:B------:R-:W-:Y:S02]  /*b040*/  IMAD.MOV.U32 R18, RZ, RZ, RZ ;  /* 0x000000ffff127224 */ /* 0x000fe400078e00ff */
[----:B------:R-:W-:-:S07]  /*b050*/  IMAD.U32 R19, RZ, RZ, UR4 ;  /* 0x00000004ff137e24 */ /* 0x000fce000f8e00ff */
.L_x_256:
[----:B------:R-:W-:-:S13]  /*b060*/  ISETP.NE.AND P0, PT, R7, RZ, PT ;  /* 0x000000ff0700720c */ /* 0x000fda0003f05270 */
[----:B------:R-:W0:Y:S01]  /*b070*/  @!P0 S2R R3, SR_CgaCtaId ;  /* 0x0000000000038919 */ /* 0x000e220000008800 */
[----:B------:R-:W-:-:S04]  /*b080*/  @!P0 MOV R0, 0x400 ;  /* 0x0000040000008802 */ /* 0x000fc80000000f00 */
[----:B0-----:R-:W-:-:S05]  /*b090*/  @!P0 LEA R0, R3, R0, 0x18 ;  /* 0x0000000003008211 */ /* 0x001fca00078ec0ff */
[----:B------:R0:W-:Y:S01]  /*b0a0*/  @!P0 STS.128 [R0+0x288d0], R16 ;  /* 0x0288d01000008388 */ /* 0x0001e20000000c00 */
[----:B------:R-:W-:Y:S06]  /*b0b0*/  BAR.ARV 0x5, 0x180 ;  /* 0x0146000000007b1d */ /* 0x000fec0000002000 */
.L_x_251:
[----:B------:R2:W-:Y:S01]  /*b0c0*/  STL [R1+0x20], RZ ;  /* 0x000020ff01007387 */ /* 0x0005e20000100800 */
[----:B------:R-:W-:Y:S01]  /*b0d0*/  ULDC UR4, c[0x0][0xc3c] ;  /* 0x00030f0000047ab9 */ /* 0x000fe20000000800 */
[----:B------:R-:W-:Y:S01]  /*b0e0*/  IMAD.MOV.U32 R28, RZ, RZ, 0x1 ;  /* 0x00000001ff1c7424 */ /* 0x000fe200078e00ff */
[----:B-1----:R-:W-:Y:S01]  /*b0f0*/  ISETP.GE.AND P0, PT, R19, UR4, PT ;  /* 0x0000000413007c0c */ /* 0x002fe2000bf06270 */
[----:B------:R-:W-:-:S12]  /*b100*/  IMAD.MOV.U32 R25, RZ, RZ, RZ ;  /* 0x000000ffff197224 */ /* 0x000fd800078e00ff */
[----:B--2---:R-:W-:Y:S05]  /*b110*/  @P0 BRA `(.L_x_257) ;  /* 0x0000004800d00947 */ /* 0x004fea0003800000 */
[----:B------:R-:W2:Y:S01]  /*b120*/  LDL R3, [R1+0x4] ;  /* 0x0000040001037983 */ /* 0x000ea20000100800 */
[----:B------:R-:W1:Y:S01]  /*b130*/  S2R R4, SR_TID.X ;  /* 0x0000000000047919 */ /* 0x000e620000002100 */
[----:B------:R-:W3:Y:S01]  /*b140*/  S2UR UR5, SR_CgaCtaId ;  /* 0x00000000000579c3 */ /* 0x000ee20000008800 */
[----:B------:R-:W-:Y:S01]  /*b150*/  UMOV UR4, 0x400 ;  /* 0x0000040000047882 */ /* 0x000fe20000000000 */
[----:B-1----:R-:W-:Y:S01]  /*b160*/  IMAD.SHL.U32 R30, R4, 0x8, RZ ;  /* 0x00000008041e7824 */ /* 0x002fe200078e00ff */
[----:B---3--:R-:W-:-:S04]  /*b170*/  ULEA UR4, UR5, UR4, 0x18 ;  /* 0x0000000405047291 */ /* 0x008fc8000f8ec03f */
[----:B0-----:R-:W-:-:S04]  /*b180*/  LOP3.LUT R0, R30, 0x1f8, RZ, 0xc0, !PT ;  /* 0x000001f81e007812 */ /* 0x001fc800078ec0ff */
[----:B------:R-:W-:Y:S01]  /*b190*/  LOP3.LUT R33, R0, 0x38, R4, 0x78, !PT ;  /* 0x0000003800217812 */ /* 0x000fe200078e7804 */
[----:B------:R-:W-:-:S03]  /*b1a0*/  IMAD.U32 R22, RZ, RZ, UR4 ;  /* 0x00000004ff167e24 */ /* 0x000fc6000f8e00ff */
[----:B------:R-:W-:Y:S02]  /*b1b0*/  LOP3.LUT R33, R33, 0x200, R30, 0xf8, !PT ;  /* 0x0000020021217812 */ /* 0x000fe400078ef81e */
[----:B------:R-:W-:Y:S01]  /*b1c0*/  LOP3.LUT R30, R30, 0x38, RZ, 0xc0, !PT ;  /* 0x000000381e1e7812 */ /* 0x000fe200078ec0ff */
[----:B------:R-:W-:Y:S01]  /*b1d0*/  BSSY B8, `(.L_x_257) ;  /* 0x00004a8000087945 */ /* 0x000fe20003800000 */
[----:B------:R-:W-:Y:S01]  /*b1e0*/  MOV R28, 0x1 ;  /* 0x00000001001c7802 */ /* 0x000fe20000000f00 */
[----:B------:R-:W-:Y:S01]  /*b1f0*/  IMAD.MOV.U32 R25, RZ, RZ, RZ ;  /* 0x000000ffff197224 */ /* 0x000fe200078e00ff */
[----:B------:R-:W-:Y:S01]  /*b200*/  LOP3.LUT R29, R30, 0x40, RZ, 0xfc, !PT ;  /* 0x000000401e1d7812 */ /* 0x000fe200078efcff */
[----:B------:R-:W-:Y:S01]  /*b210*/  ULDC UR38, c[0x0][0xc] ;  /* 0x0000030000267ab9 */ /* 0x000fe20000000800 */
[----:B--2---:R-:W-:-:S05]  /*b220*/  LOP3.LUT R0, R3, 0x2, RZ, 0xfc, !PT ;  /* 0x0000000203007812 */ /* 0x004fca00078efcff */
[----:B------:R0:W-:Y:S04]  /*b230*/  STL [R1+0x24], R0 ;  /* 0x0000240001007387 */ /* 0x0001e80000100800 */
[----:B------:R1:W-:Y:S01]  /*b240*/  STL [R1+0x20], RZ ;  /* 0x000020ff01007387 */ /* 0x0003e20000100800 */
[----:B0-----:R-:W-:-:S05]  /*b250*/  IMAD R0, R33, 0x2, R22 ;  /* 0x0000000221007824 */ /* 0x001fca00078e0216 */
[----:B------:R1:W-:Y:S02]  /*b260*/  STL [R1], R0 ;  /* 0x0000000001007387 */ /* 0x0003e40000100800 */
.L_x_320:
[----:B0-----:R-:W0:Y:S02]  /*b270*/  LDC.64 R2, c[0x0][0xc88] ;  /* 0x00032200ff027b82 */ /* 0x001e240000000a00 */
[----:B0-----:R-:W-:-:S05]  /*b280*/  IMAD.WIDE R2, R19, 0x4, R2 ;  /* 0x0000000413027825 */ /* 0x001fca00078e0202 */
[----:B-1----:R-:W1:Y:S01]  /*b290*/  LDG.E R31, desc[UR36][R2.64] ;  /* 0x00000024021f7981 */ /* 0x002e62000c1e1900 */
[----:B------:R-:W-:Y:S05]  /*b2a0*/  YIELD ;  /* 0x0000000000007946 */ /* 0x000fea0003800000 */
[----:B------:R-:W-:Y:S01]  /*b2b0*/  ULDC.64 UR4, c[0x0][0xa28] ;  /* 0x00028a0000047ab9 */ /* 0x000fe20000000a00 */
[----:B------:R-:W-:Y:S01]  /*b2c0*/  IMAD.MOV.U32 R36, RZ, RZ, RZ ;  /* 0x000000ffff247224 */ /* 0x000fe200078e00ff */
[----:B------:R-:W-:Y:S01]  /*b2d0*/  ISETP.NE.U32.AND P0, PT, RZ, UR4, PT ;  /* 0x00000004ff007c0c */ /* 0x000fe2000bf05070 */
[----:B------:R-:W-:-:S03]  /*b2e0*/  ULDC.64 UR6, c[0x0][0xa18] ;  /* 0x0002860000067ab9 */ /* 0x000fc60000000a00 */
[----:B------:R-:W-:Y:S02]  /*b2f0*/  ISETP.NE.AND.EX P0, PT, RZ, UR5, PT, P0 ;  /* 0x00000005ff007c0c */ /* 0x000fe4000bf05300 */
[----:B-1----:R-:W-:-:S11]  /*b300*/  SHF.R.S32.HI R0, RZ, 0x1f, R31 ;  /* 0x0000001fff007819 */ /* 0x002fd6000001141f */
[C---:B------:R-:W-:Y:S01]  /*b310*/  @P0 LEA R2, P1, R31.reuse, UR4, 0x2 ;  /* 0x000000041f020c11 */ /* 0x040fe2000f8210ff */
[C---:B------:R-:W-:Y:S01]  /*b320*/  IMAD.SHL.U32 R23, R31.reuse, 0x4, RZ ;  /* 0x000000041f177824 */ /* 0x040fe200078e00ff */
[C-C-:B------:R-:W-:Y:S01]  /*b330*/  SHF.L.U64.HI R24, R31.reuse, 0x2, R0.reuse ;  /* 0x000000021f187819 */ /* 0x140fe20000010200 */
[----:B------:R0:W-:Y:S01]  /*b340*/  STL [R1+0x10], R0 ;  /* 0x0000100001007387 */ /* 0x0001e20000100800 */
[----:B------:R-:W-:Y:S01]  /*b350*/  @P0 LEA.HI.X R3, R31, UR5, R0, 0x2, P1 ;  /* 0x000000051f030c11 */ /* 0x000fe200088f1400 */
[----:B------:R-:W-:-:S04]  /*b360*/  ULDC.64 UR4, c[0x0][0xa00] ;  /* 0x0002800000047ab9 */ /* 0x000fc80000000a00 */
[----:B------:R1:W5:Y:S01]  /*b370*/  @P0 LDG.E R36, desc[UR36][R2.64] ;  /* 0x0000002402240981 */ /* 0x000362000c1e1900 */
[----:B------:R-:W-:Y:S02]  /*b380*/  ISETP.NE.U32.AND P0, PT, RZ, UR4, PT ;  /* 0x00000004ff007c0c */ /* 0x000fe4000bf05070 */
[----:B------:R-:W-:Y:S01]  /*b390*/  LOP3.LUT R27, R27, 0xffffffef, RZ, 0xc0, !PT ;  /* 0xffffffef1b1b7812 */ /* 0x000fe200078ec0ff */
[----:B0-----:R-:W-:Y:S01]  /*b3a0*/  IMAD.MOV.U32 R0, RZ, RZ, RZ ;  /* 0x000000ffff007224 */ /* 0x001fe200078e00ff */
[----:B------:R-:W-:Y:S02]  /*b3b0*/  ISETP.NE.AND.EX P2, PT, RZ, UR5, PT, P0 ;  /* 0x00000005ff007c0c */ /* 0x000fe4000bf45300 */
[----:B------:R-:W-:Y:S02]  /*b3c0*/  ISETP.NE.U32.AND P0, PT, RZ, UR6, PT ;  /* 0x00000006ff007c0c */ /* 0x000fe4000bf05070 */
[----:B-1----:R-:W-:Y:S02]  /*b3d0*/  IADD3 R2, P1, R23, UR4, RZ ;  /* 0x0000000417027c10 */ /* 0x002fe4000ff3e0ff */
[----:B------:R-:W-:-:S02]  /*b3e0*/  ISETP.NE.AND.EX P0, PT, RZ, UR7, PT, P0 ;  /* 0x00000007ff007c0c */ /* 0x000fc4000bf05300 */
[----:B------:R-:W-:Y:S01]  /*b3f0*/  IADD3.X R3, R24, UR5, RZ, P1, !PT ;  /* 0x0000000518037c10 */ /* 0x000fe20008ffe4ff */
[----:B------:R-:W-:-:S04]  /*b400*/  ULDC.64 UR4, c[0x0][0x418] ;  /* 0x0001060000047ab9 */ /* 0x000fc80000000a00 */
[----:B------:R-:W-:Y:S01]  /*b410*/  @P2 LOP3.LUT R27, R27, 0x10, RZ, 0xfc, !PT ;  /* 0x000000101b1b2812 */ /* 0x000fe200078efcff */
[----:B--2---:R-:W2:Y:S05]  /*b420*/  @P2 LDG.E R0, desc[UR36][R2.64] ;  /* 0x0000002402002981 */ /* 0x004eaa000c1e1900 */
[----:B------:R-:W-:-:S04]  /*b430*/  @P0 IADD3 R4, P1, R23, UR6, RZ ;  /* 0x0000000617040c10 */ /* 0x000fc8000ff3e0ff */
[----:B------:R-:W-:Y:S01]  /*b440*/  @P0 IADD3.X R5, R24, UR7, RZ, P1, !PT ;  /* 0x0000000718050c10 */ /* 0x000fe20008ffe4ff */
[----:B--2---:R0:W-:Y:S04]  /*b450*/  STL [R1+0x8], R0 ;  /* 0x0000080001007387 */ /* 0x0041e80000100800 */
[----:B0-----:R-:W2:Y:S01]  /*b460*/  @P0 LDG.E R0, desc[UR36][R4.64] ;  /* 0x0000002404000981 */ /* 0x001ea2000c1e1900 */
[----:B------:R-:W-:-:S03]  /*b470*/  UISETP.NE.U32.AND UP0, UPT, UR4, URZ, UPT ;  /* 0x0000003f0400728c */ /* 0x000fc6000bf05070 */
[----:B------:R-:W-:Y:S01]  /*b480*/  ULDC UR4, c[0x0][0x424] ;  /* 0x0001090000047ab9 */ /* 0x000fe20000000800 */
[----:B------:R-:W-:-:S03]  /*b490*/  UISETP.NE.AND.EX UP0, UPT, UR5, URZ, UPT, UP0 ;  /* 0x0000003f0500728c */ /* 0x000fc6000bf05300 */
[----:B------:R-:W-:Y:S01]  /*b4a0*/  ULDC UR5, c[0x0][0x2f0] ;  /* 0x0000bc0000057ab9 */ /* 0x000fe20000000800 */
[----:B------:R-:W-:-:S04]  /*b4b0*/  USEL UR4, UR4, 0x1, UP0 ;  /* 0x0000000104047887 */ /* 0x000fc80008000000 */
[----:B------:R-:W-:-:S06]  /*b4c0*/  UIMAD UR4, UR4, UR5, URZ ;  /* 0x00000005040472a4 */ /* 0x000fcc000f8e023f */
[----:B------:R-:W-:Y:S01]  /*b4d0*/  MOV R7, UR4 ;  /* 0x0000000400077c02 */ /* 0x000fe20008000f00 */
[----:B--2---:R0:W-:Y:S01]  /*b4e0*/  @P0 STL [R1+0x14], R0 ;  /* 0x0000140001000387 */ /* 0x0041e20000100800 */
[----:B------:R-:W-:Y:S05]  /*b4f0*/  @P0 BRA `(.L_x_258) ;  /* 0x0000000000200947 */ /* 0x000fea0003800000 */
[----:B------:R-:W-:Y:S02]  /*b500*/  ULDC UR4, c[0x0][0x288] ;  /* 0x0000a20000047ab9 */ /* 0x000fe40000000800 */
[----:B0-----:R-:W-:-:S05]  /*b510*/  IMAD.U32 R0, RZ, RZ, UR4 ;  /* 0x00000004ff007e24 */ /* 0x001fca000f8e00ff */
[----:B------:R1:W-:Y:S01]  /*b520*/  STL [R1+0x14], R0 ;  /* 0x0000140001007387 */ /* 0x0003e20000100800 */
[----:B------:R-:W-:Y:S05]  /*b530*/  @!P2 BRA `(.L_x_258) ;  /* 0x000000000010a947 */ /* 0x000fea0003800000 */
[----:B------:R-:W2:Y:S04]  /*b540*/  LDG.E R5, desc[UR36][R2.64] ;  /* 0x0000002402057981 */ /* 0x000ea8000c1e1900 */
[----:B-1----:R-:W2:Y:S02]  /*b550*/  LDG.E R0, desc[UR36][R2.64+0x4] ;  /* 0x0000042402007981 */ /* 0x002ea4000c1e1900 */
[----:B--2---:R-:W-:-:S05]  /*b560*/  IMAD.IADD R0, R0, 0x1, -R5 ;  /* 0x0000000100007824 */ /* 0x004fca00078e0a05 */
[----:B------:R2:W-:Y:S02]  /*b570*/  STL [R1+0x14], R0 ;  /* 0x0000140001007387 */ /* 0x0005e40000100800 */
.L_x_258:
[----:B------:R-:W-:Y:S01]  /*b580*/  ULDC.64 UR4, c[0x0][0xa20] ;  /* 0x0002880000047ab9 */ /* 0x000fe20000000a00 */
[----:B------:R-:W-:Y:S01]  /*b590*/  IMAD.MOV.U32 R32, RZ, RZ, R31 ;  /* 0x000000ffff207224 */ /* 0x000fe200078e001f */
[----:B------:R-:W-:-:S04]  /*b5a0*/  ISETP.NE.U32.AND P0, PT, RZ, UR4, PT ;  /* 0x00000004ff007c0c */ /* 0x000fc8000bf05070 */
[----:B------:R-:W-:-:S13]  /*b5b0*/  ISETP.NE.AND.EX P0, PT, RZ, UR5, PT, P0 ;  /* 0x00000005ff007c0c */ /* 0x000fda000bf05300 */
[----:B------:R-:W-:Y:S05]  /*b5c0*/  @!P0 BRA `(.L_x_259) ;  /* 0x0000000000108947 */ /* 0x000fea0003800000 */
[----:B------:R-:W-:-:S04]  /*b5d0*/  IADD3 R2, P0, R23, UR4, RZ ;  /* 0x0000000417027c10 */ /* 0x000fc8000ff1e0ff */
[----:B------:R-:W-:-:S05]  /*b5e0*/  IADD3.X R3, R24, UR5, RZ, P0, !PT ;  /* 0x0000000518037c10 */ /* 0x000fca00087fe4ff */
[----:B------:R3:W5:Y:S01]  /*b5f0*/  LDG.E R7, desc[UR36][R2.64] ;  /* 0x0000002402077981 */ /* 0x000762000c1e1900 */
[----:B------:R-:W-:Y:S05]  /*b600*/  BRA `(.L_x_260) ;  /* 0x0000000000247947 */ /* 0x000fea0003800000 */
.L_x_259:
[----:B------:R-:W-:Y:S02]  /*b610*/  ULDC.64 UR4, c[0x0][0xa08] ;  /* 0x0002820000047ab9 */ /* 0x000fe40000000a00 */
[----:B------:R-:W-:-:S04]  /*b620*/  ISETP.NE.U32.AND P0, PT, RZ, UR4, PT ;  /* 0x00000004ff007c0c */ /* 0x000fc8000bf05070 */
[----:B------:R-:W-:-:S13]  /*b630*/  ISETP.NE.AND.EX P0, PT, RZ, UR5, PT, P0 ;  /* 0x00000005ff007c0c */ /* 0x000fda000bf05300 */
[----:B------:R-:W-:Y:S05]  /*b640*/  @!P0 BRA `(.L_x_260) ;  /* 0x0000000000148947 */ /* 0x000fea0003800000 */
[----:B------:R-:W3:Y:S02]  /*b650*/  LDC.64 R2, c[0x0][0xa08] ;  /* 0x00028200ff027b82 */ /* 0x000ee40000000a00 */
[----:B---3--:R-:W-:-:S05]  /*b660*/  IMAD.WIDE R2, R32, 0x4, R2 ;  /* 0x0000000420027825 */ /* 0x008fca00078e0202 */
[----:B------:R-:W3:Y:S04]  /*b670*/  LDG.E R7, desc[UR36][R2.64] ;  /* 0x0000002402077981 */ /* 0x000ee8000c1e1900 */
[----:B012---:R-:W3:Y:S02]  /*b680*/  LDG.E R0, desc[UR36][R2.64+0x4] ;  /* 0x0000042402007981 */ /* 0x007ee4000c1e1900 */
[----:B---3--:R-:W-:-:S07]  /*b690*/  IMAD.IADD R7, R0, 0x1, -R7 ;  /* 0x0000000100077824 */ /* 0x008fce00078e0a07 */
.L_x_260:
[----:B-----5:R-:W-:Y:S01]  /*b6a0*/  IMAD.IADD R34, R7, 0x1, -R36 ;  /* 0x0000000107227824 */ /* 0x020fe200078e0a24 */
[----:B------:R-:W-:Y:S03]  /*b6b0*/  BSSY B0, `(.L_x_261) ;  /* 0x0000029000007945 */ /* 0x000fe60003800000 */
[C---:B012---:R-:W-:Y:S01]  /*b6c0*/  VIADD R0, R34.reuse, 0x7f ;  /* 0x0000007f22007836 */ /* 0x047fe20000000000 */
[----:B------:R-:W-:-:S04]  /*b6d0*/  ISETP.GE.AND P0, PT, R34, 0x1, PT ;  /* 0x000000012200780c */ /* 0x000fc80003f06270 */
[----:B---3--:R-:W-:-:S04]  /*b6e0*/  SHF.R.S32.HI R3, RZ, 0x1f, R0 ;  /* 0x0000001fff037819 */ /* 0x008fc80000011400 */
[----:B------:R-:W-:Y:S02]  /*b6f0*/  LEA.HI R2, R3, R0, RZ, 0x7 ;  /* 0x0000000003027211 */ /* 0x000fe400078f38ff */
[----:B------:R-:W-:-:S04]  /*b700*/  LOP3.LUT R0, R18, 0xff000000, RZ, 0xc0, !PT ;  /* 0xff00000012007812 */ /* 0x000fc800078ec0ff */
[----:B------:R-:W-:Y:S02]  /*b710*/  SHF.R.U32.HI R3, RZ, 0x8, R0 ;  /* 0x00000008ff037819 */ /* 0x000fe40000011600 */
[----:B------:R-:W-:-:S04]  /*b720*/  LOP3.LUT R0, R18, 0xff0000, RZ, 0xc0, !PT ;  /* 0x00ff000012007812 */ /* 0x000fc800078ec0ff */
[----:B------:R-:W-:Y:S02]  /*b730*/  LEA.HI R3, R0, R3, RZ, 0x10 ;  /* 0x0000000300037211 */ /* 0x000fe400078f80ff */
[----:B------:R-:W-:Y:S02]  /*b740*/  SHF.R.S32.HI R0, RZ, 0x7, R2 ;  /* 0x00000007ff007819 */ /* 0x000fe40000011402 */
[----:B------:R-:W-:Y:S02]  /*b750*/  LOP3.LUT R35, R3, 0xff, RZ, 0xc0, !PT ;  /* 0x000000ff03237812 */ /* 0x000fe400078ec0ff */
[----:B------:R-:W-:Y:S01]  /*b760*/  MOV R2, RZ ;  /* 0x000000ff00027202 */ /* 0x000fe20000000f00 */
[----:B------:R-:W-:Y:S06]  /*b770*/  @!P0 BRA `(.L_x_262) ;  /* 0x0000000000708947 */ /* 0x000fec0003800000 */
[----:B------:R-:W-:-:S04]  /*b780*/  SHF.R.U32.HI R5, RZ, 0x10, R3 ;  /* 0x00000010ff057819 */ /* 0x000fc80000011603 */
[----:B------:R-:W-:-:S13]  /*b790*/  ISETP.NE.AND P0, PT, R5, RZ, PT ;  /* 0x000000ff0500720c */ /* 0x000fda0003f05270 */
[----:B------:R-:W0:Y:S02]  /*b7a0*/  @!P0 LDC R5, c[0x0][0x9f0] ;  /* 0x00027c00ff058b82 */ /* 0x000e240000000800 */
[-C--:B0-----:R-:W-:Y:S02]  /*b7b0*/  IABS R4, R5.reuse ;  /* 0x0000000500047213 */ /* 0x081fe40000000000 */
[----:B------:R-:W-:Y:S02]  /*b7c0*/  IADD3 R6, R5, -0x1, R0 ;  /* 0xffffffff05067810 */ /* 0x000fe40007ffe000 */
[----:B------:R-:W0:Y:S02]  /*b7d0*/  I2F.RP R7, R4 ;  /* 0x0000000400077306 */ /* 0x000e240000209400 */
[----:B------:R-:W-:-:S04]  /*b7e0*/  LOP3.LUT R2, R6, R5, RZ, 0x3c, !PT ;  /* 0x0000000506027212 */ /* 0x000fc800078e3cff */
[----:B------:R-:W-:Y:S01]  /*b7f0*/  ISETP.GE.AND P2, PT, R2, RZ, PT ;  /* 0x000000ff0200720c */ /* 0x000fe20003f46270 */
[----:B------:R-:W-:Y:S01]  /*b800*/  IMAD.MOV.U32 R2, RZ, RZ, RZ ;  /* 0x000000ffff027224 */ /* 0x000fe200078e00ff */
[----:B0-----:R-:W0:Y:S02]  /*b810*/  MUFU.RCP R7, R7 ;  /* 0x0000000700077308 */ /* 0x001e240000001000 */
[----:B0-----:R-:W-:-:S06]  /*b820*/  VIADD R3, R7, 0xffffffe ;  /* 0x0ffffffe07037836 */ /* 0x001fcc0000000000 */
[----:B------:R-:W0:Y:S02]  /*b830*/  F2I.FTZ.U32.TRUNC.NTZ R3, R3 ;  /* 0x0000000300037305 */ /* 0x000e24000021f000 */
[----:B0-----:R-:W-:-:S04]  /*b840*/  IMAD.MOV R9, RZ, RZ, -R3 ;  /* 0x000000ffff097224 */ /* 0x001fc800078e0a03 */
[----:B------:R-:W-:-:S04]  /*b850*/  IMAD R9, R9, R4, RZ ;  /* 0x0000000409097224 */ /* 0x000fc800078e02ff */
[----:B------:R-:W-:Y:S01]  /*b860*/  IMAD.HI.U32 R2, R3, R9, R2 ;  /* 0x0000000903027227 */ /* 0x000fe200078e0002 */
[----:B------:R-:W-:Y:S02]  /*b870*/  IABS R3, R6 ;  /* 0x0000000600037213 */ /* 0x000fe40000000000 */
[----:B------:R-:W-:-:S03]  /*b880*/  IABS R6, R5 ;  /* 0x0000000500067213 */ /* 0x000fc60000000000 */
[----:B------:R-:W-:-:S04]  /*b890*/  IMAD.HI.U32 R2, R2, R3, RZ ;  /* 0x0000000302027227 */ /* 0x000fc800078e00ff */
[----:B------:R-:W-:-:S04]  /*b8a0*/  IMAD.MOV R6, RZ, RZ, -R6 ;  /* 0x000000ffff067224 */ /* 0x000fc800078e0a06 */
[----:B------:R-:W-:-:S05]  /*b8b0*/  IMAD R3, R2, R6, R3 ;  /* 0x0000000602037224 */ /* 0x000fca00078e0203 */
[----:B------:R-:W-:-:S13]  /*b8c0*/  ISETP.GT.U32.AND P1, PT, R4, R3, PT ;  /* 0x000000030400720c */ /* 0x000fda0003f24070 */
[----:B------:R-:W-:Y:S02]  /*b8d0*/  @!P1 IMAD.IADD R3, R3, 0x1, -R4 ;  /* 0x0000000103039824 */ /* 0x000fe400078e0a04 */
[----:B------:R-:W-:Y:S01]  /*b8e0*/  @!P1 VIADD R2, R2, 0x1 ;  /* 0x0000000102029836 */ /* 0x000fe20000000000 */
[----:B------:R-:W-:Y:S02]  /*b8f0*/  ISETP.NE.AND P1, PT, R5, RZ, PT ;  /* 0x000000ff0500720c */ /* 0x000fe40003f25270 */
[----:B------:R-:W-:-:S13]  /*b900*/  ISETP.GE.U32.AND P0, PT, R3, R4, PT ;  /* 0x000000040300720c */ /* 0x000fda0003f06070 */
[----:B------:R-:W-:-:S05]  /*b910*/  @P0 IADD3 R2, R2, 0x1, RZ ;  /* 0x0000000102020810 */ /* 0x000fca0007ffe0ff */
[----:B------:R-:W-:Y:S01]  /*b920*/  @!P2 IMAD.MOV R2, RZ, RZ, -R2 ;  /* 0x000000ffff02a224 */ /* 0x000fe200078e0a02 */
[----:B------:R-:W-:-:S07]  /*b930*/  @!P1 LOP3.LUT R2, RZ, R5, RZ, 0x33, !PT ;  /* 0x00000005ff029212 */ /* 0x000fce00078e33ff */
.L_x_262:
[----:B------:R-:W-:Y:S05]  /*b940*/  BSYNC B0 ;  /* 0x0000000000007941 */ /* 0x000fea0003800000 */
.L_x_261:
[-C--:B------:R-:W-:Y:S01]  /*b950*/  IMAD R35, R35, R2.reuse, RZ ;  /* 0x0000000223237224 */ /* 0x080fe200078e02ff */
[----:B------:R-:W-:Y:S04]  /*b960*/  BSSY B7, `(.L_x_263) ;  /* 0x000036c000077945 */ /* 0x000fe80003800000 */
[----:B------:R-:W-:-:S04]  /*b970*/  VIADDMNMX R0, R35, R2, R0, PT ;  /* 0x0000000223007246 */ /* 0x000fc80003800100 */
[----:B------:R-:W-:Y:S01]  /*b980*/  ISETP.GT.AND P0, PT, R0, R35, PT ;  /* 0x000000230000720c */ /* 0x000fe20003f04270 */
[----:B------:R0:W-:-:S12]  /*b990*/  STL [R1+0x18], R0 ;  /* 0x0000180001007387 */ /* 0x0001d80000100800 */
[----:B0-----:R-:W-:Y:S05]  /*b9a0*/  @P0 BRA `(.L_x_264) ;  /* 0x0000000000440947 */ /* 0x001fea0003800000 */
[----:B------:R-:W0:Y:S02]  /*b9b0*/  S2R R3, SR_TID.X ;  /* 0x0000000000037919 */ /* 0x000e240000002100 */
[----:B0-----:R-:W-:-:S04]  /*b9c0*/  LOP3.LUT R3, R3, 0x7f, RZ, 0xc0, !PT ;  /* 0x0000007f03037812 */ /* 0x001fc800078ec0ff */
[----:B------:R-:W-:-:S13]  /*b9d0*/  ISETP.NE.AND P0, PT, R3, RZ, PT ;  /* 0x000000ff0300720c */ /* 0x000fda0003f05270 */
[----:B------:R-:W-:Y:S05]  /*b9e0*/  @P0 BRA `(.L_x_265) ;  /* 0x00000034008c0947 */ /* 0x000fea0003800000 */
[----:B------:R-:W0:Y:S01]  /*b9f0*/  S2R R5, SR_LANEID ;  /* 0x0000000000057919 */ /* 0x000e220000000000 */
[----:B------:R-:W-:Y:S01]  /*ba00*/  VOTEU.ANY UR4, UPT, PT ;  /* 0x0000000000047886 */ /* 0x000fe200038e0100 */
[----:B------:R-:W1:Y:S01]  /*ba10*/  LDC.64 R2, c[0x0][0xc60] ;  /* 0x00031800ff027b82 */ /* 0x000e620000000a00 */
[----:B------:R-:W0:Y:S02]  /*ba20*/  FLO.U32 R0, UR4 ;  /* 0x0000000400007d00 */ /* 0x000e2400080e0000 */
[----:B0-----:R-:W-:-:S06]  /*ba30*/  ISETP.EQ.U32.AND P0, PT, R0, R5, PT ;  /* 0x000000050000720c */ /* 0x001fcc0003f02070 */
[----:B------:R-:W1:Y:S07]  /*ba40*/  POPC R5, UR4 ;  /* 0x0000000400057d09 */ /* 0x000e6e0008000000 */
[----:B-1----:R-:W2:Y:S01]  /*ba50*/  @P0 ATOMG.E.ADD.STRONG.GPU PT, R3, desc[UR36][R2.64], R5 ;  /* 0x00000005020309a8 */ /* 0x002ea200081ee1e4 */
[----:B------:R-:W0:Y:S02]  /*ba60*/  S2R R4, SR_LTMASK ;  /* 0x0000000000047919 */ /* 0x000e240000003900 */
[----:B0-----:R-:W-:-:S04]  /*ba70*/  LOP3.LUT R4, R4, UR4, RZ, 0xc0, !PT ;  /* 0x0000000404047c12 */ /* 0x001fc8000f8ec0ff */
[----:B------:R-:W0:Y:S01]  /*ba80*/  POPC R7, R4 ;  /* 0x0000000400077309 */ /* 0x000e220000000000 */
[----:B--2---:R-:W0:Y:S02]  /*ba90*/  SHFL.IDX PT, R0, R3, R0, 0x1f ;  /* 0x00001f0003007589 */ /* 0x004e2400000e0000 */
[----:B0-----:R-:W-:Y:S01]  /*baa0*/  IADD3 R16, R0, UR38, R7 ;  /* 0x0000002600107c10 */ /* 0x001fe2000fffe007 */
[----:B------:R-:W-:Y:S06]  /*bab0*/  BRA `(.L_x_265) ;  /* 0x0000003400587947 */ /* 0x000fec0003800000 */
.L_x_264:
[----:B------:R-:W-:Y:S01]  /*bac0*/  VIADD R0, R22, 0x18400 ;  /* 0x0001840016007836 */ /* 0x000fe20000000000 */
[----:B------:R-:W-:Y:S04]  /*bad0*/  BSSY B6, `(.L_x_266) ;  /* 0x0000013000067945 */ /* 0x000fe80003800000 */
[----:B------:R-:W-:-:S13]  /*bae0*/  LOP3.LUT P0, RZ, R0, 0x3ff, RZ, 0xc0, !PT ;  /* 0x000003ff00ff7812 */ /* 0x000fda000780c0ff */
[----:B------:R-:W-:Y:S05]  /*baf0*/  @!P0 BRA `(.L_x_267) ;  /* 0x0000000000408947 */ /* 0x000fea0003800000 */
[----:B------:R-:W-:Y:S01]  /*bb00*/  MOV R2, 0x0 ;  /* 0x0000000000027802 */ /* 0x000fe20000000f00 */
[----:B------:R-:W-:Y:S01]  /*bb10*/  ULDC.64 UR6, c[0x4][0x80] ;  /* 0x0100200000067ab9 */ /* 0x000fe20000000a00 */
[----:B------:R-:W-:Y:S01]  /*bb20*/  ULDC.64 UR8, c[0x4][0x88] ;  /* 0x0100220000087ab9 */ /* 0x000fe20000000a00 */
[----:B------:R-:W-:Y:S01]  /*bb30*/  ULDC.64 UR4, c[0x4][0x8] ;  /* 0x0100020000047ab9 */ /* 0x000fe20000000a00 */
[----:B------:R-:W-:Y:S01]  /*bb40*/  IMAD.U32 R4, RZ, RZ, UR6 ;  /* 0x00000006ff047e24 */ /* 0x000fe2000f8e00ff */
[----:B------:R-:W-:Y:S01]  /*bb50*/  MOV R10, UR4 ;  /* 0x00000004000a7c02 */ /* 0x000fe20008000f00 */
[----:B------:R-:W0:Y:S01]  /*bb60*/  LDC.64 R2, c[0x4][R2] ;  /* 0x0100000002027b82 */ /* 0x000e220000000a00 */
[----:B------:R-:W-:Y:S02]  /*bb70*/  IMAD.U32 R5, RZ, RZ, UR7 ;  /* 0x00000007ff057e24 */ /* 0x000fe4000f8e00ff */
[----:B------:R-:W-:Y:S02]  /*bb80*/  IMAD.U32 R6, RZ, RZ, UR8 ;  /* 0x00000008ff067e24 */ /* 0x000fe4000f8e00ff */
[----:B------:R-:W-:-:S02]  /*bb90*/  IMAD.U32 R7, RZ, RZ, UR9 ;  /* 0x00000009ff077e24 */ /* 0x000fc4000f8e00ff */
[----:B------:R-:W-:Y:S02]  /*bba0*/  IMAD.U32 R11, RZ, RZ, UR5 ;  /* 0x00000005ff0b7e24 */ /* 0x000fe4000f8e00ff */
[----:B------:R-:W-:Y:S02]  /*bbb0*/  IMAD.MOV.U32 R8, RZ, RZ, 0x70 ;  /* 0x00000070ff087424 */ /* 0x000fe400078e00ff */
[----:B------:R-:W-:Y:S02]  /*bbc0*/  IMAD.MOV.U32 R12, RZ, RZ, 0x1 ;  /* 0x00000001ff0c7424 */ /* 0x000fe400078e00ff */
[----:B------:R-:W-:-:S07]  /*bbd0*/  IMAD.MOV.U32 R13, RZ, RZ, RZ ;  /* 0x000000ffff0d7224 */ /* 0x000fce00078e00ff */
[----:B------:R-:W-:-:S07]  /*bbe0*/  LEPC R20, `(.L_x_267) ;  /* 0x000000001014794e */ /* 0x000fce0000000000 */
[----:B0-----:R-:W-:Y:S05]  /*bbf0*/  CALL.ABS.NOINC R2 ;  /* 0x0000000002007343 */ /* 0x001fea0003c00000 */
.L_x_267:
[----:B------:R-:W-:Y:S05]  /*bc00*/  BSYNC B6 ;  /* 0x0000000000067941 */ /* 0x000fea0003800000 */
.L_x_266:
        /* <DEDUP_REMOVED lines=8> */
[----:B------:R0:W1:Y:S01]  /*bc90*/  LDC.64 R2, c[0x4][R26] ;  /* 0x010000001a027b82 */ /* 0x0000620000000a00 */
[----:B------:R-:W-:Y:S01]  /*bca0*/  IMAD.U32 R4, RZ, RZ, UR6 ;  /* 0x00000006ff047e24 */ /* 0x000fe2000f8e00ff */
[----:B------:R-:W-:Y:S01]  /*bcb0*/  MOV R5, UR7 ;  /* 0x0000000700057c02 */ /* 0x000fe20008000f00 */
[----:B------:R-:W-:Y:S01]  /*bcc0*/  IMAD.U32 R6, RZ, RZ, UR8 ;  /* 0x00000008ff067e24 */ /* 0x000fe2000f8e00ff */
[----:B------:R-:W-:Y:S01]  /*bcd0*/  MOV R13, RZ ;  /* 0x000000ff000d7202 */ /* 0x000fe20000000f00 */
[----:B------:R-:W-:Y:S02]  /*bce0*/  IMAD.U32 R7, RZ, RZ, UR9 ;  /* 0x00000009ff077e24 */ /* 0x000fe4000f8e00ff */
[----:B------:R-:W-:-:S02]  /*bcf0*/  IMAD.U32 R10, RZ, RZ, UR4 ;  /* 0x00000004ff0a7e24 */ /* 0x000fc4000f8e00ff */
[----:B------:R-:W-:Y:S02]  /*bd00*/  IMAD.U32 R11, RZ, RZ, UR5 ;  /* 0x00000005ff0b7e24 */ /* 0x000fe4000f8e00ff */
[----:B------:R-:W-:Y:S02]  /*bd10*/  IMAD.MOV.U32 R8, RZ, RZ, 0x70 ;  /* 0x00000070ff087424 */ /* 0x000fe400078e00ff */
[----:B0-----:R-:W-:-:S07]  /*bd20*/  IMAD.MOV.U32 R12, RZ, RZ, 0x1 ;  /* 0x00000001ff0c7424 */ /* 0x001fce00078e00ff */
[----:B------:R-:W-:-:S07]  /*bd30*/  LEPC R20, `(.L_x_270) ;  /* 0x000000001014794e */ /* 0x000fce0000000000 */
[----:B-1----:R-:W-:Y:S05]  /*bd40*/  CALL.ABS.NOINC R2 ;  /* 0x0000000002007343 */ /* 0x002fea0003c00000 */
.L_x_270:
[----:B------:R0:W1:Y:S01]  /*bd50*/  LDC.64 R2, c[0x4][R26] ;  /* 0x010000001a027b82 */ /* 0x0000620000000a00 */
[----:B------:R-:W-:Y:S01]  /*bd60*/  ULDC.64 UR6, c[0x4][0x80] ;  /* 0x0100200000067ab9 */ /* 0x000fe20000000a00 */
[----:B------:R-:W-:Y:S01]  /*bd70*/  ULDC.64 UR8, c[0x4][0x88] ;  /* 0x0100220000087ab9 */ /* 0x000fe20000000a00 */
[----:B------:R-:W-:Y:S01]  /*bd80*/  ULDC.64 UR4, c[0x4][0x18] ;  /* 0x0100060000047ab9 */ /* 0x000fe20000000a00 */
[----:B------:R-:W-:Y:S01]  /*bd90*/  IMAD.U32 R4, RZ, RZ, UR6 ;  /* 0x00000006ff047e24 */ /* 0x000fe2000f8e00ff */
[----:B------:R-:W-:Y:S01]  /*bda0*/  MOV R8, 0x70 ;  /* 0x0000007000087802 */ /* 0x000fe20000000f00 */
[----:B------:R-:W-:Y:S02]  /*bdb0*/  IMAD.U32 R5, RZ, RZ, UR7 ;  /* 0x00000007ff057e24 */ /* 0x000fe4000f8e00ff */
[----:B------:R-:W-:Y:S02]  /*bdc0*/  IMAD.U32 R6, RZ, RZ, UR8 ;  /* 0x00000008ff067e24 */ /* 0x000fe4000f8e00ff */
[----:B------:R-:W-:-:S02]  /*bdd0*/  IMAD.U32 R7, RZ, RZ, UR9 ;  /* 0x00000009ff077e24 */ /* 0x000fc4000f8e00ff */
[----:B------:R-:W-:Y:S02]  /*bde0*/  IMAD.U32 R10, RZ, RZ, UR4 ;  /* 0x00000004ff0a7e24 */ /* 0x000fe4000f8e00ff */
[----:B------:R-:W-:Y:S02]  /*bdf0*/  IMAD.U32 R11, RZ, RZ, UR5 ;  /* 0x00000005ff0b7e24 */ /* 0x000fe4000f8e00ff */
[----:B------:R-:W-:Y:S02]  /*be00*/  IMAD.MOV.U32 R12, RZ, RZ, 0x1 ;  /* 0x00000001ff0c7424 */ /* 0x000fe400078e00ff */
[----:B0-----:R-:W-:-:S07]  /*be10*/  IMAD.MOV.U32 R13, RZ, RZ, RZ ;  /* 0x000000ffff0d7224 */ /* 0x001fce00078e00ff */
[----:B------:R-:W-:-:S07]  /*be20*/  LEPC R20, `(.L_x_269) ;  /* 0x000000001014794e */ /* 0x000fce0000000000 */
[----:B-1----:R-:W-:Y:S05]  /*be30*/  CALL.ABS.NOINC R2 ;  /* 0x0000000002007343 */ /* 0x002fea0003c00000 */
.L_x_269:
[----:B------:R-:W-:Y:S05]  /*be40*/  BSYNC B6 ;  /* 0x0000000000067941 */ /* 0x000fea0003800000 */
.L_x_268:
[----:B------:R-:W2:Y:S01]  /*be50*/  LDL R26, [R1+0x18] ;  /* 0x00001800011a7983 */ /* 0x000ea20000100800 */
[----:B------:R-:W-:Y:S01]  /*be60*/  ULDC.64 UR4, c[0x0][0x9f8] ;  /* 0x00027e0000047ab9 */ /* 0x000fe20000000a00 */
[----:B------:R-:W0:Y:S01]  /*be70*/  LDC R10, c[0x0][0x430] ;  /* 0x00010c00ff0a7b82 */ /* 0x000e220000000800 */
[----:B------:R-:W-:Y:S01]  /*be80*/  ISETP.NE.U32.AND P0, PT, RZ, UR4, PT ;  /* 0x00000004ff007c0c */ /* 0x000fe2000bf05070 */
[----:B------:R-:W3:Y:S03]  /*be90*/  LDL R20, [R1+0x24] ;  /* 0x0000240001147983 */ /* 0x000ee60000100800 */
[----:B------:R-:W-:-:S13]  /*bea0*/  ISETP.NE.AND.EX P0, PT, RZ, UR5, PT, P0 ;  /* 0x00000005ff007c0c */ /* 0x000fda000bf05300 */
[----:B------:R-:W-:Y:S01]  /*beb0*/  @P0 IADD3 R2, P1, R23, UR4, RZ ;  /* 0x0000000417020c10 */ /* 0x000fe2000ff3e0ff */
[----:B------:R-:W1:Y:S01]  /*bec0*/  S2R R0, SR_TID.X ;  /* 0x0000000000007919 */ /* 0x000e620000002100 */
[----:B------:R-:W4:Y:S02]  /*bed0*/  S2R R21, SR_TID.X ;  /* 0x0000000000157919 */ /* 0x000f240000002100 */
[----:B------:R-:W-:Y:S01]  /*bee0*/  @P0 IADD3.X R3, R24, UR5, RZ, P1, !PT ;  /* 0x0000000518030c10 */ /* 0x000fe20008ffe4ff */
[----:B------:R-:W-:-:S04]  /*bef0*/  ULDC UR4, c[0x0][0x2f4] ;  /* 0x0000bd0000047ab9 */ /* 0x000fc80000000800 */
[----:B------:R2:W3:Y:S01]  /*bf00*/  @P0 LDG.E R32, desc[UR36][R2.64] ;  /* 0x0000002402200981 */ /* 0x0004e2000c1e1900 */
[----:B0-----:R-:W-:Y:S02]  /*bf10*/  ISETP.NE.AND P2, PT, R10, 0x1, PT ;  /* 0x000000010a00780c */ /* 0x001fe40003f45270 */
[----:B------:R-:W-:-:S11]  /*bf20*/  LOP3.LUT R27, R27, 0xfffffff7, RZ, 0xc0, !PT ;  /* 0xfffffff71b1b7812 */ /* 0x000fd600078ec0ff */
[----:B------:R-:W0:Y:S01]  /*bf30*/  @P2 LDC R7, c[0x0][0x434] ;  /* 0x00010d00ff072b82 */ /* 0x000e220000000800 */
[----:B------:R-:W-:Y:S01]  /*bf40*/  @P2 LOP3.LUT R27, R27, 0x8, RZ, 0xfc, !PT ;  /* 0x000000081b1b2812 */ /* 0x000fe200078efcff */
[----:B-1----:R-:W-:-:S06]  /*bf50*/  IMAD.SHL.U32 R0, R0, 0x10, RZ ;  /* 0x0000001000007824 */ /* 0x002fcc00078e00ff */
[----:B------:R-:W1:Y:S01]  /*bf60*/  @P2 LDC R5, c[0x0][0x438] ;  /* 0x00010e00ff052b82 */ /* 0x000e620000000800 */
[----:B----4-:R-:W-:Y:S02]  /*bf70*/  LOP3.LUT R21, R21, 0x7f, RZ, 0xc0, !PT ;  /* 0x0000007f15157812 */ /* 0x010fe400078ec0ff */
[----:B------:R-:W-:Y:S02]  /*bf80*/  LOP3.LUT R0, R0, 0x70, RZ, 0xc0, !PT ;  /* 0x0000007000007812 */ /* 0x000fe400078ec0ff */
[----:B------:R-:W-:Y:S02]  /*bf90*/  SHF.R.U32.HI R21, RZ, 0x3, R21 ;  /* 0x00000003ff157819 */ /* 0x000fe40000011615 */
[----:B------:R-:W-:Y:S01]  /*bfa0*/  LOP3.LUT R27, R27, 0xfffffffb, RZ, 0xc0, !PT ;  /* 0xfffffffb1b1b7812 */ /* 0x000fe200078ec0ff */
[----:B------:R-:W-:Y:S01]  /*bfb0*/  UMOV UR5, 0xffffffff ;  /* 0xffffffff00057882 */ /* 0x000fe20000000000 */
[----:B--2---:R-:W-:-:S04]  /*bfc0*/  VIADD R26, R26, 0xffffffff ;  /* 0xffffffff1a1a7836 */ /* 0x004fc80000000000 */
[----:B------:R-:W-:-:S05]  /*bfd0*/  IMAD.SHL.U32 R8, R26, 0x80, RZ ;  /* 0x000000801a087824 */ /* 0x000fca00078e00ff */
[----:B------:R-:W-:-:S04]  /*bfe0*/  LOP3.LUT R9, R8, R21, R0, 0xfe, !PT ;  /* 0x0000001508097212 */ /* 0x000fc800078efe00 */
[C---:B------:R-:W-:Y:S01]  /*bff0*/  ISETP.GE.AND P0, PT, R9.reuse, R34, PT ;  /* 0x000000220900720c */ /* 0x040fe20003f06270 */
[----:B------:R-:W-:-:S04]  /*c000*/  IMAD.IADD R0, R9, 0x1, R36 ;  /* 0x0000000109007824 */ /* 0x000fc800078e0224 */
[----:B0-----:R-:W-:Y:S01]  /*c010*/  @P2 IMAD.HI.U32 R6, R0, R7, RZ ;  /* 0x0000000700062227 */ /* 0x001fe200078e00ff */
[----:B------:R-:W-:-:S04]  /*c020*/  MOV R4, R0 ;  /* 0x0000000000047202 */ /* 0x000fc80000000f00 */
[----:B-1----:R-:W-:-:S03]  /*c030*/  @P2 SHF.R.U32.HI R4, RZ, R5, R6 ;  /* 0x00000005ff042219 */ /* 0x002fc60000011606 */
[----:B------:R-:W0:Y:S02]  /*c040*/  @!P0 LDC.64 R2, c[0x0][0x428] ;  /* 0x00010a00ff028b82 */ /* 0x000e240000000a00 */
[----:B------:R-:W-:Y:S01]  /*c050*/  IMAD.MOV R5, RZ, RZ, -R4 ;  /* 0x000000ffff057224 */ /* 0x000fe200078e0a04 */
[----:B---3--:R-:W-:-:S03]  /*c060*/  SHF.R.S32.HI R37, RZ, 0x1f, R32 ;  /* 0x0000001fff257819 */ /* 0x008fc60000011420 */
[----:B------:R-:W-:Y:S01]  /*c070*/  IMAD R0, R10, R5, R0 ;  /* 0x000000050a007224 */ /* 0x000fe200078e0200 */
[--C-:B------:R-:W-:Y:S01]  /*c080*/  @!P0 SHF.R.S32.HI R5, RZ, 0x1f, R4.reuse ;  /* 0x0000001fff058819 */ /* 0x100fe20000011404 */
[-C--:B0-----:R-:W-:Y:S02]  /*c090*/  @!P0 IMAD R6, R37, R2.reuse, RZ ;  /* 0x0000000225068224 */ /* 0x081fe400078e02ff */
[----:B------:R-:W-:-:S04]  /*c0a0*/  @!P0 IMAD.WIDE.U32 R4, R32, R2, R4 ;  /* 0x0000000220048225 */ /* 0x000fc800078e0004 */
[----:B------:R-:W-:Y:S02]  /*c0b0*/  @!P0 IMAD R6, R32, R3, R6 ;  /* 0x0000000320068224 */ /* 0x000fe400078e0206 */
[----:B------:R-:W0:Y:S02]  /*c0c0*/  @!P0 LDC.64 R2, c[0x0][0x418] ;  /* 0x00010600ff028b82 */ /* 0x000e240000000a00 */
[----:B------:R-:W-:Y:S01]  /*c0d0*/  @!P0 IMAD.IADD R6, R5, 0x1, R6 ;  /* 0x0000000105068824 */ /* 0x000fe200078e0206 */
[----:B------:R-:W-:Y:S02]  /*c0e0*/  ISETP.NE.AND P2, PT, R20, 0x3, PT ;  /* 0x000000031400780c */ /* 0x000fe40003f45270 */
[----:B0-----:R-:W-:-:S04]  /*c0f0*/  @!P0 LEA R2, P1, R4, R2, 0x2 ;  /* 0x0000000204028211 */ /* 0x001fc800078210ff */
[----:B------:R-:W-:Y:S01]  /*c100*/  @!P0 LEA.HI.X R3, R4, R3, R6, 0x2, P1 ;  /* 0x0000000304038211 */ /* 0x000fe200008f1406 */
[----:B------:R-:W-:-:S06]  /*c110*/  IMAD.MOV.U32 R4, RZ, RZ, RZ ;  /* 0x000000ffff047224 */ /* 0x000fcc00078e00ff */
[----:B------:R0:W5:Y:S01]  /*c120*/  @!P0 LDG.E R4, desc[UR36][R2.64] ;  /* 0x0000002402048981 */ /* 0x000162000c1e1900 */
[----:B------:R-:W-:Y:S02]  /*c130*/  ISETP.GE.AND P0, PT, R30, UR4, PT ;  /* 0x000000041e007c0c */ /* 0x000fe4000bf06270 */
[----:B------:R-:W-:-:S04]  /*c140*/  @P2 LOP3.LUT R27, R27, 0x4, RZ, 0xfc, !PT ;  /* 0x000000041b1b2812 */ /* 0x000fc800078efcff */
[----:B------:R-:W-:-:S07]  /*c150*/  LOP3.LUT R27, R27, 0xfffffffd, RZ, 0xc0, !PT ;  /* 0xfffffffd1b1b7812 */ /* 0x000fce00078ec0ff */
[----:B------:R-:W-:Y:S02]  /*c160*/  @P0 LOP3.LUT R27, R27, 0x2, RZ, 0xfc, !PT ;  /* 0x000000021b1b0812 */ /* 0x000fe400078efcff */
[----:B------:R-:W-:Y:S02]  /*c170*/  ISETP.GE.AND P0, PT, R29, UR4, PT ;  /* 0x000000041d007c0c */ /* 0x000fe4000bf06270 */
[----:B------:R-:W-:-:S11]  /*c180*/  LOP3.LUT R27, R27, 0xfffffffe, RZ, 0xc0, !PT ;  /* 0xfffffffe1b1b7812 */ /* 0x000fd600078ec0ff */
[----:B------:R-:W-:Y:S01]  /*c190*/  @P0 LOP3.LUT R27, R27, 0x1, RZ, 0xfc, !PT ;  /* 0x000000011b1b0812 */ /* 0x000fe200078efcff */
[----:B0-----:R-:W-:Y:S06]  /*c1a0*/  BRA.DIV UR5, `(.L_x_271) ;  /* 0x0000004205087947 */ /* 0x001fec000b800000 */
.L_x_337:
[----:B------:R-:W-:Y:S01]  /*c1b0*/  LOP3.LUT R24, R18, 0xffff, RZ, 0xc0, !PT ;  /* 0x0000ffff12187812 */ /* 0x000fe200078ec0ff */
[----:B------:R-:W-:Y:S06]  /*c1c0*/  @!P2 BRA `(.L_x_272) ;  /* 0x000000000004a947 */ /* 0x000fec0003800000 */
[----:B------:R-:W-:Y:S01]  /*c1d0*/  BPT.TRAP 0x1 ;  /* 0x000000040000795c */ /* 0x000fe20000300000 */
.L_x_272:
[----:B------:R-:W-:Y:S01]  /*c1e0*/  SHF.R.S32.HI R5, RZ, 0x1f, R0 ;  /* 0x0000001fff057819 */ /* 0x000fe20000011400 */
[----:B------:R-:W-:Y:S01]  /*c1f0*/  ULDC.64 UR4, c[0x0][0x328] ;  /* 0x0000ca0000047ab9 */ /* 0x000fe20000000a00 */
[----:B------:R-:W-:Y:S01]  /*c200*/  ULDC.64 UR6, c[0x0][0x318] ;  /* 0x0000c60000067ab9 */ /* 0x000fe20000000a00 */
[----:B------:R-:W-:Y:S02]  /*c210*/  BSSY B0, `(.L_x_273) ;  /* 0x0000014000007945 */ /* 0x000fe40003800000 */
[----:B------:R-:W-:-:S04]  /*c220*/  IMAD R3, R5, UR4, RZ ;  /* 0x0000000405037c24 */ /* 0x000fc8000f8e02ff */
[C---:B------:R-:W-:Y:S02]  /*c230*/  IMAD R6, R0.reuse, UR5, R3 ;  /* 0x0000000500067c24 */ /* 0x040fe4000f8e0203 */
[----:B------:R-:W-:Y:S01]  /*c240*/  IMAD.WIDE.U32 R2, R0, UR4, RZ ;  /* 0x0000000400027c25 */ /* 0x000fe2000f8e00ff */
[----:B------:R-:W-:-:S03]  /*c250*/  ULDC.64 UR4, c[0x0][0x338] ;  /* 0x0000ce0000047ab9 */ /* 0x000fc60000000a00 */
[----:B------:R-:W-:Y:S01]  /*c260*/  IMAD.IADD R3, R3, 0x1, R6 ;  /* 0x0000000103037824 */ /* 0x000fe200078e0206 */
[----:B-----5:R-:W-:Y:S01]  /*c270*/  SHF.R.S32.HI R6, RZ, 0x1f, R4 ;  /* 0x0000001fff067819 */ /* 0x020fe20000011404 */
[----:B------:R-:W-:-:S04]  /*c280*/  IMAD.WIDE.U32 R2, R4, UR4, R2 ;  /* 0x0000000404027c25 */ /* 0x000fc8000f8e0002 */
[----:B------:R-:W-:-:S04]  /*c290*/  IMAD R7, R6, UR4, RZ ;  /* 0x0000000406077c24 */ /* 0x000fc8000f8e02ff */
[----:B------:R-:W-:Y:S01]  /*c2a0*/  IMAD R7, R4, UR5, R7 ;  /* 0x0000000504077c24 */ /* 0x000fe2000f8e0207 */
[----:B------:R-:W-:-:S03]  /*c2b0*/  ULDC.64 UR4, c[0x0][0x330] ;  /* 0x0000cc0000047ab9 */ /* 0x000fc60000000a00 */
[----:B------:R-:W-:Y:S02]  /*c2c0*/  IMAD.IADD R3, R3, 0x1, R7 ;  /* 0x0000000103037824 */ /* 0x000fe400078e0207 */
[----:B------:R-:W-:Y:S02]  /*c2d0*/  IMAD R7, R25, 0x8, R22 ;  /* 0x0000000819077824 */ /* 0x000fe400078e0216 */
[----:B------:R-:W-:-:S04]  /*c2e0*/  IMAD.WIDE.U32 R2, R24, UR4, R2 ;  /* 0x0000000418027c25 */ /* 0x000fc8000f8e0002 */
[----:B------:R-:W-:Y:S01]  /*c2f0*/  IMAD R23, R24, UR5, R3 ;  /* 0x0000000518177c24 */ /* 0x000fe2000f8e0203 */
[----:B------:R-:W-:-:S04]  /*c300*/  LEA R18, P0, R2, UR6, 0x1 ;  /* 0x0000000602127c11 */ /* 0x000fc8000f8008ff */
[----:B------:R-:W-:Y:S02]  /*c310*/  LEA.HI.X R23, R2, UR7, R23, 0x1, P0 ;  /* 0x0000000702177c11 */ /* 0x000fe400080f0c17 */
[----:B------:R-:W-:-:S06]  /*c320*/  SHF.L.U32 R2, R28, 0x1f, RZ ;  /* 0x0000001f1c027819 */ /* 0x000fcc00000006ff */
[----:B------:R-:W0:Y:S02]  /*c330*/  SYNCS.PHASECHK.TRANS64.TRYWAIT P0, [R7+URZ+0x28840], R2 ;  /* 0x02884002070075a7 */ /* 0x000e24000800017f */
[----:B0-----:R-:W-:Y:S05]  /*c340*/  @!P0 BRA `(.L_x_274) ;  /* 0x0000003c00d48947 */ /* 0x001fea0003800000 */
.L_x_338:
[----:B------:R-:W-:Y:S05]  /*c350*/  BSYNC B0 ;  /* 0x0000000000007941 */ /* 0x000fea0003800000 */
.L_x_273:
[----:B------:R-:W1:Y:S01]  /*c360*/  S2R R9, SR_TID.X ;  /* 0x0000000000097919 */ /* 0x000e620000002100 */
[----:B------:R-:W-:Y:S01]  /*c370*/  ULDC.64 UR4, c[0x0][0x300] ;  /* 0x0000c00000047ab9 */ /* 0x000fe20000000a00 */
[----:B------:R-:W-:Y:S01]  /*c380*/  ULDC.64 UR6, c[0x0][0x2e8] ;  /* 0x0000ba0000067ab9 */ /* 0x000fe20000000a00 */
[----:B------:R-:W-:Y:S01]  /*c390*/  IMAD R5, R5, UR4, RZ ;  /* 0x0000000405057c24 */ /* 0x000fe2000f8e02ff */
[C---:B------:R-:W-:Y:S01]  /*c3a0*/  LOP3.LUT P3, RZ, R27.reuse, 0x2, RZ, 0xc0, !PT ;  /* 0x000000021bff7812 */ /* 0x040fe2000786c0ff */
[----:B0-----:R-:W-:Y:S01]  /*c3b0*/  IMAD.WIDE.U32 R2, R0, UR4, RZ ;  /* 0x0000000400027c25 */ /* 0x001fe2000f8e00ff */
[----:B------:R-:W-:-:S03]  /*c3c0*/  LOP3.LUT P2, RZ, R27, 0x1, RZ, 0xc0, !PT ;  /* 0x000000011bff7812 */ /* 0x000fc6000784c0ff */
[----:B------:R-:W-:Y:S01]  /*c3d0*/  IMAD R5, R0, UR5, R5 ;  /* 0x0000000500057c24 */ /* 0x000fe2000f8e0205 */
[----:B------:R-:W-:Y:S02]  /*c3e0*/  ULDC.64 UR4, c[0x0][0x310] ;  /* 0x0000c40000047ab9 */ /* 0x000fe40000000a00 */
[----:B------:R-:W-:Y:S02]  /*c3f0*/  IMAD R6, R6, UR4, RZ ;  /* 0x0000000406067c24 */ /* 0x000fe4000f8e02ff */
[----:B------:R-:W-:Y:S01]  /*c400*/  IADD3 R3, R3, R5, RZ ;  /* 0x0000000503037210 */ /* 0x000fe20007ffe0ff */
[----:B------:R-:W-:Y:S02]  /*c410*/  IMAD R5, R25, 0x4000, R33 ;  /* 0x0000400019057824 */ /* 0x000fe400078e0221 */
[C---:B------:R-:W-:Y:S02]  /*c420*/  IMAD R6, R4.reuse, UR5, R6 ;  /* 0x0000000504067c24 */ /* 0x040fe4000f8e0206 */
[----:B------:R-:W-:Y:S01]  /*c430*/  IMAD.WIDE.U32 R2, R4, UR4, R2 ;  /* 0x0000000404027c25 */ /* 0x000fe2000f8e0002 */
[----:B------:R-:W-:-:S03]  /*c440*/  ULDC.64 UR4, c[0x0][0x308] ;  /* 0x0000c20000047ab9 */ /* 0x000fc60000000a00 */
[----:B------:R-:W-:Y:S02]  /*c450*/  IMAD.IADD R3, R3, 0x1, R6 ;  /* 0x0000000103037824 */ /* 0x000fe400078e0206 */
[----:B------:R-:W-:Y:S01]  /*c460*/  IMAD.WIDE.U32 R2, R24, UR4, R2 ;  /* 0x0000000418027c25 */ /* 0x000fe2000f8e0002 */
[----:B------:R-:W-:-:S03]  /*c470*/  UMOV UR4, 0xffffffff ;  /* 0xffffffff00047882 */ /* 0x000fc60000000000 */
[----:B------:R-:W-:Y:S01]  /*c480*/  IMAD R0, R24, UR5, R3 ;  /* 0x0000000518007c24 */ /* 0x000fe2000f8e0203 */
[----:B-1----:R-:W-:Y:S02]  /*c490*/  LOP3.LUT R9, R9, 0x7f, RZ, 0xc0, !PT ;  /* 0x0000007f09097812 */ /* 0x002fe400078ec0ff */
[C---:B------:R-:W-:Y:S02]  /*c4a0*/  LEA R4, P0, R2.reuse, UR6, 0x1 ;  /* 0x0000000602047c11 */ /* 0x040fe4000f8008ff */
[----:B------:R-:W-:Y:S02]  /*c4b0*/  SHF.R.U32.HI R9, RZ, 0x3, R9 ;  /* 0x00000003ff097819 */ /* 0x000fe40000011609 */
[----:B------:R-:W-:Y:S02]  /*c4c0*/  LEA.HI.X R0, R2, UR7, R0, 0x1, P0 ;  /* 0x0000000702007c11 */ /* 0x000fe400080f0c00 */
[----:B------:R-:W-:-:S04]  /*c4d0*/  IADD3 R6, -R9, R34, -R8 ;  /* 0x0000002209067210 */ /* 0x000fc80007ffe908 */
[----:B------:R-:W-:Y:S01]  /*c4e0*/  ISETP.GE.AND P0, PT, R6, 0x1, PT ;  /* 0x000000010600780c */ /* 0x000fe20003f06270 */
[----:B------:R-:W-:-:S12]  /*c4f0*/  BRA.DIV UR4, `(.L_x_275) ;  /* 0x0000003e047c7947 */ /* 0x000fd8000b800000 */
[----:B------:R-:W0:Y:S01]  /*c500*/  SHFL.IDX PT, R3, R4, RZ, 0x181f ;  /* 0x00181fff04037589 */ /* 0x000e2200000e0000 */
[----:B------:R-:W-:-:S03]  /*c510*/  @P0 IMAD R8, R5, 0x2, R22 ;  /* 0x0000000205080824 */ /* 0x000fc600078e0216 */
[----:B------:R-:W1:Y:S01]  /*c520*/  SHFL.IDX PT, R2, R0, RZ, 0x181f ;  /* 0x00181fff00027589 */ /* 0x000e6200000e0000 */
[----:B0-----:R-:W-:-:S05]  /*c530*/  @P0 LEA R3, P1, R30, R3, 0x1 ;  /* 0x000000031e030211 */ /* 0x001fca00078208ff */
[----:B-1----:R-:W-:Y:S01]  /*c540*/  @P0 IMAD.X R2, RZ, RZ, R2, P1 ;  /* 0x000000ffff020224 */ /* 0x002fe200008e0602 */
[----:B------:R-:W-:-:S04]  /*c550*/  ISETP.GE.AND P1, PT, R6, 0x11, PT ;  /* 0x000000110600780c */ /* 0x000fc80003f26270 */
[----:B------:R-:W-:-:S04]  /*c560*/  @P0 LOP3.LUT R3, R3, R2, RZ, 0x3c, !PT ;  /* 0x0000000203030212 */ /* 0x000fc800078e3cff */
[----:B------:R-:W-:-:S04]  /*c570*/  @P0 LOP3.LUT R2, R3, R2, RZ, 0x3c, !PT ;  /* 0x0000000203020212 */ /* 0x000fc800078e3cff */
[----:B------:R-:W-:-:S05]  /*c580*/  @P0 LOP3.LUT R3, R3, R2, RZ, 0x3c, !PT ;  /* 0x0000000203030212 */ /* 0x000fca00078e3cff */
[----:B------:R-:W-:Y:S01]  /*c590*/  @!PT LDS RZ, [RZ] ;  /* 0x00000000fffff984 */ /* 0x000fe20000000800 */
[----:B------:R-:W-:Y:S04]  /*c5a0*/  @P0 LDGSTS.E.BYPASS.LTC128B.128 [R8+0x18400], desc[UR36][R2.64], !P3 ;  /* 0x1840000002080fae */ /* 0x000fe8000d901d64 */
[----:B------:R0:W-:Y:S04]  /*c5b0*/  @P0 LDGSTS.E.BYPASS.LTC128B.128 [R8+0x1c400], desc[UR36][R2.64+0x80], !P2 ;  /* 0x1c40008002080fae */ /* 0x0001e8000d101d64 */
[----:B0-----:R-:W0:Y:S01]  /*c5c0*/  SHFL.IDX PT, R3, R4, 0x1, 0x181f ;  /* 0x00381f0004037f89 */ /* 0x001e2200000e0000 */
[----:B------:R-:W-:-:S03]  /*c5d0*/  @P1 IMAD R8, R5, 0x2, R22 ;  /* 0x0000000205081824 */ /* 0x000fc600078e0216 */
[----:B------:R-:W1:Y:S01]  /*c5e0*/  SHFL.IDX PT, R2, R0, 0x1, 0x181f ;  /* 0x00381f0000027f89 */ /* 0x000e6200000e0000 */
[----:B0-----:R-:W-:-:S05]  /*c5f0*/  @P1 LEA R3, P0, R30, R3, 0x1 ;  /* 0x000000031e031211 */ /* 0x001fca00078008ff */
[----:B-1----:R-:W-:-:S05]  /*c600*/  @P1 IMAD.X R2, RZ, RZ, R2, P0 ;  /* 0x000000ffff021224 */ /* 0x002fca00000e0602 */
[----:B------:R-:W-:-:S04]  /*c610*/  @P1 LOP3.LUT R3, R3, R2, RZ, 0x3c, !PT ;  /* 0x0000000203031212 */ /* 0x000fc800078e3cff */
[----:B------:R-:W-:-:S04]  /*c620*/  @P1 LOP3.LUT R2, R3, R2, RZ, 0x3c, !PT ;  /* 0x0000000203021212 */ /* 0x000fc800078e3cff */
[----:B------:R-:W-:-:S05]  /*c630*/  @P1 LOP3.LUT R3, R3, R2, RZ, 0x3c, !PT ;  /* 0x0000000203031212 */ /* 0x000fca00078e3cff */
[----:B------:R-:W-:Y:S04]  /*c640*/  @P1 LDGSTS.E.BYPASS.LTC128B.128 [R8+0x18c00], desc[UR36][R2.64], !P3 ;  /* 0x18c0000002081fae */ /* 0x000fe8000d901d64 */
[----:B------:R0:W-:Y:S01]  /*c650*/  @P1 LDGSTS.E.BYPASS.LTC128B.128 [R8+0x1cc00], desc[UR36][R2.64+0x80], !P2 ;  /* 0x1cc0008002081fae */ /* 0x0001e2000d101d64 */
[----:B------:R-:W-:-:S03]  /*c660*/  ISETP.GE.AND P1, PT, R6, 0x21, PT ;  /* 0x000000210600780c */ /* 0x000fc60003f26270 */
[----:B0-----:R-:W0:Y:S10]  /*c670*/  SHFL.IDX PT, R3, R4, 0x2, 0x181f ;  /* 0x00581f0004037f89 */ /* 0x001e3400000e0000 */
[----:B------:R-:W-:Y:S01]  /*c680*/  @P1 IMAD R8, R5, 0x2, R22 ;  /* 0x0000000205081824 */ /* 0x000fe200078e0216 */
[----:B------:R-:W1:Y:S01]  /*c690*/  SHFL.IDX PT, R2, R0, 0x2, 0x181f ;  /* 0x00581f0000027f89 */ /* 0x000e6200000e0000 */
[----:B0-----:R-:W-:-:S04]  /*c6a0*/  @P1 LEA R3, P0, R30, R3, 0x1 ;  /* 0x000000031e031211 */ /* 0x001fc800078008ff */
[----:B-1----:R-:W-:-:S04]  /*c6b0*/  @P1 IADD3.X R2, RZ, R2, RZ, P0, !PT ;  /* 0x00000002ff021210 */ /* 0x002fc800007fe4ff */
        /* <DEDUP_REMOVED lines=29> */
[----:B------:R-:W-:Y:S01]  /*c890*/  @P1 LEA R8, R5, R22, 0x1 ;  /* 0x0000001605081211 */ /* 0x000fe200078e08ff */
        /* <DEDUP_REMOVED lines=11> */
[----:B------:R-:W1:Y:S04]  /*c950*/  SHFL.IDX PT, R2, R0, 0x6, 0x181f ;  /* 0x00d81f0000027f89 */ /* 0x000e6800000e0000 */
[----:B------:R-:W2:Y:S01]  /*c960*/  SHFL.IDX PT, R0, R0, 0x7, 0x181f ;  /* 0x00f81f0000007f89 */ /* 0x000ea200000e0000 */
[----:B0-----:R-:W-:-:S05]  /*c970*/  @P1 LEA R3, P0, R30, R3, 0x1 ;  /* 0x000000031e031211 */ /* 0x001fca00078008ff */
[----:B-1----:R-:W-:-:S05]  /*c980*/  @P1 IMAD.X R2, RZ, RZ, R2, P0 ;  /* 0x000000ffff021224 */ /* 0x002fca00000e0602 */
[----:B------:R-:W-:-:S04]  /*c990*/  @P1 LOP3.LUT R3, R3, R2, RZ, 0x3c, !PT ;  /* 0x0000000203031212 */ /* 0x000fc800078e3cff */
[----:B------:R-:W-:-:S04]  /*c9a0*/  @P1 LOP3.LUT R2, R3, R2, RZ, 0x3c, !PT ;  /* 0x0000000203021212 */ /* 0x000fc800078e3cff */
[----:B------:R-:W-:-:S05]  /*c9b0*/  @P1 LOP3.LUT R3, R3, R2, RZ, 0x3c, !PT ;  /* 0x0000000203031212 */ /* 0x000fca00078e3cff */
[----:B------:R-:W-:Y:S04]  /*c9c0*/  @P1 LDGSTS.E.BYPASS.LTC128B.128 [R8+0x1b400], desc[UR36][R2.64], !P3 ;  /* 0x1b40000002081fae */ /* 0x000fe8000d901d64 */
[----:B------:R0:W-:Y:S04]  /*c9d0*/  @P1 LDGSTS.E.BYPASS.LTC128B.128 [R8+0x1f400], desc[UR36][R2.64+0x80], !P2 ;  /* 0x1f40008002081fae */ /* 0x0001e8000d101d64 */
[----:B0-2---:R0:W1:Y:S02]  /*c9e0*/  SHFL.IDX PT, R2, R4, 0x7, 0x181f ;  /* 0x00f81f0004027f89 */ /* 0x00506400000e0000 */
.L_x_356:
[----:B------:R-:W-:-:S13]  /*c9f0*/  ISETP.GE.AND P0, PT, R6, 0x71, PT ;  /* 0x000000710600780c */ /* 0x000fda0003f06270 */
[----:B-1----:R-:W-:Y:S01]  /*ca00*/  @P0 LEA R2, P1, R30, R2, 0x1 ;  /* 0x000000021e020211 */ /* 0x002fe200078208ff */
[----:B------:R-:W-:-:S04]  /*ca10*/  @P0 IMAD R5, R5, 0x2, R22 ;  /* 0x0000000205050824 */ /* 0x000fc800078e0216 */
[----:B------:R-:W-:-:S05]  /*ca20*/  @P0 IMAD.X R3, RZ, RZ, R0, P1 ;  /* 0x000000ffff030224 */ /* 0x000fca00008e0600 */
[----:B------:R-:W-:Y:S01]  /*ca30*/  @!PT LDS RZ, [RZ] ;  /* 0x00000000fffff984 */ /* 0x000fe20000000800 */
[----:B------:R-:W-:Y:S01]  /*ca40*/  @!PT LDS RZ, [RZ] ;  /* 0x00000000fffff984 */ /* 0x000fe20000000800 */
[----:B------:R-:W-:Y:S01]  /*ca50*/  @!PT LDS RZ, [RZ] ;  /* 0x00000000fffff984 */ /* 0x000fe20000000800 */
[----:B------:R1:W-:Y:S04]  /*ca60*/  @P0 LDGSTS.E.BYPASS.LTC128B.128 [R5+0x1bc00], desc[UR36][R2.64], !P3 ;  /* 0x1bc0000002050fae */ /* 0x0003e8000d901d64 */
[----:B------:R1:W-:Y:S01]  /*ca70*/  @P0 LDGSTS.E.BYPASS.LTC128B.128 [R5+0x1fc00], desc[UR36][R2.64+0x80], !P2 ;  /* 0x1fc0008002050fae */ /* 0x0003e2000d101d64 */
[----:B------:R-:W-:Y:S01]  /*ca80*/  PLOP3.LUT P0, PT, PT, PT, PT, 0x80, 0x0 ;  /* 0x000000000000781c */ /* 0x000fe20003f0f070 */
[----:B------:R-:W-:-:S12]  /*ca90*/  NOP ;  /* 0x0000000000007918 */ /* 0x000fd80000000000 */
.L_x_276:
[----:B------:R-:W-:Y:S02]  /*caa0*/  PLOP3.LUT P1, PT, P1, P0, PT, 0xa2, 0x0 ;  /* 0x000000000000781c */ /* 0x000fe40000f21472 */
[----:B------:R-:W-:-:S08]  /*cab0*/  @P0 R2UR P1, UR4, R7 ;  /* 0x00000000070402ca */ /* 0x000fd00000020000 */
[----:B------:R-:W-:-:S05]  /*cac0*/  @P0 PLOP3.LUT P0, PT, P1, PT, PT, 0x80, 0x0 ;  /* 0x000000000000081c */ /* 0x000fca0000f0f070 */
[----:B------:R-:W-:Y:S01]  /*cad0*/  @!P1 SYNCS.ARRIVE.TRANS64.RED.A0T1 RZ, [UR4+0x28830], RZ ;  /* 0x028830ffffff99a7 */ /* 0x000fe20008200404 */
[----:B------:R-:W-:Y:S07]  /*cae0*/  @!P1 ARRIVES.LDGSTSBAR.64.TRANSCNT [UR4+0x28830] ;  /* 0x02883000ff0099b0 */ /* 0x000fee0008000a84 */
[----:B------:R-:W-:Y:S05]  /*caf0*/  @P0 BRA.U.ANY `(.L_x_276) ;  /* 0xfffffffd00e80947 */ /* 0x000fea000393ffff */
[----:B------:R-:W-:Y:S01]  /*cb00*/  NOP ;  /* 0x0000000000007918 */ /* 0x000fe20000000000 */
[----:B------:R-:W2:Y:S02]  /*cb10*/  LDL R0, [R1+0x24] ;  /* 0x0000240001007983 */ /* 0x000ea40000100800 */
[----:B--2---:R-:W-:-:S13]  /*cb20*/  ISETP.NE.AND P2, PT, R0, 0x3, PT ;  /* 0x000000030000780c */ /* 0x004fda0003f45270 */
[----:B------:R-:W-:Y:S05]  /*cb30*/  @!P2 BRA `(.L_x_277) ;  /* 0x000000000004a947 */ /* 0x000fea0003800000 */
[----:B------:R-:W-:Y:S01]  /*cb40*/  BPT.TRAP 0x1 ;  /* 0x000000040000795c */ /* 0x000fe20000300000 */
.L_x_277:
[----:B-1----:R1:W5:Y:S01]  /*cb50*/  LDL.LU R3, [R1+0x8] ;  /* 0x0000080001037983 */ /* 0x0023620000300800 */
[----:B------:R1:W-:Y:S03]  /*cb60*/  SYNCS.ARRIVE.TRANS64.A1T0 RZ, [R7+URZ+0x28830], RZ ;  /* 0x028830ff07ff79a7 */ /* 0x0003e6000810003f */
[----:B0-----:R1:W5:Y:S02]  /*cb70*/  LDL.LU R4, [R1+0x10] ;  /* 0x0000100001047983 */ /* 0x0013640000300800 */
[----:B------:R-:W-:Y:S05]  /*cb80*/  WARPSYNC.ALL ;  /* 0x0000000000007948 */ /* 0x000fea0003800000 */
[----:B------:R-:W-:Y:S01]  /*cb90*/  ULDC.64 UR4, c[0x0][0x298] ;  /* 0x0000a60000047ab9 */ /* 0x000fe20000000a00 */
[----:B------:R-:W-:Y:S01]  /*cba0*/  VIADD R2, R22, 0x10400 ;  /* 0x0001040016027836 */ /* 0x000fe20000000000 */
[----:B------:R-:W-:Y:S01]  /*cbb0*/  BAR.SYNC.DEFER_BLOCKING 0x8, 0x180 ;  /* 0x0206000000007b1d */ /* 0x000fe20000010000 */
[----:B------:R-:W-:-:S03]  /*cbc0*/  LOP3.LUT P1, RZ, R27, 0x10, RZ, 0xc0, !PT ;  /* 0x000000101bff7812 */ /* 0x000fc6000782c0ff */
[----:B------:R-:W-:Y:S02]  /*cbd0*/  LOP3.LUT P0, RZ, R2, 0x3ff, RZ, 0xc0, !PT ;  /* 0x000003ff02ff7812 */ /* 0x000fe4000780c0ff */
[----:B------:R-:W-:Y:S01]  /*cbe0*/  BSSY B6, `(.L_x_278) ;  /* 0x000001c000067945 */ /* 0x000fe20003800000 */
[----:B------:R-:W-:Y:S02]  /*cbf0*/  SEL R31, R31, RZ, !P1 ;  /* 0x000000ff1f1f7207 */ /* 0x000fe40004800000 */
[----:B-----5:R-:W-:Y:S02]  /*cc00*/  SHF.R.S32.HI R0, RZ, 0x1f, R3 ;  /* 0x0000001fff007819 */ /* 0x020fe40000011403 */
[----:B------:R-:W-:-:S03]  /*cc10*/  SEL R4, R4, RZ, !P1 ;  /* 0x000000ff04047207 */ /* 0x000fc60004800000 */
[----:B------:R-:W-:-:S04]  /*cc20*/  IMAD R0, R0, UR4, RZ ;  /* 0x0000000400007c24 */ /* 0x000fc8000f8e02ff */
[C---:B------:R-:W-:Y:S02]  /*cc30*/  IMAD R0, R3.reuse, UR5, R0 ;  /* 0x0000000503007c24 */ /* 0x040fe4000f8e0200 */
[----:B------:R-:W-:-:S04]  /*cc40*/  IMAD.WIDE.U32 R2, R3, UR4, RZ ;  /* 0x0000000403027c25 */ /* 0x000fc8000f8e00ff */
[----:B------:R-:W-:Y:S01]  /*cc50*/  IMAD.IADD R0, R3, 0x1, R0 ;  /* 0x0000000103007824 */ /* 0x000fe200078e0200 */
[----:B------:R0:W-:Y:S04]  /*cc60*/  STL.64 [R1+0x8], R2 ;  /* 0x0000080201007387 */ /* 0x0001e80000100a00 */
[----:B------:R0:W-:Y:S04]  /*cc70*/  STL [R1+0x1c], R4 ;  /* 0x00001c0401007387 */ /* 0x0001e80000100800 */
[----:B------:R0:W-:Y:S01]  /*cc80*/  STL [R1+0x10], R0 ;  /* 0x0000100001007387 */ /* 0x0001e20000100800 */
[----:B------:R-:W-:Y:S05]  /*cc90*/  @!P0 BRA `(.L_x_279) ;  /* 0x0000000000408947 */ /* 0x000fea0003800000 */
[----:B0-----:R-:W-:Y:S01]  /*cca0*/  MOV R2, 0x0 ;  /* 0x0000000000027802 */ /* 0x001fe20000000f00 */
[----:B------:R-:W-:Y:S01]  /*ccb0*/  ULDC.64 UR4, c[0x4][0x80] ;  /* 0x0100200000047ab9 */ /* 0x000fe20000000a00 */
[----:B------:R-:W-:Y:S01]  /*ccc0*/  ULDC.64 UR6, c[0x4][0x88] ;  /* 0x0100220000067ab9 */ /* 0x000fe20000000a00 */
[----:B------:R-:W-:Y:S01]  /*ccd0*/  ULDC.64 UR8, c[0x4][0x20] ;  /* 0x0100080000087ab9 */ /* 0x000fe20000000a00 */
[----:B------:R-:W-:Y:S01]  /*cce0*/  MOV R4, UR4 ;  /* 0x0000000400047c02 */ /* 0x000fe20008000f00 */
[----:B------:R-:W-:Y:S01]  /*ccf0*/  IMAD.U32 R5, RZ, RZ, UR5 ;  /* 0x00000005ff057e24 */ /* 0x000fe2000f8e00ff */
[----:B------:R-:W0:Y:S01]  /*cd00*/  LDC.64 R2, c[0x4][R2] ;  /* 0x0100000002027b82 */ /* 0x000e220000000a00 */
[----:B------:R-:W-:Y:S01]  /*cd10*/  IMAD.U32 R6, RZ, RZ, UR6 ;  /* 0x00000006ff067e24 */ /* 0x000fe2000f8e00ff */
[----:B------:R-:W-:Y:S01]  /*cd20*/  MOV R12, 0x1 ;  /* 0x00000001000c7802 */ /* 0x000fe20000000f00 */
[----:B-1----:R-:W-:Y:S02]  /*cd30*/  IMAD.U32 R7, RZ, RZ, UR7 ;  /* 0x00000007ff077e24 */ /* 0x002fe4000f8e00ff */
[----:B------:R-:W-:-:S02]  /*cd40*/  IMAD.U32 R10, RZ, RZ, UR8 ;  /* 0x00000008ff0a7e24 */ /* 0x000fc4000f8e00ff */
[----:B------:R-:W-:Y:S02]  /*cd50*/  IMAD.U32 R11, RZ, RZ, UR9 ;  /* 0x00000009ff0b7e24 */ /* 0x000fe4000f8e00ff */
[----:B------:R-:W-:Y:S02]  /*cd60*/  IMAD.MOV.U32 R8, RZ, RZ, 0x70 ;  /* 0x00000070ff087424 */ /* 0x000fe400078e00ff */
[----:B------:R-:W-:-:S07]  /*cd70*/  IMAD.MOV.U32 R13, RZ, RZ, RZ ;  /* 0x000000ffff0d7224 */ /* 0x000fce00078e00ff */
[----:B------:R-:W-:-:S07]  /*cd80*/  LEPC R20, `(.L_x_279) ;  /* 0x000000001014794e */ /* 0x000fce0000000000 */
[----:B0-----:R-:W-:Y:S05]  /*cd90*/  CALL.ABS.NOINC R2 ;  /* 0x0000000002007343 */ /* 0x001fea0003c00000 */
.L_x_279:
[----:B------:R-:W-:Y:S05]  /*cda0*/  BSYNC B6 ;  /* 0x0000000000067941 */ /* 0x000fea0003800000 */
.L_x_278:
[----:B------:R-:W2:Y:S01]  /*cdb0*/  LDL.LU R20, [R1+0x1c] ;  /* 0x00001c0001147983 */ /* 0x000ea20000300800 */
[----:B------:R-:W-:Y:S01]  /*cdc0*/  ULDC.64 UR4, c[0x0][0x2d8] ;  /* 0x0000b60000047ab9 */ /* 0x000fe20000000a00 */
[----:B------:R-:W3:Y:S02]  /*cdd0*/  LDC R6, c[0x0][0x448] ;  /* 0x00011200ff067b82 */ /* 0x000ee40000000800 */
[----:B------:R-:W4:Y:S04]  /*cde0*/  LDL.LU R21, [R1+0x10] ;  /* 0x0000100001157983 */ /* 0x000f280000300800 */
[----:B0-----:R-:W4:Y:S04]  /*cdf0*/  LDL.LU.64 R2, [R1+0x8] ;  /* 0x0000080001027983 */ /* 0x001f280000300a00 */
[----:B------:R0:W5:Y:S01]  /*ce00*/  LDL R9, [R1] ;  /* 0x0000000001097983 */ /* 0x0001620000100800 */
[----:B---3--:R-:W-:Y:S01]  /*ce10*/  ISETP.NE.AND P0, PT, R6, 0x1, PT ;  /* 0x000000010600780c */ /* 0x008fe20003f05270 */
[----:B------:R-:W-:-:S12]  /*ce20*/  IMAD.SHL.U32 R4, R17, 0x80, RZ ;  /* 0x0000008011047824 */ /* 0x000fd800078e00ff */
[----:B-1----:R-:W1:Y:S01]  /*ce30*/  @P0 LDC R7, c[0x0][0x450] ;  /* 0x00011400ff070b82 */ /* 0x002e620000000800 */
[----:B----4-:R-:W-:Y:S02]  /*ce40*/  IMAD.MOV.U32 R3, RZ, RZ, R21 ;  /* 0x000000ffff037224 */ /* 0x010fe400078e0015 */
[----:B------:R-:W3:Y:S01]  /*ce50*/  S2R R21, SR_TID.X ;  /* 0x0000000000157919 */ /* 0x000ee20000002100 */
[----:B------:R-:W-:-:S04]  /*ce60*/  IMAD.WIDE.U32 R2, R24, UR4, R2 ;  /* 0x0000000418027c25 */ /* 0x000fc8000f8e0002 */
[----:B------:R-:W-:Y:S01]  /*ce70*/  IMAD R3, R24, UR5, R3 ;  /* 0x0000000518037c24 */ /* 0x000fe2000f8e0203 */
[----:B------:R-:W-:Y:S02]  /*ce80*/  ULDC.64 UR4, c[0x0][0x2e0] ;  /* 0x0000b80000047ab9 */ /* 0x000fe40000000a00 */
[----:B--2---:R-:W-:Y:S02]  /*ce90*/  IMAD R0, R20, UR4, RZ ;  /* 0x0000000414007c24 */ /* 0x004fe4000f8e02ff */
[----:B------:R-:W2:Y:S01]  /*cea0*/  S2R R20, SR_TID.X ;  /* 0x0000000000147919 */ /* 0x000ea20000002100 */
[----:B------:R-:W-:-:S04]  /*ceb0*/  IMAD.WIDE.U32 R2, R31, UR4, R2 ;  /* 0x000000041f027c25 */ /* 0x000fc8000f8e0002 */
[----:B------:R-:W-:Y:S01]  /*cec0*/  IMAD R0, R31, UR5, R0 ;  /* 0x000000051f007c24 */ /* 0x000fe2000f8e0200 */
[----:B------:R-:W-:-:S03]  /*ced0*/  ULDC.64 UR4, c[0x0][0x2d0] ;  /* 0x0000b40000047ab9 */ /* 0x000fc60000000a00 */
[----:B------:R-:W-:Y:S02]  /*cee0*/  IMAD.IADD R3, R3, 0x1, R0 ;  /* 0x0000000103037824 */ /* 0x000fe400078e0200 */
[----:B------:R-:W4:Y:S01]  /*cef0*/  @P0 LDC R0, c[0x0][0x44c] ;  /* 0x00011300ff000b82 */ /* 0x000f220000000800 */
[----:B--2---:R-:W-:-:S04]  /*cf00*/  LOP3.LUT R20, R20, 0x7f, RZ, 0xc0, !PT ;  /* 0x0000007f14147812 */ /* 0x004fc800078ec0ff */
[----:B------:R-:W-:Y:S02]  /*cf10*/  SHF.R.U32.HI R10, RZ, 0x3, R20 ;  /* 0x00000003ff0a7819 */ /* 0x000fe40000011614 */
[----:B------:R0:W5:Y:S01]  /*cf20*/  LDL R20, [R1+0x14] ;  /* 0x0000140001147983 */ /* 0x0001620000100800 */
[----:B---3--:R-:W-:-:S05]  /*cf30*/  IMAD.SHL.U32 R5, R21, 0x10, RZ ;  /* 0x0000001015057824 */ /* 0x008fca00078e00ff */
[----:B------:R-:W-:-:S04]  /*cf40*/  LOP3.LUT R5, R5, 0x70, RZ, 0xc0, !PT ;  /* 0x0000007005057812 */ /* 0x000fc800078ec0ff */
[----:B------:R-:W-:-:S05]  /*cf50*/  LOP3.LUT R8, R4, R10, R5, 0xfe, !PT ;  /* 0x0000000a04087212 */ /* 0x000fca00078efe05 */
[----:B----4-:R-:W-:-:S04]  /*cf60*/  @P0 IMAD.HI.U32 R0, R8, R0, RZ ;  /* 0x0000000008000227 */ /* 0x010fc800078e00ff */
[----:B------:R-:W-:Y:S01]  /*cf70*/  IMAD.MOV.U32 R5, RZ, RZ, R8 ;  /* 0x000000ffff057224 */ /* 0x000fe200078e0008 */
[----:B-1----:R-:W-:-:S04]  /*cf80*/  @P0 SHF.R.U32.HI R5, RZ, R7, R0 ;  /* 0x00000007ff050219 */ /* 0x002fc80000011600 */
[----:B------:R-:W-:-:S05]  /*cf90*/  IADD3 R7, -R5, RZ, RZ ;  /* 0x000000ff05077210 */ /* 0x000fca0007ffe1ff */
[----:B------:R-:W-:Y:S01]  /*cfa0*/  IMAD R0, R6, R7, R8 ;  /* 0x0000000706007224 */ /* 0x000fe200078e0208 */
[----:B------:R-:W-:Y:S01]  /*cfb0*/  SHF.R.S32.HI R7, RZ, 0x1f, R5 ;  /* 0x0000001fff077819 */ /* 0x000fe20000011405 */
[----:B------:R-:W-:-:S04]  /*cfc0*/  IMAD.WIDE.U32 R2, R5, UR4, R2 ;  /* 0x0000000405027c25 */ /* 0x000fc8000f8e0002 */
[----:B------:R-:W-:-:S04]  /*cfd0*/  IMAD R7, R7, UR4, RZ ;  /* 0x0000000407077c24 */ /* 0x000fc8000f8e02ff */
[----:B------:R-:W-:Y:S01]  /*cfe0*/  IMAD R7, R5, UR5, R7 ;  /* 0x0000000505077c24 */ /* 0x000fe2000f8e0207 */
[----:B------:R-:W-:Y:S01]  /*cff0*/  SHF.R.S32.HI R5, RZ, 0x1f, R0 ;  /* 0x0000001fff057819 */ /* 0x000fe20000011400 */
[----:B------:R-:W-:Y:S02]  /*d000*/  ULDC.64 UR4, c[0x0][0x2c8] ;  /* 0x0000b20000047ab9 */ /* 0x000fe40000000a00 */
[----:B------:R-:W-:Y:S02]  /*d010*/  IMAD.IADD R3, R3, 0x1, R7 ;  /* 0x0000000103037824 */ /* 0x000fe400078e0207 */
[----:B------:R-:W-:Y:S02]  /*d020*/  IMAD R5, R5, UR4, RZ ;  /* 0x0000000405057c24 */ /* 0x000fe4000f8e02ff */
[----:B------:R-:W-:-:S04]  /*d030*/  IMAD.WIDE.U32 R2, R0, UR4, R2 ;  /* 0x0000000400027c25 */ /* 0x000fc8000f8e0002 */
[----:B------:R-:W-:Y:S01]  /*d040*/  IMAD R5, R0, UR5, R5 ;  /* 0x0000000500057c24 */ /* 0x000fe2000f8e0205 */
[----:B------:R-:W-:Y:S02]  /*d050*/  ULDC.64 UR4, c[0x0][0x280] ;  /* 0x0000a00000047ab9 */ /* 0x000fe40000000a00 */
[C---:B------:R-:W-:Y:S01]  /*d060*/  LEA R0, P0, R2.reuse, UR4, 0x1 ;  /* 0x0000000402007c11 */ /* 0x040fe2000f8008ff */
[----:B------:R-:W-:Y:S01]  /*d070*/  IMAD.IADD R5, R3, 0x1, R5 ;  /* 0x0000000103057824 */ /* 0x000fe200078e0205 */
[----:B------:R-:W-:Y:S02]  /*d080*/  ULDC UR4, c[0x0][0x2b8] ;  /* 0x0000ae0000047ab9 */ /* 0x000fe40000000800 */
[----:B------:R-:W-:Y:S02]  /*d090*/  ISETP.GE.AND P1, PT, R29, UR4, PT ;  /* 0x000000041d007c0c */ /* 0x000fe4000bf26270 */
[----:B------:R-:W-:Y:S02]  /*d0a0*/  LEA.HI.X R5, R2, UR5, R5, 0x1, P0 ;  /* 0x0000000502057c11 */ /* 0x000fe400080f0c05 */
[----:B------:R-:W-:Y:S01]  /*d0b0*/  ISETP.GE.AND P0, PT, R30, UR4, PT ;  /* 0x000000041e007c0c */ /* 0x000fe2000bf06270 */
[----:B------:R-:W-:-:S03]  /*d0c0*/  UMOV UR4, 0xffffffff ;  /* 0xffffffff00047882 */ /* 0x000fc60000000000 */
[----:B0-----:R-:W-:Y:S09]  /*d0d0*/  BRA.DIV UR4, `(.L_x_280) ;  /* 0x0000003e045c7947 */ /* 0x001ff2000b800000 */
[----:B------:R-:W0:Y:S01]  /*d0e0*/  SHFL.IDX PT, R14, R0, RZ, 0x181f ;  /* 0x00181fff000e7589 */ /* 0x000e2200000e0000 */
[----:B-----5:R-:W-:Y:S02]  /*d0f0*/  IMAD R6, R20, R6, RZ ;  /* 0x0000000614067224 */ /* 0x020fe400078e02ff */
[----:B------:R-:W-:Y:S01]  /*d100*/  IMAD.IADD R4, R10, 0x1, R4 ;  /* 0x000000010a047824 */ /* 0x000fe200078e0204 */
[----:B------:R-:W1:Y:S03]  /*d110*/  SHFL.IDX PT, R2, R5, RZ, 0x181f ;  /* 0x00181fff05027589 */ /* 0x000e6600000e0000 */
[C---:B------:R-:W-:Y:S01]  /*d120*/  VIADD R7, R4.reuse, 0x10 ;  /* 0x0000001004077836 */ /* 0x040fe20000000000 */
[----:B------:R-:W-:-:S13]  /*d130*/  ISETP.GE.AND P2, PT, R4, R6, PT ;  /* 0x000000060400720c */ /* 0x000fda0003f46270 */
[----:B0-----:R-:W-:-:S05]  /*d140*/  @!P2 LEA R14, P3, R30, R14, 0x1 ;  /* 0x0000000e1e0ea211 */ /* 0x001fca00078608ff */
[----:B-1----:R-:W-:Y:S02]  /*d150*/  @!P2 IMAD.X R3, RZ, RZ, R2, P3 ;  /* 0x000000ffff03a224 */ /* 0x002fe400018e0602 */
[----:B------:R-:W-:Y:S02]  /*d160*/  @!P2 IMAD.MOV.U32 R2, RZ, RZ, R14 ;  /* 0x000000ffff02a224 */ /* 0x000fe400078e000e */
[----:B------:R-:W0:Y:S04]  /*d170*/  SHFL.IDX PT, R14, R0, 0x1, 0x181f ;  /* 0x00381f00000e7f89 */ /* 0x000e2800000e0000 */
[----:B------:R-:W-:Y:S04]  /*d180*/  @!P2 LDGSTS.E.BYPASS.LTC128B.128 [R9+0x10400], desc[UR36][R2.64], !P0 ;  /* 0x104000000209afae */ /* 0x000fe8000c101d64 */
[----:B------:R1:W-:Y:S01]  /*d190*/  @!P2 LDGSTS.E.BYPASS.LTC128B.128 [R9+0x14400], desc[UR36][R2.64+0x80], !P1 ;  /* 0x144000800209afae */ /* 0x0003e2000c901d64 */
[----:B------:R-:W-:-:S03]  /*d1a0*/  ISETP.GE.AND P2, PT, R7, R6, PT ;  /* 0x000000060700720c */ /* 0x000fc60003f46270 */
[----:B-1----:R-:W1:Y:S10]  /*d1b0*/  SHFL.IDX PT, R2, R5, 0x1, 0x181f ;  /* 0x00381f0005027f89 */ /* 0x002e7400000e0000 */
[----:B0-----:R-:W-:-:S04]  /*d1c0*/  @!P2 LEA R14, P3, R30, R14, 0x1 ;  /* 0x0000000e1e0ea211 */ /* 0x001fc800078608ff */
[----:B-1----:R-:W-:Y:S01]  /*d1d0*/  @!P2 IADD3.X R7, RZ, R2, RZ, P3, !PT ;  /* 0x00000002ff07a210 */ /* 0x002fe20001ffe4ff */
[----:B------:R-:W-:Y:S02]  /*d1e0*/  @!P2 IMAD.MOV.U32 R2, RZ, RZ, R14 ;  /* 0x000000ffff02a224 */ /* 0x000fe400078e000e */
[----:B------:R-:W0:Y:S02]  /*d1f0*/  SHFL.IDX PT, R14, R0, 0x2, 0x181f ;  /* 0x00581f00000e7f89 */ /* 0x000e2400000e0000 */
[----:B------:R-:W-:Y:S02]  /*d200*/  @!P2 IMAD.MOV.U32 R3, RZ, RZ, R7 ;  /* 0x000000ffff03a224 */ /* 0x000fe400078e0007 */
[----:B------:R-:W-:-:S03]  /*d210*/  VIADD R7, R4, 0x20 ;  /* 0x0000002004077836 */ /* 0x000fc60000000000 */
[----:B------:R-:W-:Y:S04]  /*d220*/  @!P2 LDGSTS.E.BYPASS.LTC128B.128 [R9+0x10c00], desc[UR36][R2.64], !P0 ;  /* 0x10c000000209afae */ /* 0x000fe8000c101d64 */
[----:B------:R1:W-:Y:S01]  /*d230*/  @!P2 LDGSTS.E.BYPASS.LTC128B.128 [R9+0x14c00], desc[UR36][R2.64+0x80], !P1 ;  /* 0x14c000800209afae */ /* 0x0003e2000c901d64 */
[----:B------:R-:W-:-:S03]  /*d240*/  ISETP.GE.AND P2, PT, R7, R6, PT ;  /* 0x000000060700720c */ /* 0x000fc60003f46270 */
[----:B-1----:R-:W1:Y:S10]  /*d250*/  SHFL.IDX PT, R2, R5, 0x2, 0x181f ;  /* 0x00581f0005027f89 */ /* 0x002e7400000e0000 */
[----:B0-----:R-:W-:-:S05]  /*d260*/  @!P2 LEA R14, P3, R30, R14, 0x1 ;  /* 0x0000000e1e0ea211 */ /* 0x001fca00078608ff */
[----:B-1----:R-:W-:Y:S02]  /*d270*/  @!P2 IMAD.X R7, RZ, RZ, R2, P3 ;  /* 0x000000ffff07a224 */ /* 0x002fe400018e0602 */
[----:B------:R-:W-:Y:S02]  /*d280*/  @!P2 IMAD.MOV.U32 R2, RZ, RZ, R14 ;  /* 0x000000ffff02a224 */ /* 0x000fe400078e000e */
[----:B------:R-:W-:Y:S01]  /*d290*/  @!P2 IMAD.MOV.U32 R3, RZ, RZ, R7 ;  /* 0x000000ffff03a224 */ /* 0x000fe200078e0007 */
[----:B------:R-:W0:Y:S01]  /*d2a0*/  SHFL.IDX PT, R14, R0, 0x3, 0x181f ;  /* 0x00781f00000e7f89 */ /* 0x000e2200000e0000 */
[----:B------:R-:W-:-:S03]  /*d2b0*/  IADD3 R7, R4, 0x30, RZ ;  /* 0x0000003004077810 */ /* 0x000fc60007ffe0ff */
        /* <DEDUP_REMOVED lines=17> */
[----:B------:R-:W0:Y:S01]  /*d3d0*/  SHFL.IDX PT, R14, R0, 0x5, 0x181f ;  /* 0x00b81f00000e7f89 */ /* 0x000e2200000e0000 */
[----:B------:R-:W-:Y:S01]  /*d3e0*/  @!P2 MOV R3, R7 ;  /* 0x000000070003a202 */ /* 0x000fe20000000f00 */
[----:B------:R-:W-:-:S04]  /*d3f0*/  VIADD R7, R4, 0x50 ;  /* 0x0000005004077836 */ /* 0x000fc80000000000 */
        /* <DEDUP_REMOVED lines=14> */
[----:B0-----:R-:W-:Y:S01]  /*d4e0*/  @!P2 LEA R14, P3, R30, R14, 0x1 ;  /* 0x0000000e1e0ea211 */ /* 0x001fe200078608ff */
[----:B------:R-:W0:Y:S04]  /*d4f0*/  SHFL.IDX PT, R5, R5, 0x7, 0x181f ;  /* 0x00f81f0005057f89 */ /* 0x000e2800000e0000 */
[----:B-1----:R-:W-:Y:S01]  /*d500*/  @!P2 IMAD.X R7, RZ, RZ, R2, P3 ;  /* 0x000000ffff07a224 */ /* 0x002fe200018e0602 */
[----:B------:R-:W-:-:S02]  /*d510*/  @!P2 MOV R2, R14 ;  /* 0x0000000e0002a202 */ /* 0x000fc40000000f00 */
[----:B------:R1:W2:Y:S01]  /*d520*/  SHFL.IDX PT, R14, R0, 0x7, 0x181f ;  /* 0x00f81f00000e7f89 */ /* 0x0002a200000e0000 */
[----:B------:R-:W-:-:S05]  /*d530*/  @!P2 IMAD.MOV.U32 R3, RZ, RZ, R7 ;  /* 0x000000ffff03a224 */ /* 0x000fca00078e0007 */
[----:B------:R1:W-:Y:S04]  /*d540*/  @!P2 LDGSTS.E.BYPASS.LTC128B.128 [R9+0x13400], desc[UR36][R2.64], !P0 ;  /* 0x134000000209afae */ /* 0x0003e8000c101d64 */
[----:B0-----:R1:W-:Y:S02]  /*d550*/  @!P2 LDGSTS.E.BYPASS.LTC128B.128 [R9+0x17400], desc[UR36][R2.64+0x80], !P1 ;  /* 0x174000800209afae */ /* 0x0013e4000c901d64 */
.L_x_373:
[----:B-1----:R-:W-:Y:S01]  /*d560*/  VIADD R3, R4, 0x70 ;  /* 0x0000007004037836 */ /* 0x002fe20000000000 */
[----:B------:R-:W-:Y:S04]  /*d570*/  BSSY B0, `(.L_x_281) ;  /* 0x000000a000007945 */ /* 0x000fe80003800000 */
[----:B------:R-:W-:-:S13]  /*d580*/  ISETP.GE.AND P2, PT, R3, R6, PT ;  /* 0x000000060300720c */ /* 0x000fda0003f46270 */
[----:B------:R-:W-:Y:S05]  /*d590*/  @P2 BRA `(.L_x_282) ;  /* 0x00000000001c2947 */ /* 0x000fea0003800000 */
[----:B--2---:R-:W-:-:S05]  /*d5a0*/  LEA R2, P2, R30, R14, 0x1 ;  /* 0x0000000e1e027211 */ /* 0x004fca00078408ff */
[----:B------:R-:W-:-:S05]  /*d5b0*/  IMAD.X R3, RZ, RZ, R5, P2 ;  /* 0x000000ffff037224 */ /* 0x000fca00010e0605 */
[----:B------:R-:W-:Y:S01]  /*d5c0*/  @!PT LDS RZ, [RZ] ;  /* 0x00000000fffff984 */ /* 0x000fe20000000800 */
[----:B------:R-:W-:Y:S01]  /*d5d0*/  @!PT LDS RZ, [RZ] ;  /* 0x00000000fffff984 */ /* 0x000fe20000000800 */
[----:B------:R-:W-:Y:S01]  /*d5e0*/  @!PT LDS RZ, [RZ] ;  /* 0x00000000fffff984 */ /* 0x000fe20000000800 */
[----:B------:R0:W-:Y:S04]  /*d5f0*/  LDGSTS.E.BYPASS.LTC128B.128 [R9+0x13c00], desc[UR36][R2.64], !P0 ;  /* 0x13c0000002097fae */ /* 0x0001e8000c101d64 */
[----:B------:R0:W-:Y:S02]  /*d600*/  LDGSTS.E.BYPASS.LTC128B.128 [R9+0x17c00], desc[UR36][R2.64+0x80], !P1 ;  /* 0x17c0008002097fae */ /* 0x0001e4000c901d64 */
.L_x_282:
[----:B------:R-:W-:Y:S05]  /*d610*/  BSYNC B0 ;  /* 0x0000000000007941 */ /* 0x000fea0003800000 */
.L_x_281:
[----:B------:R-:W-:Y:S01]  /*d620*/  NOP ;  /* 0x0000000000007918 */ /* 0x000fe20000000000 */
[----:B------:R-:W-:-:S13]  /*d630*/  PLOP3.LUT P0, PT, PT, PT, PT, 0x80, 0x0 ;  /* 0x000000000000781c */ /* 0x000fda0003f0f070 */
.L_x_283:
[----:B------:R-:W-:Y:S02]  /*d640*/  PLOP3.LUT P1, PT, P1, P0, PT, 0xa2, 0x0 ;  /* 0x000000000000781c */ /* 0x000fe40000f21472 */
[----:B------:R-:W-:-:S08]  /*d650*/  @P0 R2UR P1, UR4, R22 ;  /* 0x00000000160402ca */ /* 0x000fd00000020000 */
[----:B------:R-:W-:-:S05]  /*d660*/  @P0 PLOP3.LUT P0, PT, P1, PT, PT, 0x80, 0x0 ;  /* 0x000000000000081c */ /* 0x000fca0000f0f070 */
[----:B------:R-:W-:Y:S01]  /*d670*/  @!P1 SYNCS.ARRIVE.TRANS64.RED.A0T1 RZ, [UR4+0x28800], RZ ;  /* 0x028800ffffff99a7 */ /* 0x000fe20008200404 */
[----:B------:R-:W-:Y:S07]  /*d680*/  @!P1 ARRIVES.LDGSTSBAR.64.TRANSCNT [UR4+0x28800] ;  /* 0x02880000ff0099b0 */ /* 0x000fee0008000a84 */
[----:B------:R-:W-:Y:S05]  /*d690*/  @P0 BRA.U.ANY `(.L_x_283) ;  /* 0xfffffffd00e80947 */ /* 0x000fea000393ffff */
[----:B0-----:R-:W3:Y:S02]  /*d6a0*/  LDL.LU R2, [R1+0x20] ;  /* 0x0000200001027983 */ /* 0x001ee40000300800 */
[----:B---3--:R-:W-:-:S05]  /*d6b0*/  VIADD R2, R2, 0x1 ;  /* 0x0000000102027836 */ /* 0x008fca0000000000 */
[----:B------:R0:W-:Y:S01]  /*d6c0*/  STL [R1+0x20], R2 ;  /* 0x0000200201007387 */ /* 0x0001e20000100800 */
[----:B------:R-:W-:-:S04]  /*d6d0*/  LEA.HI R0, R2, R2, RZ, 0x1 ;  /* 0x0000000202007211 */ /* 0x000fc800078f08ff */
[----:B------:R-:W-:-:S05]  /*d6e0*/  LOP3.LUT R0, R0, 0xfffffffe, RZ, 0xc0, !PT ;  /* 0xfffffffe00007812 */ /* 0x000fca00078ec0ff */
[----:B------:R-:W-:-:S05]  /*d6f0*/  IMAD.IADD R0, R2, 0x1, -R0 ;  /* 0x0000000102007824 */ /* 0x000fca00078e0a00 */
[----:B------:R-:W-:Y:S01]  /*d700*/  SHF.L.U32 R3, R0, 0x1f, RZ ;  /* 0x0000001f00037819 */ /* 0x000fe200000006ff */
[----:B------:R-:W-:Y:S01]  /*d710*/  NOP ;  /* 0x0000000000007918 */ /* 0x000fe20000000000 */
[----:B0-----:R-:W3:Y:S01]  /*d720*/  LDL.LU R2, [R1+0x18] ;  /* 0x0000180001027983 */ /* 0x001ee20000300800 */
[----:B------:R0:W-:Y:S01]  /*d730*/  SYNCS.ARRIVE.TRANS64.A1T0 RZ, [R22+URZ+0x28800], RZ ;  /* 0x028800ff16ff79a7 */ /* 0x0001e2000810003f */
[----:B------:R-:W-:Y:S01]  /*d740*/  BSSY B0, `(.L_x_284) ;  /* 0x0000005000007945 */ /* 0x000fe20003800000 */
[----:B------:R-:W1:Y:S01]  /*d750*/  SYNCS.PHASECHK.TRANS64.TRYWAIT P1, [R22+URZ+0x28820], R3 ;  /* 0x02882003160075a7 */ /* 0x000e62000802017f */
[----:B---3--:R-:W-:-:S05]  /*d760*/  VIADD R6, R2, 0xfffffffe ;  /* 0xfffffffe02067836 */ /* 0x008fca0000000000 */
[----:B------:R-:W-:Y:S01]  /*d770*/  ISETP.GE.AND P0, PT, R6, R35, PT ;  /* 0x000000230600720c */ /* 0x000fe20003f06270 */
[----:B01----:R-:W-:-:S12]  /*d780*/  @!P1 BRA `(.L_x_285) ;  /* 0x0000004000309947 */ /* 0x003fd80003800000 */
.L_x_374:
[----:B------:R-:W-:Y:S05]  /*d790*/  BSYNC B0 ;  /* 0x0000000000007941 */ /* 0x000fea0003800000 */
.L_x_284:
[----:B------:R-:W-:Y:S04]  /*d7a0*/  BSSY B0, `(.L_x_286) ;  /* 0x0000108000007945 */ /* 0x000fe80003800000 */
[----:B------:R-:W-:Y:S05]  /*d7b0*/  @!P0 BRA `(.L_x_287) ;  /* 0x0000001000188947 */ /* 0x000fea0003800000 */
[----:B------:R-:W-:Y:S01]  /*d7c0*/  ULDC UR4, c[0x0][0x2f4] ;  /* 0x0000bd0000047ab9 */ /* 0x000fe20000000800 */
[----:B------:R-:W-:Y:S01]  /*d7d0*/  MOV R17, R28 ;  /* 0x0000001c00117202 */ /* 0x000fe20000000f00 */
[----:B------:R-:W-:Y:S01]  /*d7e0*/  IMAD.MOV.U32 R10, RZ, RZ, R25 ;  /* 0x000000ffff0a7224 */ /* 0x000fe200078e0019 */
[----:B------:R-:W-:Y:S01]  /*d7f0*/  ISETP.GE.AND P2, PT, R30, UR4, PT ;  /* 0x000000041e007c0c */ /* 0x000fe2000bf46270 */
[----:B------:R-:W-:Y:S01]  /*d800*/  IMAD.MOV.U32 R31, RZ, RZ, R26 ;  /* 0x000000ffff1f7224 */ /* 0x000fe200078e001a */
[----:B------:R-:W-:-:S13]  /*d810*/  ISETP.GE.AND P1, PT, R29, UR4, PT ;  /* 0x000000041d007c0c */ /* 0x000fda000bf26270 */
.L_x_300:
[----:B0-----:R-:W0:Y:S01]  /*d820*/  S2R R3, SR_TID.X ;  /* 0x0000000000037919 */ /* 0x001e220000002100 */
[----:B------:R-:W1:Y:S01]  /*d830*/  LDC R4, c[0x0][0x430] ;  /* 0x00010c00ff047b82 */ /* 0x000e620000000800 */
[----:B------:R-:W3:Y:S01]  /*d840*/  LDL R9, [R1+0x24] ;  /* 0x0000240001097983 */ /* 0x000ee20000100800 */
[----:B-1----:R-:W-:Y:S02]  /*d850*/  ISETP.NE.AND P0, PT, R4, 0x1, PT ;  /* 0x000000010400780c */ /* 0x002fe40003f05270 */
[----:B0-----:R-:W-:-:S04]  /*d860*/  LOP3.LUT R0, R3, 0x7f, RZ, 0xc0, !PT ;  /* 0x0000007f03007812 */ /* 0x001fc800078ec0ff */
[----:B------:R-:W-:-:S07]  /*d870*/  SHF.R.U32.HI R5, RZ, 0x3, R0 ;  /* 0x00000003ff057819 */ /* 0x000fce0000011600 */
[----:B------:R-:W0:Y:S01]  /*d880*/  @P0 LDC R0, c[0x0][0x434] ;  /* 0x00010d00ff000b82 */ /* 0x000e220000000800 */
[----:B------:R-:W-:-:S07]  /*d890*/  IMAD.SHL.U32 R4, R3, 0x10, RZ ;  /* 0x0000001003047824 */ /* 0x000fce00078e00ff */
[----:B------:R-:W1:Y:S01]  /*d8a0*/  @P0 LDC R3, c[0x0][0x438] ;  /* 0x00010e00ff030b82 */ /* 0x000e620000000800 */
[----:B------:R-:W-:Y:S01]  /*d8b0*/  IMAD R7, R6, 0x80, R5 ;  /* 0x0000008006077824 */ /* 0x000fe200078e0205 */
[----:B------:R-:W-:-:S04]  /*d8c0*/  LOP3.LUT R4, R4, 0x70, RZ, 0xc0, !PT ;  /* 0x0000007004047812 */ /* 0x000fc800078ec0ff */
[----:B------:R-:W-:Y:S01]  /*d8d0*/  IADD3 R7, R4, R7, R36 ;  /* 0x0000000704077210 */ /* 0x000fe20007ffe024 */
[----:B------:R-:W-:Y:S05]  /*d8e0*/  YIELD ;  /* 0x0000000000007946 */ /* 0x000fea0003800000 */
[----:B------:R-:W-:Y:S01]  /*d8f0*/  IMAD.MOV.U32 R8, RZ, RZ, R7 ;  /* 0x000000ffff087224 */ /* 0x000fe200078e0007 */
[----:B------:R-:W-:Y:S01]  /*d900*/  ULDC.64 UR4, c[0x0][0x428] ;  /* 0x00010a0000047ab9 */ /* 0x000fe20000000a00 */
[----:B0-----:R-:W-:-:S05]  /*d910*/  @P0 IMAD.HI.U32 R0, R7, R0, RZ ;  /* 0x0000000007000227 */ /* 0x001fca00078e00ff */
[----:B-1----:R-:W-:Y:S01]  /*d920*/  @P0 SHF.R.U32.HI R8, RZ, R3, R0 ;  /* 0x00000003ff080219 */ /* 0x002fe20000011600 */
[----:B------:R-:W-:-:S03]  /*d930*/  IMAD R5, R37, UR4, RZ ;  /* 0x0000000425057c24 */ /* 0x000fc6000f8e02ff */
[--C-:B------:R-:W-:Y:S01]  /*d940*/  SHF.R.S32.HI R3, RZ, 0x1f, R8.reuse ;  /* 0x0000001fff037819 */ /* 0x100fe20000011408 */
[----:B------:R-:W-:Y:S02]  /*d950*/  IMAD.MOV.U32 R2, RZ, RZ, R8 ;  /* 0x000000ffff027224 */ /* 0x000fe400078e0008 */
[C---:B------:R-:W-:Y:S02]  /*d960*/  IMAD R5, R32.reuse, UR5, R5 ;  /* 0x0000000520057c24 */ /* 0x040fe4000f8e0205 */
[----:B------:R-:W-:Y:S01]  /*d970*/  IMAD.WIDE.U32 R2, R32, UR4, R2 ;  /* 0x0000000420027c25 */ /* 0x000fe2000f8e0002 */
[----:B------:R-:W-:-:S04]  /*d980*/  ULDC.64 UR4, c[0x0][0x418] ;  /* 0x0001060000047ab9 */ /* 0x000fc80000000a00 */
[----:B------:R-:W-:Y:S02]  /*d990*/  IADD3 R3, R5, R3, RZ ;  /* 0x0000000305037210 */ /* 0x000fe40007ffe0ff */
[----:B------:R-:W-:Y:S01]  /*d9a0*/  LEA R4, P0, R2, UR4, 0x2 ;  /* 0x0000000402047c11 */ /* 0x000fe2000f8010ff */
[----:B------:R-:W-:Y:S01]  /*d9b0*/  VIADD R25, R10, 0x1 ;  /* 0x000000010a197836 */ /* 0x000fe20000000000 */
[----:B------:R-:W-:Y:S02]  /*d9c0*/  ULDC UR4, c[0x0][0x430] ;  /* 0x00010c0000047ab9 */ /* 0x000fe40000000800 */
[----:B------:R-:W-:-:S05]  /*d9d0*/  LEA.HI.X R5, R2, UR5, R3, 0x2, P0 ;  /* 0x0000000502057c11 */ /* 0x000fca00080f1403 */
[----:B------:R0:W4:Y:S01]  /*d9e0*/  LDG.E R0, desc[UR36][R4.64] ;  /* 0x0000002404007981 */ /* 0x000122000c1e1900 */
[----:B------:R-:W-:Y:S01]  /*d9f0*/  ISETP.NE.AND P0, PT, R25, 0x2, PT ;  /* 0x000000021900780c */ /* 0x000fe20003f05270 */
[----:B------:R-:W-:-:S03]  /*da00*/  IMAD.MOV R2, RZ, RZ, -R8 ;  /* 0x000000ffff027224 */ /* 0x000fc600078e0a08 */
[----:B------:R-:W-:Y:S01]  /*da10*/  SEL R28, RZ, 0x1, P0 ;  /* 0x00000001ff1c7807 */ /* 0x000fe20000000000 */
[----:B------:R-:W-:Y:S01]  /*da20*/  IMAD.MOV.U32 R26, RZ, RZ, R6 ;  /* 0x000000ffff1a7224 */ /* 0x000fe200078e0006 */
[----:B------:R-:W-:Y:S01]  /*da30*/  SEL R25, R25, RZ, P0 ;  /* 0x000000ff19197207 */ /* 0x000fe20000000000 */
[----:B0-----:R-:W-:Y:S01]  /*da40*/  IMAD R4, R2, UR4, R7 ;  /* 0x0000000402047c24 */ /* 0x001fe2000f8e0207 */
[----:B------:R-:W-:Y:S02]  /*da50*/  LOP3.LUT R28, R17, R28, RZ, 0x3c, !PT ;  /* 0x0000001c111c7212 */ /* 0x000fe400078e3cff */
[----:B---3--:R-:W-:Y:S02]  /*da60*/  ISETP.NE.AND P3, PT, R9, 0x3, PT ;  /* 0x000000030900780c */ /* 0x008fe40003f65270 */
[----:B----4-:R-:W-:-:S11]  /*da70*/  SHF.R.S32.HI R21, RZ, 0x1f, R0 ;  /* 0x0000001fff157819 */ /* 0x010fd60000011400 */
[----:B------:R-:W-:Y:S05]  /*da80*/  @!P3 BRA `(.L_x_288) ;  /* 0x000000000004b947 */ /* 0x000fea0003800000 */
[----:B------:R-:W-:Y:S01]  /*da90*/  BPT.TRAP 0x1 ;  /* 0x000000040000795c */ /* 0x000fe20000300000 */
.L_x_288:
[----:B------:R-:W-:Y:S01]  /*daa0*/  IMAD R6, R25, 0x8, R22 ;  /* 0x0000000819067824 */ /* 0x000fe200078e0216 */
[----:B------:R-:W-:Y:S01]  /*dab0*/  SHF.L.U32 R3, R28, 0x1f, RZ ;  /* 0x0000001f1c037819 */ /* 0x000fe200000006ff */
[----:B------:R-:W-:Y:S03]  /*dac0*/  BSSY B1, `(.L_x_289) ;  /* 0x0000003000017945 */ /* 0x000fe60003800000 */
[----:B------:R-:W0:Y:S02]  /*dad0*/  SYNCS.PHASECHK.TRANS64.TRYWAIT P0, [R6+URZ+0x28840], R3 ;  /* 0x02884003060075a7 */ /* 0x000e24000800017f */
[----:B0-----:R-:W-:Y:S05]  /*dae0*/  @!P0 BRA `(.L_x_290) ;  /* 0x0000003c006c8947 */ /* 0x001fea0003800000 */
.L_x_375:
[----:B------:R-:W-:Y:S05]  /*daf0*/  BSYNC B1 ;  /* 0x0000000000017941 */ /* 0x000fea0003800000 */
.L_x_289:
[----:B------:R-:W-:Y:S01]  /*db00*/  SHF.R.S32.HI R20, RZ, 0x1f, R4 ;  /* 0x0000001fff147819 */ /* 0x000fe20000011404 */
[----:B------:R-:W-:Y:S01]  /*db10*/  ULDC.64 UR4, c[0x0][0x300] ;  /* 0x0000c00000047ab9 */ /* 0x000fe20000000a00 */
[----:B------:R-:W-:Y:S01]  /*db20*/  ULDC.64 UR6, c[0x0][0x2e8] ;  /* 0x0000ba0000067ab9 */ /* 0x000fe20000000a00 */
[----:B0-----:R-:W-:Y:S01]  /*db30*/  IMAD.WIDE.U32 R2, R4, UR4, RZ ;  /* 0x0000000404027c25 */ /* 0x001fe2000f8e00ff */
[C---:B------:R-:W-:Y:S02]  /*db40*/  LOP3.LUT P4, RZ, R27.reuse, 0x2, RZ, 0xc0, !PT ;  /* 0x000000021bff7812 */ /* 0x040fe4000788c0ff */
[----:B------:R-:W-:Y:S01]  /*db50*/  LOP3.LUT P3, RZ, R27, 0x1, RZ, 0xc0, !PT ;  /* 0x000000011bff7812 */ /* 0x000fe2000786c0ff */
[----:B------:R-:W-:Y:S01]  /*db60*/  IMAD R5, R20, UR4, RZ ;  /* 0x0000000414057c24 */ /* 0x000fe2000f8e02ff */
[----:B------:R-:W-:-:S03]  /*db70*/  LEA R7, R25, R33, 0xe ;  /* 0x0000002119077211 */ /* 0x000fc600078e70ff */
[----:B------:R-:W-:Y:S01]  /*db80*/  IMAD R5, R4, UR5, R5 ;  /* 0x0000000504057c24 */ /* 0x000fe2000f8e0205 */
[----:B------:R-:W-:-:S03]  /*db90*/  ULDC.64 UR4, c[0x0][0x310] ;  /* 0x0000c40000047ab9 */ /* 0x000fc60000000a00 */
[----:B------:R-:W-:Y:S02]  /*dba0*/  IMAD.IADD R3, R3, 0x1, R5 ;  /* 0x0000000103037824 */ /* 0x000fe400078e0205 */
[----:B------:R-:W-:Y:S02]  /*dbb0*/  IMAD R5, R21, UR4, RZ ;  /* 0x0000000415057c24 */ /* 0x000fe4000f8e02ff */
[----:B------:R-:W-:-:S04]  /*dbc0*/  IMAD.WIDE.U32 R2, R0, UR4, R2 ;  /* 0x0000000400027c25 */ /* 0x000fc8000f8e0002 */
[----:B------:R-:W-:Y:S01]  /*dbd0*/  IMAD R5, R0, UR5, R5 ;  /* 0x0000000500057c24 */ /* 0x000fe2000f8e0205 */
[----:B------:R-:W-:-:S03]  /*dbe0*/  ULDC.64 UR4, c[0x0][0x308] ;  /* 0x0000c20000047ab9 */ /* 0x000fc60000000a00 */
[----:B------:R-:W-:Y:S02]  /*dbf0*/  IMAD.IADD R3, R3, 0x1, R5 ;  /* 0x0000000103037824 */ /* 0x000fe400078e0205 */
[----:B------:R-:W-:Y:S01]  /*dc00*/  IMAD.WIDE.U32 R2, R24, UR4, R2 ;  /* 0x0000000418027c25 */ /* 0x000fe2000f8e0002 */
[----:B------:R-:W-:-:S03]  /*dc10*/  UMOV UR4, 0xffffffff ;  /* 0xffffffff00047882 */ /* 0x000fc60000000000 */
[----:B------:R-:W-:Y:S01]  /*dc20*/  IMAD R9, R24, UR5, R3 ;  /* 0x0000000518097c24 */ /* 0x000fe2000f8e0203 */
[----:B------:R-:W-:-:S04]  /*dc30*/  LEA R8, P0, R2, UR6, 0x1 ;  /* 0x0000000602087c11 */ /* 0x000fc8000f8008ff */
[----:B------:R-:W-:Y:S01]  /*dc40*/  LEA.HI.X R9, R2, UR7, R9, 0x1, P0 ;  /* 0x0000000702097c11 */ /* 0x000fe200080f0c09 */
[----:B------:R-:W-:Y:S08]  /*dc50*/  BRA.DIV UR4, `(.L_x_291) ;  /* 0x0000003e04247947 */ /* 0x000ff0000b800000 */
[----:B------:R-:W0:Y:S01]  /*dc60*/  SHFL.IDX PT, R2, R8, RZ, 0x181f ;  /* 0x00181fff08027589 */ /* 0x000e2200000e0000 */
[----:B------:R-:W-:Y:S02]  /*dc70*/  IMAD.SHL.U32 R5, R30, 0x2, RZ ;  /* 0x000000021e057824 */ /* 0x000fe400078e00ff */
[----:B------:R-:W-:Y:S01]  /*dc80*/  IMAD R7, R7, 0x2, R22 ;  /* 0x0000000207077824 */ /* 0x000fe200078e0216 */
[----:B------:R-:W1:Y:S02]  /*dc90*/  SHFL.IDX PT, R3, R9, RZ, 0x181f ;  /* 0x00181fff09037589 */ /* 0x000e6400000e0000 */
[----:B0-----:R-:W-:-:S05]  /*dca0*/  IADD3 R2, P0, R2, R5, RZ ;  /* 0x0000000502027210 */ /* 0x001fca0007f1e0ff */
[----:B-1----:R-:W-:-:S05]  /*dcb0*/  IMAD.X R3, RZ, RZ, R3, P0 ;  /* 0x000000ffff037224 */ /* 0x002fca00000e0603 */
[----:B------:R-:W-:Y:S01]  /*dcc0*/  @!PT LDS RZ, [RZ] ;  /* 0x00000000fffff984 */ /* 0x000fe20000000800 */
[----:B------:R-:W-:Y:S04]  /*dcd0*/  LDGSTS.E.BYPASS.LTC128B.128 [R7+0x18400], desc[UR36][R2.64], !P4 ;  /* 0x1840000002077fae */ /* 0x000fe8000e101d64 */
[----:B------:R0:W-:Y:S04]  /*dce0*/  LDGSTS.E.BYPASS.LTC128B.128 [R7+0x1c400], desc[UR36][R2.64+0x80], !P3 ;  /* 0x1c40008002077fae */ /* 0x0001e8000d901d64 */
[----:B0-----:R-:W0:Y:S04]  /*dcf0*/  SHFL.IDX PT, R2, R8, 0x1, 0x181f ;  /* 0x00381f0008027f89 */ /* 0x001e2800000e0000 */
[----:B------:R-:W1:Y:S01]  /*dd00*/  SHFL.IDX PT, R3, R9, 0x1, 0x181f ;  /* 0x00381f0009037f89 */ /* 0x000e6200000e0000 */
[----:B0-----:R-:W-:-:S05]  /*dd10*/  IADD3 R2, P0, R2, R5, RZ ;  /* 0x0000000502027210 */ /* 0x001fca0007f1e0ff */
[----:B-1----:R-:W-:-:S05]  /*dd20*/  IMAD.X R3, RZ, RZ, R3, P0 ;  /* 0x000000ffff037224 */ /* 0x002fca00000e0603 */
        /* <DEDUP_REMOVED lines=16> */
[----:B0-----:R-:W-:-:S04]  /*de30*/  IADD3 R2, P0, R2, R5, RZ ;  /* 0x0000000502027210 */ /* 0x001fc80007f1e0ff */
[----:B-1----:R-:W-:-:S05]  /*de40*/  IADD3.X R3, RZ, R3, RZ, P0, !PT ;  /* 0x00000003ff037210 */ /* 0x002fca00007fe4ff */
        /* <DEDUP_REMOVED lines=9> */
[----:B------:R-:W1:Y:S04]  /*dee0*/  SHFL.IDX PT, R3, R9, 0x6, 0x181f ;  /* 0x00d81f0009037f89 */ /* 0x000e6800000e0000 */
[----:B------:R-:W3:Y:S01]  /*def0*/  SHFL.IDX PT, R9, R9, 0x7, 0x181f ;  /* 0x00f81f0009097f89 */ /* 0x000ee200000e0000 */
[----:B0-----:R-:W-:-:S05]  /*df00*/  IADD3 R2, P0, R2, R5, RZ ;  /* 0x0000000502027210 */ /* 0x001fca0007f1e0ff */
[----:B-1----:R-:W-:-:S05]  /*df10*/  IMAD.X R3, RZ, RZ, R3, P0 ;  /* 0x000000ffff037224 */ /* 0x002fca00000e0603 */
[----:B------:R-:W-:Y:S04]  /*df20*/  LDGSTS.E.BYPASS.LTC128B.128 [R7+0x1b400], desc[UR36][R2.64], !P4 ;  /* 0x1b40000002077fae */ /* 0x000fe8000e101d64 */
[----:B------:R0:W-:Y:S04]  /*df30*/  LDGSTS.E.BYPASS.LTC128B.128 [R7+0x1f400], desc[UR36][R2.64+0x80], !P3 ;  /* 0x1f40008002077fae */ /* 0x0001e8000d901d64 */
[----:B0--3--:R0:W1:Y:S02]  /*df40*/  SHFL.IDX PT, R2, R8, 0x7, 0x181f ;  /* 0x00f81f0008027f89 */ /* 0x00906400000e0000 */
.L_x_393:
[----:B-1----:R-:W-:-:S05]  /*df50*/  IADD3 R2, P0, R2, R5, RZ ;  /* 0x0000000502027210 */ /* 0x002fca0007f1e0ff */
        /* <DEDUP_REMOVED lines=8> */
.L_x_292:
[----:B------:R-:W-:Y:S02]  /*dfe0*/  PLOP3.LUT P3, PT, P3, P0, PT, 0xa2, 0x0 ;  /* 0x000000000000781c */ /* 0x000fe40001f61472 */
[----:B------:R-:W-:-:S08]  /*dff0*/  @P0 R2UR P3, UR4, R6 ;  /* 0x00000000060402ca */ /* 0x000fd00000060000 */
[----:B------:R-:W-:-:S05]  /*e000*/  @P0 PLOP3.LUT P0, PT, P3, PT, PT, 0x80, 0x0 ;  /* 0x000000000000081c */ /* 0x000fca0001f0f070 */
[----:B------:R-:W-:Y:S01]  /*e010*/  @!P3 SYNCS.ARRIVE.TRANS64.RED.A0T1 RZ, [UR4+0x28830], RZ ;  /* 0x028830ffffffb9a7 */ /* 0x000fe20008200404 */
[----:B------:R-:W-:Y:S07]  /*e020*/  @!P3 ARRIVES.LDGSTSBAR.64.TRANSCNT [UR4+0x28830] ;  /* 0x02883000ff00b9b0 */ /* 0x000fee0008000a84 */
[----:B------:R-:W-:Y:S05]  /*e030*/  @P0 BRA.U.ANY `(.L_x_292) ;  /* 0xfffffffd00e80947 */ /* 0x000fea000393ffff */
[----:B------:R-:W-:Y:S01]  /*e040*/  NOP ;  /* 0x0000000000007918 */ /* 0x000fe20000000000 */
[----:B-1----:R-:W3:Y:S02]  /*e050*/  LDL R2, [R1+0x24] ;  /* 0x0000240001027983 */ /* 0x002ee40000100800 */
[----:B---3--:R-:W-:-:S13]  /*e060*/  ISETP.NE.AND P4, PT, R2, 0x3, PT ;  /* 0x000000030200780c */ /* 0x008fda0003f85270 */
[----:B------:R-:W-:Y:S05]  /*e070*/  @!P4 BRA `(.L_x_293) ;  /* 0x000000000004c947 */ /* 0x000fea0003800000 */
[----:B------:R-:W-:Y:S01]  /*e080*/  BPT.TRAP 0x1 ;  /* 0x000000040000795c */ /* 0x000fe20000300000 */
.L_x_293:
[----:B------:R1:W-:Y:S01]  /*e090*/  SYNCS.ARRIVE.TRANS64.A1T0 RZ, [R6+URZ+0x28830], RZ ;  /* 0x028830ff06ff79a7 */ /* 0x0003e2000810003f */
[----:B------:R-:W-:Y:S05]  /*e0a0*/  @!P4 BRA `(.L_x_294) ;  /* 0x000000000004c947 */ /* 0x000fea0003800000 */
[----:B------:R-:W-:Y:S01]  /*e0b0*/  BPT.TRAP 0x1 ;  /* 0x000000040000795c */ /* 0x000fe20000300000 */
.L_x_294:
[----:B------:R-:W-:Y:S01]  /*e0c0*/  SHF.L.U32 R3, R17, 0x1f, RZ ;  /* 0x0000001f11037819 */ /* 0x000fe200000006ff */
[----:B-1----:R-:W-:Y:S01]  /*e0d0*/  IMAD R6, R10, 0x8, R22 ;  /* 0x000000080a067824 */ /* 0x002fe200078e0216 */
[----:B------:R-:W-:Y:S03]  /*e0e0*/  BSSY B1, `(.L_x_295) ;  /* 0x0000003000017945 */ /* 0x000fe60003800000 */
[----:B------:R-:W1:Y:S02]  /*e0f0*/  SYNCS.PHASECHK.TRANS64.TRYWAIT P0, [R6+URZ+0x28860], R3 ;  /* 0x02886003060075a7 */ /* 0x000e64000800017f */
[----:B-1----:R-:W-:Y:S05]  /*e100*/  @!P0 BRA `(.L_x_296) ;  /* 0x0000004000448947 */ /* 0x002fea0003800000 */
.L_x_394:
[----:B------:R-:W-:Y:S05]  /*e110*/  BSYNC B1 ;  /* 0x0000000000017941 */ /* 0x000fea0003800000 */
.L_x_295:
[----:B------:R-:W3:Y:S01]  /*e120*/  S2R R2, SR_TID.X ;  /* 0x0000000000027919 */ /* 0x000ee20000002100 */
[----:B------:R-:W-:Y:S01]  /*e130*/  UMOV UR4, 0xffffffff ;  /* 0xffffffff00047882 */ /* 0x000fe20000000000 */
[----:B0-----:R-:W-:Y:S02]  /*e140*/  IMAD R8, R31, -0x80, R34 ;  /* 0xffffff801f087824 */ /* 0x001fe400078e0222 */
[----:B------:R-:W-:Y:S01]  /*e150*/  IMAD R7, R10, 0x4000, R33 ;  /* 0x000040000a077824 */ /* 0x000fe200078e0221 */
[----:B---3--:R-:W-:-:S04]  /*e160*/  LOP3.LUT R2, R2, 0x7f, RZ, 0xc0, !PT ;  /* 0x0000007f02027812 */ /* 0x008fc800078ec0ff */
[----:B------:R-:W-:-:S05]  /*e170*/  SHF.R.U32.HI R2, RZ, 0x3, R2 ;  /* 0x00000003ff027819 */ /* 0x000fca0000011602 */
[----:B------:R-:W-:Y:S01]  /*e180*/  IMAD.IADD R8, R8, 0x1, -R2 ;  /* 0x0000000108087824 */ /* 0x000fe200078e0a02 */
[----:B------:R-:W-:Y:S06]  /*e190*/  BRA.DIV UR4, `(.L_x_297) ;  /* 0x0000004204347947 */ /* 0x000fec000b800000 */
[----:B------:R-:W0:Y:S01]  /*e1a0*/  SHFL.IDX PT, R2, R18, RZ, 0x181f ;  /* 0x00181fff12027589 */ /* 0x000e2200000e0000 */
[----:B------:R-:W-:-:S03]  /*e1b0*/  IMAD R7, R7, 0x2, R22 ;  /* 0x0000000207077824 */ /* 0x000fc600078e0216 */
[----:B-1----:R-:W1:Y:S04]  /*e1c0*/  SHFL.IDX PT, R3, R23, RZ, 0x181f ;  /* 0x00181fff17037589 */ /* 0x002e6800000e0000 */
[----:B--2---:R-:W-:Y:S01]  /*e1d0*/  SHFL.IDX PT, R14, R18, 0x7, 0x181f ;  /* 0x00f81f00120e7f89 */ /* 0x004fe200000e0000 */
[----:B0-----:R-:W-:-:S04]  /*e1e0*/  IADD3 R2, P0, R2, R5, RZ ;  /* 0x0000000502027210 */ /* 0x001fc80007f1e0ff */
[----:B-1----:R-:W-:Y:S02]  /*e1f0*/  IADD3.X R3, RZ, R3, RZ, P0, !PT ;  /* 0x00000003ff037210 */ /* 0x002fe400007fe4ff */
[----:B------:R-:W-:-:S13]  /*e200*/  ISETP.LT.OR P0, PT, R8, 0x1, P2 ;  /* 0x000000010800780c */ /* 0x000fda0001701670 */
[----:B------:R-:W-:Y:S01]  /*e210*/  LDGSTS.E.BYPASS.LTC128B.128 [R7+0x400], desc[UR36][R2.64], !P0 ;  /* 0x0040000002077fae */ /* 0x000fe2000c101d64 */
[----:B------:R-:W-:-:S13]  /*e220*/  ISETP.LT.OR P0, PT, R8, 0x1, P1 ;  /* 0x000000010800780c */ /* 0x000fda0000f01670 */
[----:B------:R0:W-:Y:S04]  /*e230*/  LDGSTS.E.BYPASS.LTC128B.128 [R7+0x4400], desc[UR36][R2.64+0x80], !P0 ;  /* 0x0440008002077fae */ /* 0x0001e8000c101d64 */
[----:B0-----:R-:W0:Y:S04]  /*e240*/  SHFL.IDX PT, R2, R18, 0x1, 0x181f ;  /* 0x00381f0012027f89 */ /* 0x001e2800000e0000 */
[----:B------:R-:W1:Y:S01]  /*e250*/  SHFL.IDX PT, R3, R23, 0x1, 0x181f ;  /* 0x00381f0017037f89 */ /* 0x000e6200000e0000 */
[----:B0-----:R-:W-:-:S05]  /*e260*/  IADD3 R2, P0, R2, R5, RZ ;  /* 0x0000000502027210 */ /* 0x001fca0007f1e0ff */
[----:B-1----:R-:W-:Y:S01]  /*e270*/  IMAD.X R3, RZ, RZ, R3, P0 ;  /* 0x000000ffff037224 */ /* 0x002fe200000e0603 */
        /* <DEDUP_REMOVED lines=37> */
[----:B------:R-:W1:Y:S04]  /*e4d0*/  SHFL.IDX PT, R3, R23, 0x6, 0x181f ;  /* 0x00d81f0017037f89 */ /* 0x000e6800000e0000 */
[----:B------:R-:W2:Y:S01]  /*e4e0*/  SHFL.IDX PT, R23, R23, 0x7, 0x181f ;  /* 0x00f81f0017177f89 */ /* 0x000ea200000e0000 */
[----:B0-----:R-:W-:-:S04]  /*e4f0*/  IADD3 R2, P0, R2, R5, RZ ;  /* 0x0000000502027210 */ /* 0x001fc80007f1e0ff */
[----:B-1----:R-:W-:Y:S02]  /*e500*/  IADD3.X R3, RZ, R3, RZ, P0, !PT ;  /* 0x00000003ff037210 */ /* 0x002fe400007fe4ff */
[----:B------:R-:W-:-:S13]  /*e510*/  ISETP.LT.OR P0, PT, R8, 0x61, P2 ;  /* 0x000000610800780c */ /* 0x000fda0001701670 */
[----:B------:R1:W-:Y:S01]  /*e520*/  LDGSTS.E.BYPASS.LTC128B.128 [R7+0x3400], desc[UR36][R2.64], !P0 ;  /* 0x0340000002077fae */ /* 0x0003e2000c101d64 */
[----:B------:R-:W-:-:S13]  /*e530*/  ISETP.LT.OR P0, PT, R8, 0x61, P1 ;  /* 0x000000610800780c */ /* 0x000fda0000f01670 */
[----:B--2---:R1:W-:Y:S02]  /*e540*/  LDGSTS.E.BYPASS.LTC128B.128 [R7+0x7400], desc[UR36][R2.64+0x80], !P0 ;  /* 0x0740008002077fae */ /* 0x0043e4000c101d64 */
.L_x_412:
[----:B01----:R-:W-:Y:S01]  /*e550*/  IADD3 R2, P0, R14, R5, RZ ;  /* 0x000000050e027210 */ /* 0x003fe20007f1e0ff */
[----:B------:R-:W-:Y:S01]  /*e560*/  ULDC.64 UR4, c[0x0][0x328] ;  /* 0x0000ca0000047ab9 */ /* 0x000fe20000000a00 */
[----:B------:R-:W-:Y:S01]  /*e570*/  ULDC.64 UR6, c[0x0][0x318] ;  /* 0x0000c60000067ab9 */ /* 0x000fe20000000a00 */
[----:B------:R-:W-:Y:S02]  /*e580*/  IMAD R5, R20, UR4, RZ ;  /* 0x0000000414057c24 */ /* 0x000fe4000f8e02ff */
[----:B------:R-:W-:Y:S01]  /*e590*/  IMAD.X R3, RZ, RZ, R23, P0 ;  /* 0x000000ffff037224 */ /* 0x000fe200000e0617 */
[----:B------:R-:W-:Y:S01]  /*e5a0*/  ISETP.LT.OR P0, PT, R8, 0x71, P2 ;  /* 0x000000710800780c */ /* 0x000fe20001701670 */
[----:B------:R-:W-:-:S12]  /*e5b0*/  IMAD R5, R4, UR5, R5 ;  /* 0x0000000504057c24 */ /* 0x000fd8000f8e0205 */
[----:B------:R-:W-:Y:S01]  /*e5c0*/  @!PT LDS RZ, [RZ] ;  /* 0x00000000fffff984 */ /* 0x000fe20000000800 */
[----:B------:R-:W-:Y:S01]  /*e5d0*/  @!PT LDS RZ, [RZ] ;  /* 0x00000000fffff984 */ /* 0x000fe20000000800 */
[----:B------:R-:W-:Y:S01]  /*e5e0*/  @!PT LDS RZ, [RZ] ;  /* 0x00000000fffff984 */ /* 0x000fe20000000800 */
[----:B------:R-:W-:Y:S01]  /*e5f0*/  LDGSTS.E.BYPASS.LTC128B.128 [R7+0x3c00], desc[UR36][R2.64], !P0 ;  /* 0x03c0000002077fae */ /* 0x000fe2000c101d64 */
[----:B------:R-:W-:-:S13]  /*e600*/  ISETP.LT.OR P0, PT, R8, 0x71, P1 ;  /* 0x000000710800780c */ /* 0x000fda0000f01670 */
[----:B------:R0:W-:Y:S02]  /*e610*/  LDGSTS.E.BYPASS.LTC128B.128 [R7+0x7c00], desc[UR36][R2.64+0x80], !P0 ;  /* 0x07c0008002077fae */ /* 0x0001e4000c101d64 */
[----:B0-----:R-:W-:Y:S01]  /*e620*/  IMAD.WIDE.U32 R2, R4, UR4, RZ ;  /* 0x0000000404027c25 */ /* 0x001fe2000f8e00ff */
[----:B------:R-:W-:-:S03]  /*e630*/  ULDC.64 UR4, c[0x0][0x338] ;  /* 0x0000ce0000047ab9 */ /* 0x000fc60000000a00 */
[----:B------:R-:W-:Y:S02]  /*e640*/  IMAD.IADD R3, R3, 0x1, R5 ;  /* 0x0000000103037824 */ /* 0x000fe400078e0205 */
[----:B------:R-:W-:Y:S02]  /*e650*/  IMAD R21, R21, UR4, RZ ;  /* 0x0000000415157c24 */ /* 0x000fe4000f8e02ff */
[----:B------:R-:W-:-:S04]  /*e660*/  IMAD.WIDE.U32 R2, R0, UR4, R2 ;  /* 0x0000000400027c25 */ /* 0x000fc8000f8e0002 */
[----:B------:R-:W-:Y:S01]  /*e670*/  IMAD R21, R0, UR5, R21 ;  /* 0x0000000500157c24 */ /* 0x000fe2000f8e0215 */
[----:B------:R-:W-:Y:S01]  /*e680*/  ULDC.64 UR4, c[0x0][0x330] ;  /* 0x0000cc0000047ab9 */ /* 0x000fe20000000a00 */
[----:B------:R-:W-:Y:S02]  /*e690*/  NOP ;  /* 0x0000000000007918 */ /* 0x000fe40000000000 */
[----:B------:R-:W-:Y:S02]  /*e6a0*/  IMAD.IADD R3, R3, 0x1, R21 ;  /* 0x0000000103037824 */ /* 0x000fe400078e0215 */
[----:B------:R-:W-:-:S04]  /*e6b0*/  IMAD.WIDE.U32 R2, R24, UR4, R2 ;  /* 0x0000000418027c25 */ /* 0x000fc8000f8e0002 */
[----:B------:R-:W-:Y:S01]  /*e6c0*/  IMAD R3, R24, UR5, R3 ;  /* 0x0000000518037c24 */ /* 0x000fe2000f8e0203 */
[----:B------:R-:W-:-:S04]  /*e6d0*/  LEA R18, P0, R2, UR6, 0x1 ;  /* 0x0000000602127c11 */ /* 0x000fc8000f8008ff */
[----:B------:R-:W-:Y:S02]  /*e6e0*/  LEA.HI.X R23, R2, UR7, R3, 0x1, P0 ;  /* 0x0000000702177c11 */ /* 0x000fe400080f0c03 */
[----:B------:R-:W-:-:S13]  /*e6f0*/  PLOP3.LUT P0, PT, PT, PT, PT, 0x80, 0x0 ;  /* 0x000000000000781c */ /* 0x000fda0003f0f070 */
.L_x_298:
        /* <DEDUP_REMOVED lines=11> */
.L_x_299:
[C---:B------:R-:W-:Y:S01]  /*e7b0*/  ISETP.GT.AND P0, PT, R26.reuse, R35, PT ;  /* 0x000000231a00720c */ /* 0x040fe20003f04270 */
[----:B------:R0:W-:Y:S01]  /*e7c0*/  SYNCS.ARRIVE.TRANS64.A1T0 RZ, [R6+URZ+0x28850], RZ ;  /* 0x028850ff06ff79a7 */ /* 0x0001e2000810003f */
[----:B------:R-:W-:Y:S01]  /*e7d0*/  IMAD.MOV.U32 R17, RZ, RZ, R28 ;  /* 0x000000ffff117224 */ /* 0x000fe200078e001c */
[----:B------:R-:W-:Y:S01]  /*e7e0*/  MOV R31, R26 ;  /* 0x0000001a001f7202 */ /* 0x000fe20000000f00 */
[----:B------:R-:W-:Y:S02]  /*e7f0*/  IMAD.MOV.U32 R10, RZ, RZ, R25 ;  /* 0x000000ffff0a7224 */ /* 0x000fe400078e0019 */
[----:B0-----:R-:W-:-:S07]  /*e800*/  VIADD R6, R26, 0xffffffff ;  /* 0xffffffff1a067836 */ /* 0x001fce0000000000 */
[----:B------:R-:W-:Y:S05]  /*e810*/  @P0 BRA `(.L_x_300) ;  /* 0xfffffff000000947 */ /* 0x000fea000383ffff */
.L_x_287:
[----:B------:R-:W-:Y:S05]  /*e820*/  BSYNC B0 ;  /* 0x0000000000007941 */ /* 0x000fea0003800000 */
.L_x_286:
[----:B------:R-:W1:Y:S01]  /*e830*/  S2R R0, SR_TID.X ;  /* 0x0000000000007919 */ /* 0x000e620000002100 */
[----:B------:R-:W-:Y:S01]  /*e840*/  BSSY B0, `(.L_x_301) ;  /* 0x0000010000007945 */ /* 0x000fe20003800000 */
[----:B-1----:R-:W-:-:S04]  /*e850*/  LOP3.LUT R0, R0, 0x7f, RZ, 0xc0, !PT ;  /* 0x0000007f00007812 */ /* 0x002fc800078ec0ff */
[----:B------:R-:W-:-:S13]  /*e860*/  ISETP.NE.AND P0, PT, R0, RZ, PT ;  /* 0x000000ff0000720c */ /* 0x000fda0003f05270 */
[----:B------:R-:W-:Y:S05]  /*e870*/  @P0 BRA `(.L_x_302) ;  /* 0x0000000000300947 */ /* 0x000fea0003800000 */
[----:B------:R-:W1:Y:S01]  /*e880*/  S2R R5, SR_LANEID ;  /* 0x0000000000057919 */ /* 0x000e620000000000 */
[----:B------:R-:W-:Y:S01]  /*e890*/  VOTEU.ANY UR4, UPT, PT ;  /* 0x0000000000047886 */ /* 0x000fe200038e0100 */
[----:B0-----:R-:W0:Y:S01]  /*e8a0*/  LDC.64 R2, c[0x0][0xc60] ;  /* 0x00031800ff027b82 */ /* 0x001e220000000a00 */
[----:B------:R-:W1:Y:S02]  /*e8b0*/  FLO.U32 R0, UR4 ;  /* 0x0000000400007d00 */ /* 0x000e6400080e0000 */
[----:B-1----:R-:W-:-:S06]  /*e8c0*/  ISETP.EQ.U32.AND P0, PT, R0, R5, PT ;  /* 0x000000050000720c */ /* 0x002fcc0003f02070 */
[----:B------:R-:W0:Y:S07]  /*e8d0*/  POPC R5, UR4 ;  /* 0x0000000400057d09 */ /* 0x000e2e0008000000 */
[----:B0-----:R-:W3:Y:S01]  /*e8e0*/  @P0 ATOMG.E.ADD.STRONG.GPU PT, R3, desc[UR36][R2.64], R5 ;  /* 0x00000005020309a8 */ /* 0x001ee200081ee1e4 */
[----:B------:R-:W0:Y:S02]  /*e8f0*/  S2R R4, SR_LTMASK ;  /* 0x0000000000047919 */ /* 0x000e240000003900 */
[----:B0-----:R-:W-:-:S04]  /*e900*/  LOP3.LUT R4, R4, UR4, RZ, 0xc0, !PT ;  /* 0x0000000404047c12 */ /* 0x001fc8000f8ec0ff */
[----:B------:R-:W0:Y:S01]  /*e910*/  POPC R7, R4 ;  /* 0x0000000400077309 */ /* 0x000e220000000000 */
[----:B---3--:R-:W0:Y:S02]  /*e920*/  SHFL.IDX PT, R0, R3, R0, 0x1f ;  /* 0x00001f0003007589 */ /* 0x008e2400000e0000 */
[----:B0-----:R-:W-:-:S07]  /*e930*/  IADD3 R16, R0, UR38, R7 ;  /* 0x0000002600107c10 */ /* 0x001fce000fffe007 */
.L_x_302:
[----:B------:R-:W-:Y:S05]  /*e940*/  BSYNC B0 ;  /* 0x0000000000007941 */ /* 0x000fea0003800000 */
.L_x_301:
[----:B------:R-:W3:Y:S02]  /*e950*/  LDL R0, [R1+0x24] ;  /* 0x0000240001007983 */ /* 0x000ee40000100800 */
[----:B---3--:R-:W-:-:S13]  /*e960*/  ISETP.NE.AND P0, PT, R0, 0x3, PT ;  /* 0x000000030000780c */ /* 0x008fda0003f05270 */
[----:B------:R-:W-:Y:S05]  /*e970*/  @!P0 BRA `(.L_x_303) ;  /* 0x0000000000048947 */ /* 0x000fea0003800000 */
[----:B------:R-:W-:Y:S01]  /*e980*/  BPT.TRAP 0x1 ;  /* 0x000000040000795c */ /* 0x000fe20000300000 */
.L_x_303:
[----:B------:R-:W-:Y:S01]  /*e990*/  IMAD R0, R25, 0x8, R22 ;  /* 0x0000000819007824 */ /* 0x000fe200078e0216 */
[----:B0-----:R-:W-:Y:S01]  /*e9a0*/  SHF.L.U32 R3, R28, 0x1f, RZ ;  /* 0x0000001f1c037819 */ /* 0x001fe200000006ff */
[----:B------:R-:W-:Y:S01]  /*e9b0*/  BSSY B0, `(.L_x_304) ;  /* 0x0000004000007945 */ /* 0x000fe20003800000 */
[----:B------:R-:W-:Y:S02]  /*e9c0*/  IMAD R6, R26, -0x80, R34 ;  /* 0xffffff801a067824 */ /* 0x000fe400078e0222 */
[----:B------:R-:W0:Y:S02]  /*e9d0*/  SYNCS.PHASECHK.TRANS64.TRYWAIT P0, [R0+URZ+0x28860], R3 ;  /* 0x02886003000075a7 */ /* 0x000e24000800017f */
[----:B0-----:R-:W-:Y:S05]  /*e9e0*/  @!P0 BRA `(.L_x_305) ;  /* 0x0000004000a88947 */ /* 0x001fea0003800000 */
.L_x_413:
[----:B------:R-:W-:Y:S05]  /*e9f0*/  BSYNC B0 ;  /* 0x0000000000007941 */ /* 0x000fea0003800000 */
.L_x_304:
[----:B------:R-:W1:Y:S01]  /*ea00*/  S2R R2, SR_TID.X ;  /* 0x0000000000027919 */ /* 0x000e620000002100 */
[----:B------:R-:W-:Y:S01]  /*ea10*/  UMOV UR4, 0xffffffff ;  /* 0xffffffff00047882 */ /* 0x000fe20000000000 */
[----:B------:R-:W-:Y:S01]  /*ea20*/  IMAD R9, R25, 0x4000, R33 ;  /* 0x0000400019097824 */ /* 0x000fe200078e0221 */
[----:B-1----:R-:W-:-:S04]  /*ea30*/  LOP3.LUT R2, R2, 0x7f, RZ, 0xc0, !PT ;  /* 0x0000007f02027812 */ /* 0x002fc800078ec0ff */
[----:B------:R-:W-:-:S05]  /*ea40*/  SHF.R.U32.HI R2, RZ, 0x3, R2 ;  /* 0x00000003ff027819 */ /* 0x000fca0000011602 */
[----:B------:R-:W-:Y:S01]  /*ea50*/  IMAD.IADD R6, R6, 0x1, -R2 ;  /* 0x0000000106067824 */ /* 0x000fe200078e0a02 */
[----:B------:R-:W-:Y:S06]  /*ea60*/  BRA.DIV UR4, `(.L_x_306) ;  /* 0x00000042049c7947 */ /* 0x000fec000b800000 */
[----:B--2---:R-:W1:Y:S01]  /*ea70*/  SHFL.IDX PT, R14, R18, RZ, 0x181f ;  /* 0x00181fff120e7589 */ /* 0x004e6200000e0000 */
[----:B------:R-:W-:Y:S01]  /*ea80*/  ULDC UR4, c[0x0][0x2f4] ;  /* 0x0000bd0000047ab9 */ /* 0x000fe20000000800 */
[C---:B------:R-:W-:Y:S01]  /*ea90*/  IMAD.SHL.U32 R5, R30.reuse, 0x2, RZ ;  /* 0x000000021e057824 */ /* 0x040fe200078e00ff */
[----:B------:R-:W-:Y:S01]  /*eaa0*/  ISETP.GE.AND P1, PT, R30, UR4, PT ;  /* 0x000000041e007c0c */ /* 0x000fe2000bf26270 */
[----:B0-----:R-:W0:Y:S01]  /*eab0*/  SHFL.IDX PT, R3, R23, RZ, 0x181f ;  /* 0x00181fff17037589 */ /* 0x001e2200000e0000 */
[----:B------:R-:W-:Y:S01]  /*eac0*/  ISETP.GE.AND P0, PT, R29, UR4, PT ;  /* 0x000000041d007c0c */ /* 0x000fe2000bf06270 */
[----:B------:R-:W-:Y:S01]  /*ead0*/  IMAD R4, R9, 0x2, R22 ;  /* 0x0000000209047824 */ /* 0x000fe200078e0216 */
[C---:B------:R-:W-:Y:S01]  /*eae0*/  ISETP.LT.OR P2, PT, R6.reuse, 0x1, P1 ;  /* 0x000000010600780c */ /* 0x040fe20000f41670 */
[----:B------:R-:W2:Y:S01]  /*eaf0*/  SHFL.IDX PT, R10, R18, 0x1, 0x181f ;  /* 0x00381f00120a7f89 */ /* 0x000ea200000e0000 */
[----:B------:R-:W-:-:S03]  /*eb00*/  ISETP.LT.OR P3, PT, R6, 0x1, P0 ;  /* 0x000000010600780c */ /* 0x000fc60000761670 */
[----:B------:R-:W3:Y:S04]  /*eb10*/  SHFL.IDX PT, R7, R23, 0x1, 0x181f ;  /* 0x00381f0017077f89 */ /* 0x000ee800000e0000 */
[----:B------:R-:W-:Y:S01]  /*eb20*/  SHFL.IDX PT, R8, R23, 0x2, 0x181f ;  /* 0x00581f0017087f89 */ /* 0x000fe200000e0000 */
[----:B-1----:R-:W-:-:S03]  /*eb30*/  IADD3 R2, P4, R14, R5, RZ ;  /* 0x000000050e027210 */ /* 0x002fc60007f9e0ff */
[----:B------:R-:W1:Y:S02]  /*eb40*/  SHFL.IDX PT, R14, R18, 0x2, 0x181f ;  /* 0x00581f00120e7f89 */ /* 0x000e6400000e0000 */
[----:B0-----:R-:W-:-:S05]  /*eb50*/  IMAD.X R3, RZ, RZ, R3, P4 ;  /* 0x000000ffff037224 */ /* 0x001fca00020e0603 */
[----:B------:R-:W-:Y:S01]  /*eb60*/  LDGSTS.E.BYPASS.LTC128B.128 [R4+0x400], desc[UR36][R2.64], !P2 ;  /* 0x0040000002047fae */ /* 0x000fe2000d101d64 */
[----:B------:R-:W-:-:S03]  /*eb70*/  ISETP.LT.OR P2, PT, R6, 0x11, P1 ;  /* 0x000000110600780c */ /* 0x000fc60000f41670 */
[----:B------:R2:W-:Y:S01]  /*eb80*/  LDGSTS.E.BYPASS.LTC128B.128 [R4+0x4400], desc[UR36][R2.64+0x80], !P3 ;  /* 0x0440008002047fae */ /* 0x0005e2000d901d64 */
[----:B------:R-:W-:Y:S02]  /*eb90*/  ISETP.LT.OR P3, PT, R6, 0x11, P0 ;  /* 0x000000110600780c */ /* 0x000fe40000761670 */
[----:B--2---:R-:W-:Y:S02]  /*eba0*/  IADD3 R2, P4, R10, R5, RZ ;  /* 0x000000050a027210 */ /* 0x004fe40007f9e0ff */
[----:B------:R-:W-:Y:S02]  /*ebb0*/  SHFL.IDX PT, R10, R18, 0x4, 0x181f ;  /* 0x00981f00120a7f89 */ /* 0x000fe400000e0000 */
[----:B---3--:R-:W-:Y:S02]  /*ebc0*/  IADD3.X R3, RZ, R7, RZ, P4, !PT ;  /* 0x00000007ff037210 */ /* 0x008fe400027fe4ff */
[----:B------:R-:W-:Y:S04]  /*ebd0*/  SHFL.IDX PT, R7, R23, 0x3, 0x181f ;  /* 0x00781f0017077f89 */ /* 0x000fe800000e0000 */
[----:B------:R-:W-:Y:S01]  /*ebe0*/  LDGSTS.E.BYPASS.LTC128B.128 [R4+0xc00], desc[UR36][R2.64], !P2 ;  /* 0x00c0000002047fae */ /* 0x000fe2000d101d64 */
[----:B------:R-:W-:-:S03]  /*ebf0*/  ISETP.LT.OR P2, PT, R6, 0x21, P1 ;  /* 0x000000210600780c */ /* 0x000fc60000f41670 */
[----:B------:R1:W-:Y:S01]  /*ec00*/  LDGSTS.E.BYPASS.LTC128B.128 [R4+0x4c00], desc[UR36][R2.64+0x80], !P3 ;  /* 0x04c0008002047fae */ /* 0x0003e2000d901d64 */
[----:B------:R-:W-:Y:S02]  /*ec10*/  ISETP.LT.OR P3, PT, R6, 0x21, P0 ;  /* 0x000000210600780c */ /* 0x000fe40000761670 */
[----:B-1----:R-:W-:Y:S02]  /*ec20*/  IADD3 R2, P4, R14, R5, RZ ;  /* 0x000000050e027210 */ /* 0x002fe40007f9e0ff */
[----:B------:R-:W0:Y:S03]  /*ec30*/  SHFL.IDX PT, R14, R18, 0x3, 0x181f ;  /* 0x00781f00120e7f89 */ /* 0x000e2600000e0000 */
[----:B------:R-:W-:Y:S02]  /*ec40*/  IMAD.X R3, RZ, RZ, R8, P4 ;  /* 0x000000ffff037224 */ /* 0x000fe400020e0608 */
[----:B------:R-:W1:Y:S04]  /*ec50*/  SHFL.IDX PT, R8, R23, 0x4, 0x181f ;  /* 0x00981f0017087f89 */ /* 0x000e6800000e0000 */
[----:B------:R-:W-:Y:S01]  /*ec60*/  LDGSTS.E.BYPASS.LTC128B.128 [R4+0x1400], desc[UR36][R2.64], !P2 ;  /* 0x0140000002047fae */ /* 0x000fe2000d101d64 */
[----:B------:R-:W-:-:S03]  /*ec70*/  ISETP.LT.OR P2, PT, R6, 0x31, P1 ;  /* 0x000000310600780c */ /* 0x000fc60000f41670 */
[----:B------:R0:W-:Y:S01]  /*ec80*/  LDGSTS.E.BYPASS.LTC128B.128 [R4+0x5400], desc[UR36][R2.64+0x80], !P3 ;  /* 0x0540008002047fae */ /* 0x0001e2000d901d64 */
[----:B------:R-:W-:Y:S02]  /*ec90*/  ISETP.LT.OR P3, PT, R6, 0x31, P0 ;  /* 0x000000310600780c */ /* 0x000fe40000761670 */
[----:B0-----:R-:W-:Y:S02]  /*eca0*/  IADD3 R2, P4, R14, R5, RZ ;  /* 0x000000050e027210 */ /* 0x001fe40007f9e0ff */
[----:B------:R-:W0:Y:S03]  /*ecb0*/  SHFL.IDX PT, R14, R18, 0x5, 0x181f ;  /* 0x00b81f00120e7f89 */ /* 0x000e2600000e0000 */
[----:B------:R-:W-:Y:S02]  /*ecc0*/  IMAD.X R3, RZ, RZ, R7, P4 ;  /* 0x000000ffff037224 */ /* 0x000fe400020e0607 */
[----:B------:R-:W2:Y:S04]  /*ecd0*/  SHFL.IDX PT, R7, R23, 0x5, 0x181f ;  /* 0x00b81f0017077f89 */ /* 0x000ea800000e0000 */
[----:B------:R-:W-:Y:S01]  /*ece0*/  LDGSTS.E.BYPASS.LTC128B.128 [R4+0x1c00], desc[UR36][R2.64], !P2 ;  /* 0x01c0000002047fae */ /* 0x000fe2000d101d64 */
[----:B------:R-:W-:-:S03]  /*ecf0*/  ISETP.LT.OR P2, PT, R6, 0x41, P1 ;  /* 0x000000410600780c */ /* 0x000fc60000f41670 */
[----:B------:R3:W-:Y:S01]  /*ed00*/  LDGSTS.E.BYPASS.LTC128B.128 [R4+0x5c00], desc[UR36][R2.64+0x80], !P3 ;  /* 0x05c0008002047fae */ /* 0x0007e2000d901d64 */
[----:B------:R-:W-:Y:S02]  /*ed10*/  ISETP.LT.OR P3, PT, R6, 0x41, P0 ;  /* 0x000000410600780c */ /* 0x000fe40000761670 */
[----:B---3--:R-:W-:Y:S02]  /*ed20*/  IADD3 R2, P4, R10, R5, RZ ;  /* 0x000000050a027210 */ /* 0x008fe40007f9e0ff */
[----:B------:R-:W3:Y:S03]  /*ed30*/  SHFL.IDX PT, R10, R18, 0x6, 0x181f ;  /* 0x00d81f00120a7f89 */ /* 0x000ee600000e0000 */
[----:B-1----:R-:W-:Y:S02]  /*ed40*/  IMAD.X R3, RZ, RZ, R8, P4 ;  /* 0x000000ffff037224 */ /* 0x002fe400020e0608 */
[----:B------:R-:W1:Y:S04]  /*ed50*/  SHFL.IDX PT, R8, R23, 0x6, 0x181f ;  /* 0x00d81f0017087f89 */ /* 0x000e6800000e0000 */
[----:B------:R-:W-:Y:S01]  /*ed60*/  LDGSTS.E.BYPASS.LTC128B.128 [R4+0x2400], desc[UR36][R2.64], !P2 ;  /* 0x0240000002047fae */ /* 0x000fe2000d101d64 */
[----:B------:R-:W-:-:S03]  /*ed70*/  ISETP.LT.OR P2, PT, R6, 0x51, P1 ;  /* 0x000000510600780c */ /* 0x000fc60000f41670 */
[----:B------:R0:W-:Y:S01]  /*ed80*/  LDGSTS.E.BYPASS.LTC128B.128 [R4+0x6400], desc[UR36][R2.64+0x80], !P3 ;  /* 0x0640008002047fae */ /* 0x0001e2000d901d64 */
[----:B------:R-:W-:-:S03]  /*ed90*/  ISETP.LT.OR P3, PT, R6, 0x51, P0 ;  /* 0x000000510600780c */ /* 0x000fc60000761670 */
[----:B------:R-:W4:Y:S01]  /*eda0*/  SHFL.IDX PT, R23, R23, 0x7, 0x181f ;  /* 0x00f81f0017177f89 */ /* 0x000f2200000e0000 */
[----:B0-----:R-:W-:-:S03]  /*edb0*/  IADD3 R2, P4, R14, R5, RZ ;  /* 0x000000050e027210 */ /* 0x001fc60007f9e0ff */
[----:B------:R0:W0:Y:S02]  /*edc0*/  SHFL.IDX PT, R14, R18, 0x7, 0x181f ;  /* 0x00f81f00120e7f89 */ /* 0x00002400000e0000 */
[----:B--2---:R-:W-:-:S05]  /*edd0*/  IMAD.X R3, RZ, RZ, R7, P4 ;  /* 0x000000ffff037224 */ /* 0x004fca00020e0607 */
[----:B------:R-:W-:Y:S01]  /*ede0*/  LDGSTS.E.BYPASS.LTC128B.128 [R4+0x2c00], desc[UR36][R2.64], !P2 ;  /* 0x02c0000002047fae */ /* 0x000fe2000d101d64 */
[----:B------:R-:W-:-:S03]  /*edf0*/  ISETP.LT.OR P2, PT, R6, 0x61, P1 ;  /* 0x000000610600780c */ /* 0x000fc60000f41670 */
[----:B------:R3:W-:Y:S01]  /*ee00*/  LDGSTS.E.BYPASS.LTC128B.128 [R4+0x6c00], desc[UR36][R2.64+0x80], !P3 ;  /* 0x06c0008002047fae */ /* 0x0007e2000d901d64 */
[----:B------:R-:W-:Y:S02]  /*ee10*/  ISETP.LT.OR P3, PT, R6, 0x61, P0 ;  /* 0x000000610600780c */ /* 0x000fe40000761670 */
[----:B---3--:R-:W-:-:S05]  /*ee20*/  IADD3 R2, P4, R10, R5, RZ ;  /* 0x000000050a027210 */ /* 0x008fca0007f9e0ff */
[----:B-1----:R-:W-:-:S05]  /*ee30*/  IMAD.X R3, RZ, RZ, R8, P4 ;  /* 0x000000ffff037224 */ /* 0x002fca00020e0608 */
[----:B------:R1:W-:Y:S04]  /*ee40*/  LDGSTS.E.BYPASS.LTC128B.128 [R4+0x3400], desc[UR36][R2.64], !P2 ;  /* 0x0340000002047fae */ /* 0x0003e8000d101d64 */
[----:B0---4-:R1:W-:Y:S02]  /*ee50*/  LDGSTS.E.BYPASS.LTC128B.128 [R4+0x7400], desc[UR36][R2.64+0x80], !P3 ;  /* 0x0740008002047fae */ /* 0x0113e4000d901d64 */
.L_x_431:
[C---:B------:R-:W-:Y:S02]  /*ee60*/  ISETP.LT.OR P1, PT, R6.reuse, 0x71, P1 ;  /* 0x000000710600780c */ /* 0x040fe40000f21670 */
[----:B------:R-:W-:Y:S02]  /*ee70*/  ISETP.LT.OR P0, PT, R6, 0x71, P0 ;  /* 0x000000710600780c */ /* 0x000fe40000701670 */
[----:B-1----:R-:W-:-:S05]  /*ee80*/  IADD3 R2, P2, R14, R5, RZ ;  /* 0x000000050e027210 */ /* 0x002fca0007f5e0ff */
[----:B------:R-:W-:-:S05]  /*ee90*/  IMAD.X R3, RZ, RZ, R23, P2 ;  /* 0x000000ffff037224 */ /* 0x000fca00010e0617 */
[----:B------:R-:W-:Y:S01]  /*eea0*/  @!PT LDS RZ, [RZ] ;  /* 0x00000000fffff984 */ /* 0x000fe20000000800 */
[----:B------:R-:W-:Y:S01]  /*eeb0*/  @!PT LDS RZ, [RZ] ;  /* 0x00000000fffff984 */ /* 0x000fe20000000800 */
[----:B------:R-:W-:Y:S01]  /*eec0*/  @!PT LDS RZ, [RZ] ;  /* 0x00000000fffff984 */ /* 0x000fe20000000800 */
[----:B------:R0:W-:Y:S04]  /*eed0*/  LDGSTS.E.BYPASS.LTC128B.128 [R4+0x3c00], desc[UR36][R2.64], !P1 ;  /* 0x03c0000002047fae */ /* 0x0001e8000c901d64 */
[----:B------:R0:W-:Y:S01]  /*eee0*/  LDGSTS.E.BYPASS.LTC128B.128 [R4+0x7c00], desc[UR36][R2.64+0x80], !P0 ;  /* 0x07c0008002047fae */ /* 0x0001e2000c101d64 */
[----:B------:R-:W-:Y:S01]  /*eef0*/  PLOP3.LUT P0, PT, PT, PT, PT, 0x80, 0x0 ;  /* 0x000000000000781c */ /* 0x000fe20003f0f070 */
[----:B------:R-:W-:-:S12]  /*ef00*/  NOP ;  /* 0x0000000000007918 */ /* 0x000fd80000000000 */
.L_x_307:
[----:B------:R-:W-:Y:S02]  /*ef10*/  PLOP3.LUT P1, PT, P1, P0, PT, 0xa2, 0x0 ;  /* 0x000000000000781c */ /* 0x000fe40000f21472 */
[----:B------:R-:W-:-:S08]  /*ef20*/  @P0 R2UR P1, UR4, R0 ;  /* 0x00000000000402ca */ /* 0x000fd00000020000 */
[----:B------:R-:W-:-:S05]  /*ef30*/  @P0 PLOP3.LUT P0, PT, P1, PT, PT, 0x80, 0x0 ;  /* 0x000000000000081c */ /* 0x000fca0000f0f070 */
[----:B------:R-:W-:Y:S01]  /*ef40*/  @!P1 SYNCS.ARRIVE.TRANS64.RED.A0T1 RZ, [UR4+0x28850], RZ ;  /* 0x028850ffffff99a7 */ /* 0x000fe20008200404 */
[----:B------:R-:W-:Y:S07]  /*ef50*/  @!P1 ARRIVES.LDGSTSBAR.64.TRANSCNT [UR4+0x28850] ;  /* 0x02885000ff0099b0 */ /* 0x000fee0008000a84 */
[----:B------:R-:W-:Y:S05]  /*ef60*/  @P0 BRA.U.ANY `(.L_x_307) ;  /* 0xfffffffd00e80947 */ /* 0x000fea000393ffff */
[----:B------:R-:W-:Y:S01]  /*ef70*/  NOP ;  /* 0x0000000000007918 */ /* 0x000fe20000000000 */
[----:B0-----:R-:W2:Y:S02]  /*ef80*/  LDL R2, [R1+0x24] ;  /* 0x0000240001027983 */ /* 0x001ea40000100800 */
[----:B--2---:R-:W-:-:S13]  /*ef90*/  ISETP.NE.AND P2, PT, R2, 0x3, PT ;  /* 0x000000030200780c */ /* 0x004fda0003f45270 */
[----:B------:R-:W-:Y:S05]  /*efa0*/  @!P2 BRA `(.L_x_308) ;  /* 0x000000000004a947 */ /* 0x000fea0003800000 */
[----:B------:R-:W-:Y:S01]  /*efb0*/  BPT.TRAP 0x1 ;  /* 0x000000040000795c */ /* 0x000fe20000300000 */
.L_x_308:
[----:B------:R0:W-:Y:S01]  /*efc0*/  SYNCS.ARRIVE.TRANS64.A1T0 RZ, [R0+URZ+0x28850], RZ ;  /* 0x028850ff00ff79a7 */ /* 0x0001e2000810003f */
[----:B------:R-:W-:-:S04]  /*efd0*/  IADD3 R25, R25, 0x1, RZ ;  /* 0x0000000119197810 */ /* 0x000fc80007ffe0ff */
[----:B------:R-:W-:-:S04]  /*efe0*/  ISETP.NE.AND P0, PT, R25, 0x2, PT ;  /* 0x000000021900780c */ /* 0x000fc80003f05270 */
[----:B------:R-:W-:Y:S02]  /*eff0*/  SEL R3, RZ, 0x1, P0 ;  /* 0x00000001ff037807 */ /* 0x000fe40000000000 */
[----:B------:R-:W-:Y:S02]  /*f000*/  SEL R25, R25, RZ, P0 ;  /* 0x000000ff19197207 */ /* 0x000fe40000000000 */
[----:B0-----:R-:W-:-:S07]  /*f010*/  LOP3.LUT R28, R28, R3, RZ, 0x3c, !PT ;  /* 0x000000031c1c7212 */ /* 0x001fce00078e3cff */
.L_x_265:
[----:B------:R-:W-:Y:S05]  /*f020*/  BSYNC B7 ;  /* 0x0000000000077941 */ /* 0x000fea0003800000 */
.L_x_263:
[----:B------:R-:W-:-:S13]  /*f030*/  LOP3.LUT P0, RZ, R27, 0x20, RZ, 0xc0, !PT ;  /* 0x000000201bff7812 */ /* 0x000fda000780c0ff */
[----:B------:R-:W-:Y:S05]  /*f040*/  @!P0 BRA `(.L_x_309) ;  /* 0x0000000000248947 */ /* 0x000fea0003800000 */
[----:B------:R-:W-:Y:S05]  /*f050*/  WARPSYNC.ALL ;  /* 0x0000000000007948 */ /* 0x000fea0003800000 */
[----:B------:R-:W0:Y:S08]  /*f060*/  S2UR UR5, SR_CgaCtaId ;  /* 0x00000000000579c3 */ /* 0x000e300000008800 */
[----:B------:R-:W-:Y:S06]  /*f070*/  BAR.SYNC.DEFER_BLOCKING 0x5, 0x180 ;  /* 0x0146000000007b1d */ /* 0x000fec0000010000 */
[----:B------:R-:W-:-:S02]  /*f080*/  UMOV UR4, 0x400 ;  /* 0x0000040000047882 */ /* 0x000fc40000000000 */
[----:B0-----:R-:W-:-:S06]  /*f090*/  ULEA UR4, UR5, UR4, 0x18 ;  /* 0x0000000405047291 */ /* 0x001fcc000f8ec03f */
[----:B------:R-:W-:-:S05]  /*f0a0*/  IMAD.U32 R22, RZ, RZ, UR4 ;  /* 0x00000004ff167e24 */ /* 0x000fca000f8e00ff */
[----:B------:R2:W3:Y:S01]  /*f0b0*/  LDS.128 R16, [R22+0x288d0] ;  /* 0x0288d00016107984 */ /* 0x0004e20000000c00 */
[----:B------:R-:W-:Y:S06]  /*f0c0*/  BAR.ARV 0x4, 0x180 ;  /* 0x0106000000007b1d */ /* 0x000fec0000002000 */
[----:B------:R-:W-:Y:S05]  /*f0d0*/  BRA `(.L_x_310) ;  /* 0x0000000800d07947 */ /* 0x000fea0003800000 */
.L_x_309:
[----:B------:R-:W0:Y:S01]  /*f0e0*/  S2R R0, SR_TID.X ;  /* 0x0000000000007919 */ /* 0x000e220000002100 */
[----:B------:R-:W-:Y:S01]  /*f0f0*/  UMOV UR4, 0xffffffff ;  /* 0xffffffff00047882 */ /* 0x000fe20000000000 */
[----:B0-----:R-:W-:-:S04]  /*f100*/  LOP3.LUT R9, R0, 0x1f, RZ, 0xc0, !PT ;  /* 0x0000001f00097812 */ /* 0x001fc800078ec0ff */
[----:B------:R-:W-:Y:S01]  /*f110*/  ISETP.NE.AND P0, PT, R9, 0x1f, PT ;  /* 0x0000001f0900780c */ /* 0x000fe20003f05270 */
[----:B------:R-:W-:-:S12]  /*f120*/  BRA.DIV UR4, `(.L_x_311) ;  /* 0x0000004604687947 */ /* 0x000fd8000b800000 */
[----:B------:R-:W-:Y:S01]  /*f130*/  IMAD.IADD R7, R19, 0x1, R9 ;  /* 0x0000000113077824 */ /* 0x000fe200078e0209 */
[----:B------:R-:W-:-:S04]  /*f140*/  ULDC UR4, c[0x0][0xc3c] ;  /* 0x00030f0000047ab9 */ /* 0x000fc80000000800 */
[----:B------:R-:W-:-:S13]  /*f150*/  ISETP.GE.OR P1, PT, R7, UR4, !P0 ;  /* 0x0000000407007c0c */ /* 0x000fda000c726670 */
[----:B------:R-:W0:Y:S08]  /*f160*/  @!P1 LDC.64 R2, c[0x0][0xc80] ;  /* 0x00032000ff029b82 */ /* 0x000e300000000a00 */
[----:B------:R-:W1:Y:S01]  /*f170*/  @!P1 LDC.64 R4, c[0x0][0xc78] ;  /* 0x00031e00ff049b82 */ /* 0x000e620000000a00 */
[----:B0-----:R-:W-:-:S05]  /*f180*/  @!P1 IMAD.WIDE R2, R7, 0x4, R2 ;  /* 0x0000000407029825 */ /* 0x001fca00078e0202 */
[----:B------:R1:W2:Y:S02]  /*f190*/  @!P1 LDG.E R6, desc[UR36][R2.64] ;  /* 0x0000002402069981 */ /* 0x0002a4000c1e1900 */
[----:B-1----:R-:W-:-:S05]  /*f1a0*/  @!P1 IMAD.WIDE R2, R7, 0x4, R4 ;  /* 0x0000000407029825 */ /* 0x002fca00078e0204 */
[----:B------:R-:W3:Y:S01]  /*f1b0*/  @!P1 LDG.E R5, desc[UR36][R2.64] ;  /* 0x0000002402059981 */ /* 0x000ee2000c1e1900 */
[----:B------:R-:W-:Y:S01]  /*f1c0*/  IMAD.MOV.U32 R7, RZ, RZ, RZ ;  /* 0x000000ffff077224 */ /* 0x000fe200078e00ff */
[C---:B------:R-:W-:Y:S01]  /*f1d0*/  ISETP.GE.U32.AND P2, PT, R9.reuse, 0x2, PT ;  /* 0x000000020900780c */ /* 0x040fe20003f46070 */
[----:B------:R-:W-:Y:S01]  /*f1e0*/  IMAD.MOV.U32 R4, RZ, RZ, RZ ;  /* 0x000000ffff047224 */ /* 0x000fe200078e00ff */
[C---:B------:R-:W-:Y:S01]  /*f1f0*/  ISETP.GE.U32.AND P3, PT, R9.reuse, 0x4, PT ;  /* 0x000000040900780c */ /* 0x040fe20003f66070 */
[----:B------:R-:W-:Y:S01]  /*f200*/  SHFL.IDX PT, R0, R16, RZ, 0x1f ;  /* 0x00001fff10007589 */ /* 0x000fe200000e0000 */
[C---:B------:R-:W-:Y:S02]  /*f210*/  ISETP.GE.U32.AND P4, PT, R9.reuse, 0x8, PT ;  /* 0x000000080900780c */ /* 0x040fe40003f86070 */
[----:B------:R-:W-:Y:S01]  /*f220*/  ISETP.GE.U32.AND P5, PT, R9, 0x10, PT ;  /* 0x000000100900780c */ /* 0x000fe20003fa6070 */
[----:B------:R-:W-:Y:S01]  /*f230*/  SHFL.IDX PT, R8, R16, 0x1, 0x1f ;  /* 0x00201f0010087f89 */ /* 0x000fe200000e0000 */
[----:B--2---:R-:W-:-:S02]  /*f240*/  @!P1 IMAD.MOV.U32 R7, RZ, RZ, R6 ;  /* 0x000000ffff079224 */ /* 0x004fc400078e0006 */
[----:B------:R-:W-:Y:S02]  /*f250*/  IMAD.MOV.U32 R6, RZ, RZ, RZ ;  /* 0x000000ffff067224 */ /* 0x000fe400078e00ff */
[----:B---3--:R-:W-:Y:S01]  /*f260*/  @!P1 IMAD.MOV.U32 R4, RZ, RZ, R5 ;  /* 0x000000ffff049224 */ /* 0x008fe200078e0005 */
[----:B------:R-:W-:-:S03]  /*f270*/  ISETP.NE.AND P1, PT, R9, RZ, PT ;  /* 0x000000ff0900720c */ /* 0x000fc60003f25270 */
[----:B------:R-:W-:-:S05]  /*f280*/  IMAD R13, R4, R7, RZ ;  /* 0x00000007040d7224 */ /* 0x000fca00078e02ff */
        /* <DEDUP_REMOVED lines=15> */
[----:B------:R0:W1:Y:S02]  /*f380*/  SHFL.IDX PT, R14, R2, 0x1f, 0x1f ;  /* 0x03e01f00020e7f89 */ /* 0x00006400000e0000 */
.L_x_441:
[----:B------:R-:W-:Y:S02]  /*f390*/  ULDC UR4, c[0x0][0xc38] ;  /* 0x00030e0000047ab9 */ /* 0x000fe40000000800 */
[----:B------:R-:W-:-:S04]  /*f3a0*/  IMAD.U32 R5, RZ, RZ, UR4 ;  /* 0x00000004ff057e24 */ /* 0x000fc8000f8e00ff */
[----:B-1----:R-:W-:-:S05]  /*f3b0*/  IMAD R14, R14, R5, RZ ;  /* 0x000000050e0e7224 */ /* 0x002fca00078e02ff */
[----:B------:R-:W-:-:S04]  /*f3c0*/  IADD3 R9, R8, R14, RZ ;  /* 0x0000000e08097210 */ /* 0x000fc80007ffe0ff */
[----:B------:R-:W-:-:S13]  /*f3d0*/  ISETP.GT.AND P6, PT, R9, R0, PT ;  /* 0x000000000900720c */ /* 0x000fda0003fc4270 */
[----:B------:R-:W-:Y:S05]  /*f3e0*/  @P6 BRA `(.L_x_312) ;  /* 0x0000000000a46947 */ /* 0x000fea0003800000 */
.L_x_315:
[----:B0-----:R-:W0:Y:S01]  /*f3f0*/  LDC R2, c[0x0][0xc3c] ;  /* 0x00030f00ff027b82 */ /* 0x001e220000000800 */
[----:B------:R-:W-:-:S05]  /*f400*/  VIADD R19, R19, 0x1f ;  /* 0x0000001f13137836 */ /* 0x000fca0000000000 */
[----:B0-----:R-:W-:-:S13]  /*f410*/  ISETP.GE.AND P6, PT, R19, R2, PT ;  /* 0x000000021300720c */ /* 0x001fda0003fc6270 */
[----:B------:R-:W-:Y:S05]  /*f420*/  @P6 BRA `(.L_x_313) ;  /* 0x0000000400b86947 */ /* 0x000fea0003800000 */
[----:B------:R-:W0:Y:S01]  /*f430*/  S2R R3, SR_TID.X ;  /* 0x0000000000037919 */ /* 0x000e220000002100 */
[----:B------:R-:W-:Y:S01]  /*f440*/  IMAD.MOV.U32 R7, RZ, RZ, RZ ;  /* 0x000000ffff077224 */ /* 0x000fe200078e00ff */
[----:B0-----:R-:W-:-:S05]  /*f450*/  LOP3.LUT R3, R3, 0x1f, RZ, 0xc0, !PT ;  /* 0x0000001f03037812 */ /* 0x001fca00078ec0ff */
[----:B------:R-:W-:-:S05]  /*f460*/  IMAD.IADD R11, R19, 0x1, R3 ;  /* 0x00000001130b7824 */ /* 0x000fca00078e0203 */
[----:B------:R-:W-:-:S13]  /*f470*/  ISETP.GE.OR P6, PT, R11, R2, !P0 ;  /* 0x000000020b00720c */ /* 0x000fda00047c6670 */
[----:B------:R-:W0:Y:S08]  /*f480*/  @!P6 LDC.64 R2, c[0x0][0xc80] ;  /* 0x00032000ff02eb82 */ /* 0x000e300000000a00 */
[----:B------:R-:W1:Y:S01]  /*f490*/  @!P6 LDC.64 R4, c[0x0][0xc78] ;  /* 0x00031e00ff04eb82 */ /* 0x000e620000000a00 */
[----:B0-----:R-:W-:-:S05]  /*f4a0*/  @!P6 IMAD.WIDE R2, R11, 0x4, R2 ;  /* 0x000000040b02e825 */ /* 0x001fca00078e0202 */
[----:B------:R1:W2:Y:S02]  /*f4b0*/  @!P6 LDG.E R7, desc[UR36][R2.64] ;  /* 0x000000240207e981 */ /* 0x0002a4000c1e1900 */
[----:B-1----:R-:W-:-:S04]  /*f4c0*/  @!P6 IMAD.WIDE R2, R11, 0x4, R4 ;  /* 0x000000040b02e825 */ /* 0x002fc800078e0204 */
[----:B------:R-:W-:-:S06]  /*f4d0*/  IMAD.MOV.U32 R4, RZ, RZ, RZ ;  /* 0x000000ffff047224 */ /* 0x000fcc00078e00ff */
[----:B------:R-:W2:Y:S01]  /*f4e0*/  @!P6 LDG.E R4, desc[UR36][R2.64] ;  /* 0x000000240204e981 */ /* 0x000ea2000c1e1900 */
[----:B------:R-:W-:Y:S01]  /*f4f0*/  UMOV UR4, 0xffffffff ;  /* 0xffffffff00047882 */ /* 0x000fe20000000000 */
[----:B--2---:R-:W-:Y:S02]  /*f500*/  IMAD R13, R4, R7, RZ ;  /* 0x00000007040d7224 */ /* 0x004fe400078e02ff */
[----:B------:R-:W-:Y:S05]  /*f510*/  BRA.DIV UR4, `(.L_x_314) ;  /* 0x0000004604a87947 */ /* 0x000fea000b800000 */
        /* <DEDUP_REMOVED lines=15> */
[----:B------:R0:W1:Y:S02]  /*f610*/  SHFL.IDX PT, R14, R2, 0x1f, 0x1f ;  /* 0x03e01f00020e7f89 */ /* 0x00006400000e0000 */
.L_x_449:
[----:B------:R-:W-:Y:S02]  /*f620*/  ULDC UR4, c[0x0][0xc38] ;  /* 0x00030e0000047ab9 */ /* 0x000fe40000000800 */
[----:B------:R-:W-:-:S04]  /*f630*/  IMAD.U32 R5, RZ, RZ, UR4 ;  /* 0x00000004ff057e24 */ /* 0x000fc8000f8e00ff */
[----:B-1----:R-:W-:-:S04]  /*f640*/  IMAD R14, R14, R5, RZ ;  /* 0x000000050e0e7224 */ /* 0x002fc800078e02ff */
[----:B------:R-:W-:-:S05]  /*f650*/  IMAD.IADD R9, R14, 0x1, R9 ;  /* 0x000000010e097824 */ /* 0x000fca00078e0209 */
[----:B------:R-:W-:-:S13]  /*f660*/  ISETP.GT.AND P6, PT, R9, R0, PT ;  /* 0x000000000900720c */ /* 0x000fda0003fc4270 */
[----:B------:R-:W-:Y:S05]  /*f670*/  @!P6 BRA `(.L_x_315) ;  /* 0xfffffffc005ce947 */ /* 0x000fea000383ffff */
.L_x_312:
[----:B------:R-:W-:Y:S01]  /*f680*/  IMAD.IADD R9, R9, 0x1, -R14 ;  /* 0x0000000109097824 */ /* 0x000fe200078e0a0e */
[----:B------:R-:W-:-:S03]  /*f690*/  UMOV UR4, 0xffffffff ;  /* 0xffffffff00047882 */ /* 0x000fc60000000000 */
[----:B------:R-:W-:-:S05]  /*f6a0*/  IMAD R3, R2, R5, R9 ;  /* 0x0000000502037224 */ /* 0x000fca00078e0209 */
[----:B------:R-:W-:Y:S01]  /*f6b0*/  ISETP.GT.AND P6, PT, R3, R0, PT ;  /* 0x000000000300720c */ /* 0x000fe20003fc4270 */
[----:B------:R-:W-:-:S12]  /*f6c0*/  BRA.DIV UR4, `(.L_x_316) ;  /* 0x0000004604f47947 */ /* 0x000fd8000b800000 */
[----:B------:R-:W-:-:S04]  /*f6d0*/  VOTE.ANY R3, PT, !P6 ;  /* 0x0000000000037806 */ /* 0x000fc800070e0100 */
[----:B------:R-:W1:Y:S02]  /*f6e0*/  POPC R8, R3 ;  /* 0x0000000300087309 */ /* 0x000e640000000000 */
[----:B-1----:R1:W2:Y:S04]  /*f6f0*/  SHFL.IDX PT, R7, R7, R8, 0x1f ;  /* 0x00001f0807077589 */ /* 0x0022a800000e0000 */
[----:B------:R1:W3:Y:S02]  /*f700*/  SHFL.IDX PT, R4, R4, R8, 0x1f ;  /* 0x00001f0804047589 */ /* 0x0002e400000e0000 */
.L_x_454:
[----:B------:R-:W-:-:S13]  /*f710*/  ISETP.NE.AND P0, PT, R3, RZ, PT ;  /* 0x000000ff0300720c */ /* 0x000fda0003f05270 */
[----:B------:R-:W-:Y:S05]  /*f720*/  @!P0 BRA `(.L_x_317) ;  /* 0x0000000000108947 */ /* 0x000fea0003800000 */
[----:B------:R-:W-:Y:S01]  /*f730*/  UMOV UR4, 0xffffffff ;  /* 0xffffffff00047882 */ /* 0x000fe20000000000 */
[----:B------:R-:W-:Y:S02]  /*f740*/  VIADD R12, R8, 0xffffffff ;  /* 0xffffffff080c7836 */ /* 0x000fe40000000000 */
[----:B------:R-:W-:Y:S05]  /*f750*/  BRA.DIV UR4, `(.L_x_318) ;  /* 0x0000004a042c7947 */ /* 0x000fea000b800000 */
[----:B------:R4:W0:Y:S02]  /*f760*/  SHFL.IDX PT, R6, R2, R12, 0x1f ;  /* 0x00001f0c02067589 */ /* 0x00082400000e0000 */
.L_x_317:
[----:B--2---:R-:W-:Y:S01]  /*f770*/  IABS R10, R7 ;  /* 0x00000007000a7213 */ /* 0x004fe20000000000 */
[----:B0-----:R-:W-:Y:S01]  /*f780*/  IMAD R16, R6, R5, R9 ;  /* 0x0000000506107224 */ /* 0x001fe200078e0209 */
[----:B---3--:R-:W-:Y:S01]  /*f790*/  IABS R5, R4 ;  /* 0x0000000400057213 */ /* 0x008fe20000000000 */
[----:B------:R-:W-:Y:S01]  /*f7a0*/  IMAD.IADD R19, R8, 0x1, R19 ;  /* 0x0000000108137824 */ /* 0x000fe200078e0213 */
[----:B------:R-:W0:Y:S01]  /*f7b0*/  I2F.RP R11, R10 ;  /* 0x0000000a000b7306 */ /* 0x000e220000209400 */
[----:B------:R-:W-:-:S07]  /*f7c0*/  IMAD.IADD R0, R0, 0x1, -R16 ;  /* 0x0000000100007824 */ /* 0x000fce00078e0a10 */
[----:B----4-:R-:W2:Y:S08]  /*f7d0*/  I2F.RP R12, R5 ;  /* 0x00000005000c7306 */ /* 0x010eb00000209400 */
[----:B0-----:R-:W0:Y:S08]  /*f7e0*/  MUFU.RCP R11, R11 ;  /* 0x0000000b000b7308 */ /* 0x001e300000001000 */
[----:B--2---:R-:W-:Y:S01]  /*f7f0*/  MUFU.RCP R12, R12 ;  /* 0x0000000c000c7308 */ /* 0x004fe20000001000 */
[----:B0-----:R-:W-:-:S07]  /*f800*/  IADD3 R2, R11, 0xffffffe, RZ ;  /* 0x0ffffffe0b027810 */ /* 0x001fce0007ffe0ff */
[----:B------:R0:W2:Y:S02]  /*f810*/  F2I.FTZ.U32.TRUNC.NTZ R3, R2 ;  /* 0x0000000200037305 */ /* 0x0000a4000021f000 */
[----:B0-----:R-:W-:Y:S02]  /*f820*/  IMAD.MOV.U32 R2, RZ, RZ, RZ ;  /* 0x000000ffff027224 */ /* 0x001fe400078e00ff */
[----:B--2---:R-:W-:-:S04]  /*f830*/  IMAD.MOV R9, RZ, RZ, -R3 ;  /* 0x000000ffff097224 */ /* 0x004fc800078e0a03 */
[----:B------:R-:W-:-:S04]  /*f840*/  IMAD R9, R9, R10, RZ ;  /* 0x0000000a09097224 */ /* 0x000fc800078e02ff */
[----:B------:R-:W-:Y:S01]  /*f850*/  IMAD.HI.U32 R3, R3, R9, R2 ;  /* 0x0000000903037227 */ /* 0x000fe200078e0002 */
[----:B------:R-:W-:Y:S02]  /*f860*/  IABS R2, R7 ;  /* 0x0000000700027213 */ /* 0x000fe40000000000 */
[----:B------:R-:W-:-:S03]  /*f870*/  IABS R9, R0 ;  /* 0x0000000000097213 */ /* 0x000fc60000000000 */
[----:B------:R-:W-:Y:S02]  /*f880*/  IMAD.MOV R2, RZ, RZ, -R2 ;  /* 0x000000ffff027224 */ /* 0x000fe400078e0a02 */
[----:B------:R-:W-:-:S04]  /*f890*/  IMAD.HI.U32 R6, R3, R9, RZ ;  /* 0x0000000903067227 */ /* 0x000fc800078e00ff */
[----:B------:R-:W-:Y:S02]  /*f8a0*/  VIADD R3, R12, 0xffffffe ;  /* 0x0ffffffe0c037836 */ /* 0x000fe40000000000 */
[----:B------:R-:W-:-:S04]  /*f8b0*/  IMAD R9, R6, R2, R9 ;  /* 0x0000000206097224 */ /* 0x000fc800078e0209 */
[----:B------:R-:W0:Y:S01]  /*f8c0*/  F2I.FTZ.U32.TRUNC.NTZ R3, R3 ;  /* 0x0000000300037305 */ /* 0x000e22000021f000 */
[----:B------:R-:W-:-:S13]  /*f8d0*/  ISETP.GT.U32.AND P1, PT, R10, R9, PT ;  /* 0x000000090a00720c */ /* 0x000fda0003f24070 */
[----:B------:R-:W-:Y:S01]  /*f8e0*/  @!P1 IMAD.IADD R9, R9, 0x1, -R10 ;  /* 0x0000000109099824 */ /* 0x000fe200078e0a0a */
[----:B0-----:R-:W-:Y:S01]  /*f8f0*/  IADD3 R2, RZ, -R3, RZ ;  /* 0x80000003ff027210 */ /* 0x001fe20007ffe0ff */
[----:B------:R-:W-:Y:S01]  /*f900*/  @!P1 VIADD R6, R6, 0x1 ;  /* 0x0000000106069836 */ /* 0x000fe20000000000 */
[----:B------:R-:W-:Y:S02]  /*f910*/  ISETP.NE.AND P1, PT, R7, RZ, PT ;  /* 0x000000ff0700720c */ /* 0x000fe40003f25270 */
[----:B------:R-:W-:Y:S01]  /*f920*/  ISETP.GE.U32.AND P0, PT, R9, R10, PT ;  /* 0x0000000a0900720c */ /* 0x000fe20003f06070 */
[----:B------:R-:W-:Y:S02]  /*f930*/  IMAD R9, R2, R5, RZ ;  /* 0x0000000502097224 */ /* 0x000fe400078e02ff */
[----:B------:R-:W-:-:S04]  /*f940*/  IMAD.MOV.U32 R2, RZ, RZ, RZ ;  /* 0x000000ffff027224 */ /* 0x000fc800078e00ff */
[----:B------:R-:W-:Y:S01]  /*f950*/  IMAD.HI.U32 R9, R3, R9, R2 ;  /* 0x0000000903097227 */ /* 0x000fe200078e0002 */
[----:B------:R-:W-:Y:S02]  /*f960*/  LOP3.LUT R2, R0, R7, RZ, 0x3c, !PT ;  /* 0x0000000700027212 */ /* 0x000fe400078e3cff */
[----:B------:R-:W-:Y:S02]  /*f970*/  IABS R3, R4 ;  /* 0x0000000400037213 */ /* 0x000fe40000000000 */
[----:B------:R-:W-:Y:S01]  /*f980*/  ISETP.GE.AND P2, PT, R2, RZ, PT ;  /* 0x000000ff0200720c */ /* 0x000fe20003f46270 */
[----:B------:R-:W-:Y:S02]  /*f990*/  @P0 VIADD R6, R6, 0x1 ;  /* 0x0000000106060836 */ /* 0x000fe40000000000 */
[----:B------:R-:W-:-:S10]  /*f9a0*/  IMAD.MOV R3, RZ, RZ, -R3 ;  /* 0x000000ffff037224 */ /* 0x000fd400078e0a03 */
[----:B------:R-:W-:Y:S01]  /*f9b0*/  @!P2 IMAD.MOV R6, RZ, RZ, -R6 ;  /* 0x000000ffff06a224 */ /* 0x000fe200078e0a06 */
[----:B------:R-:W-:-:S04]  /*f9c0*/  @!P1 LOP3.LUT R6, RZ, R7, RZ, 0x33, !PT ;  /* 0x00000007ff069212 */ /* 0x000fc800078e33ff */
[-C--:B------:R-:W-:Y:S01]  /*f9d0*/  IABS R2, R6.reuse ;  /* 0x0000000600027213 */ /* 0x080fe20000000000 */
[----:B------:R-:W-:-:S04]  /*f9e0*/  IMAD R7, R7, R6, RZ ;  /* 0x0000000607077224 */ /* 0x000fc800078e02ff */
[----:B------:R-:W-:-:S04]  /*f9f0*/  IMAD.HI.U32 R9, R9, R2, RZ ;  /* 0x0000000209097227 */ /* 0x000fc800078e00ff */
[----:B------:R-:W-:Y:S02]  /*fa00*/  IMAD R2, R9, R3, R2 ;  /* 0x0000000309027224 */ /* 0x000fe400078e0202 */
[----:B------:R-:W-:-:S03]  /*fa10*/  IMAD.IADD R17, R0, 0x1, -R7 ;  /* 0x0000000100117824 */ /* 0x000fc600078e0a07 */
[----:B------:R-:W-:-:S13]  /*fa20*/  ISETP.GT.U32.AND P1, PT, R5, R2, PT ;  /* 0x000000020500720c */ /* 0x000fda0003f24070 */
[----:B------:R-:W-:Y:S01]  /*fa30*/  @!P1 IMAD.IADD R2, R2, 0x1, -R5 ;  /* 0x0000000102029824 */ /* 0x000fe200078e0a05 */
[----:B------:R-:W-:Y:S02]  /*fa40*/  @!P1 IADD3 R9, R9, 0x1, RZ ;  /* 0x0000000109099810 */ /* 0x000fe40007ffe0ff */
[----:B------:R-:W-:Y:S02]  /*fa50*/  ISETP.NE.AND P1, PT, R4, RZ, PT ;  /* 0x000000ff0400720c */ /* 0x000fe40003f25270 */
[----:B------:R-:W-:Y:S02]  /*fa60*/  ISETP.GE.U32.AND P0, PT, R2, R5, PT ;  /* 0x000000050200720c */ /* 0x000fe40003f06070 */
[----:B------:R-:W-:-:S04]  /*fa70*/  LOP3.LUT R2, R6, R4, RZ, 0x3c, !PT ;  /* 0x0000000406027212 */ /* 0x000fc800078e3cff */
[----:B------:R-:W-:-:S07]  /*fa80*/  ISETP.GE.AND P2, PT, R2, RZ, PT ;  /* 0x000000ff0200720c */ /* 0x000fce0003f46270 */
[----:B------:R-:W-:-:S06]  /*fa90*/  @P0 VIADD R9, R9, 0x1 ;  /* 0x0000000109090836 */ /* 0x000fcc0000000000 */
[----:B------:R-:W-:Y:S01]  /*faa0*/  @!P2 IMAD.MOV R9, RZ, RZ, -R9 ;  /* 0x000000ffff09a224 */ /* 0x000fe200078e0a09 */
[----:B------:R-:W-:-:S05]  /*fab0*/  @!P1 LOP3.LUT R9, RZ, R4, RZ, 0x33, !PT ;  /* 0x00000004ff099212 */ /* 0x000fca00078e33ff */
[--C-:B------:R-:W-:Y:S02]  /*fac0*/  IMAD.MOV R3, RZ, RZ, -R9.reuse ;  /* 0x000000ffff037224 */ /* 0x100fe400078e0a09 */
[C---:B------:R-:W-:Y:S02]  /*fad0*/  IMAD R9, R4.reuse, 0x1000000, R9 ;  /* 0x0100000004097824 */ /* 0x040fe400078e0209 */
[----:B------:R-:W-:-:S05]  /*fae0*/  IMAD R18, R4, R3, R6 ;  /* 0x0000000304127224 */ /* 0x000fca00078e0206 */
[----:B------:R-:W-:Y:S01]  /*faf0*/  LEA R18, R18, R9, 0x10 ;  /* 0x0000000912127211 */ /* 0x000fe200078e80ff */
[----:B------:R-:W-:Y:S06]  /*fb00*/  BRA `(.L_x_319) ;  /* 0x00000000001c7947 */ /* 0x000fec0003800000 */
.L_x_313:
[----:B------:R-:W-:Y:S01]  /*fb10*/  UMOV UR4, URZ ;  /* 0x0000003f00047c82 */ /* 0x000fe20008000000 */
[----:B------:R-:W-:Y:S01]  /*fb20*/  UMOV UR5, URZ ;  /* 0x0000003f00057c82 */ /* 0x000fe20008000000 */
[----:B------:R-:W-:Y:S01]  /*fb30*/  ULDC UR6, c[0x0][0xc3c] ;  /* 0x00030f0000067ab9 */ /* 0x000fe20000000800 */
[----:B------:R-:W-:Y:S02]  /*fb40*/  IMAD.MOV.U32 R16, RZ, RZ, R0 ;  /* 0x000000ffff107224 */ /* 0x000fe400078e0000 */
[----:B------:R-:W-:Y:S02]  /*fb50*/  IMAD.U32 R17, RZ, RZ, UR4 ;  /* 0x00000004ff117e24 */ /* 0x000fe4000f8e00ff */
[----:B------:R-:W-:Y:S02]  /*fb60*/  IMAD.U32 R18, RZ, RZ, UR5 ;  /* 0x00000005ff127e24 */ /* 0x000fe4000f8e00ff */
[----:B------:R-:W-:-:S07]  /*fb70*/  IMAD.U32 R19, RZ, RZ, UR6 ;  /* 0x00000006ff137e24 */ /* 0x000fce000f8e00ff */
.L_x_319:
[----:B------:R-:W0:Y:S01]  /*fb80*/  S2R R0, SR_TID.X ;  /* 0x0000000000007919 */ /* 0x000e220000002100 */
[----:B------:R-:W-:Y:S05]  /*fb90*/  WARPSYNC.ALL ;  /* 0x0000000000007948 */ /* 0x000fea0003800000 */
[----:B------:R-:W-:Y:S01]  /*fba0*/  BAR.SYNC.DEFER_BLOCKING 0x4, 0x180 ;  /* 0x0106000000007b1d */ /* 0x000fe20000010000 */
[----:B0-----:R-:W-:-:S04]  /*fbb0*/  LOP3.LUT R0, R0, 0x1f, RZ, 0xc0, !PT ;  /* 0x0000001f00007812 */ /* 0x001fc800078ec0ff */
[----:B------:R-:W-:-:S13]  /*fbc0*/  ISETP.NE.AND P0, PT, R0, RZ, PT ;  /* 0x000000ff0000720c */ /* 0x000fda0003f05270 */
[----:B------:R-:W0:Y:S01]  /*fbd0*/  @!P0 S2R R3, SR_CgaCtaId ;  /* 0x0000000000038919 */ /* 0x000e220000008800 */
[----:B------:R-:W-:-:S04]  /*fbe0*/  @!P0 MOV R0, 0x400 ;  /* 0x0000040000008802 */ /* 0x000fc80000000f00 */
[----:B0-----:R-:W-:-:S05]  /*fbf0*/  @!P0 LEA R22, R3, R0, 0x18 ;  /* 0x0000000003168211 */ /* 0x001fca00078ec0ff */
[----:B------:R0:W-:Y:S01]  /*fc00*/  @!P0 STS.128 [R22+0x288d0], R16 ;  /* 0x0288d01016008388 */ /* 0x0001e20000000c00 */
[----:B------:R-:W-:Y:S06]  /*fc10*/  BAR.ARV 0x5, 0x180 ;  /* 0x0146000000007b1d */ /* 0x000fec0000002000 */
.L_x_310:
[----:B------:R-:W-:Y:S02]  /*fc20*/  ULDC UR4, c[0x0][0xc3c] ;  /* 0x00030f0000047ab9 */ /* 0x000fe40000000800 */
[----:B---3--:R-:W-:-:S13]  /*fc30*/  ISETP.GE.AND P0, PT, R19, UR4, PT ;  /* 0x0000000413007c0c */ /* 0x008fda000bf06270 */
[----:B------:R-:W-:Y:S05]  /*fc40*/  @!P0 BRA `(.L_x_320) ;  /* 0xffffffb400888947 */ /* 0x000fea000383ffff */
[----:B------:R-:W-:Y:S05]  /*fc50*/  BSYNC B8 ;  /* 0x0000000000087941 */ /* 0x000fea0003800000 */
.L_x_257:
[----:B0-----:R-:W3:Y:S01]  /*fc60*/  LDL.LU R0, [R1+0x20] ;  /* 0x0000200001007983 */ /* 0x001ee20000300800 */
[----:B------:R-:W-:Y:S01]  /*fc70*/  BSSY B0, `(.L_x_321) ;  /* 0x000000b000007945 */ /* 0x000fe20003800000 */
[----:B------:R-:W0:Y:S01]  /*fc80*/  S2R R5, SR_CgaCtaId ;  /* 0x0000000000057919 */ /* 0x000e220000008800 */
[----:B---3--:R-:W-:-:S05]  /*fc90*/  VIADD R0, R0, 0x1 ;  /* 0x0000000100007836 */ /* 0x008fca0000000000 */
[----:B------:R-:W-:-:S04]  /*fca0*/  LEA.HI R2, R0, R0, RZ, 0x1 ;  /* 0x0000000000027211 */ /* 0x000fc800078f08ff */
[----:B------:R-:W-:Y:S02]  /*fcb0*/  LOP3.LUT R3, R2, 0xfffffffe, RZ, 0xc0, !PT ;  /* 0xfffffffe02037812 */ /* 0x000fe400078ec0ff */
[----:B------:R-:W-:-:S03]  /*fcc0*/  MOV R2, 0x400 ;  /* 0x0000040000027802 */ /* 0x000fc60000000f00 */
[----:B------:R-:W-:Y:S01]  /*fcd0*/  IMAD.IADD R0, R0, 0x1, -R3 ;  /* 0x0000000100007824 */ /* 0x000fe200078e0a03 */
[----:B0-----:R-:W-:-:S04]  /*fce0*/  LEA R4, R5, R2, 0x18 ;  /* 0x0000000205047211 */ /* 0x001fc800078ec0ff */
[----:B------:R-:W-:-:S04]  /*fcf0*/  SHF.L.U32 R0, R0, 0x1f, RZ ;  /* 0x0000001f00007819 */ /* 0x000fc800000006ff */
[----:B------:R-:W0:Y:S02]  /*fd00*/  SYNCS.PHASECHK.TRANS64.TRYWAIT P0, [R4+URZ+0x28820], R0 ;  /* 0x02882000040075a7 */ /* 0x000e24000800017f */
[----:B0-----:R-:W-:Y:S05]  /*fd10*/  @!P0 BRA `(.L_x_322) ;  /* 0x0000004000e48947 */ /* 0x001fea0003800000 */
.L_x_457:
[----:B------:R-:W-:Y:S05]  /*fd20*/  BSYNC B0 ;  /* 0x0000000000007941 */ /* 0x000fea0003800000 */
.L_x_321:
[----:B------:R-:W-:-:S03]  /*fd30*/  UMOV UR4, 0xffffffff ;  /* 0xffffffff00047882 */ /* 0x000fc60000000000 */
[----:B------:R-:W-:Y:S05]  /*fd40*/  BRA.DIV UR4, `(.L_x_323) ;  /* 0x0000004204ec7947 */ /* 0x000fea000b800000 */
[----:B0-----:R-:W0:Y:S02]  /*fd50*/  S2R R0, SR_TID.X ;  /* 0x0000000000007919 */ /* 0x001e240000002100 */
[----:B0-----:R-:W-:-:S04]  /*fd60*/  SHF.R.U32.HI R0, RZ, 0x5, R0 ;  /* 0x00000005ff007819 */ /* 0x001fc80000011600 */
[----:B------:R-:W-:-:S05]  /*fd70*/  LOP3.LUT R0, R0, 0x3, RZ, 0xc0, !PT ;  /* 0x0000000300007812 */ /* 0x000fca00078ec0ff */
[----:B------:R0:W3:Y:S02]  /*fd80*/  SHFL.IDX PT, R14, R0, RZ, 0x1f ;  /* 0x00001fff000e7589 */ /* 0x0000e400000e0000 */
.L_x_460:
[----:B---3--:R-:W-:Y:S01]  /*fd90*/  ISETP.NE.AND P0, PT, R14, RZ, PT ;  /* 0x000000ff0e00720c */ /* 0x008fe20003f05270 */
[----:B------:R-:W-:-:S12]  /*fda0*/  BSSY B0, `(.L_x_324) ;  /* 0x0000024000007945 */ /* 0x000fd80003800000 */
[----:B------:R-:W-:Y:S05]  /*fdb0*/  @P0 BRA `(.L_x_325) ;  /* 0x0000000000880947 */ /* 0x000fea0003800000 */
[----:B------:R-:W-:-:S03]  /*fdc0*/  UMOV UR4, 0xffffffff ;  /* 0xffffffff00047882 */ /* 0x000fc60000000000 */
[----:B------:R-:W-:Y:S05]  /*fdd0*/  BRA.DIV UR4, `(.L_x_326) ;  /* 0x0000004204fc7947 */ /* 0x000fea000b800000 */
[----:B------:R-:W-:-:S13]  /*fde0*/  ELECT P6, URZ, PT ;  /* 0x00000000003f782f */ /* 0x000fda00038c0000 */
.L_x_463:
[----:B------:R-:W-:Y:S05]  /*fdf0*/  @!P6 BRA `(.L_x_325) ;  /* 0x000000000078e947 */ /* 0x000fea0003800000 */
[----:B0-----:R-:W3:Y:S02]  /*fe00*/  LDL.LU R0, [R1+0x4] ;  /* 0x0000040001007983 */ /* 0x001ee40000300800 */
[----:B---3--:R-:W-:-:S04]  /*fe10*/  LOP3.LUT R0, R0, 0x2, RZ, 0xfc, !PT ;  /* 0x0000000200007812 */ /* 0x008fc800078efcff */
[----:B------:R-:W-:-:S13]  /*fe20*/  ISETP.NE.AND P0, PT, R0, 0x3, PT ;  /* 0x000000030000780c */ /* 0x000fda0003f05270 */
[----:B------:R-:W-:Y:S05]  /*fe30*/  @!P0 BRA `(.L_x_327) ;  /* 0x0000000000048947 */ /* 0x000fea0003800000 */
[----:B------:R-:W-:Y:S01]  /*fe40*/  BPT.TRAP 0x1 ;  /* 0x000000040000795c */ /* 0x000fe20000300000 */
.L_x_327:
[C---:B------:R-:W-:Y:S01]  /*fe50*/  LEA R5, R25.reuse, R4, 0x3 ;  /* 0x0000000419057211 */ /* 0x040fe200078e18ff */
[----:B------:R-:W-:Y:S01]  /*fe60*/  VIADD R25, R25, 0x1 ;  /* 0x0000000119197836 */ /* 0x000fe20000000000 */
[----:B------:R-:W-:-:S04]  /*fe70*/  SHF.L.U32 R0, R28, 0x1f, RZ ;  /* 0x0000001f1c007819 */ /* 0x000fc800000006ff */
[----:B------:R-:W0:Y:S01]  /*fe80*/  SYNCS.PHASECHK.TRANS64.TRYWAIT P1, [R5+URZ+0x28840], R0 ;  /* 0x02884000050075a7 */ /* 0x000e22000802017f */
[----:B------:R-:W-:-:S04]  /*fe90*/  ISETP.NE.AND P2, PT, R25, 0x2, PT ;  /* 0x000000021900780c */ /* 0x000fc80003f45270 */
[----:B------:R-:W-:Y:S01]  /*fea0*/  SEL R3, RZ, 0x1, P2 ;  /* 0x00000001ff037807 */ /* 0x000fe20001000000 */
[----:B0-----:R-:W-:Y:S08]  /*feb0*/  @!P1 BRA `(.L_x_328) ;  /* 0x0000004000e49947 */ /* 0x001ff00003800000 */
.L_x_464:
[----:B------:R-:W-:Y:S02]  /*fec0*/  SEL R25, R25, RZ, P2 ;  /* 0x000000ff19197207 */ /* 0x000fe40001000000 */
[----:B------:R-:W-:Y:S01]  /*fed0*/  LOP3.LUT R2, R28, R3, RZ, 0x3c, !PT ;  /* 0x000000031c027212 */ /* 0x000fe200078e3cff */
[----:B------:R-:W-:Y:S06]  /*fee0*/  @!P0 BRA `(.L_x_329) ;  /* 0x0000000000048947 */ /* 0x000fec0003800000 */
[----:B------:R-:W-:Y:S01]  /*fef0*/  BPT.TRAP 0x1 ;  /* 0x000000040000795c */ /* 0x000fe20000300000 */
.L_x_329:
[----:B------:R-:W-:Y:S01]  /*ff00*/  IMAD R25, R25, 0x8, R4 ;  /* 0x0000000819197824 */ /* 0x000fe200078e0204 */
[----:B------:R-:W-:-:S04]  /*ff10*/  SHF.L.U32 R2, R2, 0x1f, RZ ;  /* 0x0000001f02027819 */ /* 0x000fc800000006ff */
[----:B------:R-:W3:Y:S02]  /*ff20*/  SYNCS.PHASECHK.TRANS64.TRYWAIT P1, [R25+URZ+0x28840], R2 ;  /* 0x02884002190075a7 */ /* 0x000ee4000802017f */
[----:B---3--:R-:W-:Y:S05]  /*ff30*/  @!P1 BRA `(.L_x_330) ;  /* 0x0000004000d89947 */ /* 0x008fea0003800000 */
.L_x_465:
[----:B------:R-:W-:Y:S05]  /*ff40*/  @!P0 BRA `(.L_x_331) ;  /* 0x0000000000048947 */ /* 0x000fea0003800000 */
[----:B------:R-:W-:Y:S01]  /*ff50*/  BPT.TRAP 0x1 ;  /* 0x000000040000795c */ /* 0x000fe20000300000 */
.L_x_331:
[----:B------:R-:W4:Y:S02]  /*ff60*/  SYNCS.PHASECHK.TRANS64.TRYWAIT P1, [R5+URZ+0x28860], R0 ;  /* 0x02886000050075a7 */ /* 0x000f24000802017f */
[----:B----4-:R-:W-:Y:S05]  /*ff70*/  @!P1 BRA `(.L_x_332) ;  /* 0x0000004000dc9947 */ /* 0x010fea0003800000 */
.L_x_466:
[----:B------:R-:W-:Y:S05]  /*ff80*/  @!P0 BRA `(.L_x_333) ;  /* 0x0000000000048947 */ /* 0x000fea0003800000 */
[----:B------:R-:W-:Y:S01]  /*ff90*/  BPT.TRAP 0x1 ;  /* 0x000000040000795c */ /* 0x000fe20000300000 */
.L_x_333:
[----:B------:R0:W0:Y:S02]  /*ffa0*/  SYNCS.PHASECHK.TRANS64.TRYWAIT P0, [R25+URZ+0x28860], R2 ;  /* 0x02886002190075a7 */ /* 0x000024000800017f */
[----:B0-----:R-:W-:Y:S05]  /*ffb0*/  @!P0 NANOSLEEP.SYNCS 0x989680 ;  /* 0x009896800000895d */ /* 0x001fea0003900000 */
[----:B------:R-:W0:Y:S02]  /*ffc0*/  @!P0 SYNCS.PHASECHK.TRANS64 P0, [R25+URZ+0x28860], R2 ;  /* 0x02886002190085a7 */ /* 0x000e24000800007f */
[----:B0-----:R-:W-:Y:S05]  /*ffd0*/  @!P0 BRA `(.L_x_333) ;  /* 0xfffffffc00f08947 */ /* 0x001fea000383ffff */
.L_x_325:
[----:B------:R-:W-:Y:S05]  /*ffe0*/  BSYNC B0 ;  /* 0x0000000000007941 */ /* 0x000fea0003800000 */
.L_x_324:
[----:B------:R-:W-:Y:S05]  /*fff0*/  EXIT ;  /* 0x000000000000794d */ /* 0x000fea0003800000 */
.L_x_204:
[----:B0-----:R-:W-:-:S04]  /*10000*/  IMAD.U32 R3, RZ, RZ, UR42 ;  /* 0x0000002aff037e24 */ /* 0x001fc8000f8e00ff */
[----:B------:R0:W1:Y:S03]  /*10010*/  SYNCS.PHASECHK.TRANS64.TRYWAIT P1, [R3+URZ+0x28800], R0 ;  /* 0x02880000030075a7 */ /* 0x000066000802017f */
[----:B-1----:R-:W-:Y:S05]  /*10020*/  @!P1 NANOSLEEP.SYNCS 0x989680 ;  /* 0x009896800000995d */ /* 0x002fea0003900000 */
[----:B------:R-:W1:Y:S02]  /*10030*/  @!P1 SYNCS.PHASECHK.TRANS64 P1, [R3+URZ+0x28800], R0 ;  /* 0x02880000030095a7 */ /* 0x000e64000802007f */
[----:B-1----:R-:W-:Y:S05]  /*10040*/  @!P1 BRA `(.L_x_204) ;  /* 0xfffffffc00ec9947 */ /* 0x002fea000383ffff */
[----:B------:R-:W-:Y:S05]  /*10050*/  BRA `(.L_x_334) ;  /* 0xffffff1800287947 */ /* 0x000fea000383ffff */
.L_x_208:
[----:B-1----:R1:W2:Y:S02]  /*10060*/  SYNCS.PHASECHK.TRANS64.TRYWAIT P1, [R0+URZ+0x28830], R3 ;  /* 0x02883003000075a7 */ /* 0x0022a4000802017f */
[----:B--2---:R-:W-:Y:S05]  /*10070*/  @!P1 NANOSLEEP.SYNCS 0x989680 ;  /* 0x009896800000995d */ /* 0x004fea0003900000 */
[----:B------:R-:W2:Y:S02]  /*10080*/  @!P1 SYNCS.PHASECHK.TRANS64 P1, [R0+URZ+0x28830], R3 ;  /* 0x02883003000095a7 */ /* 0x000ea4000802007f */
[----:B--2---:R-:W-:Y:S05]  /*10090*/  @!P1 BRA `(.L_x_208) ;  /* 0xfffffffc00f09947 */ /* 0x004fea000383ffff */
[----:B------:R-:W-:Y:S05]  /*100a0*/  BRA `(.L_x_207) ;  /* 0xffffff1800487947 */ /* 0x000fea000383ffff */
.L_x_214:
[----:B-1----:R-:W-:-:S04]  /*100b0*/  IMAD.U32 R8, RZ, RZ, UR6 ;  /* 0x00000006ff087e24 */ /* 0x002fc8000f8e00ff */
[----:B------:R1:W2:Y:S03]  /*100c0*/  SYNCS.PHASECHK.TRANS64.TRYWAIT P1, [R8+URZ+0x28830], R7 ;  /* 0x02883007080075a7 */ /* 0x0002a6000802017f */
[----:B--2---:R-:W-:Y:S05]  /*100d0*/  @!P1 NANOSLEEP.SYNCS 0x989680 ;  /* 0x009896800000995d */ /* 0x004fea0003900000 */
[----:B------:R-:W2:Y:S02]  /*100e0*/  @!P1 SYNCS.PHASECHK.TRANS64 P1, [R8+URZ+0x28830], R7 ;  /* 0x02883007080095a7 */ /* 0x000ea4000802007f */
[----:B--2---:R-:W-:Y:S05]  /*100f0*/  @!P1 BRA `(.L_x_214) ;  /* 0xfffffffc00ec9947 */ /* 0x004fea000383ffff */
[----:B------:R-:W-:Y:S05]  /*10100*/  BRA `(.L_x_211) ;  /* 0xffffff4400747947 */ /* 0x000fea000383ffff */
.L_x_218:
[----:B-1----:R-:W-:-:S04]  /*10110*/  IMAD.U32 R8, RZ, RZ, UR6 ;  /* 0x00000006ff087e24 */ /* 0x002fc8000f8e00ff */
[----:B------:R1:W2:Y:S03]  /*10120*/  SYNCS.PHASECHK.TRANS64.TRYWAIT P1, [R8+URZ+0x28850], R7 ;  /* 0x02885007080075a7 */ /* 0x0002a6000802017f */
[----:B--2---:R-:W-:Y:S05]  /*10130*/  @!P1 NANOSLEEP.SYNCS 0x989680 ;  /* 0x009896800000995d */ /* 0x004fea0003900000 */
[----:B------:R-:W2:Y:S02]  /*10140*/  @!P1 SYNCS.PHASECHK.TRANS64 P1, [R8+URZ+0x28850], R7 ;  /* 0x02885007080095a7 */ /* 0x000ea4000802007f */
[----:B--2---:R-:W-:Y:S05]  /*10150*/  @!P1 BRA `(.L_x_218) ;  /* 0xfffffffc00ec9947 */ /* 0x004fea000383ffff */
[----:B------:R-:W-:Y:S05]  /*10160*/  BRA `(.L_x_215) ;  /* 0xffffff4800547947 */ /* 0x000fea000383ffff */
.L_x_225:
[----:B-1----:R-:W-:-:S04]  /*10170*/  IMAD.U32 R5, RZ, RZ, UR5 ;  /* 0x00000005ff057e24 */ /* 0x002fc8000f8e00ff */
[----:B------:R1:W2:Y:S03]  /*10180*/  SYNCS.PHASECHK.TRANS64.TRYWAIT P1, [R5+URZ+0x28850], R4 ;  /* 0x02885004050075a7 */ /* 0x0002a6000802017f */
[----:B--2---:R-:W-:Y:S05]  /*10190*/  @!P1 NANOSLEEP.SYNCS 0x989680 ;  /* 0x009896800000995d */ /* 0x004fea0003900000 */
[----:B------:R-:W2:Y:S02]  /*101a0*/  @!P1 SYNCS.PHASECHK.TRANS64 P1, [R5+URZ+0x28850], R4 ;  /* 0x02885004050095a7 */ /* 0x000ea4000802007f */
[----:B--2---:R-:W-:Y:S05]  /*101b0*/  @!P1 BRA `(.L_x_225) ;  /* 0xfffffffc00ec9947 */ /* 0x004fea000383ffff */
[----:B------:R-:W-:Y:S05]  /*101c0*/  BRA `(.L_x_224) ;  /* 0xffffff6c005c7947 */ /* 0x000fea000383ffff */
.L_x_271:
[----:B------:R-:W0:Y:S01]  /*101d0*/  S2R R20, SR_TID.X ;  /* 0x0000000000147919 */ /* 0x000e220000002100 */
[----:B------:R-:W-:Y:S01]  /*101e0*/  BSSY B0, `(.L_x_335) ;  /* 0x000000a000007945 */ /* 0x000fe20003800000 */
[----:B------:R-:W-:Y:S02]  /*101f0*/  IMAD.MOV.U32 R12, RZ, RZ, RZ ;  /* 0x000000ffff0c7224 */ /* 0x000fe400078e00ff */
[----:B------:R-:W-:Y:S02]  /*10200*/  IMAD.MOV.U32 R11, RZ, RZ, 0x1f ;  /* 0x0000001fff0b7424 */ /* 0x000fe400078e00ff */
[----:B------:R-:W-:Y:S01]  /*10210*/  IMAD.MOV.U32 R15, RZ, RZ, -0x1 ;  /* 0xffffffffff0f7424 */ /* 0x000fe200078e00ff */
[----:B0-----:R-:W-:-:S04]  /*10220*/  SHF.R.U32.HI R10, RZ, 0x5, R20 ;  /* 0x00000005ff0a7819 */ /* 0x001fc80000011614 */
[----:B------:R-:W-:-:S04]  /*10230*/  LOP3.LUT R10, R10, 0x3, RZ, 0xc0, !PT ;  /* 0x000000030a0a7812 */ /* 0x000fc800078ec0ff */
[----:B------:R-:W-:-:S07]  /*10240*/  MOV R13, R10 ;  /* 0x0000000a000d7202 */ /* 0x000fce0000000f00 */
[----:B-----5:R-:W-:Y:S05]  /*10250*/  WARPSYNC.COLLECTIVE R15, `(.L_x_336) ;  /* 0x000000000f087348 */ /* 0x020fea0003c00000 */
[----:B------:R0:W1:Y:S02]  /*10260*/  SHFL.IDX P6, R14, R13, R12, R11 ;  /* 0x0000000c0d0e7389 */ /* 0x00006400000c000b */
[----:B01---5:R-:W-:Y:S01]  /*10270*/  ENDCOLLECTIVE ;  /* 0x000000000000791b */ /* 0x023fe20003800000 */
.L_x_336:
[----:B------:R-:W-:Y:S05]  /*10280*/  BSYNC B0 ;  /* 0x0000000000007941 */ /* 0x000fea0003800000 */
.L_x_335:
[----:B------:R-:W-:Y:S05]  /*10290*/  BRA `(.L_x_337) ;  /* 0xffffffbc00c47947 */ /* 0x000fea000383ffff */
.L_x_274:
[----:B0-----:R0:W1:Y:S02]  /*102a0*/  SYNCS.PHASECHK.TRANS64.TRYWAIT P0, [R7+URZ+0x28840], R2 ;  /* 0x02884002070075a7 */ /* 0x001064000800017f */
[----:B-1----:R-:W-:Y:S05]  /*102b0*/  @!P0 NANOSLEEP.SYNCS 0x989680 ;  /* 0x009896800000895d */ /* 0x002fea0003900000 */
[----:B------:R-:W1:Y:S02]  /*102c0*/  @!P0 SYNCS.PHASECHK.TRANS64 P0, [R7+URZ+0x28840], R2 ;  /* 0x02884002070085a7 */ /* 0x000e64000800007f */
[----:B-1----:R-:W-:Y:S05]  /*102d0*/  @!P0 BRA `(.L_x_274) ;  /* 0xfffffffc00f08947 */ /* 0x002fea000383ffff */
[----:B------:R-:W-:Y:S05]  /*102e0*/  BRA `(.L_x_338) ;  /* 0xffffffc000187947 */ /* 0x000fea000383ffff */
.L_x_275:
[----:B------:R-:W-:Y:S01]  /*102f0*/  BSSY B0, `(.L_x_339) ;  /* 0x0000008000007945 */ /* 0x000fe20003800000 */
[----:B------:R-:W-:Y:S01]  /*10300*/  IMAD.MOV.U32 R13, RZ, RZ, R0 ;  /* 0x000000ffff0d7224 */ /* 0x000fe200078e0000 */
[----:B------:R-:W-:Y:S01]  /*10310*/  MOV R15, 0xffffffff ;  /* 0xffffffff000f7802 */ /* 0x000fe20000000f00 */
[----:B------:R-:W-:Y:S02]  /*10320*/  IMAD.MOV.U32 R12, RZ, RZ, RZ ;  /* 0x000000ffff0c7224 */ /* 0x000fe400078e00ff */
[----:B------:R-:W-:-:S07]  /*10330*/  IMAD.MOV.U32 R11, RZ, RZ, 0x181f ;  /* 0x0000181fff0b7424 */ /* 0x000fce00078e00ff */
[----:B------:R-:W-:Y:S05]  /*10340*/  WARPSYNC.COLLECTIVE R15, `(.L_x_340) ;  /* 0x000000000f087348 */ /* 0x000fea0003c00000 */
[----:B------:R0:W1:Y:S02]  /*10350*/  SHFL.IDX P6, R14, R13, R12, R11 ;  /* 0x0000000c0d0e7389 */ /* 0x00006400000c000b */
[----:B01----:R-:W-:Y:S01]  /*10360*/  ENDCOLLECTIVE ;  /* 0x000000000000791b */ /* 0x003fe20003800000 */
.L_x_340:
[----:B------:R-:W-:Y:S05]  /*10370*/  BSYNC B0 ;  /* 0x0000000000007941 */ /* 0x000fea0003800000 */
.L_x_339:
[----:B------:R-:W-:Y:S02]  /*10380*/  IMAD.MOV.U32 R13, RZ, RZ, R4 ;  /* 0x000000ffff0d7224 */ /* 0x000fe400078e0004 */
[----:B------:R-:W-:Y:S02]  /*10390*/  IMAD.MOV.U32 R12, RZ, RZ, RZ ;  /* 0x000000ffff0c7224 */ /* 0x000fe400078e00ff */
[----:B------:R-:W-:Y:S02]  /*103a0*/  IMAD.MOV.U32 R11, RZ, RZ, 0x181f ;  /* 0x0000181fff0b7424 */ /* 0x000fe400078e00ff */
[----:B------:R-:W-:Y:S02]  /*103b0*/  IMAD.MOV.U32 R15, RZ, RZ, -0x1 ;  /* 0xffffffffff0f7424 */ /* 0x000fe400078e00ff */
[----:B------:R-:W-:Y:S02]  /*103c0*/  IMAD.MOV.U32 R2, RZ, RZ, R14 ;  /* 0x000000ffff027224 */ /* 0x000fe400078e000e */
[----:B------:R-:W-:-:S07]  /*103d0*/  @P0 IMAD R8, R5, 0x2, R22 ;  /* 0x0000000205080824 */ /* 0x000fce00078e0216 */
[----:B------:R-:W-:Y:S05]  /*103e0*/  WARPSYNC.COLLECTIVE R15, `(.L_x_341) ;  /* 0x000000000f087348 */ /* 0x000fea0003c00000 */
[----:B------:R0:W1:Y:S02]  /*103f0*/  SHFL.IDX P6, R14, R13, R12, R11 ;  /* 0x0000000c0d0e7389 */ /* 0x00006400000c000b */
[----:B01----:R-:W-:Y:S01]  /*10400*/  ENDCOLLECTIVE ;  /* 0x000000000000791b */ /* 0x003fe20003800000 */
.L_x_341:
[----:B------:R-:W-:Y:S02]  /*10410*/  IMAD.MOV.U32 R13, RZ, RZ, R0 ;  /* 0x000000ffff0d7224 */ /* 0x000fe400078e0000 */
[----:B------:R-:W-:Y:S02]  /*10420*/  IMAD.MOV.U32 R12, RZ, RZ, 0x1 ;  /* 0x00000001ff0c7424 */ /* 0x000fe400078e00ff */
[----:B------:R-:W-:-:S07]  /*10430*/  IMAD.MOV.U32 R3, RZ, RZ, R14 ;  /* 0x000000ffff037224 */ /* 0x000fce00078e000e */
[----:B------:R-:W-:Y:S05]  /*10440*/  WARPSYNC.COLLECTIVE R15, `(.L_x_342) ;  /* 0x000000000f087348 */ /* 0x000fea0003c00000 */
[----:B------:R0:W1:Y:S02]  /*10450*/  SHFL.IDX P6, R14, R13, R12, R11 ;  /* 0x0000000c0d0e7389 */ /* 0x00006400000c000b */
[----:B01----:R-:W-:Y:S01]  /*10460*/  ENDCOLLECTIVE ;  /* 0x000000000000791b */ /* 0x003fe20003800000 */
.L_x_342:
[----:B------:R-:W-:-:S04]  /*10470*/  @P0 LEA R3, P1, R30, R3, 0x1 ;  /* 0x000000031e030211 */ /* 0x000fc800078208ff */
[----:B------:R-:W-:Y:S02]  /*10480*/  @P0 IADD3.X R2, RZ, R2, RZ, P1, !PT ;  /* 0x00000002ff020210 */ /* 0x000fe40000ffe4ff */
[----:B------:R-:W-:Y:S02]  /*10490*/  ISETP.GE.AND P1, PT, R6, 0x11, PT ;  /* 0x000000110600780c */ /* 0x000fe40003f26270 */
[----:B------:R-:W-:Y:S01]  /*104a0*/  @P0 LOP3.LUT R3, R3, R2, RZ, 0x3c, !PT ;  /* 0x0000000203030212 */ /* 0x000fe200078e3cff */
[----:B------:R-:W-:-:S03]  /*104b0*/  IMAD.MOV.U32 R13, RZ, RZ, R4 ;  /* 0x000000ffff0d7224 */ /* 0x000fc600078e0004 */
[----:B------:R-:W-:-:S04]  /*104c0*/  @P0 LOP3.LUT R2, R3, R2, RZ, 0x3c, !PT ;  /* 0x0000000203020212 */ /* 0x000fc800078e3cff */
[----:B------:R-:W-:-:S05]  /*104d0*/  @P0 LOP3.LUT R3, R3, R2, RZ, 0x3c, !PT ;  /* 0x0000000203030212 */ /* 0x000fca00078e3cff */
[----:B------:R-:W-:Y:S01]  /*104e0*/  @!PT LDS RZ, [RZ] ;  /* 0x00000000fffff984 */ /* 0x000fe20000000800 */
[----:B------:R-:W-:Y:S01]  /*104f0*/  @!PT LDS RZ, [RZ] ;  /* 0x00000000fffff984 */ /* 0x000fe20000000800 */
[----:B------:R-:W-:Y:S01]  /*10500*/  @!PT LDS RZ, [RZ] ;  /* 0x00000000fffff984 */ /* 0x000fe20000000800 */
[----:B------:R-:W-:Y:S04]  /*10510*/  @P0 LDGSTS.E.BYPASS.LTC128B.128 [R8+0x18400], desc[UR36][R2.64], !P3 ;  /* 0x1840000002080fae */ /* 0x000fe8000d901d64 */
[----:B------:R0:W-:Y:S02]  /*10520*/  @P0 LDGSTS.E.BYPASS.LTC128B.128 [R8+0x1c400], desc[UR36][R2.64+0x80], !P2 ;  /* 0x1c40008002080fae */ /* 0x0001e4000d101d64 */
[----:B0-----:R-:W-:-:S07]  /*10530*/  IMAD.MOV.U32 R2, RZ, RZ, R14 ;  /* 0x000000ffff027224 */ /* 0x001fce00078e000e */
[----:B------:R-:W-:Y:S05]  /*10540*/  WARPSYNC.COLLECTIVE R15, `(.L_x_343) ;  /* 0x000000000f087348 */ /* 0x000fea0003c00000 */
[----:B------:R0:W1:Y:S02]  /*10550*/  SHFL.IDX P6, R14, R13, R12, R11 ;  /* 0x0000000c0d0e7389 */ /* 0x00006400000c000b */
[----:B01----:R-:W-:Y:S01]  /*10560*/  ENDCOLLECTIVE ;  /* 0x000000000000791b */ /* 0x003fe20003800000 */
.L_x_343:
[----:B------:R-:W-:Y:S02]  /*10570*/  @P1 IMAD R8, R5, 0x2, R22 ;  /* 0x0000000205081824 */ /* 0x000fe400078e0216 */
[----:B------:R-:W-:Y:S02]  /*10580*/  IMAD.MOV.U32 R13, RZ, RZ, R0 ;  /* 0x000000ffff0d7224 */ /* 0x000fe400078e0000 */
[----:B------:R-:W-:Y:S02]  /*10590*/  IMAD.MOV.U32 R12, RZ, RZ, 0x2 ;  /* 0x00000002ff0c7424 */ /* 0x000fe400078e00ff */
[----:B------:R-:W-:-:S07]  /*105a0*/  IMAD.MOV.U32 R3, RZ, RZ, R14 ;  /* 0x000000ffff037224 */ /* 0x000fce00078e000e */
[----:B------:R-:W-:Y:S05]  /*105b0*/  WARPSYNC.COLLECTIVE R15, `(.L_x_344) ;  /* 0x000000000f087348 */ /* 0x000fea0003c00000 */
[----:B------:R0:W1:Y:S02]  /*105c0*/  SHFL.IDX P6, R14, R13, R12, R11 ;  /* 0x0000000c0d0e7389 */ /* 0x00006400000c000b */
[----:B01----:R-:W-:Y:S01]  /*105d0*/  ENDCOLLECTIVE ;  /* 0x000000000000791b */ /* 0x003fe20003800000 */
.L_x_344:
[----:B------:R-:W-:-:S04]  /*105e0*/  @P1 LEA R3, P0, R30, R3, 0x1 ;  /* 0x000000031e031211 */ /* 0x000fc800078008ff */
[----:B------:R-:W-:-:S04]  /*105f0*/  @P1 IADD3.X R2, RZ, R2, RZ, P0, !PT ;  /* 0x00000002ff021210 */ /* 0x000fc800007fe4ff */
        /* <DEDUP_REMOVED lines=8> */
[----:B------:R0:W-:Y:S01]  /*10680*/  @P1 LDGSTS.E.BYPASS.LTC128B.128 [R8+0x1cc00], desc[UR36][R2.64+0x80], !P2 ;  /* 0x1cc0008002081fae */ /* 0x0001e2000d101d64 */
[----:B------:R-:W-:Y:S01]  /*10690*/  ISETP.GE.AND P1, PT, R6, 0x21, PT ;  /* 0x000000210600780c */ /* 0x000fe20003f26270 */
[----:B0-----:R-:W-:-:S12]  /*106a0*/  IMAD.MOV.U32 R2, RZ, RZ, R14 ;  /* 0x000000ffff027224 */ /* 0x001fd800078e000e */
[----:B------:R-:W-:Y:S05]  /*106b0*/  WARPSYNC.COLLECTIVE R15, `(.L_x_345) ;  /* 0x000000000f087348 */ /* 0x000fea0003c00000 */
[----:B------:R0:W1:Y:S02]  /*106c0*/  SHFL.IDX P6, R14, R13, R12, R11 ;  /* 0x0000000c0d0e7389 */ /* 0x00006400000c000b */
[----:B01----:R-:W-:Y:S01]  /*106d0*/  ENDCOLLECTIVE ;  /* 0x000000000000791b */ /* 0x003fe20003800000 */
.L_x_345:
[----:B------:R-:W-:Y:S02]  /*106e0*/  @P1 IMAD R8, R5, 0x2, R22 ;  /* 0x0000000205081824 */ /* 0x000fe400078e0216 */
[----:B------:R-:W-:Y:S02]  /*106f0*/  IMAD.MOV.U32 R13, RZ, RZ, R0 ;  /* 0x000000ffff0d7224 */ /* 0x000fe400078e0000 */
[----:B------:R-:W-:Y:S02]  /*10700*/  IMAD.MOV.U32 R12, RZ, RZ, 0x3 ;  /* 0x00000003ff0c7424 */ /* 0x000fe400078e00ff */
[----:B------:R-:W-:-:S07]  /*10710*/  IMAD.MOV.U32 R3, RZ, RZ, R14 ;  /* 0x000000ffff037224 */ /* 0x000fce00078e000e */
[----:B------:R-:W-:Y:S05]  /*10720*/  WARPSYNC.COLLECTIVE R15, `(.L_x_346) ;  /* 0x000000000f087348 */ /* 0x000fea0003c00000 */
[----:B------:R0:W1:Y:S02]  /*10730*/  SHFL.IDX P6, R14, R13, R12, R11 ;  /* 0x0000000c0d0e7389 */ /* 0x00006400000c000b */
[----:B01----:R-:W-:Y:S01]  /*10740*/  ENDCOLLECTIVE ;  /* 0x000000000000791b */ /* 0x003fe20003800000 */
.L_x_346:
        /* <DEDUP_REMOVED lines=16> */
.L_x_347:
[----:B------:R-:W-:Y:S02]  /*10850*/  @P1 IMAD R8, R5, 0x2, R22 ;  /* 0x0000000205081824 */ /* 0x000fe400078e0216 */
[----:B------:R-:W-:Y:S02]  /*10860*/  IMAD.MOV.U32 R13, RZ, RZ, R0 ;  /* 0x000000ffff0d7224 */ /* 0x000fe400078e0000 */
[----:B------:R-:W-:Y:S02]  /*10870*/  IMAD.MOV.U32 R12, RZ, RZ, 0x4 ;  /* 0x00000004ff0c7424 */ /* 0x000fe400078e00ff */
[----:B------:R-:W-:-:S07]  /*10880*/  IMAD.MOV.U32 R3, RZ, RZ, R14 ;  /* 0x000000ffff037224 */ /* 0x000fce00078e000e */
[----:B------:R-:W-:Y:S05]  /*10890*/  WARPSYNC.COLLECTIVE R15, `(.L_x_348) ;  /* 0x000000000f087348 */ /* 0x000fea0003c00000 */
[----:B------:R0:W1:Y:S02]  /*108a0*/  SHFL.IDX P6, R14, R13, R12, R11 ;  /* 0x0000000c0d0e7389 */ /* 0x00006400000c000b */
[----:B01----:R-:W-:Y:S01]  /*108b0*/  ENDCOLLECTIVE ;  /* 0x000000000000791b */ /* 0x003fe20003800000 */
.L_x_348:
        /* <DEDUP_REMOVED lines=16> */
.L_x_349:
[----:B------:R-:W-:Y:S02]  /*109c0*/  @P1 IMAD R8, R5, 0x2, R22 ;  /* 0x0000000205081824 */ /* 0x000fe400078e0216 */
[----:B------:R-:W-:Y:S02]  /*109d0*/  IMAD.MOV.U32 R13, RZ, RZ, R0 ;  /* 0x000000ffff0d7224 */ /* 0x000fe400078e0000 */
[----:B------:R-:W-:Y:S02]  /*109e0*/  IMAD.MOV.U32 R12, RZ, RZ, 0x5 ;  /* 0x00000005ff0c7424 */ /* 0x000fe400078e00ff */
[----:B------:R-:W-:-:S07]  /*109f0*/  IMAD.MOV.U32 R3, RZ, RZ, R14 ;  /* 0x000000ffff037224 */ /* 0x000fce00078e000e */
[----:B------:R-:W-:Y:S05]  /*10a00*/  WARPSYNC.COLLECTIVE R15, `(.L_x_350) ;  /* 0x000000000f087348 */ /* 0x000fea0003c00000 */
[----:B------:R0:W1:Y:S02]  /*10a10*/  SHFL.IDX P6, R14, R13, R12, R11 ;  /* 0x0000000c0d0e7389 */ /* 0x00006400000c000b */
[----:B01----:R-:W-:Y:S01]  /*10a20*/  ENDCOLLECTIVE ;  /* 0x000000000000791b */ /* 0x003fe20003800000 */
.L_x_350:
        /* <DEDUP_REMOVED lines=16> */
.L_x_351:
[----:B------:R-:W-:Y:S02]  /*10b30*/  @P1 IMAD R8, R5, 0x2, R22 ;  /* 0x0000000205081824 */ /* 0x000fe400078e0216 */
[----:B------:R-:W-:Y:S02]  /*10b40*/  IMAD.MOV.U32 R13, RZ, RZ, R0 ;  /* 0x000000ffff0d7224 */ /* 0x000fe400078e0000 */
[----:B------:R-:W-:Y:S02]  /*10b50*/  IMAD.MOV.U32 R12, RZ, RZ, 0x6 ;  /* 0x00000006ff0c7424 */ /* 0x000fe400078e00ff */
[----:B------:R-:W-:-:S07]  /*10b60*/  IMAD.MOV.U32 R3, RZ, RZ, R14 ;  /* 0x000000ffff037224 */ /* 0x000fce00078e000e */
[----:B------:R-:W-:Y:S05]  /*10b70*/  WARPSYNC.COLLECTIVE R15, `(.L_x_352) ;  /* 0x000000000f087348 */ /* 0x000fea0003c00000 */
[----:B------:R0:W1:Y:S02]  /*10b80*/  SHFL.IDX P6, R14, R13, R12, R11 ;  /* 0x0000000c0d0e7389 */ /* 0x00006400000c000b */
[----:B01----:R-:W-:Y:S01]  /*10b90*/  ENDCOLLECTIVE ;  /* 0x000000000000791b */ /* 0x003fe20003800000 */
.L_x_352:
        /* <DEDUP_REMOVED lines=16> */
.L_x_353:
[----:B------:R-:W-:Y:S02]  /*10ca0*/  @P1 IMAD R8, R5, 0x2, R22 ;  /* 0x0000000205081824 */ /* 0x000fe400078e0216 */
[----:B------:R-:W-:Y:S02]  /*10cb0*/  IMAD.MOV.U32 R13, RZ, RZ, R0 ;  /* 0x000000ffff0d7224 */ /* 0x000fe400078e0000 */
[----:B------:R-:W-:Y:S02]  /*10cc0*/  IMAD.MOV.U32 R12, RZ, RZ, 0x7 ;  /* 0x00000007ff0c7424 */ /* 0x000fe400078e00ff */
[----:B------:R-:W-:-:S07]  /*10cd0*/  IMAD.MOV.U32 R3, RZ, RZ, R14 ;  /* 0x000000ffff037224 */ /* 0x000fce00078e000e */
[----:B------:R-:W-:Y:S05]  /*10ce0*/  WARPSYNC.COLLECTIVE R15, `(.L_x_354) ;  /* 0x000000000f087348 */ /* 0x000fea0003c00000 */
[----:B------:R0:W1:Y:S02]  /*10cf0*/  SHFL.IDX P6, R14, R13, R12, R11 ;  /* 0x0000000c0d0e7389 */ /* 0x00006400000c000b */
[----:B01----:R-:W-:Y:S01]  /*10d00*/  ENDCOLLECTIVE ;  /* 0x000000000000791b */ /* 0x003fe20003800000 */
.L_x_354:
[----:B------:R-:W-:-:S04]  /*10d10*/  @P1 LEA R3, P0, R30, R3, 0x1 ;  /* 0x000000031e031211 */ /* 0x000fc800078008ff */
[----:B------:R-:W-:-:S04]  /*10d20*/  @P1 IADD3.X R2, RZ, R2, RZ, P0, !PT ;  /* 0x00000002ff021210 */ /* 0x000fc800007fe4ff */
[----:B------:R-:W-:Y:S01]  /*10d30*/  @P1 LOP3.LUT R3, R3, R2, RZ, 0x3c, !PT ;  /* 0x0000000203031212 */ /* 0x000fe200078e3cff */
[----:B------:R-:W-:-:S03]  /*10d40*/  IMAD.MOV.U32 R13, RZ, RZ, R4 ;  /* 0x000000ffff0d7224 */ /* 0x000fc600078e0004 */
[----:B------:R-:W-:-:S04]  /*10d50*/  @P1 LOP3.LUT R2, R3, R2, RZ, 0x3c, !PT ;  /* 0x0000000203021212 */ /* 0x000fc800078e3cff */
[----:B------:R-:W-:Y:S01]  /*10d60*/  @P1 LOP3.LUT R3, R3, R2, RZ, 0x3c, !PT ;  /* 0x0000000203031212 */ /* 0x000fe200078e3cff */
[----:B------:R-:W-:-:S04]  /*10d70*/  IMAD.MOV.U32 R0, RZ, RZ, R14 ;  /* 0x000000ffff007224 */ /* 0x000fc800078e000e */
[----:B------:R-:W-:Y:S01]  /*10d80*/  @!PT LDS RZ, [RZ] ;  /* 0x00000000fffff984 */ /* 0x000fe20000000800 */
[----:B------:R-:W-:Y:S01]  /*10d90*/  @!PT LDS RZ, [RZ] ;  /* 0x00000000fffff984 */ /* 0x000fe20000000800 */
[----:B------:R-:W-:Y:S01]  /*10da0*/  @!PT LDS RZ, [RZ] ;  /* 0x00000000fffff984 */ /* 0x000fe20000000800 */
[----:B------:R0:W-:Y:S03]  /*10db0*/  @P1 LDGSTS.E.BYPASS.LTC128B.128 [R8+0x1b400], desc[UR36][R2.64], !P3 ;  /* 0x1b40000002081fae */ /* 0x0001e6000d901d64 */
[----:B0-----:R-:W-:Y:S05]  /*10dc0*/  WARPSYNC.COLLECTIVE R15, `(.L_x_355) ;  /* 0x000000000f087348 */ /* 0x001fea0003c00000 */
[----:B------:R1:W2:Y:S02]  /*10dd0*/  SHFL.IDX P6, R14, R13, R12, R11 ;  /* 0x0000000c0d0e7389 */ /* 0x0002a400000c000b */
[----:B012---:R-:W-:Y:S01]  /*10de0*/  ENDCOLLECTIVE ;  /* 0x000000000000791b */ /* 0x007fe20003800000 */
.L_x_355:
[----:B------:R-:W-:Y:S01]  /*10df0*/  @!PT LDS RZ, [RZ] ;  /* 0x00000000fffff984 */ /* 0x000fe20000000800 */
[----:B------:R-:W-:Y:S01]  /*10e00*/  @!PT LDS RZ, [RZ] ;  /* 0x00000000fffff984 */ /* 0x000fe20000000800 */
[----:B------:R-:W-:Y:S01]  /*10e10*/  @!PT LDS RZ, [RZ] ;  /* 0x00000000fffff984 */ /* 0x000fe20000000800 */
[----:B------:R0:W-:Y:S02]  /*10e20*/  @P1 LDGSTS.E.BYPASS.LTC128B.128 [R8+0x1f400], desc[UR36][R2.64+0x80], !P2 ;  /* 0x1f40008002081fae */ /* 0x0001e4000d101d64 */
[----:B0-----:R-:W-:Y:S01]  /*10e30*/  IMAD.MOV.U32 R2, RZ, RZ, R14 ;  /* 0x000000ffff027224 */ /* 0x001fe200078e000e */
[----:B------:R-:W-:Y:S06]  /*10e40*/  BRA `(.L_x_356) ;  /* 0xffffffb800e87947 */ /* 0x000fec000383ffff */
.L_x_280:
[----:B------:R-:W-:Y:S01]  /*10e50*/  MOV R13, R5 ;  /* 0x00000005000d7202 */ /* 0x000fe20000000f00 */
[----:B------:R-:W-:Y:S02]  /*10e60*/  IMAD.MOV.U32 R12, RZ, RZ, RZ ;  /* 0x000000ffff0c7224 */ /* 0x000fe400078e00ff */
[----:B------:R-:W-:Y:S02]  /*10e70*/  IMAD.MOV.U32 R11, RZ, RZ, 0x181f ;  /* 0x0000181fff0b7424 */ /* 0x000fe400078e00ff */
[----:B------:R-:W-:Y:S02]  /*10e80*/  IMAD.MOV.U32 R15, RZ, RZ, -0x1 ;  /* 0xffffffffff0f7424 */ /* 0x000fe400078e00ff */
[----:B-----5:R-:W-:Y:S02]  /*10e90*/  IMAD R6, R20, R6, RZ ;  /* 0x0000000614067224 */ /* 0x020fe400078e02ff */
[----:B------:R-:W-:-:S07]  /*10ea0*/  IMAD.IADD R4, R10, 0x1, R4 ;  /* 0x000000010a047824 */ /* 0x000fce00078e0204 */
[----:B------:R-:W-:Y:S05]  /*10eb0*/  WARPSYNC.COLLECTIVE R15, `(.L_x_357) ;  /* 0x000000000f087348 */ /* 0x000fea0003c00000 */
[----:B------:R0:W1:Y:S02]  /*10ec0*/  SHFL.IDX P6, R14, R13, R12, R11 ;  /* 0x0000000c0d0e7389 */ /* 0x00006400000c000b */
[----:B01----:R-:W-:Y:S01]  /*10ed0*/  ENDCOLLECTIVE ;  /* 0x000000000000791b */ /* 0x003fe20003800000 */
.L_x_357:
[C---:B------:R-:W-:Y:S01]  /*10ee0*/  VIADD R7, R4.reuse, 0x10 ;  /* 0x0000001004077836 */ /* 0x040fe20000000000 */
[----:B------:R-:W-:Y:S01]  /*10ef0*/  ISETP.GE.AND P2, PT, R4, R6, PT ;  /* 0x000000060400720c */ /* 0x000fe20003f46270 */
[----:B------:R-:W-:Y:S02]  /*10f00*/  IMAD.MOV.U32 R13, RZ, RZ, R0 ;  /* 0x000000ffff0d7224 */ /* 0x000fe400078e0000 */
[----:B------:R-:W-:-:S10]  /*10f10*/  IMAD.MOV.U32 R2, RZ, RZ, R14 ;  /* 0x000000ffff027224 */ /* 0x000fd400078e000e */
[----:B------:R-:W-:Y:S05]  /*10f20*/  WARPSYNC.COLLECTIVE R15, `(.L_x_358) ;  /* 0x000000000f087348 */ /* 0x000fea0003c00000 */
[----:B------:R0:W1:Y:S02]  /*10f30*/  SHFL.IDX P6, R14, R13, R12, R11 ;  /* 0x0000000c0d0e7389 */ /* 0x00006400000c000b */
[----:B01----:R-:W-:Y:S01]  /*10f40*/  ENDCOLLECTIVE ;  /* 0x000000000000791b */ /* 0x003fe20003800000 */
.L_x_358:
[----:B------:R-:W-:Y:S02]  /*10f50*/  IMAD.MOV.U32 R13, RZ, RZ, R5 ;  /* 0x000000ffff0d7224 */ /* 0x000fe400078e0005 */
[----:B------:R-:W-:Y:S01]  /*10f60*/  IMAD.MOV.U32 R12, RZ, RZ, 0x1 ;  /* 0x00000001ff0c7424 */ /* 0x000fe200078e00ff */
[----:B------:R-:W-:-:S04]  /*10f70*/  @!P2 LEA R14, P3, R30, R14, 0x1 ;  /* 0x0000000e1e0ea211 */ /* 0x000fc800078608ff */
[----:B------:R-:W-:Y:S01]  /*10f80*/  @!P2 IADD3.X R3, RZ, R2, RZ, P3, !PT ;  /* 0x00000002ff03a210 */ /* 0x000fe20001ffe4ff */
[----:B------:R-:W-:-:S08]  /*10f90*/  @!P2 IMAD.MOV.U32 R2, RZ, RZ, R14 ;  /* 0x000000ffff02a224 */ /* 0x000fd000078e000e */
[----:B------:R-:W-:Y:S05]  /*10fa0*/  WARPSYNC.COLLECTIVE R15, `(.L_x_359) ;  /* 0x000000000f087348 */ /* 0x000fea0003c00000 */
[----:B------:R0:W1:Y:S02]  /*10fb0*/  SHFL.IDX P6, R14, R13, R12, R11 ;  /* 0x0000000c0d0e7389 */ /* 0x00006400000c000b */
[----:B01----:R-:W-:Y:S01]  /*10fc0*/  ENDCOLLECTIVE ;  /* 0x000000000000791b */ /* 0x003fe20003800000 */
.L_x_359:
[----:B------:R-:W-:Y:S01]  /*10fd0*/  @!PT LDS RZ, [RZ] ;  /* 0x00000000fffff984 */ /* 0x000fe20000000800 */
[----:B------:R-:W-:Y:S01]  /*10fe0*/  @!PT LDS RZ, [RZ] ;  /* 0x00000000fffff984 */ /* 0x000fe20000000800 */
[----:B------:R-:W-:Y:S01]  /*10ff0*/  @!PT LDS RZ, [RZ] ;  /* 0x00000000fffff984 */ /* 0x000fe20000000800 */
[----:B------:R-:W-:Y:S04]  /*11000*/  @!P2 LDGSTS.E.BYPASS.LTC128B.128 [R9+0x10400], desc[UR36][R2.64], !P0 ;  /* 0x104000000209afae */ /* 0x000fe8000c101d64 */
[----:B------:R0:W-:Y:S01]  /*11010*/  @!P2 LDGSTS.E.BYPASS.LTC128B.128 [R9+0x14400], desc[UR36][R2.64+0x80], !P1 ;  /* 0x144000800209afae */ /* 0x0001e2000c901d64 */
[----:B------:R-:W-:Y:S01]  /*11020*/  ISETP.GE.AND P2, PT, R7, R6, PT ;  /* 0x000000060700720c */ /* 0x000fe20003f46270 */
[----:B------:R-:W-:Y:S02]  /*11030*/  IMAD.MOV.U32 R13, RZ, RZ, R0 ;  /* 0x000000ffff0d7224 */ /* 0x000fe400078e0000 */
[----:B0-----:R-:W-:-:S10]  /*11040*/  IMAD.MOV.U32 R2, RZ, RZ, R14 ;  /* 0x000000ffff027224 */ /* 0x001fd400078e000e */
[----:B------:R-:W-:Y:S05]  /*11050*/  WARPSYNC.COLLECTIVE R15, `(.L_x_360) ;  /* 0x000000000f087348 */ /* 0x000fea0003c00000 */
[----:B------:R0:W1:Y:S02]  /*11060*/  SHFL.IDX P6, R14, R13, R12, R11 ;  /* 0x0000000c0d0e7389 */ /* 0x00006400000c000b */
[----:B01----:R-:W-:Y:S01]  /*11070*/  ENDCOLLECTIVE ;  /* 0x000000000000791b */ /* 0x003fe20003800000 */
.L_x_360:
        /* <DEDUP_REMOVED lines=8> */
.L_x_361:
[----:B------:R-:W-:Y:S02]  /*11100*/  @!P2 IMAD.MOV.U32 R3, RZ, RZ, R7 ;  /* 0x000000ffff03a224 */ /* 0x000fe400078e0007 */
[----:B------:R-:W-:-:S03]  /*11110*/  VIADD R7, R4, 0x20 ;  /* 0x0000002004077836 */ /* 0x000fc60000000000 */
[----:B------:R-:W-:Y:S01]  /*11120*/  @!PT LDS RZ, [RZ] ;  /* 0x00000000fffff984 */ /* 0x000fe20000000800 */
[----:B------:R-:W-:Y:S01]  /*11130*/  @!PT LDS RZ, [RZ] ;  /* 0x00000000fffff984 */ /* 0x000fe20000000800 */
[----:B------:R-:W-:Y:S01]  /*11140*/  @!PT LDS RZ, [RZ] ;  /* 0x00000000fffff984 */ /* 0x000fe20000000800 */
[----:B------:R-:W-:Y:S04]  /*11150*/  @!P2 LDGSTS.E.BYPASS.LTC128B.128 [R9+0x10c00], desc[UR36][R2.64], !P0 ;  /* 0x10c000000209afae */ /* 0x000fe8000c101d64 */
[----:B------:R0:W-:Y:S01]  /*11160*/  @!P2 LDGSTS.E.BYPASS.LTC128B.128 [R9+0x14c00], desc[UR36][R2.64+0x80], !P1 ;  /* 0x14c000800209afae */ /* 0x0001e2000c901d64 */
[----:B------:R-:W-:Y:S02]  /*11170*/  ISETP.GE.AND P2, PT, R7, R6, PT ;  /* 0x000000060700720c */ /* 0x000fe40003f46270 */
[----:B------:R-:W-:Y:S01]  /*11180*/  MOV R13, R0 ;  /* 0x00000000000d7202 */ /* 0x000fe20000000f00 */
[----:B0-----:R-:W-:-:S10]  /*11190*/  IMAD.MOV.U32 R2, RZ, RZ, R14 ;  /* 0x000000ffff027224 */ /* 0x001fd400078e000e */
[----:B------:R-:W-:Y:S05]  /*111a0*/  WARPSYNC.COLLECTIVE R15, `(.L_x_362) ;  /* 0x000000000f087348 */ /* 0x000fea0003c00000 */
[----:B------:R0:W1:Y:S02]  /*111b0*/  SHFL.IDX P6, R14, R13, R12, R11 ;  /* 0x0000000c0d0e7389 */ /* 0x00006400000c000b */
[----:B01----:R-:W-:Y:S01]  /*111c0*/  ENDCOLLECTIVE ;  /* 0x000000000000791b */ /* 0x003fe20003800000 */
.L_x_362:
[----:B------:R-:W-:Y:S02]  /*111d0*/  IMAD.MOV.U32 R13, RZ, RZ, R5 ;  /* 0x000000ffff0d7224 */ /* 0x000fe400078e0005 */
[----:B------:R-:W-:Y:S01]  /*111e0*/  IMAD.MOV.U32 R12, RZ, RZ, 0x3 ;  /* 0x00000003ff0c7424 */ /* 0x000fe200078e00ff */
[----:B------:R-:W-:-:S05]  /*111f0*/  @!P2 LEA R14, P3, R30, R14, 0x1 ;  /* 0x0000000e1e0ea211 */ /* 0x000fca00078608ff */
[----:B------:R-:W-:Y:S02]  /*11200*/  @!P2 IMAD.X R7, RZ, RZ, R2, P3 ;  /* 0x000000ffff07a224 */ /* 0x000fe400018e0602 */
[----:B------:R-:W-:-:S07]  /*11210*/  @!P2 IMAD.MOV.U32 R2, RZ, RZ, R14 ;  /* 0x000000ffff02a224 */ /* 0x000fce00078e000e */
[----:B------:R-:W-:Y:S05]  /*11220*/  WARPSYNC.COLLECTIVE R15, `(.L_x_363) ;  /* 0x000000000f087348 */ /* 0x000fea0003c00000 */
[----:B------:R0:W1:Y:S02]  /*11230*/  SHFL.IDX P6, R14, R13, R12, R11 ;  /* 0x0000000c0d0e7389 */ /* 0x00006400000c000b */
[----:B01----:R-:W-:Y:S01]  /*11240*/  ENDCOLLECTIVE ;  /* 0x000000000000791b */ /* 0x003fe20003800000 */
.L_x_363:
[----:B------:R-:W-:Y:S02]  /*11250*/  @!P2 IMAD.MOV.U32 R3, RZ, RZ, R7 ;  /* 0x000000ffff03a224 */ /* 0x000fe400078e0007 */
[----:B------:R-:W-:-:S03]  /*11260*/  VIADD R7, R4, 0x30 ;  /* 0x0000003004077836 */ /* 0x000fc60000000000 */
[----:B------:R-:W-:Y:S01]  /*11270*/  @!PT LDS RZ, [RZ] ;  /* 0x00000000fffff984 */ /* 0x000fe20000000800 */
[----:B------:R-:W-:Y:S01]  /*11280*/  @!PT LDS RZ, [RZ] ;  /* 0x00000000fffff984 */ /* 0x000fe20000000800 */
[----:B------:R-:W-:Y:S01]  /*11290*/  @!PT LDS RZ, [RZ] ;  /* 0x00000000fffff984 */ /* 0x000fe20000000800 */
[----:B------:R-:W-:Y:S04]  /*112a0*/  @!P2 LDGSTS.E.BYPASS.LTC128B.128 [R9+0x11400], desc[UR36][R2.64], !P0 ;  /* 0x114000000209afae */ /* 0x000fe8000c101d64 */
[----:B------:R0:W-:Y:S01]  /*112b0*/  @!P2 LDGSTS.E.BYPASS.LTC128B.128 [R9+0x15400], desc[UR36][R2.64+0x80], !P1 ;  /* 0x154000800209afae */ /* 0x0001e2000c901d64 */
[----:B------:R-:W-:Y:S01]  /*112c0*/  ISETP.GE.AND P2, PT, R7, R6, PT ;  /* 0x000000060700720c */ /* 0x000fe20003f46270 */
[----:B------:R-:W-:Y:S01]  /*112d0*/  IMAD.MOV.U32 R13, RZ, RZ, R0 ;  /* 0x000000ffff0d7224 */ /* 0x000fe200078e0000 */
[----:B0-----:R-:W-:-:S11]  /*112e0*/  MOV R2, R14 ;  /* 0x0000000e00027202 */ /* 0x001fd60000000f00 */
[----:B------:R-:W-:Y:S05]  /*112f0*/  WARPSYNC.COLLECTIVE R15, `(.L_x_364) ;  /* 0x000000000f087348 */ /* 0x000fea0003c00000 */
[----:B------:R0:W1:Y:S02]  /*11300*/  SHFL.IDX P6, R14, R13, R12, R11 ;  /* 0x0000000c0d0e7389 */ /* 0x00006400000c000b */
[----:B01----:R-:W-:Y:S01]  /*11310*/  ENDCOLLECTIVE ;  /* 0x000000000000791b */ /* 0x003fe20003800000 */
.L_x_364:
[----:B------:R-:W-:Y:S01]  /*11320*/  IMAD.MOV.U32 R13, RZ, RZ, R5 ;  /* 0x000000ffff0d7224 */ /* 0x000fe200078e0005 */
[----:B------:R-:W-:Y:S02]  /*11330*/  MOV R12, 0x4 ;  /* 0x00000004000c7802 */ /* 0x000fe40000000f00 */
[----:B------:R-:W-:-:S05]  /*11340*/  @!P2 LEA R14, P3, R30, R14, 0x1 ;  /* 0x0000000e1e0ea211 */ /* 0x000fca00078608ff */
[----:B------:R-:W-:Y:S02]  /*11350*/  @!P2 IMAD.X R7, RZ, RZ, R2, P3 ;  /* 0x000000ffff07a224 */ /* 0x000fe400018e0602 */
[----:B------:R-:W-:-:S07]  /*11360*/  @!P2 IMAD.MOV.U32 R2, RZ, RZ, R14 ;  /* 0x000000ffff02a224 */ /* 0x000fce00078e000e */
[----:B------:R-:W-:Y:S05]  /*11370*/  WARPSYNC.COLLECTIVE R15, `(.L_x_365) ;  /* 0x000000000f087348 */ /* 0x000fea0003c00000 */
[----:B------:R0:W1:Y:S02]  /*11380*/  SHFL.IDX P6, R14, R13, R12, R11 ;  /* 0x0000000c0d0e7389 */ /* 0x00006400000c000b */
[----:B01----:R-:W-:Y:S01]  /*11390*/  ENDCOLLECTIVE ;  /* 0x000000000000791b */ /* 0x003fe20003800000 */
.L_x_365:
        /* <DEDUP_REMOVED lines=13> */
.L_x_366:
[----:B------:R-:W-:Y:S01]  /*11470*/  MOV R13, R5 ;  /* 0x00000005000d7202 */ /* 0x000fe20000000f00 */
[----:B------:R-:W-:Y:S01]  /*11480*/  IMAD.MOV.U32 R12, RZ, RZ, 0x5 ;  /* 0x00000005ff0c7424 */ /* 0x000fe200078e00ff */
[----:B------:R-:W-:-:S05]  /*11490*/  @!P2 LEA R14, P3, R30, R14, 0x1 ;  /* 0x0000000e1e0ea211 */ /* 0x000fca00078608ff */
[----:B------:R-:W-:Y:S02]  /*114a0*/  @!P2 IMAD.X R7, RZ, RZ, R2, P3 ;  /* 0x000000ffff07a224 */ /* 0x000fe400018e0602 */
[----:B------:R-:W-:-:S07]  /*114b0*/  @!P2 IMAD.MOV.U32 R2, RZ, RZ, R14 ;  /* 0x000000ffff02a224 */ /* 0x000fce00078e000e */
[----:B------:R-:W-:Y:S05]  /*114c0*/  WARPSYNC.COLLECTIVE R15, `(.L_x_367) ;  /* 0x000000000f087348 */ /* 0x000fea0003c00000 */
[----:B------:R0:W1:Y:S02]  /*114d0*/  SHFL.IDX P6, R14, R13, R12, R11 ;  /* 0x0000000c0d0e7389 */ /* 0x00006400000c000b */
[----:B01----:R-:W-:Y:S01]  /*114e0*/  ENDCOLLECTIVE ;  /* 0x000000000000791b */ /* 0x003fe20003800000 */
.L_x_367:
        /* <DEDUP_REMOVED lines=13> */
.L_x_368:
        /* <DEDUP_REMOVED lines=8> */
.L_x_369:
[----:B------:R-:W-:Y:S01]  /*11640*/  @!P2 IMAD.MOV.U32 R3, RZ, RZ, R7 ;  /* 0x000000ffff03a224 */ /* 0x000fe200078e0007 */
[----:B------:R-:W-:-:S04]  /*11650*/  IADD3 R7, R4, 0x60, RZ ;  /* 0x0000006004077810 */ /* 0x000fc80007ffe0ff */
        /* <DEDUP_REMOVED lines=11> */
.L_x_370:
        /* <DEDUP_REMOVED lines=8> */
.L_x_371:
[----:B------:R-:W-:-:S05]  /*11790*/  @!P2 MOV R3, R7 ;  /* 0x000000070003a202 */ /* 0x000fca0000000f00 */
[----:B------:R-:W-:Y:S01]  /*117a0*/  @!PT LDS RZ, [RZ] ;  /* 0x00000000fffff984 */ /* 0x000fe20000000800 */
[----:B------:R-:W-:Y:S01]  /*117b0*/  @!PT LDS RZ, [RZ] ;  /* 0x00000000fffff984 */ /* 0x000fe20000000800 */
[----:B------:R-:W-:Y:S01]  /*117c0*/  @!PT LDS RZ, [RZ] ;  /* 0x00000000fffff984 */ /* 0x000fe20000000800 */
[----:B------:R0:W-:Y:S04]  /*117d0*/  @!P2 LDGSTS.E.BYPASS.LTC128B.128 [R9+0x13400], desc[UR36][R2.64], !P0 ;  /* 0x134000000209afae */ /* 0x0001e8000c101d64 */
[----:B------:R0:W-:Y:S01]  /*117e0*/  @!P2 LDGSTS.E.BYPASS.LTC128B.128 [R9+0x17400], desc[UR36][R2.64+0x80], !P1 ;  /* 0x174000800209afae */ /* 0x0001e2000c901d64 */
[----:B------:R-:W-:Y:S02]  /*117f0*/  IMAD.MOV.U32 R13, RZ, RZ, R0 ;  /* 0x000000ffff0d7224 */ /* 0x000fe400078e0000 */
[----:B------:R-:W-:-:S07]  /*11800*/  IMAD.MOV.U32 R5, RZ, RZ, R14 ;  /* 0x000000ffff057224 */ /* 0x000fce00078e000e */
[----:B0-----:R-:W-:Y:S05]  /*11810*/  WARPSYNC.COLLECTIVE R15, `(.L_x_372) ;  /* 0x000000000f087348 */ /* 0x001fea0003c00000 */
[----:B------:R1:W2:Y:S02]  /*11820*/  SHFL.IDX P6, R14, R13, R12, R11 ;  /* 0x0000000c0d0e7389 */ /* 0x0002a400000c000b */
[----:B012---:R-:W-:Y:S01]  /*11830*/  ENDCOLLECTIVE ;  /* 0x000000000000791b */ /* 0x007fe20003800000 */
.L_x_372:
[----:B------:R-:W-:Y:S05]  /*11840*/  BRA `(.L_x_373) ;  /* 0xffffffbc00447947 */ /* 0x000fea000383ffff */
.L_x_285:
[----:B0-----:R0:W1:Y:S02]  /*11850*/  SYNCS.PHASECHK.TRANS64.TRYWAIT P1, [R22+URZ+0x28820], R3 ;  /* 0x02882003160075a7 */ /* 0x001064000802017f */
[----:B-1----:R-:W-:Y:S05]  /*11860*/  @!P1 NANOSLEEP.SYNCS 0x989680 ;  /* 0x009896800000995d */ /* 0x002fea0003900000 */
[----:B------:R-:W1:Y:S02]  /*11870*/  @!P1 SYNCS.PHASECHK.TRANS64 P1, [R22+URZ+0x28820], R3 ;  /* 0x02882003160095a7 */ /* 0x000e64000802007f */
[----:B-1----:R-:W-:Y:S05]  /*11880*/  @!P1 BRA `(.L_x_285) ;  /* 0xfffffffc00f09947 */ /* 0x002fea000383ffff */
[----:B------:R-:W-:Y:S05]  /*11890*/  BRA `(.L_x_374) ;  /* 0xffffffbc00bc7947 */ /* 0x000fea000383ffff */
.L_x_290:
[----:B0-----:R0:W1:Y:S02]  /*118a0*/  SYNCS.PHASECHK.TRANS64.TRYWAIT P0, [R6+URZ+0x28840], R3 ;  /* 0x02884003060075a7 */ /* 0x001064000800017f */
[----:B-1----:R-:W-:Y:S05]  /*118b0*/  @!P0 NANOSLEEP.SYNCS 0x989680 ;  /* 0x009896800000895d */ /* 0x002fea0003900000 */
[----:B------:R-:W1:Y:S02]  /*118c0*/  @!P0 SYNCS.PHASECHK.TRANS64 P0, [R6+URZ+0x28840], R3 ;  /* 0x02884003060085a7 */ /* 0x000e64000800007f */
[----:B-1----:R-:W-:Y:S05]  /*118d0*/  @!P0 BRA `(.L_x_290) ;  /* 0xfffffffc00f08947 */ /* 0x002fea000383ffff */
[----:B------:R-:W-:Y:S05]  /*118e0*/  BRA `(.L_x_375) ;  /* 0xffffffc000807947 */ /* 0x000fea000383ffff */
.L_x_291:
[----:B------:R-:W-:Y:S01]  /*118f0*/  BSSY B1, `(.L_x_376) ;  /* 0x0000008000017945 */ /* 0x000fe20003800000 */
[----:B------:R-:W-:Y:S01]  /*11900*/  IMAD.MOV.U32 R13, RZ, RZ, R9 ;  /* 0x000000ffff0d7224 */ /* 0x000fe200078e0009 */
[----:B------:R-:W-:Y:S01]  /*11910*/  MOV R11, 0x181f ;  /* 0x0000181f000b7802 */ /* 0x000fe20000000f00 */
[----:B------:R-:W-:Y:S02]  /*11920*/  IMAD.MOV.U32 R12, RZ, RZ, RZ ;  /* 0x000000ffff0c7224 */ /* 0x000fe400078e00ff */
[----:B------:R-:W-:-:S07]  /*11930*/  IMAD.MOV.U32 R15, RZ, RZ, -0x1 ;  /* 0xffffffffff0f7424 */ /* 0x000fce00078e00ff */
[----:B--2---:R-:W-:Y:S05]  /*11940*/  WARPSYNC.COLLECTIVE R15, `(.L_x_377) ;  /* 0x000000000f087348 */ /* 0x004fea0003c00000 */
[----:B--2---:R0:W1:Y:S02]  /*11950*/  SHFL.IDX P6, R14, R13, R12, R11 ;  /* 0x0000000c0d0e7389 */ /* 0x00406400000c000b */
[----:B01----:R-:W-:Y:S01]  /*11960*/  ENDCOLLECTIVE ;  /* 0x000000000000791b */ /* 0x003fe20003800000 */
.L_x_377:
[----:B------:R-:W-:Y:S05]  /*11970*/  BSYNC B1 ;  /* 0x0000000000017941 */ /* 0x000fea0003800000 */
.L_x_376:
[----:B------:R-:W-:Y:S02]  /*11980*/  IMAD.MOV.U32 R13, RZ, RZ, R8 ;  /* 0x000000ffff0d7224 */ /* 0x000fe400078e0008 */
[----:B------:R-:W-:Y:S02]  /*11990*/  IMAD.MOV.U32 R12, RZ, RZ, RZ ;  /* 0x000000ffff0c7224 */ /* 0x000fe400078e00ff */
[----:B------:R-:W-:Y:S02]  /*119a0*/  IMAD.MOV.U32 R11, RZ, RZ, 0x181f ;  /* 0x0000181fff0b7424 */ /* 0x000fe400078e00ff */
[----:B------:R-:W-:Y:S02]  /*119b0*/  IMAD.MOV.U32 R15, RZ, RZ, -0x1 ;  /* 0xffffffffff0f7424 */ /* 0x000fe400078e00ff */
[----:B------:R-:W-:Y:S02]  /*119c0*/  IMAD.MOV.U32 R3, RZ, RZ, R14 ;  /* 0x000000ffff037224 */ /* 0x000fe400078e000e */
[----:B------:R-:W-:-:S07]  /*119d0*/  IMAD.SHL.U32 R5, R30, 0x2, RZ ;  /* 0x000000021e057824 */ /* 0x000fce00078e00ff */
[----:B------:R-:W-:Y:S05]  /*119e0*/  WARPSYNC.COLLECTIVE R15, `(.L_x_378) ;  /* 0x000000000f087348 */ /* 0x000fea0003c00000 */
[----:B------:R0:W1:Y:S02]  /*119f0*/  SHFL.IDX P6, R14, R13, R12, R11 ;  /* 0x0000000c0d0e7389 */ /* 0x00006400000c000b */
[----:B01----:R-:W-:Y:S01]  /*11a00*/  ENDCOLLECTIVE ;  /* 0x000000000000791b */ /* 0x003fe20003800000 */
.L_x_378:
[----:B------:R-:W-:Y:S02]  /*11a10*/  IMAD R7, R7, 0x2, R22 ;  /* 0x0000000207077824 */ /* 0x000fe400078e0216 */
[----:B------:R-:W-:Y:S02]  /*11a20*/  IMAD.MOV.U32 R13, RZ, RZ, R9 ;  /* 0x000000ffff0d7224 */ /* 0x000fe400078e0009 */
[----:B------:R-:W-:Y:S01]  /*11a30*/  IMAD.MOV.U32 R12, RZ, RZ, 0x1 ;  /* 0x00000001ff0c7424 */ /* 0x000fe200078e00ff */
[----:B------:R-:W-:-:S07]  /*11a40*/  MOV R2, R14 ;  /* 0x0000000e00027202 */ /* 0x000fce0000000f00 */
[----:B------:R-:W-:Y:S05]  /*11a50*/  WARPSYNC.COLLECTIVE R15, `(.L_x_379) ;  /* 0x000000000f087348 */ /* 0x000fea0003c00000 */
[----:B------:R0:W1:Y:S02]  /*11a60*/  SHFL.IDX P6, R14, R13, R12, R11 ;  /* 0x0000000c0d0e7389 */ /* 0x00006400000c000b */
[----:B01----:R-:W-:Y:S01]  /*11a70*/  ENDCOLLECTIVE ;  /* 0x000000000000791b */ /* 0x003fe20003800000 */
.L_x_379:
[----:B------:R-:W-:-:S05]  /*11a80*/  IADD3 R2, P0, R2, R5, RZ ;  /* 0x0000000502027210 */ /* 0x000fca0007f1e0ff */
[----:B------:R-:W-:-:S05]  /*11a90*/  IMAD.X R3, RZ, RZ, R3, P0 ;  /* 0x000000ffff037224 */ /* 0x000fca00000e0603 */
[----:B------:R-:W-:Y:S01]  /*11aa0*/  @!PT LDS RZ, [RZ] ;  /* 0x00000000fffff984 */ /* 0x000fe20000000800 */
[----:B------:R-:W-:Y:S01]  /*11ab0*/  @!PT LDS RZ, [RZ] ;  /* 0x00000000fffff984 */ /* 0x000fe20000000800 */
[----:B------:R-:W-:Y:S01]  /*11ac0*/  @!PT LDS RZ, [RZ] ;  /* 0x00000000fffff984 */ /* 0x000fe20000000800 */
[----:B------:R-:W-:Y:S01]  /*11ad0*/  LDGSTS.E.BYPASS.LTC128B.128 [R7+0x18400], desc[UR36][R2.64], !P4 ;  /* 0x1840000002077fae */ /* 0x000fe2000e101d64 */
[----:B------:R-:W-:-:S03]  /*11ae0*/  MOV R13, R8 ;  /* 0x00000008000d7202 */ /* 0x000fc60000000f00 */
[----:B------:R0:W-:Y:S02]  /*11af0*/  LDGSTS.E.BYPASS.LTC128B.128 [R7+0x1c400], desc[UR36][R2.64+0x80], !P3 ;  /* 0x1c40008002077fae */ /* 0x0001e4000d901d64 */
[----:B0-----:R-:W-:-:S07]  /*11b00*/  IMAD.MOV.U32 R3, RZ, RZ, R14 ;  /* 0x000000ffff037224 */ /* 0x001fce00078e000e */
[----:B------:R-:W-:Y:S05]  /*11b10*/  WARPSYNC.COLLECTIVE R15, `(.L_x_380) ;  /* 0x000000000f087348 */ /* 0x000fea0003c00000 */
[----:B------:R0:W1:Y:S02]  /*11b20*/  SHFL.IDX P6, R14, R13, R12, R11 ;  /* 0x0000000c0d0e7389 */ /* 0x00006400000c000b */
[----:B01----:R-:W-:Y:S01]  /*11b30*/  ENDCOLLECTIVE ;  /* 0x000000000000791b */ /* 0x003fe20003800000 */
.L_x_380:
[----:B------:R-:W-:Y:S02]  /*11b40*/  IMAD.MOV.U32 R13, RZ, RZ, R9 ;  /* 0x000000ffff0d7224 */ /* 0x000fe400078e0009 */
[----:B------:R-:W-:Y:S02]  /*11b50*/  IMAD.MOV.U32 R12, RZ, RZ, 0x2 ;  /* 0x00000002ff0c7424 */ /* 0x000fe400078e00ff */
[----:B------:R-:W-:-:S07]  /*11b60*/  IMAD.MOV.U32 R2, RZ, RZ, R14 ;  /* 0x000000ffff027224 */ /* 0x000fce00078e000e */
[----:B------:R-:W-:Y:S05]  /*11b70*/  WARPSYNC.COLLECTIVE R15, `(.L_x_381) ;  /* 0x000000000f087348 */ /* 0x000fea0003c00000 */
[----:B------:R0:W1:Y:S02]  /*11b80*/  SHFL.IDX P6, R14, R13, R12, R11 ;  /* 0x0000000c0d0e7389 */ /* 0x00006400000c000b */
[----:B01----:R-:W-:Y:S01]  /*11b90*/  ENDCOLLECTIVE ;  /* 0x000000000000791b */ /* 0x003fe20003800000 */
.L_x_381:
[----:B------:R-:W-:-:S05]  /*11ba0*/  IADD3 R2, P0, R2, R5, RZ ;  /* 0x0000000502027210 */ /* 0x000fca0007f1e0ff */
[----:B------:R-:W-:-:S05]  /*11bb0*/  IMAD.X R3, RZ, RZ, R3, P0 ;  /* 0x000000ffff037224 */ /* 0x000fca00000e0603 */
[----:B------:R-:W-:Y:S01]  /*11bc0*/  @!PT LDS RZ, [RZ] ;  /* 0x00000000fffff984 */ /* 0x000fe20000000800 */
[----:B------:R-:W-:Y:S01]  /*11bd0*/  @!PT LDS RZ, [RZ] ;  /* 0x00000000fffff984 */ /* 0x000fe20000000800 */
[----:B------:R-:W-:Y:S01]  /*11be0*/  @!PT LDS RZ, [RZ] ;  /* 0x00000000fffff984 */ /* 0x000fe20000000800 */
[----:B------:R-:W-:Y:S01]  /*11bf0*/  LDGSTS.E.BYPASS.LTC128B.128 [R7+0x18c00], desc[UR36][R2.64], !P4 ;  /* 0x18c0000002077fae */ /* 0x000fe2000e101d64 */
[----:B------:R-:W-:-:S03]  /*11c00*/  IMAD.MOV.U32 R13, RZ, RZ, R8 ;  /* 0x000000ffff0d7224 */ /* 0x000fc600078e0008 */
[----:B------:R0:W-:Y:S02]  /*11c10*/  LDGSTS.E.BYPASS.LTC128B.128 [R7+0x1cc00], desc[UR36][R2.64+0x80], !P3 ;  /* 0x1cc0008002077fae */ /* 0x0001e4000d901d64 */
[----:B0-----:R-:W-:-:S07]  /*11c20*/  IMAD.MOV.U32 R3, RZ, RZ, R14 ;  /* 0x000000ffff037224 */ /* 0x001fce00078e000e */
[----:B------:R-:W-:Y:S05]  /*11c30*/  WARPSYNC.COLLECTIVE R15, `(.L_x_382) ;  /* 0x000000000f087348 */ /* 0x000fea0003c00000 */
[----:B------:R0:W1:Y:S02]  /*11c40*/  SHFL.IDX P6, R14, R13, R12, R11 ;  /* 0x0000000c0d0e7389 */ /* 0x00006400000c000b */
[----:B01----:R-:W-:Y:S01]  /*11c50*/  ENDCOLLECTIVE ;  /* 0x000000000000791b */ /* 0x003fe20003800000 */
.L_x_382:
[----:B------:R-:W-:Y:S02]  /*11c60*/  IMAD.MOV.U32 R13, RZ, RZ, R9 ;  /* 0x000000ffff0d7224 */ /* 0x000fe400078e0009 */
[----:B------:R-:W-:Y:S01]  /*11c70*/  IMAD.MOV.U32 R12, RZ, RZ, 0x3 ;  /* 0x00000003ff0c7424 */ /* 0x000fe200078e00ff */
[----:B------:R-:W-:-:S07]  /*11c80*/  MOV R2, R14 ;  /* 0x0000000e00027202 */ /* 0x000fce0000000f00 */
[----:B------:R-:W-:Y:S05]  /*11c90*/  WARPSYNC.COLLECTIVE R15, `(.L_x_383) ;  /* 0x000000000f087348 */ /* 0x000fea0003c00000 */
[----:B------:R0:W1:Y:S02]  /*11ca0*/  SHFL.IDX P6, R14, R13, R12, R11 ;  /* 0x0000000c0d0e7389 */ /* 0x00006400000c000b */
[----:B01----:R-:W-:Y:S01]  /*11cb0*/  ENDCOLLECTIVE ;  /* 0x000000000000791b */ /* 0x003fe20003800000 */
.L_x_383:
        /* <DEDUP_REMOVED lines=12> */
.L_x_384:
[----:B------:R-:W-:Y:S02]  /*11d80*/  IMAD.MOV.U32 R13, RZ, RZ, R9 ;  /* 0x000000ffff0d7224 */ /* 0x000fe400078e0009 */
[----:B------:R-:W-:Y:S02]  /*11d90*/  IMAD.MOV.U32 R12, RZ, RZ, 0x4 ;  /* 0x00000004ff0c7424 */ /* 0x000fe400078e00ff */
[----:B------:R-:W-:-:S07]  /*11da0*/  IMAD.MOV.U32 R2, RZ, RZ, R14 ;  /* 0x000000ffff027224 */ /* 0x000fce00078e000e */
[----:B------:R-:W-:Y:S05]  /*11db0*/  WARPSYNC.COLLECTIVE R15, `(.L_x_385) ;  /* 0x000000000f087348 */ /* 0x000fea0003c00000 */
[----:B------:R0:W1:Y:S02]  /*11dc0*/  SHFL.IDX P6, R14, R13, R12, R11 ;  /* 0x0000000c0d0e7389 */ /* 0x00006400000c000b */
[----:B01----:R-:W-:Y:S01]  /*11dd0*/  ENDCOLLECTIVE ;  /* 0x000000000000791b */ /* 0x003fe20003800000 */
.L_x_385:
[----:B------:R-:W-:-:S04]  /*11de0*/  IADD3 R2, P0, R2, R5, RZ ;  /* 0x0000000502027210 */ /* 0x000fc80007f1e0ff */
[----:B------:R-:W-:-:S05]  /*11df0*/  IADD3.X R3, RZ, R3, RZ, P0, !PT ;  /* 0x00000003ff037210 */ /* 0x000fca00007fe4ff */
        /* <DEDUP_REMOVED lines=10> */
.L_x_386:
[----:B------:R-:W-:Y:S01]  /*11ea0*/  MOV R13, R9 ;  /* 0x00000009000d7202 */ /* 0x000fe20000000f00 */
[----:B------:R-:W-:Y:S02]  /*11eb0*/  IMAD.MOV.U32 R12, RZ, RZ, 0x5 ;  /* 0x00000005ff0c7424 */ /* 0x000fe400078e00ff */
[----:B------:R-:W-:-:S07]  /*11ec0*/  IMAD.MOV.U32 R2, RZ, RZ, R14 ;  /* 0x000000ffff027224 */ /* 0x000fce00078e000e */
[----:B------:R-:W-:Y:S05]  /*11ed0*/  WARPSYNC.COLLECTIVE R15, `(.L_x_387) ;  /* 0x000000000f087348 */ /* 0x000fea0003c00000 */
[----:B------:R0:W1:Y:S02]  /*11ee0*/  SHFL.IDX P6, R14, R13, R12, R11 ;  /* 0x0000000c0d0e7389 */ /* 0x00006400000c000b */
[----:B01----:R-:W-:Y:S01]  /*11ef0*/  ENDCOLLECTIVE ;  /* 0x000000000000791b */ /* 0x003fe20003800000 */
.L_x_387:
        /* <DEDUP_REMOVED lines=12> */
.L_x_388:
[----:B------:R-:W-:Y:S01]  /*11fc0*/  IMAD.MOV.U32 R13, RZ, RZ, R9 ;  /* 0x000000ffff0d7224 */ /* 0x000fe200078e0009 */
[----:B------:R-:W-:Y:S01]  /*11fd0*/  MOV R12, 0x6 ;  /* 0x00000006000c7802 */ /* 0x000fe20000000f00 */
[----:B------:R-:W-:-:S07]  /*11fe0*/  IMAD.MOV.U32 R2, RZ, RZ, R14 ;  /* 0x000000ffff027224 */ /* 0x000fce00078e000e */
[----:B------:R-:W-:Y:S05]  /*11ff0*/  WARPSYNC.COLLECTIVE R15, `(.L_x_389) ;  /* 0x000000000f087348 */ /* 0x000fea0003c00000 */
[----:B------:R0:W1:Y:S02]  /*12000*/  SHFL.IDX P6, R14, R13, R12, R11 ;  /* 0x0000000c0d0e7389 */ /* 0x00006400000c000b */
[----:B01----:R-:W-:Y:S01]  /*12010*/  ENDCOLLECTIVE ;  /* 0x000000000000791b */ /* 0x003fe20003800000 */
.L_x_389:
        /* <DEDUP_REMOVED lines=12> */
.L_x_390:
[----:B------:R-:W-:Y:S02]  /*120e0*/  IMAD.MOV.U32 R13, RZ, RZ, R9 ;  /* 0x000000ffff0d7224 */ /* 0x000fe400078e0009 */
[----:B------:R-:W-:Y:S02]  /*120f0*/  IMAD.MOV.U32 R12, RZ, RZ, 0x7 ;  /* 0x00000007ff0c7424 */ /* 0x000fe400078e00ff */
[----:B------:R-:W-:-:S07]  /*12100*/  IMAD.MOV.U32 R2, RZ, RZ, R14 ;  /* 0x000000ffff027224 */ /* 0x000fce00078e000e */
[----:B------:R-:W-:Y:S05]  /*12110*/  WARPSYNC.COLLECTIVE R15, `(.L_x_391) ;  /* 0x000000000f087348 */ /* 0x000fea0003c00000 */
[----:B------:R0:W1:Y:S02]  /*12120*/  SHFL.IDX P6, R14, R13, R12, R11 ;  /* 0x0000000c0d0e7389 */ /* 0x00006400000c000b */
[----:B01----:R-:W-:Y:S01]  /*12130*/  ENDCOLLECTIVE ;  /* 0x000000000000791b */ /* 0x003fe20003800000 */
.L_x_391:
[----:B------:R-:W-:-:S05]  /*12140*/  IADD3 R2, P0, R2, R5, RZ ;  /* 0x0000000502027210 */ /* 0x000fca0007f1e0ff */
[----:B------:R-:W-:-:S05]  /*12150*/  IMAD.X R3, RZ, RZ, R3, P0 ;  /* 0x000000ffff037224 */ /* 0x000fca00000e0603 */
[----:B------:R-:W-:Y:S01]  /*12160*/  @!PT LDS RZ, [RZ] ;  /* 0x00000000fffff984 */ /* 0x000fe20000000800 */
[----:B------:R-:W-:Y:S01]  /*12170*/  @!PT LDS RZ, [RZ] ;  /* 0x00000000fffff984 */ /* 0x000fe20000000800 */
[----:B------:R-:W-:Y:S01]  /*12180*/  @!PT LDS RZ, [RZ] ;  /* 0x00000000fffff984 */ /* 0x000fe20000000800 */
[----:B------:R0:W-:Y:S01]  /*12190*/  LDGSTS.E.BYPASS.LTC128B.128 [R7+0x1b400], desc[UR36][R2.64], !P4 ;  /* 0x1b40000002077fae */ /* 0x0001e2000e101d64 */
[----:B------:R-:W-:-:S03]  /*121a0*/  IMAD.MOV.U32 R13, RZ, RZ, R8 ;  /* 0x000000ffff0d7224 */ /* 0x000fc600078e0008 */
[----:B------:R0:W-:Y:S01]  /*121b0*/  LDGSTS.E.BYPASS.LTC128B.128 [R7+0x1f400], desc[UR36][R2.64+0x80], !P3 ;  /* 0x1f40008002077fae */ /* 0x0001e2000d901d64 */
[----:B------:R-:W-:-:S07]  /*121c0*/  MOV R9, R14 ;  /* 0x0000000e00097202 */ /* 0x000fce0000000f00 */
[----:B0-----:R-:W-:Y:S05]  /*121d0*/  WARPSYNC.COLLECTIVE R15, `(.L_x_392) ;  /* 0x000000000f087348 */ /* 0x001fea0003c00000 */
[----:B------:R1:W2:Y:S02]  /*121e0*/  SHFL.IDX P6, R14, R13, R12, R11 ;  /* 0x0000000c0d0e7389 */ /* 0x0002a400000c000b */
[----:B012---:R-:W-:Y:S01]  /*121f0*/  ENDCOLLECTIVE ;  /* 0x000000000000791b */ /* 0x007fe20003800000 */
.L_x_392:
[----:B------:R-:W-:Y:S01]  /*12200*/  IMAD.MOV.U32 R2, RZ, RZ, R14 ;  /* 0x000000ffff027224 */ /* 0x000fe200078e000e */
[----:B------:R-:W-:Y:S06]  /*12210*/  BRA `(.L_x_393) ;  /* 0xffffffbc004c7947 */ /* 0x000fec000383ffff */
.L_x_296:
[----:B-1----:R1:W3:Y:S02]  /*12220*/  SYNCS.PHASECHK.TRANS64.TRYWAIT P0, [R6+URZ+0x28860], R3 ;  /* 0x02886003060075a7 */ /* 0x0022e4000800017f */
[----:B---3--:R-:W-:Y:S05]  /*12230*/  @!P0 NANOSLEEP.SYNCS 0x989680 ;  /* 0x009896800000895d */ /* 0x008fea0003900000 */
[----:B------:R-:W3:Y:S02]  /*12240*/  @!P0 SYNCS.PHASECHK.TRANS64 P0, [R6+URZ+0x28860], R3 ;  /* 0x02886003060085a7 */ /* 0x000ee4000800007f */
[----:B---3--:R-:W-:Y:S05]  /*12250*/  @!P0 BRA `(.L_x_296) ;  /* 0xfffffffc00f08947 */ /* 0x008fea000383ffff */
[----:B------:R-:W-:Y:S05]  /*12260*/  BRA `(.L_x_394) ;  /* 0xffffffbc00a87947 */ /* 0x000fea000383ffff */
.L_x_297:
[----:B------:R-:W-:Y:S01]  /*12270*/  BSSY B1, `(.L_x_395) ;  /* 0x0000008000017945 */ /* 0x000fe20003800000 */
[----:B------:R-:W-:Y:S02]  /*12280*/  IMAD.MOV.U32 R13, RZ, RZ, R23 ;  /* 0x000000ffff0d7224 */ /* 0x000fe400078e0017 */
[----:B------:R-:W-:Y:S02]  /*12290*/  IMAD.MOV.U32 R12, RZ, RZ, RZ ;  /* 0x000000ffff0c7224 */ /* 0x000fe400078e00ff */
[----:B------:R-:W-:Y:S02]  /*122a0*/  IMAD.MOV.U32 R11, RZ, RZ, 0x181f ;  /* 0x0000181fff0b7424 */ /* 0x000fe400078e00ff */
[----:B------:R-:W-:-:S07]  /*122b0*/  IMAD.MOV.U32 R15, RZ, RZ, -0x1 ;  /* 0xffffffffff0f7424 */ /* 0x000fce00078e00ff */
[----:B-12---:R-:W-:Y:S05]  /*122c0*/  WARPSYNC.COLLECTIVE R15, `(.L_x_396) ;  /* 0x000000000f087348 */ /* 0x006fea0003c00000 */
[----:B--2---:R0:W2:Y:S02]  /*122d0*/  SHFL.IDX P6, R14, R13, R12, R11 ;  /* 0x0000000c0d0e7389 */ /* 0x0040a400000c000b */
[----:B012---:R-:W-:Y:S01]  /*122e0*/  ENDCOLLECTIVE ;  /* 0x000000000000791b */ /* 0x007fe20003800000 */
.L_x_396:
[----:B------:R-:W-:Y:S05]  /*122f0*/  BSYNC B1 ;  /* 0x0000000000017941 */ /* 0x000fea0003800000 */
.L_x_395:
[----:B------:R-:W-:Y:S01]  /*12300*/  IMAD.MOV.U32 R13, RZ, RZ, R18 ;  /* 0x000000ffff0d7224 */ /* 0x000fe200078e0012 */
[----:B------:R-:W-:Y:S01]  /*12310*/  MOV R3, R14 ;  /* 0x0000000e00037202 */ /* 0x000fe20000000f00 */
[----:B------:R-:W-:Y:S01]  /*12320*/  IMAD.MOV.U32 R12, RZ, RZ, RZ ;  /* 0x000000ffff0c7224 */ /* 0x000fe200078e00ff */
[----:B------:R-:W-:Y:S01]  /*12330*/  LEA R7, R7, R22, 0x1 ;  /* 0x0000001607077211 */ /* 0x000fe200078e08ff */
[----:B------:R-:W-:Y:S02]  /*12340*/  IMAD.MOV.U32 R11, RZ, RZ, 0x181f ;  /* 0x0000181fff0b7424 */ /* 0x000fe400078e00ff */
[----:B------:R-:W-:-:S07]  /*12350*/  IMAD.MOV.U32 R15, RZ, RZ, -0x1 ;  /* 0xffffffffff0f7424 */ /* 0x000fce00078e00ff */
[----:B------:R-:W-:Y:S05]  /*12360*/  WARPSYNC.COLLECTIVE R15, `(.L_x_397) ;  /* 0x000000000f087348 */ /* 0x000fea0003c00000 */
[----:B------:R0:W1:Y:S02]  /*12370*/  SHFL.IDX P6, R14, R13, R12, R11 ;  /* 0x0000000c0d0e7389 */ /* 0x00006400000c000b */
[----:B01----:R-:W-:Y:S01]  /*12380*/  ENDCOLLECTIVE ;  /* 0x000000000000791b */ /* 0x003fe20003800000 */
.L_x_397:
[----:B------:R-:W-:Y:S02]  /*12390*/  IMAD.MOV.U32 R13, RZ, RZ, R23 ;  /* 0x000000ffff0d7224 */ /* 0x000fe400078e0017 */
[----:B------:R-:W-:Y:S02]  /*123a0*/  IMAD.MOV.U32 R12, RZ, RZ, 0x1 ;  /* 0x00000001ff0c7424 */ /* 0x000fe400078e00ff */
[----:B------:R-:W-:-:S07]  /*123b0*/  IMAD.MOV.U32 R2, RZ, RZ, R14 ;  /* 0x000000ffff027224 */ /* 0x000fce00078e000e */
[----:B------:R-:W-:Y:S05]  /*123c0*/  WARPSYNC.COLLECTIVE R15, `(.L_x_398) ;  /* 0x000000000f087348 */ /* 0x000fea0003c00000 */
[----:B------:R0:W1:Y:S02]  /*123d0*/  SHFL.IDX P6, R14, R13, R12, R11 ;  /* 0x0000000c0d0e7389 */ /* 0x00006400000c000b */
[----:B01----:R-:W-:Y:S01]  /*123e0*/  ENDCOLLECTIVE ;  /* 0x000000000000791b */ /* 0x003fe20003800000 */
.L_x_398:
[----:B------:R-:W-:-:S05]  /*123f0*/  IADD3 R2, P0, R2, R5, RZ ;  /* 0x0000000502027210 */ /* 0x000fca0007f1e0ff */
[----:B------:R-:W-:Y:S01]  /*12400*/  IMAD.X R3, RZ, RZ, R3, P0 ;  /* 0x000000ffff037224 */ /* 0x000fe200000e0603 */
[----:B------:R-:W-:Y:S01]  /*12410*/  ISETP.LT.OR P0, PT, R8, 0x1, P2 ;  /* 0x000000010800780c */ /* 0x000fe20001701670 */
[----:B------:R-:W-:-:S12]  /*12420*/  IMAD.MOV.U32 R13, RZ, RZ, R18 ;  /* 0x000000ffff0d7224 */ /* 0x000fd800078e0012 */
[----:B------:R-:W-:Y:S01]  /*12430*/  @!PT LDS RZ, [RZ] ;  /* 0x00000000fffff984 */ /* 0x000fe20000000800 */
[----:B------:R-:W-:Y:S01]  /*12440*/  @!PT LDS RZ, [RZ] ;  /* 0x00000000fffff984 */ /* 0x000fe20000000800 */
[----:B------:R-:W-:Y:S01]  /*12450*/  @!PT LDS RZ, [RZ] ;  /* 0x00000000fffff984 */ /* 0x000fe20000000800 */
[----:B------:R-:W-:Y:S01]  /*12460*/  LDGSTS.E.BYPASS.LTC128B.128 [R7+0x400], desc[UR36][R2.64], !P0 ;  /* 0x0040000002077fae */ /* 0x000fe2000c101d64 */
[----:B------:R-:W-:-:S13]  /*12470*/  ISETP.LT.OR P0, PT, R8, 0x1, P1 ;  /* 0x000000010800780c */ /* 0x000fda0000f01670 */
[----:B------:R0:W-:Y:S02]  /*12480*/  LDGSTS.E.BYPASS.LTC128B.128 [R7+0x4400], desc[UR36][R2.64+0x80], !P0 ;  /* 0x0440008002077fae */ /* 0x0001e4000c101d64 */
[----:B0-----:R-:W-:-:S07]  /*12490*/  IMAD.MOV.U32 R3, RZ, RZ, R14 ;  /* 0x000000ffff037224 */ /* 0x001fce00078e000e */
[----:B------:R-:W-:Y:S05]  /*124a0*/  WARPSYNC.COLLECTIVE R15, `(.L_x_399) ;  /* 0x000000000f087348 */ /* 0x000fea0003c00000 */
[----:B------:R0:W1:Y:S02]  /*124b0*/  SHFL.IDX P6, R14, R13, R12, R11 ;  /* 0x0000000c0d0e7389 */ /* 0x00006400000c000b */
[----:B01----:R-:W-:Y:S01]  /*124c0*/  ENDCOLLECTIVE ;  /* 0x000000000000791b */ /* 0x003fe20003800000 */
.L_x_399:
[----:B------:R-:W-:Y:S01]  /*124d0*/  MOV R13, R23 ;  /* 0x00000017000d7202 */ /* 0x000fe20000000f00 */
[----:B------:R-:W-:Y:S02]  /*124e0*/  IMAD.MOV.U32 R12, RZ, RZ, 0x2 ;  /* 0x00000002ff0c7424 */ /* 0x000fe400078e00ff */
[----:B------:R-:W-:-:S07]  /*124f0*/  IMAD.MOV.U32 R2, RZ, RZ, R14 ;  /* 0x000000ffff027224 */ /* 0x000fce00078e000e */
[----:B------:R-:W-:Y:S05]  /*12500*/  WARPSYNC.COLLECTIVE R15, `(.L_x_400) ;  /* 0x000000000f087348 */ /* 0x000fea0003c00000 */
[----:B------:R0:W1:Y:S02]  /*12510*/  SHFL.IDX P6, R14, R13, R12, R11 ;  /* 0x0000000c0d0e7389 */ /* 0x00006400000c000b */
[----:B01----:R-:W-:Y:S01]  /*12520*/  ENDCOLLECTIVE ;  /* 0x000000000000791b */ /* 0x003fe20003800000 */
.L_x_400:
        /* <DEDUP_REMOVED lines=14> */
.L_x_401:
[----:B------:R-:W-:Y:S01]  /*12610*/  IMAD.MOV.U32 R13, RZ, RZ, R23 ;  /* 0x000000ffff0d7224 */ /* 0x000fe200078e0017 */
[----:B------:R-:W-:Y:S01]  /*12620*/  MOV R12, 0x3 ;  /* 0x00000003000c7802 */ /* 0x000fe20000000f00 */
[----:B------:R-:W-:-:S07]  /*12630*/  IMAD.MOV.U32 R2, RZ, RZ, R14 ;  /* 0x000000ffff027224 */ /* 0x000fce00078e000e */
[----:B------:R-:W-:Y:S05]  /*12640*/  WARPSYNC.COLLECTIVE R15, `(.L_x_402) ;  /* 0x000000000f087348 */ /* 0x000fea0003c00000 */
[----:B------:R0:W1:Y:S02]  /*12650*/  SHFL.IDX P6, R14, R13, R12, R11 ;  /* 0x0000000c0d0e7389 */ /* 0x00006400000c000b */
[----:B01----:R-:W-:Y:S01]  /*12660*/  ENDCOLLECTIVE ;  /* 0x000000000000791b */ /* 0x003fe20003800000 */
.L_x_402:
        /* <DEDUP_REMOVED lines=14> */
.L_x_403:
[----:B------:R-:W-:Y:S02]  /*12750*/  IMAD.MOV.U32 R13, RZ, RZ, R23 ;  /* 0x000000ffff0d7224 */ /* 0x000fe400078e0017 */
[----:B------:R-:W-:Y:S02]  /*12760*/  IMAD.MOV.U32 R12, RZ, RZ, 0x4 ;  /* 0x00000004ff0c7424 */ /* 0x000fe400078e00ff */
[----:B------:R-:W-:-:S07]  /*12770*/  IMAD.MOV.U32 R2, RZ, RZ, R14 ;  /* 0x000000ffff027224 */ /* 0x000fce00078e000e */
[----:B------:R-:W-:Y:S05]  /*12780*/  WARPSYNC.COLLECTIVE R15, `(.L_x_404) ;  /* 0x000000000f087348 */ /* 0x000fea0003c00000 */
[----:B------:R0:W1:Y:S02]  /*12790*/  SHFL.IDX P6, R14, R13, R12, R11 ;  /* 0x0000000c0d0e7389 */ /* 0x00006400000c000b */
[----:B01----:R-:W-:Y:S01]  /*127a0*/  ENDCOLLECTIVE ;  /* 0x000000000000791b */ /* 0x003fe20003800000 */
.L_x_404:
        /* <DEDUP_REMOVED lines=10> */
[----:B0-----:R-:W-:-:S07]  /*12850*/  MOV R3, R14 ;  /* 0x0000000e00037202 */ /* 0x001fce0000000f00 */
[----:B------:R-:W-:Y:S05]  /*12860*/  WARPSYNC.COLLECTIVE R15, `(.L_x_405) ;  /* 0x000000000f087348 */ /* 0x000fea0003c00000 */
[----:B------:R0:W1:Y:S02]  /*12870*/  SHFL.IDX P6, R14, R13, R12, R11 ;  /* 0x0000000c0d0e7389 */ /* 0x00006400000c000b */
[----:B01----:R-:W-:Y:S01]  /*12880*/  ENDCOLLECTIVE ;  /* 0x000000000000791b */ /* 0x003fe20003800000 */
.L_x_405:
[----:B------:R-:W-:Y:S02]  /*12890*/  IMAD.MOV.U32 R13, RZ, RZ, R23 ;  /* 0x000000ffff0d7224 */ /* 0x000fe400078e0017 */
[----:B------:R-:W-:Y:S02]  /*128a0*/  IMAD.MOV.U32 R12, RZ, RZ, 0x5 ;  /* 0x00000005ff0c7424 */ /* 0x000fe400078e00ff */
[----:B------:R-:W-:-:S07]  /*128b0*/  IMAD.MOV.U32 R2, RZ, RZ, R14 ;  /* 0x000000ffff027224 */ /* 0x000fce00078e000e */
[----:B------:R-:W-:Y:S05]  /*128c0*/  WARPSYNC.COLLECTIVE R15, `(.L_x_406) ;  /* 0x000000000f087348 */ /* 0x000fea0003c00000 */
[----:B------:R0:W1:Y:S02]  /*128d0*/  SHFL.IDX P6, R14, R13, R12, R11 ;  /* 0x0000000c0d0e7389 */ /* 0x00006400000c000b */
[----:B01----:R-:W-:Y:S01]  /*128e0*/  ENDCOLLECTIVE ;  /* 0x000000000000791b */ /* 0x003fe20003800000 */
.L_x_406:
[----:B------:R-:W-:-:S05]  /*128f0*/  IADD3 R2, P0, R2, R5, RZ ;  /* 0x0000000502027210 */ /* 0x000fca0007f1e0ff */
[----:B------:R-:W-:Y:S01]  /*12900*/  IMAD.X R3, RZ, RZ, R3, P0 ;  /* 0x000000ffff037224 */ /* 0x000fe200000e0603 */
[----:B------:R-:W-:Y:S02]  /*12910*/  ISETP.LT.OR P0, PT, R8, 0x41, P2 ;  /* 0x000000410800780c */ /* 0x000fe40001701670 */
[----:B------:R-:W-:-:S11]  /*12920*/  MOV R13, R18 ;  /* 0x00000012000d7202 */ /* 0x000fd60000000f00 */
        /* <DEDUP_REMOVED lines=10> */
.L_x_407:
[----:B------:R-:W-:Y:S02]  /*129d0*/  IMAD.MOV.U32 R13, RZ, RZ, R23 ;  /* 0x000000ffff0d7224 */ /* 0x000fe400078e0017 */
[----:B------:R-:W-:Y:S02]  /*129e0*/  IMAD.MOV.U32 R12, RZ, RZ, 0x6 ;  /* 0x00000006ff0c7424 */ /* 0x000fe400078e00ff */
[----:B------:R-:W-:-:S07]  /*129f0*/  IMAD.MOV.U32 R2, RZ, RZ, R14 ;  /* 0x000000ffff027224 */ /* 0x000fce00078e000e */
[----:B------:R-:W-:Y:S05]  /*12a00*/  WARPSYNC.COLLECTIVE R15, `(.L_x_408) ;  /* 0x000000000f087348 */ /* 0x000fea0003c00000 */
[----:B------:R0:W1:Y:S02]  /*12a10*/  SHFL.IDX P6, R14, R13, R12, R11 ;  /* 0x0000000c0d0e7389 */ /* 0x00006400000c000b */
[----:B01----:R-:W-:Y:S01]  /*12a20*/  ENDCOLLECTIVE ;  /* 0x000000000000791b */ /* 0x003fe20003800000 */
.L_x_408:
        /* <DEDUP_REMOVED lines=14> */
.L_x_409:
[----:B------:R-:W-:Y:S02]  /*12b10*/  IMAD.MOV.U32 R13, RZ, RZ, R23 ;  /* 0x000000ffff0d7224 */ /* 0x000fe400078e0017 */
[----:B------:R-:W-:Y:S01]  /*12b20*/  IMAD.MOV.U32 R12, RZ, RZ, 0x7 ;  /* 0x00000007ff0c7424 */ /* 0x000fe200078e00ff */
[----:B------:R-:W-:-:S07]  /*12b30*/  MOV R2, R14 ;  /* 0x0000000e00027202 */ /* 0x000fce0000000f00 */
[----:B------:R-:W-:Y:S05]  /*12b40*/  WARPSYNC.COLLECTIVE R15, `(.L_x_410) ;  /* 0x000000000f087348 */ /* 0x000fea0003c00000 */
[----:B------:R0:W1:Y:S02]  /*12b50*/  SHFL.IDX P6, R14, R13, R12, R11 ;  /* 0x0000000c0d0e7389 */ /* 0x00006400000c000b */
[----:B01----:R-:W-:Y:S01]  /*12b60*/  ENDCOLLECTIVE ;  /* 0x000000000000791b */ /* 0x003fe20003800000 */
.L_x_410:
[----:B------:R-:W-:-:S05]  /*12b70*/  IADD3 R2, P0, R2, R5, RZ ;  /* 0x0000000502027210 */ /* 0x000fca0007f1e0ff */
[----:B------:R-:W-:Y:S01]  /*12b80*/  IMAD.X R3, RZ, RZ, R3, P0 ;  /* 0x000000ffff037224 */ /* 0x000fe200000e0603 */
[----:B------:R-:W-:Y:S01]  /*12b90*/  ISETP.LT.OR P0, PT, R8, 0x61, P2 ;  /* 0x000000610800780c */ /* 0x000fe20001701670 */
[----:B------:R-:W-:-:S12]  /*12ba0*/  IMAD.MOV.U32 R13, RZ, RZ, R18 ;  /* 0x000000ffff0d7224 */ /* 0x000fd800078e0012 */
        /* <DEDUP_REMOVED lines=9> */
.L_x_411:
[----:B------:R-:W-:Y:S01]  /*12c40*/  @!PT LDS RZ, [RZ] ;  /* 0x00000000fffff984 */ /* 0x000fe20000000800 */
[----:B------:R-:W-:Y:S01]  /*12c50*/  @!PT LDS RZ, [RZ] ;  /* 0x00000000fffff984 */ /* 0x000fe20000000800 */
[----:B------:R-:W-:Y:S01]  /*12c60*/  @!PT LDS RZ, [RZ] ;  /* 0x00000000fffff984 */ /* 0x000fe20000000800 */
[----:B------:R0:W-:Y:S01]  /*12c70*/  LDGSTS.E.BYPASS.LTC128B.128 [R7+0x7400], desc[UR36][R2.64+0x80], !P0 ;  /* 0x0740008002077fae */ /* 0x0001e2000c101d64 */
[----:B------:R-:W-:Y:S05]  /*12c80*/  BRA `(.L_x_412) ;  /* 0xffffffb800307947 */ /* 0x000fea000383ffff */
.L_x_305:
[----:B0-----:R0:W1:Y:S02]  /*12c90*/  SYNCS.PHASECHK.TRANS64.TRYWAIT P0, [R0+URZ+0x28860], R3 ;  /* 0x02886003000075a7 */ /* 0x001064000800017f */
[----:B-1----:R-:W-:Y:S05]  /*12ca0*/  @!P0 NANOSLEEP.SYNCS 0x989680 ;  /* 0x009896800000895d */ /* 0x002fea0003900000 */
[----:B------:R-:W1:Y:S02]  /*12cb0*/  @!P0 SYNCS.PHASECHK.TRANS64 P0, [R0+URZ+0x28860], R3 ;  /* 0x02886003000085a7 */ /* 0x000e64000800007f */
[----:B-1----:R-:W-:Y:S05]  /*12cc0*/  @!P0 BRA `(.L_x_305) ;  /* 0xfffffffc00f08947 */ /* 0x002fea000383ffff */
[----:B------:R-:W-:Y:S05]  /*12cd0*/  BRA `(.L_x_413) ;  /* 0xffffffbc00447947 */ /* 0x000fea000383ffff */
.L_x_306:
[----:B------:R-:W-:Y:S01]  /*12ce0*/  BSSY B0, `(.L_x_414) ;  /* 0x0000008000007945 */ /* 0x000fe20003800000 */
[----:B------:R-:W-:Y:S01]  /*12cf0*/  IMAD.MOV.U32 R13, RZ, RZ, R23 ;  /* 0x000000ffff0d7224 */ /* 0x000fe200078e0017 */
[----:B------:R-:W-:Y:S01]  /*12d00*/  MOV R12, RZ ;  /* 0x000000ff000c7202 */ /* 0x000fe20000000f00 */
[----:B------:R-:W-:Y:S02]  /*12d10*/  IMAD.MOV.U32 R11, RZ, RZ, 0x181f ;  /* 0x0000181fff0b7424 */ /* 0x000fe400078e00ff */
[----:B------:R-:W-:-:S07]  /*12d20*/  IMAD.MOV.U32 R15, RZ, RZ, -0x1 ;  /* 0xffffffffff0f7424 */ /* 0x000fce00078e00ff */
[----:B0-2---:R-:W-:Y:S05]  /*12d30*/  WARPSYNC.COLLECTIVE R15, `(.L_x_415) ;  /* 0x000000000f087348 */ /* 0x005fea0003c00000 */
[----:B--2---:R1:W2:Y:S02]  /*12d40*/  SHFL.IDX P6, R14, R13, R12, R11 ;  /* 0x0000000c0d0e7389 */ /* 0x0042a400000c000b */
[----:B012---:R-:W-:Y:S01]  /*12d50*/  ENDCOLLECTIVE ;  /* 0x000000000000791b */ /* 0x007fe20003800000 */
.L_x_415:
[----:B------:R-:W-:Y:S05]  /*12d60*/  BSYNC B0 ;  /* 0x0000000000007941 */ /* 0x000fea0003800000 */
.L_x_414:
[----:B------:R-:W-:Y:S01]  /*12d70*/  IMAD.MOV.U32 R13, RZ, RZ, R18 ;  /* 0x000000ffff0d7224 */ /* 0x000fe200078e0012 */
[----:B------:R-:W-:Y:S01]  /*12d80*/  MOV R15, 0xffffffff ;  /* 0xffffffff000f7802 */ /* 0x000fe20000000f00 */
[----:B------:R-:W-:Y:S02]  /*12d90*/  IMAD.MOV.U32 R12, RZ, RZ, RZ ;  /* 0x000000ffff0c7224 */ /* 0x000fe400078e00ff */
[----:B------:R-:W-:Y:S02]  /*12da0*/  IMAD.MOV.U32 R11, RZ, RZ, 0x181f ;  /* 0x0000181fff0b7424 */ /* 0x000fe400078e00ff */
[----:B------:R-:W-:Y:S02]  /*12db0*/  IMAD.MOV.U32 R3, RZ, RZ, R14 ;  /* 0x000000ffff037224 */ /* 0x000fe400078e000e */
[----:B------:R-:W-:-:S07]  /*12dc0*/  IMAD.SHL.U32 R5, R30, 0x2, RZ ;  /* 0x000000021e057824 */ /* 0x000fce00078e00ff */
[----:B------:R-:W-:Y:S05]  /*12dd0*/  WARPSYNC.COLLECTIVE R15, `(.L_x_416) ;  /* 0x000000000f087348 */ /* 0x000fea0003c00000 */
[----:B------:R0:W1:Y:S02]  /*12de0*/  SHFL.IDX P6, R14, R13, R12, R11 ;  /* 0x0000000c0d0e7389 */ /* 0x00006400000c000b */
[----:B01----:R-:W-:Y:S01]  /*12df0*/  ENDCOLLECTIVE ;  /* 0x000000000000791b */ /* 0x003fe20003800000 */
.L_x_416:
[----:B------:R-:W-:Y:S01]  /*12e00*/  ULDC UR4, c[0x0][0x2f4] ;  /* 0x0000bd0000047ab9 */ /* 0x000fe20000000800 */
[----:B------:R-:W-:Y:S01]  /*12e10*/  IMAD R4, R9, 0x2, R22 ;  /* 0x0000000209047824 */ /* 0x000fe200078e0216 */
[----:B------:R-:W-:Y:S02]  /*12e20*/  ISETP.GE.AND P1, PT, R30, UR4, PT ;  /* 0x000000041e007c0c */ /* 0x000fe4000bf26270 */
[----:B------:R-:W-:Y:S02]  /*12e30*/  ISETP.GE.AND P0, PT, R29, UR4, PT ;  /* 0x000000041d007c0c */ /* 0x000fe4000bf06270 */
[C---:B------:R-:W-:Y:S02]  /*12e40*/  ISETP.LT.OR P3, PT, R6.reuse, 0x1, P1 ;  /* 0x000000010600780c */ /* 0x040fe40000f61670 */
[----:B------:R-:W-:Y:S01]  /*12e50*/  ISETP.LT.OR P4, PT, R6, 0x1, P0 ;  /* 0x000000010600780c */ /* 0x000fe20000781670 */
[----:B------:R-:W-:Y:S02]  /*12e60*/  IMAD.MOV.U32 R13, RZ, RZ, R23 ;  /* 0x000000ffff0d7224 */ /* 0x000fe400078e0017 */
[----:B------:R-:W-:Y:S01]  /*12e70*/  IMAD.MOV.U32 R12, RZ, RZ, 0x1 ;  /* 0x00000001ff0c7424 */ /* 0x000fe200078e00ff */
[----:B------:R-:W-:-:S13]  /*12e80*/  IADD3 R2, P2, R14, R5, RZ ;  /* 0x000000050e027210 */ /* 0x000fda0007f5e0ff */
[----:B------:R-:W-:Y:S05]  /*12e90*/  WARPSYNC.COLLECTIVE R15, `(.L_x_417) ;  /* 0x000000000f087348 */ /* 0x000fea0003c00000 */
[----:B------:R0:W1:Y:S02]  /*12ea0*/  SHFL.IDX P6, R14, R13, R12, R11 ;  /* 0x0000000c0d0e7389 */ /* 0x00006400000c000b */
[----:B01----:R-:W-:Y:S01]  /*12eb0*/  ENDCOLLECTIVE ;  /* 0x000000000000791b */ /* 0x003fe20003800000 */
.L_x_417:
[----:B------:R-:W-:-:S05]  /*12ec0*/  IMAD.X R3, RZ, RZ, R3, P2 ;  /* 0x000000ffff037224 */ /* 0x000fca00010e0603 */
        /* <DEDUP_REMOVED lines=12> */
.L_x_418:
[----:B------:R-:W-:Y:S02]  /*12f90*/  IMAD.MOV.U32 R13, RZ, RZ, R23 ;  /* 0x000000ffff0d7224 */ /* 0x000fe400078e0017 */
[----:B------:R-:W-:Y:S02]  /*12fa0*/  IMAD.MOV.U32 R12, RZ, RZ, 0x2 ;  /* 0x00000002ff0c7424 */ /* 0x000fe400078e00ff */
[----:B------:R-:W-:-:S07]  /*12fb0*/  IMAD.MOV.U32 R10, RZ, RZ, R14 ;  /* 0x000000ffff0a7224 */ /* 0x000fce00078e000e */
[----:B------:R-:W-:Y:S05]  /*12fc0*/  WARPSYNC.COLLECTIVE R15, `(.L_x_419) ;  /* 0x000000000f087348 */ /* 0x000fea0003c00000 */
[----:B------:R0:W1:Y:S02]  /*12fd0*/  SHFL.IDX P6, R14, R13, R12, R11 ;  /* 0x0000000c0d0e7389 */ /* 0x00006400000c000b */
[----:B01----:R-:W-:Y:S01]  /*12fe0*/  ENDCOLLECTIVE ;  /* 0x000000000000791b */ /* 0x003fe20003800000 */
.L_x_419:
[----:B------:R-:W-:-:S05]  /*12ff0*/  IADD3 R2, P2, R10, R5, RZ ;  /* 0x000000050a027210 */ /* 0x000fca0007f5e0ff */
[----:B------:R-:W-:-:S05]  /*13000*/  IMAD.X R3, RZ, RZ, R7, P2 ;  /* 0x000000ffff037224 */ /* 0x000fca00010e0607 */
[----:B------:R-:W-:Y:S01]  /*13010*/  @!PT LDS RZ, [RZ] ;  /* 0x00000000fffff984 */ /* 0x000fe20000000800 */
[----:B------:R-:W-:Y:S01]  /*13020*/  @!PT LDS RZ, [RZ] ;  /* 0x00000000fffff984 */ /* 0x000fe20000000800 */
[----:B------:R-:W-:Y:S01]  /*13030*/  @!PT LDS RZ, [RZ] ;  /* 0x00000000fffff984 */ /* 0x000fe20000000800 */
[----:B------:R0:W-:Y:S01]  /*13040*/  LDGSTS.E.BYPASS.LTC128B.128 [R4+0xc00], desc[UR36][R2.64], !P3 ;  /* 0x00c0000002047fae */ /* 0x0001e2000d901d64 */
[----:B------:R-:W-:Y:S01]  /*13050*/  IMAD.MOV.U32 R13, RZ, RZ, R18 ;  /* 0x000000ffff0d7224 */ /* 0x000fe200078e0012 */
[C---:B------:R-:W-:Y:S02]  /*13060*/  ISETP.LT.OR P3, PT, R6.reuse, 0x21, P1 ;  /* 0x000000210600780c */ /* 0x040fe40000f61670 */
[----:B------:R0:W-:Y:S01]  /*13070*/  LDGSTS.E.BYPASS.LTC128B.128 [R4+0x4c00], desc[UR36][R2.64+0x80], !P4 ;  /* 0x04c0008002047fae */ /* 0x0001e2000e101d64 */
[----:B------:R-:W-:Y:S01]  /*13080*/  ISETP.LT.OR P4, PT, R6, 0x21, P0 ;  /* 0x000000210600780c */ /* 0x000fe20000781670 */
[----:B------:R-:W-:-:S12]  /*13090*/  IMAD.MOV.U32 R8, RZ, RZ, R14 ;  /* 0x000000ffff087224 */ /* 0x000fd800078e000e */
[----:B0-----:R-:W-:Y:S05]  /*130a0*/  WARPSYNC.COLLECTIVE R15, `(.L_x_420) ;  /* 0x000000000f087348 */ /* 0x001fea0003c00000 */
[----:B------:R1:W2:Y:S02]  /*130b0*/  SHFL.IDX P6, R14, R13, R12, R11 ;  /* 0x0000000c0d0e7389 */ /* 0x0002a400000c000b */
[----:B012---:R-:W-:Y:S01]  /*130c0*/  ENDCOLLECTIVE ;  /* 0x000000000000791b */ /* 0x007fe20003800000 */
.L_x_420:
[----:B------:R-:W-:Y:S02]  /*130d0*/  IMAD.MOV.U32 R13, RZ, RZ, R23 ;  /* 0x000000ffff0d7224 */ /* 0x000fe400078e0017 */
[----:B------:R-:W-:Y:S01]  /*130e0*/  IMAD.MOV.U32 R12, RZ, RZ, 0x3 ;  /* 0x00000003ff0c7424 */ /* 0x000fe200078e00ff */
[----:B------:R-:W-:-:S13]  /*130f0*/  IADD3 R2, P2, R14, R5, RZ ;  /* 0x000000050e027210 */ /* 0x000fda0007f5e0ff */
[----:B------:R-:W-:Y:S05]  /*13100*/  WARPSYNC.COLLECTIVE R15, `(.L_x_421) ;  /* 0x000000000f087348 */ /* 0x000fea0003c00000 */
[----:B------:R0:W1:Y:S02]  /*13110*/  SHFL.IDX P6, R14, R13, R12, R11 ;  /* 0x0000000c0d0e7389 */ /* 0x00006400000c000b */
[----:B01----:R-:W-:Y:S01]  /*13120*/  ENDCOLLECTIVE ;  /* 0x000000000000791b */ /* 0x003fe20003800000 */
.L_x_421:
[----:B------:R-:W-:-:S05]  /*13130*/  IADD3.X R3, RZ, R8, RZ, P2, !PT ;  /* 0x00000008ff037210 */ /* 0x000fca00017fe4ff */
[----:B------:R-:W-:Y:S01]  /*13140*/  @!PT LDS RZ, [RZ] ;  /* 0x00000000fffff984 */ /* 0x000fe20000000800 */
[----:B------:R-:W-:Y:S01]  /*13150*/  @!PT LDS RZ, [RZ] ;  /* 0x00000000fffff984 */ /* 0x000fe20000000800 */
[----:B------:R-:W-:Y:S01]  /*13160*/  @!PT LDS RZ, [RZ] ;  /* 0x00000000fffff984 */ /* 0x000fe20000000800 */
[----:B------:R0:W-:Y:S01]  /*13170*/  LDGSTS.E.BYPASS.LTC128B.128 [R4+0x1400], desc[UR36][R2.64], !P3 ;  /* 0x0140000002047fae */ /* 0x0001e2000d901d64 */
[----:B------:R-:W-:-:S03]  /*13180*/  ISETP.LT.OR P3, PT, R6, 0x31, P1 ;  /* 0x000000310600780c */ /* 0x000fc60000f61670 */
[----:B------:R0:W-:Y:S01]  /*13190*/  LDGSTS.E.BYPASS.LTC128B.128 [R4+0x5400], desc[UR36][R2.64+0x80], !P4 ;  /* 0x0540008002047fae */ /* 0x0001e2000e101d64 */
[----:B------:R-:W-:Y:S01]  /*131a0*/  ISETP.LT.OR P4, PT, R6, 0x31, P0 ;  /* 0x000000310600780c */ /* 0x000fe20000781670 */
[----:B------:R-:W-:Y:S02]  /*131b0*/  IMAD.MOV.U32 R13, RZ, RZ, R18 ;  /* 0x000000ffff0d7224 */ /* 0x000fe400078e0012 */
[----:B------:R-:W-:-:S10]  /*131c0*/  IMAD.MOV.U32 R7, RZ, RZ, R14 ;  /* 0x000000ffff077224 */ /* 0x000fd400078e000e */
[----:B0-----:R-:W-:Y:S05]  /*131d0*/  WARPSYNC.COLLECTIVE R15, `(.L_x_422) ;  /* 0x000000000f087348 */ /* 0x001fea0003c00000 */
[----:B------:R1:W2:Y:S02]  /*131e0*/  SHFL.IDX P6, R14, R13, R12, R11 ;  /* 0x0000000c0d0e7389 */ /* 0x0002a400000c000b */
[----:B012---:R-:W-:Y:S01]  /*131f0*/  ENDCOLLECTIVE ;  /* 0x000000000000791b */ /* 0x007fe20003800000 */
.L_x_422:
[----:B------:R-:W-:Y:S01]  /*13200*/  IMAD.MOV.U32 R13, RZ, RZ, R23 ;  /* 0x000000ffff0d7224 */ /* 0x000fe200078e0017 */
[----:B------:R-:W-:Y:S02]  /*13210*/  MOV R12, 0x4 ;  /* 0x00000004000c7802 */ /* 0x000fe40000000f00 */
[----:B------:R-:W-:-:S13]  /*13220*/  IADD3 R2, P2, R14, R5, RZ ;  /* 0x000000050e027210 */ /* 0x000fda0007f5e0ff */
[----:B------:R-:W-:Y:S05]  /*13230*/  WARPSYNC.COLLECTIVE R15, `(.L_x_423) ;  /* 0x000000000f087348 */ /* 0x000fea0003c00000 */
[----:B------:R0:W1:Y:S02]  /*13240*/  SHFL.IDX P6, R14, R13, R12, R11 ;  /* 0x0000000c0d0e7389 */ /* 0x00006400000c000b */
[----:B01----:R-:W-:Y:S01]  /*13250*/  ENDCOLLECTIVE ;  /* 0x000000000000791b */ /* 0x003fe20003800000 */
.L_x_423:
[----:B------:R-:W-:-:S05]  /*13260*/  IMAD.X R3, RZ, RZ, R7, P2 ;  /* 0x000000ffff037224 */ /* 0x000fca00010e0607 */
        /* <DEDUP_REMOVED lines=12> */
.L_x_424:
[----:B------:R-:W-:Y:S02]  /*13330*/  IMAD.MOV.U32 R13, RZ, RZ, R23 ;  /* 0x000000ffff0d7224 */ /* 0x000fe400078e0017 */
[----:B------:R-:W-:Y:S02]  /*13340*/  IMAD.MOV.U32 R12, RZ, RZ, 0x5 ;  /* 0x00000005ff0c7424 */ /* 0x000fe400078e00ff */
[----:B------:R-:W-:-:S07]  /*13350*/  IMAD.MOV.U32 R10, RZ, RZ, R14 ;  /* 0x000000ffff0a7224 */ /* 0x000fce00078e000e */
[----:B------:R-:W-:Y:S05]  /*13360*/  WARPSYNC.COLLECTIVE R15, `(.L_x_425) ;  /* 0x000000000f087348 */ /* 0x000fea0003c00000 */
[----:B------:R0:W1:Y:S02]  /*13370*/  SHFL.IDX P6, R14, R13, R12, R11 ;  /* 0x0000000c0d0e7389 */ /* 0x00006400000c000b */
[----:B01----:R-:W-:Y:S01]  /*13380*/  ENDCOLLECTIVE ;  /* 0x000000000000791b */ /* 0x003fe20003800000 */
.L_x_425:
        /* <DEDUP_REMOVED lines=14> */
.L_x_426:
[----:B------:R-:W-:Y:S02]  /*13470*/  IMAD.MOV.U32 R13, RZ, RZ, R23 ;  /* 0x000000ffff0d7224 */ /* 0x000fe400078e0017 */
[----:B------:R-:W-:Y:S01]  /*13480*/  IMAD.MOV.U32 R12, RZ, RZ, 0x6 ;  /* 0x00000006ff0c7424 */ /* 0x000fe200078e00ff */
[----:B------:R-:W-:-:S13]  /*13490*/  IADD3 R2, P2, R14, R5, RZ ;  /* 0x000000050e027210 */ /* 0x000fda0007f5e0ff */
[----:B------:R-:W-:Y:S05]  /*134a0*/  WARPSYNC.COLLECTIVE R15, `(.L_x_427) ;  /* 0x000000000f087348 */ /* 0x000fea0003c00000 */
[----:B------:R0:W1:Y:S02]  /*134b0*/  SHFL.IDX P6, R14, R13, R12, R11 ;  /* 0x0000000c0d0e7389 */ /* 0x00006400000c000b */
[----:B01----:R-:W-:Y:S01]  /*134c0*/  ENDCOLLECTIVE ;  /* 0x000000000000791b */ /* 0x003fe20003800000 */
.L_x_427:
        /* <DEDUP_REMOVED lines=13> */
.L_x_428:
[----:B------:R-:W-:Y:S02]  /*135a0*/  IMAD.MOV.U32 R13, RZ, RZ, R23 ;  /* 0x000000ffff0d7224 */ /* 0x000fe400078e0017 */
[----:B------:R-:W-:Y:S01]  /*135b0*/  IMAD.MOV.U32 R12, RZ, RZ, 0x7 ;  /* 0x00000007ff0c7424 */ /* 0x000fe200078e00ff */
[----:B------:R-:W-:-:S07]  /*135c0*/  MOV R10, R14 ;  /* 0x0000000e000a7202 */ /* 0x000fce0000000f00 */
[----:B------:R-:W-:Y:S05]  /*135d0*/  WARPSYNC.COLLECTIVE R15, `(.L_x_429) ;  /* 0x000000000f087348 */ /* 0x000fea0003c00000 */
[----:B------:R0:W1:Y:S02]  /*135e0*/  SHFL.IDX P6, R14, R13, R12, R11 ;  /* 0x0000000c0d0e7389 */ /* 0x00006400000c000b */
[----:B01----:R-:W-:Y:S01]  /*135f0*/  ENDCOLLECTIVE ;  /* 0x000000000000791b */ /* 0x003fe20003800000 */
.L_x_429:
        /* <DEDUP_REMOVED lines=8> */
[----:B------:R-:W-:-:S07]  /*13680*/  IMAD.MOV.U32 R23, RZ, RZ, R14 ;  /* 0x000000ffff177224 */ /* 0x000fce00078e000e */
[----:B0-----:R-:W-:Y:S05]  /*13690*/  WARPSYNC.COLLECTIVE R15, `(.L_x_430) ;  /* 0x000000000f087348 */ /* 0x001fea0003c00000 */
[----:B------:R1:W2:Y:S02]  /*136a0*/  SHFL.IDX P6, R14, R13, R12, R11 ;  /* 0x0000000c0d0e7389 */ /* 0x0002a400000c000b */
[----:B012---:R-:W-:Y:S01]  /*136b0*/  ENDCOLLECTIVE ;  /* 0x000000000000791b */ /* 0x007fe20003800000 */
.L_x_430:
[----:B------:R-:W-:Y:S05]  /*136c0*/  BRA `(.L_x_431) ;  /* 0xffffffb400e47947 */ /* 0x000fea000383ffff */
.L_x_311:
[----:B------:R-:W-:Y:S01]  /*136d0*/  BSSY B0, `(.L_x_432) ;  /* 0x0000008000007945 */ /* 0x000fe20003800000 */
[----:B------:R-:W-:Y:S01]  /*136e0*/  IMAD.MOV.U32 R13, RZ, RZ, R16 ;  /* 0x000000ffff0d7224 */ /* 0x000fe200078e0010 */
[----:B------:R-:W-:Y:S01]  /*136f0*/  MOV R12, RZ ;  /* 0x000000ff000c7202 */ /* 0x000fe20000000f00 */
[----:B------:R-:W-:Y:S02]  /*13700*/  IMAD.MOV.U32 R11, RZ, RZ, 0x1f ;  /* 0x0000001fff0b7424 */ /* 0x000fe400078e00ff */
[----:B------:R-:W-:-:S07]  /*13710*/  IMAD.MOV.U32 R15, RZ, RZ, -0x1 ;  /* 0xffffffffff0f7424 */ /* 0x000fce00078e00ff */
[----:B------:R-:W-:Y:S05]  /*13720*/  WARPSYNC.COLLECTIVE R15, `(.L_x_433) ;  /* 0x000000000f087348 */ /* 0x000fea0003c00000 */
[----:B------:R0:W1:Y:S02]  /*13730*/  SHFL.IDX P6, R14, R13, R12, R11 ;  /* 0x0000000c0d0e7389 */ /* 0x00006400000c000b */
[----:B01----:R-:W-:Y:S01]  /*13740*/  ENDCOLLECTIVE ;  /* 0x000000000000791b */ /* 0x003fe20003800000 */
.L_x_433:
[----:B------:R-:W-:Y:S05]  /*13750*/  BSYNC B0 ;  /* 0x0000000000007941 */ /* 0x000fea0003800000 */
.L_x_432:
[----:B------:R-:W-:Y:S01]  /*13760*/  IMAD.MOV.U32 R13, RZ, RZ, R16 ;  /* 0x000000ffff0d7224 */ /* 0x000fe200078e0010 */
[----:B------:R-:W-:Y:S01]  /*13770*/  MOV R15, 0xffffffff ;  /* 0xffffffff000f7802 */ /* 0x000fe20000000f00 */
[----:B------:R-:W-:Y:S02]  /*13780*/  IMAD.MOV.U32 R12, RZ, RZ, 0x1 ;  /* 0x00000001ff0c7424 */ /* 0x000fe400078e00ff */
[----:B------:R-:W-:Y:S02]  /*13790*/  IMAD.MOV.U32 R11, RZ, RZ, 0x1f ;  /* 0x0000001fff0b7424 */ /* 0x000fe400078e00ff */
[----:B------:R-:W-:Y:S02]  /*137a0*/  IMAD.IADD R7, R19, 0x1, R9 ;  /* 0x0000000113077824 */ /* 0x000fe400078e0209 */
[----:B------:R-:W-:-:S07]  /*137b0*/  IMAD.MOV.U32 R0, RZ, RZ, R14 ;  /* 0x000000ffff007224 */ /* 0x000fce00078e000e */
[----:B------:R-:W-:Y:S05]  /*137c0*/  WARPSYNC.COLLECTIVE R15, `(.L_x_434) ;  /* 0x000000000f087348 */ /* 0x000fea0003c00000 */
[----:B------:R0:W1:Y:S02]  /*137d0*/  SHFL.IDX P6, R14, R13, R12, R11 ;  /* 0x0000000c0d0e7389 */ /* 0x00006400000c000b */
[----:B01----:R-:W-:Y:S01]  /*137e0*/  ENDCOLLECTIVE ;  /* 0x000000000000791b */ /* 0x003fe20003800000 */
.L_x_434:
[----:B------:R-:W-:Y:S02]  /*137f0*/  ULDC UR4, c[0x0][0xc3c] ;  /* 0x00030f0000047ab9 */ /* 0x000fe40000000800 */
[----:B------:R-:W-:-:S13]  /*13800*/  ISETP.GE.OR P1, PT, R7, UR4, !P0 ;  /* 0x0000000407007c0c */ /* 0x000fda000c726670 */
[----:B------:R-:W0:Y:S08]  /*13810*/  @!P1 LDC.64 R2, c[0x0][0xc80] ;  /* 0x00032000ff029b82 */ /* 0x000e300000000a00 */
[----:B------:R-:W1:Y:S01]  /*13820*/  @!P1 LDC.64 R4, c[0x0][0xc78] ;  /* 0x00031e00ff049b82 */ /* 0x000e620000000a00 */
[----:B------:R-:W-:Y:S01]  /*13830*/  MOV R11, RZ ;  /* 0x000000ff000b7202 */ /* 0x000fe20000000f00 */
[----:B------:R-:W-:-:S02]  /*13840*/  IMAD.MOV.U32 R8, RZ, RZ, R14 ;  /* 0x000000ffff087224 */ /* 0x000fc400078e000e */
[----:B0-----:R-:W-:-:S05]  /*13850*/  @!P1 IMAD.WIDE R2, R7, 0x4, R2 ;  /* 0x0000000407029825 */ /* 0x001fca00078e0202 */
[----:B------:R1:W2:Y:S02]  /*13860*/  @!P1 LDG.E R6, desc[UR36][R2.64] ;  /* 0x0000002402069981 */ /* 0x0002a4000c1e1900 */
[----:B-1----:R-:W-:-:S05]  /*13870*/  @!P1 IMAD.WIDE R2, R7, 0x4, R4 ;  /* 0x0000000407029825 */ /* 0x002fca00078e0204 */
[----:B------:R-:W3:Y:S01]  /*13880*/  @!P1 LDG.E R5, desc[UR36][R2.64] ;  /* 0x0000002402059981 */ /* 0x000ee2000c1e1900 */
[----:B------:R-:W-:Y:S01]  /*13890*/  IMAD.MOV.U32 R7, RZ, RZ, RZ ;  /* 0x000000ffff077224 */ /* 0x000fe200078e00ff */
[C---:B------:R-:W-:Y:S01]  /*138a0*/  ISETP.GE.U32.AND P2, PT, R9.reuse, 0x2, PT ;  /* 0x000000020900780c */ /* 0x040fe20003f46070 */
[----:B------:R-:W-:Y:S01]  /*138b0*/  IMAD.MOV.U32 R4, RZ, RZ, RZ ;  /* 0x000000ffff047224 */ /* 0x000fe200078e00ff */
[C---:B------:R-:W-:Y:S02]  /*138c0*/  ISETP.GE.U32.AND P3, PT, R9.reuse, 0x4, PT ;  /* 0x000000040900780c */ /* 0x040fe40003f66070 */
[C---:B------:R-:W-:Y:S02]  /*138d0*/  ISETP.GE.U32.AND P4, PT, R9.reuse, 0x8, PT ;  /* 0x000000080900780c */ /* 0x040fe40003f86070 */
[----:B------:R-:W-:Y:S01]  /*138e0*/  ISETP.GE.U32.AND P5, PT, R9, 0x10, PT ;  /* 0x000000100900780c */ /* 0x000fe20003fa6070 */
[----:B--2---:R-:W-:Y:S02]  /*138f0*/  @!P1 IMAD.MOV.U32 R7, RZ, RZ, R6 ;  /* 0x000000ffff079224 */ /* 0x004fe400078e0006 */
[----:B------:R-:W-:-:S02]  /*13900*/  IMAD.MOV.U32 R6, RZ, RZ, RZ ;  /* 0x000000ffff067224 */ /* 0x000fc400078e00ff */
[----:B---3--:R-:W-:Y:S01]  /*13910*/  @!P1 IMAD.MOV.U32 R4, RZ, RZ, R5 ;  /* 0x000000ffff049224 */ /* 0x008fe200078e0005 */
[----:B------:R-:W-:-:S03]  /*13920*/  ISETP.NE.AND P1, PT, R9, RZ, PT ;  /* 0x000000ff0900720c */ /* 0x000fc60003f25270 */
[----:B------:R-:W-:-:S10]  /*13930*/  IMAD R13, R4, R7, RZ ;  /* 0x00000007040d7224 */ /* 0x000fd400078e02ff */
[----:B------:R-:W-:Y:S05]  /*13940*/  WARPSYNC.COLLECTIVE R15, `(.L_x_435) ;  /* 0x000000000f087348 */ /* 0x000fea0003c00000 */
[----:B------:R0:W1:Y:S02]  /*13950*/  SHFL.UP P6, R14, R13, R12, R11 ;  /* 0x0400000c0d0e7389 */ /* 0x00006400000c000b */
[----:B01----:R-:W-:Y:S01]  /*13960*/  ENDCOLLECTIVE ;  /* 0x000000000000791b */ /* 0x003fe20003800000 */
.L_x_435:
[----:B------:R-:W-:Y:S01]  /*13970*/  IMAD.MOV.U32 R12, RZ, RZ, 0x2 ;  /* 0x00000002ff0c7424 */ /* 0x000fe200078e00ff */
[----:B------:R-:W-:-:S05]  /*13980*/  SEL R14, R14, RZ, P1 ;  /* 0x000000ff0e0e7207 */ /* 0x000fca0000800000 */
[----:B------:R-:W-:-:S04]  /*13990*/  IMAD.IADD R5, R13, 0x1, R14 ;  /* 0x000000010d057824 */ /* 0x000fc800078e020e */
[----:B------:R-:W-:-:S07]  /*139a0*/  IMAD.MOV.U32 R13, RZ, RZ, R5 ;  /* 0x000000ffff0d7224 */ /* 0x000fce00078e0005 */
[----:B------:R-:W-:Y:S05]  /*139b0*/  WARPSYNC.COLLECTIVE R15, `(.L_x_436) ;  /* 0x000000000f087348 */ /* 0x000fea0003c00000 */
[----:B------:R0:W1:Y:S02]  /*139c0*/  SHFL.UP P6, R14, R13, R12, R11 ;  /* 0x0400000c0d0e7389 */ /* 0x00006400000c000b */
[----:B01----:R-:W-:Y:S01]  /*139d0*/  ENDCOLLECTIVE ;  /* 0x000000000000791b */ /* 0x003fe20003800000 */
.L_x_436:
[----:B------:R-:W-:Y:S01]  /*139e0*/  IMAD.MOV.U32 R12, RZ, RZ, 0x4 ;  /* 0x00000004ff0c7424 */ /* 0x000fe200078e00ff */
[----:B------:R-:W-:-:S05]  /*139f0*/  SEL R2, R14, RZ, P2 ;  /* 0x000000ff0e027207 */ /* 0x000fca0001000000 */
[----:B------:R-:W-:-:S04]  /*13a00*/  IMAD.IADD R2, R5, 0x1, R2 ;  /* 0x0000000105027824 */ /* 0x000fc800078e0202 */
[----:B------:R-:W-:-:S07]  /*13a10*/  IMAD.MOV.U32 R13, RZ, RZ, R2 ;  /* 0x000000ffff0d7224 */ /* 0x000fce00078e0002 */
[----:B------:R-:W-:Y:S05]  /*13a20*/  WARPSYNC.COLLECTIVE R15, `(.L_x_437) ;  /* 0x000000000f087348 */ /* 0x000fea0003c00000 */
[----:B------:R0:W1:Y:S02]  /*13a30*/  SHFL.UP P6, R14, R13, R12, R11 ;  /* 0x0400000c0d0e7389 */ /* 0x00006400000c000b */
[----:B01----:R-:W-:Y:S01]  /*13a40*/  ENDCOLLECTIVE ;  /* 0x000000000000791b */ /* 0x003fe20003800000 */
.L_x_437:
[----:B------:R-:W-:Y:S01]  /*13a50*/  IMAD.MOV.U32 R12, RZ, RZ, 0x8 ;  /* 0x00000008ff0c7424 */ /* 0x000fe200078e00ff */
[----:B------:R-:W-:-:S04]  /*13a60*/  SEL R3, R14, RZ, P3 ;  /* 0x000000ff0e037207 */ /* 0x000fc80001800000 */
[----:B------:R-:W-:-:S05]  /*13a70*/  IADD3 R3, R2, R3, RZ ;  /* 0x0000000302037210 */ /* 0x000fca0007ffe0ff */
[----:B------:R-:W-:-:S07]  /*13a80*/  IMAD.MOV.U32 R13, RZ, RZ, R3 ;  /* 0x000000ffff0d7224 */ /* 0x000fce00078e0003 */
[----:B------:R-:W-:Y:S05]  /*13a90*/  WARPSYNC.COLLECTIVE R15, `(.L_x_438) ;  /* 0x000000000f087348 */ /* 0x000fea0003c00000 */
[----:B------:R0:W1:Y:S02]  /*13aa0*/  SHFL.UP P6, R14, R13, R12, R11 ;  /* 0x0400000c0d0e7389 */ /* 0x00006400000c000b */
[----:B01----:R-:W-:Y:S01]  /*13ab0*/  ENDCOLLECTIVE ;  /* 0x000000000000791b */ /* 0x003fe20003800000 */
.L_x_438:
[----:B------:R-:W-:Y:S01]  /*13ac0*/  IMAD.MOV.U32 R12, RZ, RZ, 0x10 ;  /* 0x00000010ff0c7424 */ /* 0x000fe200078e00ff */
[----:B------:R-:W-:-:S05]  /*13ad0*/  SEL R14, R14, RZ, P4 ;  /* 0x000000ff0e0e7207 */ /* 0x000fca0002000000 */
[----:B------:R-:W-:-:S04]  /*13ae0*/  IMAD.IADD R5, R3, 0x1, R14 ;  /* 0x0000000103057824 */ /* 0x000fc800078e020e */
[----:B------:R-:W-:-:S07]  /*13af0*/  IMAD.MOV.U32 R13, RZ, RZ, R5 ;  /* 0x000000ffff0d7224 */ /* 0x000fce00078e0005 */
[----:B------:R-:W-:Y:S05]  /*13b00*/  WARPSYNC.COLLECTIVE R15, `(.L_x_439) ;  /* 0x000000000f087348 */ /* 0x000fea0003c00000 */
[----:B------:R0:W1:Y:S02]  /*13b10*/  SHFL.UP P6, R14, R13, R12, R11 ;  /* 0x0400000c0d0e7389 */ /* 0x00006400000c000b */
[----:B01----:R-:W-:Y:S01]  /*13b20*/  ENDCOLLECTIVE ;  /* 0x000000000000791b */ /* 0x003fe20003800000 */
.L_x_439:
[----:B------:R-:W-:Y:S02]  /*13b30*/  IMAD.MOV.U32 R12, RZ, RZ, 0x1f ;  /* 0x0000001fff0c7424 */ /* 0x000fe400078e00ff */
[----:B------:R-:W-:Y:S01]  /*13b40*/  IMAD.MOV.U32 R11, RZ, RZ, 0x1f ;  /* 0x0000001fff0b7424 */ /* 0x000fe200078e00ff */
[----:B------:R-:W-:-:S05]  /*13b50*/  SEL R2, R14, RZ, P5 ;  /* 0x000000ff0e027207 */ /* 0x000fca0002800000 */
[----:B------:R-:W-:-:S05]  /*13b60*/  IMAD.IADD R2, R5, 0x1, R2 ;  /* 0x0000000105027824 */ /* 0x000fca00078e0202 */
[----:B------:R-:W-:-:S07]  /*13b70*/  MOV R13, R2 ;  /* 0x00000002000d7202 */ /* 0x000fce0000000f00 */
[----:B------:R-:W-:Y:S05]  /*13b80*/  WARPSYNC.COLLECTIVE R15, `(.L_x_440) ;  /* 0x000000000f087348 */ /* 0x000fea0003c00000 */
[----:B------:R0:W1:Y:S02]  /*13b90*/  SHFL.IDX P6, R14, R13, R12, R11 ;  /* 0x0000000c0d0e7389 */ /* 0x00006400000c000b */
[----:B01----:R-:W-:Y:S01]  /*13ba0*/  ENDCOLLECTIVE ;  /* 0x000000000000791b */ /* 0x003fe20003800000 */
.L_x_440:
[----:B------:R-:W-:Y:S05]  /*13bb0*/  BRA `(.L_x_441) ;  /* 0xffffffb400f47947 */ /* 0x000fea000383ffff */
.L_x_314:
[----:B------:R-:W-:Y:S01]  /*13bc0*/  BSSY B0, `(.L_x_442) ;  /* 0x0000007000007945 */ /* 0x000fe20003800000 */
[----:B------:R-:W-:Y:S02]  /*13bd0*/  IMAD.MOV.U32 R12, RZ, RZ, 0x1 ;  /* 0x00000001ff0c7424 */ /* 0x000fe400078e00ff */
[----:B------:R-:W-:Y:S02]  /*13be0*/  IMAD.MOV.U32 R11, RZ, RZ, RZ ;  /* 0x000000ffff0b7224 */ /* 0x000fe400078e00ff */
[----:B------:R-:W-:-:S07]  /*13bf0*/  IMAD.MOV.U32 R15, RZ, RZ, -0x1 ;  /* 0xffffffffff0f7424 */ /* 0x000fce00078e00ff */
[----:B------:R-:W-:Y:S05]  /*13c00*/  WARPSYNC.COLLECTIVE R15, `(.L_x_443) ;  /* 0x000000000f087348 */ /* 0x000fea0003c00000 */
[----:B------:R0:W1:Y:S02]  /*13c10*/  SHFL.UP P6, R14, R13, R12, R11 ;  /* 0x0400000c0d0e7389 */ /* 0x00006400000c000b */
[----:B01----:R-:W-:Y:S01]  /*13c20*/  ENDCOLLECTIVE ;  /* 0x000000000000791b */ /* 0x003fe20003800000 */
.L_x_443:
[----:B------:R-:W-:Y:S05]  /*13c30*/  BSYNC B0 ;  /* 0x0000000000007941 */ /* 0x000fea0003800000 */
.L_x_442:
[----:B------:R-:W-:Y:S01]  /*13c40*/  SEL R14, R14, RZ, P1 ;  /* 0x000000ff0e0e7207 */ /* 0x000fe20000800000 */
[----:B------:R-:W-:Y:S02]  /*13c50*/  IMAD.MOV.U32 R12, RZ, RZ, 0x2 ;  /* 0x00000002ff0c7424 */ /* 0x000fe400078e00ff */
[----:B------:R-:W-:Y:S01]  /*13c60*/  IMAD.MOV.U32 R11, RZ, RZ, RZ ;  /* 0x000000ffff0b7224 */ /* 0x000fe200078e00ff */
[----:B------:R-:W-:Y:S01]  /*13c70*/  IADD3 R13, R13, R14, RZ ;  /* 0x0000000e0d0d7210 */ /* 0x000fe20007ffe0ff */
[----:B------:R-:W-:-:S07]  /*13c80*/  IMAD.MOV.U32 R15, RZ, RZ, -0x1 ;  /* 0xffffffffff0f7424 */ /* 0x000fce00078e00ff */
[----:B------:R-:W-:Y:S05]  /*13c90*/  WARPSYNC.COLLECTIVE R15, `(.L_x_444) ;  /* 0x000000000f087348 */ /* 0x000fea0003c00000 */
[----:B------:R0:W1:Y:S02]  /*13ca0*/  SHFL.UP P6, R14, R13, R12, R11 ;  /* 0x0400000c0d0e7389 */ /* 0x00006400000c000b */
[----:B01----:R-:W-:Y:S01]  /*13cb0*/  ENDCOLLECTIVE ;  /* 0x000000000000791b */ /* 0x003fe20003800000 */
.L_x_444:
[----:B------:R-:W-:Y:S02]  /*13cc0*/  MOV R12, 0x4 ;  /* 0x00000004000c7802 */ /* 0x000fe40000000f00 */
[----:B------:R-:W-:-:S05]  /*13cd0*/  SEL R2, R14, RZ, P2 ;  /* 0x000000ff0e027207 */ /* 0x000fca0001000000 */
[----:B------:R-:W-:-:S04]  /*13ce0*/  IMAD.IADD R2, R13, 0x1, R2 ;  /* 0x000000010d027824 */ /* 0x000fc800078e0202 */
[----:B------:R-:W-:-:S07]  /*13cf0*/  IMAD.MOV.U32 R13, RZ, RZ, R2 ;  /* 0x000000ffff0d7224 */ /* 0x000fce00078e0002 */
[----:B------:R-:W-:Y:S05]  /*13d00*/  WARPSYNC.COLLECTIVE R15, `(.L_x_445) ;  /* 0x000000000f087348 */ /* 0x000fea0003c00000 */
[----:B------:R0:W1:Y:S02]  /*13d10*/  SHFL.UP P6, R14, R13, R12, R11 ;  /* 0x0400000c0d0e7389 */ /* 0x00006400000c000b */
[----:B01----:R-:W-:Y:S01]  /*13d20*/  ENDCOLLECTIVE ;  /* 0x000000000000791b */ /* 0x003fe20003800000 */
.L_x_445:
[----:B------:R-:W-:Y:S01]  /*13d30*/  IMAD.MOV.U32 R12, RZ, RZ, 0x8 ;  /* 0x00000008ff0c7424 */ /* 0x000fe200078e00ff */
[----:B------:R-:W-:-:S05]  /*13d40*/  SEL R3, R14, RZ, P3 ;  /* 0x000000ff0e037207 */ /* 0x000fca0001800000 */
[----:B------:R-:W-:-:S04]  /*13d50*/  IMAD.IADD R3, R2, 0x1, R3 ;  /* 0x0000000102037824 */ /* 0x000fc800078e0203 */
[----:B------:R-:W-:-:S07]  /*13d60*/  IMAD.MOV.U32 R13, RZ, RZ, R3 ;  /* 0x000000ffff0d7224 */ /* 0x000fce00078e0003 */
[----:B------:R-:W-:Y:S05]  /*13d70*/  WARPSYNC.COLLECTIVE R15, `(.L_x_446) ;  /* 0x000000000f087348 */ /* 0x000fea0003c00000 */
[----:B------:R0:W1:Y:S02]  /*13d80*/  SHFL.UP P6, R14, R13, R12, R11 ;  /* 0x0400000c0d0e7389 */ /* 0x00006400000c000b */
[----:B01----:R-:W-:Y:S01]  /*13d90*/  ENDCOLLECTIVE ;  /* 0x000000000000791b */ /* 0x003fe20003800000 */
.L_x_446:
[----:B------:R-:W-:Y:S02]  /*13da0*/  MOV R12, 0x10 ;  /* 0x00000010000c7802 */ /* 0x000fe40000000f00 */
[----:B------:R-:W-:-:S05]  /*13db0*/  SEL R14, R14, RZ, P4 ;  /* 0x000000ff0e0e7207 */ /* 0x000fca0002000000 */
[----:B------:R-:W-:-:S04]  /*13dc0*/  IMAD.IADD R5, R3, 0x1, R14 ;  /* 0x0000000103057824 */ /* 0x000fc800078e020e */
[----:B------:R-:W-:-:S07]  /*13dd0*/  IMAD.MOV.U32 R13, RZ, RZ, R5 ;  /* 0x000000ffff0d7224 */ /* 0x000fce00078e0005 */
[----:B------:R-:W-:Y:S05]  /*13de0*/  WARPSYNC.COLLECTIVE R15, `(.L_x_447) ;  /* 0x000000000f087348 */ /* 0x000fea0003c00000 */
[----:B------:R0:W1:Y:S02]  /*13df0*/  SHFL.UP P6, R14, R13, R12, R11 ;  /* 0x0400000c0d0e7389 */ /* 0x00006400000c000b */
[----:B01----:R-:W-:Y:S01]  /*13e00*/  ENDCOLLECTIVE ;  /* 0x000000000000791b */ /* 0x003fe20003800000 */
.L_x_447:
[----:B------:R-:W-:Y:S02]  /*13e10*/  IMAD.MOV.U32 R12, RZ, RZ, 0x1f ;  /* 0x0000001fff0c7424 */ /* 0x000fe400078e00ff */
[----:B------:R-:W-:Y:S01]  /*13e20*/  IMAD.MOV.U32 R11, RZ, RZ, 0x1f ;  /* 0x0000001fff0b7424 */ /* 0x000fe200078e00ff */
[----:B------:R-:W-:-:S05]  /*13e30*/  SEL R2, R14, RZ, P5 ;  /* 0x000000ff0e027207 */ /* 0x000fca0002800000 */
[----:B------:R-:W-:-:S04]  /*13e40*/  IMAD.IADD R2, R5, 0x1, R2 ;  /* 0x0000000105027824 */ /* 0x000fc800078e0202 */
[----:B------:R-:W-:-:S07]  /*13e50*/  IMAD.MOV.U32 R13, RZ, RZ, R2 ;  /* 0x000000ffff0d7224 */ /* 0x000fce00078e0002 */
[----:B------:R-:W-:Y:S05]  /*13e60*/  WARPSYNC.COLLECTIVE R15, `(.L_x_448) ;  /* 0x000000000f087348 */ /* 0x000fea0003c00000 */
[----:B------:R0:W1:Y:S02]  /*13e70*/  SHFL.IDX P6, R14, R13, R12, R11 ;  /* 0x0000000c0d0e7389 */ /* 0x00006400000c000b */
[----:B01----:R-:W-:Y:S01]  /*13e80*/  ENDCOLLECTIVE ;  /* 0x000000000000791b */ /* 0x003fe20003800000 */
.L_x_448:
[----:B------:R-:W-:Y:S05]  /*13e90*/  BRA `(.L_x_449) ;  /* 0xffffffb400e07947 */ /* 0x000fea000383ffff */
.L_x_316:
[----:B------:R-:W-:Y:S01]  /*13ea0*/  BSSY B0, `(.L_x_450) ;  /* 0x0000006000007945 */ /* 0x000fe20003800000 */
[----:B------:R-:W-:Y:S01]  /*13eb0*/  PLOP3.LUT P6, PT, P6, PT, PT, 0x8, 0x0 ;  /* 0x000000000000781c */ /* 0x000fe200037ce170 */
[----:B------:R-:W-:-:S12]  /*13ec0*/  IMAD.MOV.U32 R15, RZ, RZ, -0x1 ;  /* 0xffffffffff0f7424 */ /* 0x000fd800078e00ff */
[----:B0-----:R-:W-:Y:S05]  /*13ed0*/  WARPSYNC.COLLECTIVE R15, `(.L_x_451) ;  /* 0x000000000f087348 */ /* 0x001fea0003c00000 */
[----:B------:R-:W-:Y:S01]  /*13ee0*/  VOTE.ANY R14, PT, P6 ;  /* 0x00000000000e7806 */ /* 0x000fe200030e0100 */
[----:B0-----:R-:W-:Y:S06]  /*13ef0*/  ENDCOLLECTIVE ;  /* 0x000000000000791b */ /* 0x001fec0003800000 */
.L_x_451:
[----:B------:R-:W-:Y:S05]  /*13f00*/  BSYNC B0 ;  /* 0x0000000000007941 */ /* 0x000fea0003800000 */
.L_x_450:
[----:B------:R-:W-:Y:S01]  /*13f10*/  MOV R3, R14 ;  /* 0x0000000e00037202 */ /* 0x000fe20000000f00 */
[----:B------:R-:W-:Y:S02]  /*13f20*/  IMAD.MOV.U32 R13, RZ, RZ, R7 ;  /* 0x000000ffff0d7224 */ /* 0x000fe400078e0007 */
[----:B------:R-:W-:Y:S01]  /*13f30*/  IMAD.MOV.U32 R11, RZ, RZ, 0x1f ;  /* 0x0000001fff0b7424 */ /* 0x000fe200078e00ff */
[----:B------:R-:W0:Y:S01]  /*13f40*/  POPC R8, R3 ;  /* 0x0000000300087309 */ /* 0x000e220000000000 */
[----:B------:R-:W-:Y:S02]  /*13f50*/  IMAD.MOV.U32 R15, RZ, RZ, -0x1 ;  /* 0xffffffffff0f7424 */ /* 0x000fe400078e00ff */
[----:B0-----:R-:W-:-:S07]  /*13f60*/  IMAD.MOV.U32 R12, RZ, RZ, R8 ;  /* 0x000000ffff0c7224 */ /* 0x001fce00078e0008 */
[----:B------:R-:W-:Y:S05]  /*13f70*/  WARPSYNC.COLLECTIVE R15, `(.L_x_452) ;  /* 0x000000000f087348 */ /* 0x000fea0003c00000 */
[----:B------:R0:W1:Y:S02]  /*13f80*/  SHFL.IDX P6, R14, R13, R12, R11 ;  /* 0x0000000c0d0e7389 */ /* 0x00006400000c000b */
[----:B01----:R-:W-:Y:S01]  /*13f90*/  ENDCOLLECTIVE ;  /* 0x000000000000791b */ /* 0x003fe20003800000 */
.L_x_452:
[----:B------:R-:W-:Y:S01]  /*13fa0*/  MOV R13, R4 ;  /* 0x00000004000d7202 */ /* 0x000fe20000000f00 */
[----:B------:R-:W-:-:S07]  /*13fb0*/  IMAD.MOV.U32 R7, RZ, RZ, R14 ;  /* 0x000000ffff077224 */ /* 0x000fce00078e000e */
[----:B------:R-:W-:Y:S05]  /*13fc0*/  WARPSYNC.COLLECTIVE R15, `(.L_x_453) ;  /* 0x000000000f087348 */ /* 0x000fea0003c00000 */
[----:B------:R0:W1:Y:S02]  /*13fd0*/  SHFL.IDX P6, R14, R13, R12, R11 ;  /* 0x0000000c0d0e7389 */ /* 0x00006400000c000b */
[----:B01----:R-:W-:Y:S01]  /*13fe0*/  ENDCOLLECTIVE ;  /* 0x000000000000791b */ /* 0x003fe20003800000 */
.L_x_453:
[----:B------:R-:W-:Y:S01]  /*13ff0*/  IMAD.MOV.U32 R4, RZ, RZ, R14 ;  /* 0x000000ffff047224 */ /* 0x000fe200078e000e */
[----:B------:R-:W-:Y:S06]  /*14000*/  BRA `(.L_x_454) ;  /* 0xffffffb400c07947 */ /* 0x000fec000383ffff */
.L_x_318:
[----:B------:R-:W-:Y:S01]  /*14010*/  BSSY B0, `(.L_x_455) ;  /* 0x0000007000007945 */ /* 0x000fe20003800000 */
[----:B------:R-:W-:Y:S02]  /*14020*/  IMAD.MOV.U32 R13, RZ, RZ, R2 ;  /* 0x000000ffff0d7224 */ /* 0x000fe400078e0002 */
[----:B------:R-:W-:Y:S02]  /*14030*/  IMAD.MOV.U32 R11, RZ, RZ, 0x1f ;  /* 0x0000001fff0b7424 */ /* 0x000fe400078e00ff */
[----:B------:R-:W-:-:S07]  /*14040*/  IMAD.MOV.U32 R15, RZ, RZ, -0x1 ;  /* 0xffffffffff0f7424 */ /* 0x000fce00078e00ff */
[----:B0123--:R-:W-:Y:S05]  /*14050*/  WARPSYNC.COLLECTIVE R15, `(.L_x_456) ;  /* 0x000000000f087348 */ /* 0x00ffea0003c00000 */
[----:B------:R4:W0:Y:S02]  /*14060*/  SHFL.IDX P6, R14, R13, R12, R11 ;  /* 0x0000000c0d0e7389 */ /* 0x00082400000c000b */
[----:B01234-:R-:W-:Y:S01]  /*14070*/  ENDCOLLECTIVE ;  /* 0x000000000000791b */ /* 0x01ffe20003800000 */
.L_x_456:
[----:B------:R-:W-:Y:S05]  /*14080*/  BSYNC B0 ;  /* 0x0000000000007941 */ /* 0x000fea0003800000 */
.L_x_455:
[----:B------:R-:W-:Y:S01]  /*14090*/  IMAD.MOV.U32 R6, RZ, RZ, R14 ;  /* 0x000000ffff067224 */ /* 0x000fe200078e000e */
[----:B------:R-:W-:Y:S06]  /*140a0*/  BRA `(.L_x_317) ;  /* 0xffffffb400b07947 */ /* 0x000fec000383ffff */
.L_x_322:
[----:B0-----:R0:W3:Y:S02]  /*140b0*/  SYNCS.PHASECHK.TRANS64.TRYWAIT P0, [R4+URZ+0x28820], R0 ;  /* 0x02882000040075a7 */ /* 0x0010e4000800017f */
[----:B---3--:R-:W-:Y:S05]  /*140c0*/  @!P0 NANOSLEEP.SYNCS 0x989680 ;  /* 0x009896800000895d */ /* 0x008fea0003900000 */
[----:B------:R-:W3:Y:S02]  /*140d0*/  @!P0 SYNCS.PHASECHK.TRANS64 P0, [R4+URZ+0x28820], R0 ;  /* 0x02882000040085a7 */ /* 0x000ee4000800007f */
[----:B---3--:R-:W-:Y:S05]  /*140e0*/  @!P0 BRA `(.L_x_322) ;  /* 0xfffffffc00f08947 */ /* 0x008fea000383ffff */
[----:B------:R-:W-:Y:S05]  /*140f0*/  BRA `(.L_x_457) ;  /* 0xffffffbc00087947 */ /* 0x000fea000383ffff */
.L_x_323:
[----:B------:R-:W3:Y:S01]  /*14100*/  S2R R2, SR_TID.X ;  /* 0x0000000000027919 */ /* 0x000ee20000002100 */
[----:B------:R-:W-:Y:S01]  /*14110*/  BSSY B0, `(.L_x_458) ;  /* 0x000000a000007945 */ /* 0x000fe20003800000 */
[----:B------:R-:W-:Y:S02]  /*14120*/  IMAD.MOV.U32 R12, RZ, RZ, RZ ;  /* 0x000000ffff0c7224 */ /* 0x000fe400078e00ff */
[----:B------:R-:W-:Y:S02]  /*14130*/  IMAD.MOV.U32 R11, RZ, RZ, 0x1f ;  /* 0x0000001fff0b7424 */ /* 0x000fe400078e00ff */
[----:B------:R-:W-:Y:S01]  /*14140*/  IMAD.MOV.U32 R15, RZ, RZ, -0x1 ;  /* 0xffffffffff0f7424 */ /* 0x000fe200078e00ff */
[----:B---3--:R-:W-:-:S04]  /*14150*/  SHF.R.U32.HI R2, RZ, 0x5, R2 ;  /* 0x00000005ff027819 */ /* 0x008fc80000011602 */
[----:B------:R-:W-:-:S04]  /*14160*/  LOP3.LUT R2, R2, 0x3, RZ, 0xc0, !PT ;  /* 0x0000000302027812 */ /* 0x000fc800078ec0ff */
[----:B------:R-:W-:-:S07]  /*14170*/  MOV R13, R2 ;  /* 0x00000002000d7202 */ /* 0x000fce0000000f00 */
[----:B012---:R-:W-:Y:S05]  /*14180*/  WARPSYNC.COLLECTIVE R15, `(.L_x_459) ;  /* 0x000000000f087348 */ /* 0x007fea0003c00000 */
[----:B------:R3:W4:Y:S02]  /*14190*/  SHFL.IDX P6, R14, R13, R12, R11 ;  /* 0x0000000c0d0e7389 */ /* 0x00072400000c000b */
[----:B01234-:R-:W-:Y:S01]  /*141a0*/  ENDCOLLECTIVE ;  /* 0x000000000000791b */ /* 0x01ffe20003800000 */
.L_x_459:
[----:B------:R-:W-:Y:S05]  /*141b0*/  BSYNC B0 ;  /* 0x0000000000007941 */ /* 0x000fea0003800000 */
.L_x_458:
[----:B------:R-:W-:Y:S05]  /*141c0*/  BRA `(.L_x_460) ;  /* 0xffffffb800f07947 */ /* 0x000fea000383ffff */
.L_x_326:
[----:B------:R-:W-:Y:S01]  /*141d0*/  BSSY B1, `(.L_x_461) ;  /* 0x0000006000017945 */ /* 0x000fe20003800000 */
[----:B------:R-:W-:-:S07]  /*141e0*/  IMAD.MOV.U32 R15, RZ, RZ, -0x1 ;  /* 0xffffffffff0f7424 */ /* 0x000fce00078e00ff */
[----:B012---:R-:W-:Y:S05]  /*141f0*/  WARPSYNC.COLLECTIVE R15, `(.L_x_462) ;  /* 0x000000000f0c7348 */ /* 0x007fea0003c00000 */
[----:B------:R-:W-:Y:S02]  /*14200*/  ELECT P6, UR62, PT ;  /* 0x00000000003e782f */ /* 0x000fe400038c0000 */
[----:B------:R-:W-:Y:S01]  /*14210*/  MOV R14, UR62 ;  /* 0x0000003e000e7c02 */ /* 0x000fe20008000f00 */
[----:B012---:R-:W-:Y:S10]  /*14220*/  ENDCOLLECTIVE ;  /* 0x000000000000791b */ /* 0x007ff40003800000 */
.L_x_462:
[----:B------:R-:W-:Y:S05]  /*14230*/  BSYNC B1 ;  /* 0x0000000000017941 */ /* 0x000fea0003800000 */
.L_x_461:
[----:B------:R-:W-:Y:S05]  /*14240*/  BRA `(.L_x_463) ;  /* 0xffffffb800e87947 */ /* 0x000fea000383ffff */
.L_x_328:
[----:B0-----:R0:W3:Y:S02]  /*14250*/  SYNCS.PHASECHK.TRANS64.TRYWAIT P1, [R5+URZ+0x28840], R0 ;  /* 0x02884000050075a7 */ /* 0x0010e4000802017f */
[----:B---3--:R-:W-:Y:S05]  /*14260*/  @!P1 NANOSLEEP.SYNCS 0x989680 ;  /* 0x009896800000995d */ /* 0x008fea0003900000 */
[----:B------:R-:W3:Y:S02]  /*14270*/  @!P1 SYNCS.PHASECHK.TRANS64 P1, [R5+URZ+0x28840], R0 ;  /* 0x02884000050095a7 */ /* 0x000ee4000802007f */
[----:B---3--:R-:W-:Y:S05]  /*14280*/  @!P1 BRA `(.L_x_328) ;  /* 0xfffffffc00f09947 */ /* 0x008fea000383ffff */
[----:B------:R-:W-:Y:S05]  /*14290*/  BRA `(.L_x_464) ;  /* 0xffffffbc00087947 */ /* 0x000fea000383ffff */
.L_x_330:
[----:B---3--:R3:W4:Y:S02]  /*142a0*/  SYNCS.PHASECHK.TRANS64.TRYWAIT P1, [R25+URZ+0x28840], R2 ;  /* 0x02884002190075a7 */ /* 0x008724000802017f */
[----:B----4-:R-:W-:Y:S05]  /*142b0*/  @!P1 NANOSLEEP.SYNCS 0x989680 ;  /* 0x009896800000995d */ /* 0x010fea0003900000 */
[----:B------:R-:W4:Y:S02]  /*142c0*/  @!P1 SYNCS.PHASECHK.TRANS64 P1, [R25+URZ+0x28840], R2 ;  /* 0x02884002190095a7 */ /* 0x000f24000802007f */
[----:B----4-:R-:W-:Y:S05]  /*142d0*/  @!P1 BRA `(.L_x_330) ;  /* 0xfffffffc00f09947 */ /* 0x010fea000383ffff */
[----:B------:R-:W-:Y:S05]  /*142e0*/  BRA `(.L_x_465) ;  /* 0xffffffbc00147947 */ /* 0x000fea000383ffff */
.L_x_332:
[----:B----4-:R4:W0:Y:S02]  /*142f0*/  SYNCS.PHASECHK.TRANS64.TRYWAIT P1, [R5+URZ+0x28860], R0 ;  /* 0x02886000050075a7 */ /* 0x010824000802017f */
[----:B0-----:R-:W-:Y:S05]  /*14300*/  @!P1 NANOSLEEP.SYNCS 0x989680 ;  /* 0x009896800000995d */ /* 0x001fea0003900000 */
[----:B------:R-:W0:Y:S02]  /*14310*/  @!P1 SYNCS.PHASECHK.TRANS64 P1, [R5+URZ+0x28860], R0 ;  /* 0x02886000050095a7 */ /* 0x000e24000802007f */
[----:B0-----:R-:W-:Y:S05]  /*14320*/  @!P1 BRA `(.L_x_332) ;  /* 0xfffffffc00f09947 */ /* 0x001fea000383ffff */
[----:B------:R-:W-:Y:S05]  /*14330*/  BRA `(.L_x_466) ;  /* 0xffffffbc00107947 */ /* 0x000fea000383ffff */
.L_x_467:
        /* <DEDUP_REMOVED lines=12> */
.L_x_3543:


//--------------------- .text._ZN7cutlass13device_kernelIN5flash11enable_sm90INS1_16FlashAttnFwdSm90INS1_25CollectiveMainloopFwdSm90ILi2EN4cute5tupleIJNS5_1CILi1EEES8_S8_EEENS6_IJNS7_ILi128EEESA_SA_EEELi128ENS_6half_tEfNS_4arch4Sm90ELb0ELb0ELb1ELb1ELb1ELb1ELb0ELb1ELb1ELb1ELb1ELb0EEENS1_21CollectiveEpilogueFwdISB_S9_SC_SE_Li256ELb1ELb1ELb1ELb0EEENS1_36VarlenDynamicPersistentTileSchedulerILi128ELi128ELi256ELi128ELb1ELb1ELb1ELb0ELb1ELb1EEEEEEEEEvNT_6ParamsE --------------------------
	.section	.text._ZN7cutlass13device_kernelIN5flash11enable_sm90INS1_16FlashAttnFwdSm90INS1_25CollectiveMainloopFwdSm90ILi2EN4cute5tupleIJNS5_1CILi1EEES8_S8_EEENS6_IJNS7_ILi128EEESA_SA_EEELi128ENS_6half_tEfNS_4arch4Sm90ELb0ELb0ELb1ELb1ELb1ELb1ELb0ELb1ELb1ELb1ELb1ELb0EEENS1_21CollectiveEpilogueFwdISB_S9_SC_SE_Li256ELb1ELb1ELb1ELb0EEENS1_36VarlenDynamicPersistentTileSchedulerILi128ELi128ELi256ELi128ELb1ELb1ELb1ELb0ELb1ELb1EEEEEEEEEvNT_6ParamsE,"ax",@progbits
	.align	128
.text._ZN7cutlass13device_kernelIN5flash11enable_sm90INS1_16FlashAttnFwdSm90INS1_25CollectiveMainloopFwdSm90ILi2EN4cute5tupleIJNS5_1CILi1EEES8_S8_EEENS6_IJNS7_ILi128EEESA_SA_EEELi128ENS_6half_tEfNS_4arch4Sm90ELb0ELb0ELb1ELb1ELb1ELb1ELb0ELb1ELb1ELb1ELb1ELb0EEENS1_21CollectiveEpilogueFwdISB_S9_SC_SE_Li256ELb1ELb1ELb1ELb0EEENS1_36VarlenDynamicPersistentTileSchedulerILi128ELi128ELi256ELi128ELb1ELb1ELb1ELb0ELb1ELb1EEEEEEEEEvNT_6ParamsE:
        .type           _ZN7cutlass13device_kernelIN5flash11enable_sm90INS1_16FlashAttnFwdSm90INS1_25CollectiveMainloopFwdSm90ILi2EN4cute5tupleIJNS5_1CILi1EEES8_S8_EEENS6_IJNS7_ILi128EEESA_SA_EEELi128ENS_6half_tEfNS_4arch4Sm90ELb0ELb0ELb1ELb1ELb1ELb1ELb0ELb1ELb1ELb1ELb1ELb0EEENS1_21CollectiveEpilogueFwdISB_S9_SC_SE_Li256ELb1ELb1ELb1ELb0EEENS1_36VarlenDynamicPersistentTileSchedulerILi128ELi128ELi256ELi128ELb1ELb1ELb1ELb0ELb1ELb1EEEEEEEEEvNT_6ParamsE,@function
        .size           _ZN7cutlass13device_kernelIN5flash11enable_sm90INS1_16FlashAttnFwdSm90INS1_25CollectiveMainloopFwdSm90ILi2EN4cute5tupleIJNS5_1CILi1EEES8_S8_EEENS6_IJNS7_ILi128EEESA_SA_EEELi128ENS_6half_tEfNS_4arch4Sm90ELb0ELb0ELb1ELb1ELb1ELb1ELb0ELb1ELb1ELb1ELb1ELb0EEENS1_21CollectiveEpilogueFwdISB_S9_SC_SE_Li256ELb1ELb1ELb1ELb0EEENS1_36VarlenDynamicPersistentTileSchedulerILi128ELi128ELi256ELi128ELb1ELb1ELb1ELb0ELb1ELb1EEEEEEEEEvNT_6ParamsE,(.L_x_3544 - _ZN7cutlass13device_kernelIN5flash11enable_sm90INS1_16FlashAttnFwdSm90INS1_25CollectiveMainloopFwdSm90ILi2EN4cute5tupleIJNS5_1CILi1EEES8_S8_EEENS6_IJNS7_ILi128EEESA_SA_EEELi128ENS_6half_tEfNS_4arch4Sm90ELb0ELb0ELb1ELb1ELb1ELb1ELb0ELb1ELb1ELb1ELb1ELb0EEENS1_21CollectiveEpilogueFwdISB_S9_SC_SE_Li256ELb1ELb1ELb1ELb0EEENS1_36VarlenDynamicPersistentTileSchedulerILi128ELi128ELi256ELi128ELb1ELb1ELb1ELb0ELb1ELb1EEEEEEEEEvNT_6ParamsE)
        .other          _ZN7cutlass13device_kernelIN5flash11enable_sm90INS1_16FlashAttnFwdSm90INS1_25CollectiveMainloopFwdSm90ILi2EN4cute5tupleIJNS5_1CILi1EEES8_S8_EEENS6_IJNS7_ILi128EEESA_SA_EEELi128ENS_6half_tEfNS_4arch4Sm90ELb0ELb0ELb1ELb1ELb1ELb1ELb0ELb1ELb1ELb1ELb1ELb0EEENS1_21CollectiveEpilogueFwdISB_S9_SC_SE_Li256ELb1ELb1ELb1ELb0EEENS1_36VarlenDynamicPersistentTileSchedulerILi128ELi128ELi256ELi128ELb1ELb1ELb1ELb0ELb1ELb1EEEEEEEEEvNT_6ParamsE,@"STO_CUDA_ENTRY STV_DEFAULT"
_ZN7cutlass13device_kernelIN5flash11enable_sm90INS1_16FlashAttnFwdSm90INS1_25CollectiveMainloopFwdSm90ILi2EN4cute5tupleIJNS5_1CILi1EEES8_S8_EEENS6_IJNS7_ILi128EEESA_SA_EEELi128ENS_6half_tEfNS_4arch4Sm90ELb0ELb0ELb1ELb1ELb1ELb1ELb0ELb1ELb1ELb1ELb1ELb0EEENS1_21CollectiveEpilogueFwdISB_S9_SC_SE_Li256ELb1ELb1ELb1ELb0EEENS1_36VarlenDynamicPersistentTileSchedulerILi128ELi128ELi256ELi128ELb1ELb1ELb1ELb0ELb1ELb1EEEEEEEEEvNT_6ParamsE:
[----:B------:R-:W0:Y:S02]  /*0000*/  LDC R1, c[0x0][0x28] ;  /* 0x00000a00ff017b82 */ /* 0x000e240000000800 */
[----:B0-----:R-:W-:Y:S01]  /*0010*/  VIADD R1, R1, 0xffffffd8 ;  /* 0xffffffd801017836 */ /* 0x001fe20000000000 */
[----:B------:R-:W0:Y:S01]  /*0020*/  S2R R0, SR_TID.X ;  /* 0x0000000000007919 */ /* 0x000e220000002100 */
[----:B------:R-:W-:Y:S01]  /*0030*/  ELECT P0, URZ, PT ;  /* 0x00000000003f782f */ /* 0x000fe20003800000 */
[----:B------:R-:W-:Y:S01]  /*0040*/  BSSY B0, `(.L_x_468) ;  /* 0x000000e000007945 */ /* 0x000fe20003800000 */
[--C-:B0-----:R-:W-:Y:S02]  /*0050*/  SHF.R.U32.HI R2, RZ, 0x5, R0.reuse ;  /* 0x00000005ff027819 */ /* 0x101fe40000011600 */
[----:B------:R-:W-:-:S03]  /*0060*/  SHF.R.U32.HI R4, RZ, 0x7, R0 ;  /* 0x00000007ff047819 */ /* 0x000fc60000011600 */
[----:B------:R-:W0:Y:S02]  /*0070*/  SHFL.IDX PT, R3, R2, RZ, 0x1f ;  /* 0x00001fff02037589 */ /* 0x000e2400000e0000 */
[----:B0-----:R-:W-:-:S13]  /*0080*/  ISETP.EQ.AND P0, PT, R3, RZ, P0 ;  /* 0x000000ff0300720c */ /* 0x001fda0000702270 */
[----:B------:R-:W-:Y:S05]  /*0090*/  @!P0 BRA `(.L_x_469) ;  /* 0x0000000000208947 */ /* 0x000fea0003800000 */
[----:B------:R-:W-:Y:S02]  /*00a0*/  ULDC.64 UR4, c[0x0][0x198] ;  /* 0x0000660000047ab9 */ /* 0x000fe40000000a00 */
[----:B------:R-:W-:Y:S02]  /*00b0*/  UIADD3 UR6, UP0, UR4, 0x570, URZ ;  /* 0x0000057004067890 */ /* 0x000fe4000ff1e03f */
[----:B------:R-:W-:Y:S02]  /*00c0*/  UIADD3 UR4, UP1, UR4, 0x670, URZ ;  /* 0x0000067004047890 */ /* 0x000fe4000ff3e03f */
[----:B------:R-:W-:Y:S02]  /*00d0*/  UIADD3.X UR7, URZ, UR5, URZ, UP0, !UPT ;  /* 0x000000053f077290 */ /* 0x000fe400087fe43f */
[----:B------:R-:W-:-:S07]  /*00e0*/  UIADD3.X UR5, URZ, UR5, URZ, UP1, !UPT ;  /* 0x000000053f057290 */ /* 0x000fce0008ffe43f */
[----:B------:R0:W-:Y:S02]  /*00f0*/  UTMACCTL.PF [UR6] ;  /* 0x00000000060079b9 */ /* 0x0001e40008040000 */
[----:B------:R0:W-:Y:S02]  /*0100*/  UTMACCTL.PF [UR4] ;  /* 0x00000000040079b9 */ /* 0x0001e40008040000 */
[----:B0-----:R-:W-:Y:S01]  /*0110*/  NOP ;  /* 0x0000000000007918 */ /* 0x001fe20000000000 */
.L_x_469:
[----:B------:R-:W-:Y:S05]  /*0120*/  BSYNC B0 ;  /* 0x0000000000007941 */ /* 0x000fea0003800000 */
.L_x_468:
[----:B------:R-:W-:Y:S01]  /*0130*/  VOTEU.ANY UP0, P0 ;  /* 0x00000000003f7886 */ /* 0x000fe20000000100 */
[----:B------:R-:W0:Y:S01]  /*0140*/  SHFL.IDX PT, R4, R4, RZ, 0x1f ;  /* 0x00001fff04047589 */ /* 0x000e2200000e0000 */
[----:B------:R-:W-:Y:S01]  /*0150*/  UMOV UR4, 0x80 ;  /* 0x0000008000047882 */ /* 0x000fe20000000000 */
[----:B------:R-:W-:Y:S01]  /*0160*/  UMOV UR7, 0x100 ;  /* 0x0000010000077882 */ /* 0x000fe20000000000 */
[----:B------:R-:W-:Y:S01]  /*0170*/  VOTEU.ANY UP1, P0 ;  /* 0x00000000003f7886 */ /* 0x000fe20000020100 */
[----:B------:R-:W1:Y:S01]  /*0180*/  @UP0 S2UR UR8, SR_CgaCtaId ;  /* 0x00000000000809c3 */ /* 0x000e620000008800 */
[----:B------:R-:W2:Y:S01]  /*0190*/  SHFL.IDX PT, R3, R2, RZ, 0x1f ;  /* 0x00001fff02037589 */ /* 0x000ea200000e0000 */
[----:B------:R-:W-:Y:S01]  /*01a0*/  @UP0 UMOV UR6, 0x400 ;  /* 0x0000040000060882 */ /* 0x000fe20000000000 */
[----:B------:R-:W-:-:S04]  /*01b0*/  @UP0 UIADD3 UR4, -UR4, 0x100000, URZ ;  /* 0x0010000004040890 */ /* 0x000fc8000fffe13f */
[----:B------:R-:W-:Y:S02]  /*01c0*/  @UP0 USHF.L.U32 UR5, UR4, 0xb, URZ ;  /* 0x0000000b04050899 */ /* 0x000fe4000800063f */
[----:B------:R-:W-:Y:S01]  /*01d0*/  @UP0 USHF.L.U32 UR4, UR4, 0x1, URZ ;  /* 0x0000000104040899 */ /* 0x000fe2000800063f */
[----:B------:R-:W-:Y:S01]  /*01e0*/  VOTEU.ANY UP2, P0 ;  /* 0x00000000003f7886 */ /* 0x000fe20000040100 */
[----:B0-----:R-:W-:Y:S01]  /*01f0*/  R2UR UR9, R4 ;  /* 0x00000000040972ca */ /* 0x001fe200000e0000 */
[----:B-1----:R-:W-:Y:S01]  /*0200*/  @UP0 ULEA UR8, UR8, UR6, 0x18 ;  /* 0x0000000608080291 */ /* 0x002fe2000f8ec03f */
[----:B--2---:R-:W-:Y:S01]  /*0210*/  ISETP.NE.AND P1, PT, R3, RZ, PT ;  /* 0x000000ff0300720c */ /* 0x004fe20003f25270 */
[----:B------:R-:W-:-:S04]  /*0220*/  @UP0 UIADD3 UR6, -UR7, 0x100000, URZ ;  /* 0x0010000007060890 */ /* 0x000fc8000fffe13f */
[----:B------:R-:W-:Y:S02]  /*0230*/  @UP0 USHF.L.U32 UR7, UR6, 0xb, URZ ;  /* 0x0000000b06070899 */ /* 0x000fe4000800063f */
[----:B------:R-:W-:-:S04]  /*0240*/  @UP0 USHF.L.U32 UR6, UR6, 0x1, URZ ;  /* 0x0000000106060899 */ /* 0x000fc8000800063f */
[----:B------:R-:W-:Y:S01]  /*0250*/  UISETP.NE.AND UP0, UPT, UR9, URZ, UPT ;  /* 0x0000003f0900728c */ /* 0x000fe2000bf05270 */
[----:B------:R-:W0:Y:S02]  /*0260*/  FENCE.VIEW.ASYNC.S ;  /* 0x00000000000073c6 */ /* 0x000e240000000000 */
[----:B0-----:R0:W1:Y:S05]  /*0270*/  @UP1 SYNCS.EXCH.64 URZ, [UR8+0x28800], UR4 ;  /* 0x02880004083f15b2 */ /* 0x00106a0008000100 */
[----:B------:R0:W2:Y:S01]  /*0280*/  @UP2 SYNCS.EXCH.64 URZ, [UR8+0x28820], UR6 ;  /* 0x02882006083f25b2 */ /* 0x0000a20008000100 */
        /* <DEDUP_REMOVED lines=14> */
[----:B0-----:R3:W4:Y:S08]  /*0370*/  SYNCS.EXCH.64 URZ, [UR8+0x28830], UR4 ;  /* 0x02883004083f75b2 */ /* 0x0017300008000100 */
[----:B------:R3:W0:Y:S01]  /*0380*/  SYNCS.EXCH.64 URZ, [UR8+0x28840], UR6 ;  /* 0x02884006083f75b2 */ /* 0x0006220008000100 */
[----:B------:R3:W0:Y:S01]  /*0390*/  SYNCS.EXCH.64 URZ, [UR8+0x28838], UR4 ;  /* 0x02883804083f75b2 */ /* 0x0006220008000100 */
[----:B------:R3:W0:Y:S02]  /*03a0*/  SYNCS.EXCH.64 URZ, [UR8+0x28848], UR6 ;  /* 0x02884806083f75b2 */ /* 0x0006240008000100 */
[----:B---3--:R-:W-:Y:S01]  /*03b0*/  NOP ;  /* 0x0000000000007918 */ /* 0x008fe20000000000 */
.L_x_470:
[----:B------:R-:W3:Y:S01]  /*03c0*/  SHFL.IDX PT, R3, R2, RZ, 0x1f ;  /* 0x00001fff02037589 */ /* 0x000ee200000e0000 */
[----:B------:R-:W-:Y:S01]  /*03d0*/  NOP ;  /* 0x0000000000007918 */ /* 0x000fe20000000000 */
[----:B---3--:R-:W-:-:S13]  /*03e0*/  ISETP.NE.AND P0, PT, R3, RZ, PT ;  /* 0x000000ff0300720c */ /* 0x008fda0003f05270 */
        /* <DEDUP_REMOVED lines=17> */
[----:B------:R3:W0:Y:S02]  /*0500*/  SYNCS.EXCH.64 URZ, [UR8+0x28868], UR6 ;  /* 0x02886806083f75b2 */ /* 0x0006240008000100 */
[----:B---3--:R-:W-:Y:S01]  /*0510*/  NOP ;  /* 0x0000000000007918 */ /* 0x008fe20000000000 */
.L_x_471:
[----:B------:R-:W3:Y:S01]  /*0520*/  SHFL.IDX PT, R3, R2, RZ, 0x1f ;  /* 0x00001fff02037589 */ /* 0x000ee200000e0000 */
[----:B------:R-:W-:Y:S01]  /*0530*/  NOP ;  /* 0x0000000000007918 */ /* 0x000fe20000000000 */
[----:B---3--:R-:W-:-:S13]  /*0540*/  ISETP.NE.AND P0, PT, R3, RZ, PT ;  /* 0x000000ff0300720c */ /* 0x008fda0003f05270 */
        /* <DEDUP_REMOVED lines=13> */
[----:B------:R3:W0:Y:S02]  /*0620*/  SYNCS.EXCH.64 URZ, [UR6+0x28888], UR4 ;  /* 0x02888804063f75b2 */ /* 0x0006240008000100 */
[----:B---3--:R-:W-:Y:S01]  /*0630*/  NOP ;  /* 0x0000000000007918 */ /* 0x008fe20000000000 */
.L_x_472:
        /* <DEDUP_REMOVED lines=22> */
.L_x_473:
        /* <DEDUP_REMOVED lines=22> */
.L_x_474:
[----:B------:R-:W-:Y:S01]  /*0900*/  PLOP3.LUT P0, PT, PT, PT, UP0, 0x80, 0x0 ;  /* 0x000000000000781c */ /* 0x000fe20003f0f008 */
[----:B------:R-:W-:Y:S01]  /*0910*/  UMOV UR36, 0x1 ;  /* 0x0000000100247882 */ /* 0x000fe20000000000 */
[----:B------:R-:W-:Y:S01]  /*0920*/  NOP ;  /* 0x0000000000007918 */ /* 0x000fe20000000000 */
[----:B------:R-:W-:Y:S01]  /*0930*/  USEL UR36, UR36, 0x2, !UP0 ;  /* 0x0000000224247887 */ /* 0x000fe2000c000000 */
[----:B------:R-:W-:Y:S01]  /*0940*/  BSSY B9, `(.L_x_475) ;  /* 0x0001bd5000097945 */ /* 0x000fe20003800000 */
[----:B------:R-:W-:Y:S01]  /*0950*/  ULDC.64 UR42, c[0x0][0x208] ;  /* 0x00008200002a7ab9 */ /* 0x000fe20000000a00 */
[----:B012-4-:R-:W-:Y:S07]  /*0960*/  BAR.SYNC.DEFER_BLOCKING 0x0 ;  /* 0x0000000000007b1d */ /* 0x017fee0000010000 */
[----:B------:R-:W-:Y:S05]  /*0970*/  @!P0 BRA `(.L_x_476) ;  /* 0x0000014c00808947 */ /* 0x000fea0003800000 */
.L_x_477:
[----:B------:R-:W-:-:S08]  /*0980*/  NOP ;  /* 0x0000000000007918 */ /* 0x000fd00000000000 */
[----:B------:R-:W0:Y:S02]  /*0990*/  USETMAXREG.TRY_ALLOC.CTAPOOL UP0, 0xe8 ;  /* 0x000000e8000079c8 */ /* 0x000e240008000600 */
[----:B0-----:R-:W-:-:S13]  /*09a0*/  PLOP3.LUT P0, PT, PT, PT, UP0, 0x80, 0x0 ;  /* 0x000000000000781c */ /* 0x001fda0003f0f008 */
[----:B------:R-:W-:Y:S05]  /*09b0*/  @!P0 BRA `(.L_x_477) ;  /* 0xfffffffc00f08947 */ /* 0x000fea000383ffff */
[----:B------:R-:W-:Y:S01]  /*09c0*/  SHF.R.U32.HI R2, RZ, 0x7, R0 ;  /* 0x00000007ff027819 */ /* 0x000fe20000011600 */
[----:B------:R-:W0:Y:S08]  /*09d0*/  S2UR UR38, SR_CgaCtaId ;  /* 0x00000000002679c3 */ /* 0x000e300000008800 */
[----:B------:R-:W-:Y:S06]  /*09e0*/  BAR.ARV 0x8, 0x180 ;  /* 0x0206000000007b1d */ /* 0x000fec0000002000 */
[----:B------:R-:W-:Y:S01]  /*09f0*/  ISETP.NE.AND P0, PT, R2, 0x1, PT ;  /* 0x000000010200780c */ /* 0x000fe20003f05270 */
[----:B------:R-:W-:-:S12]  /*0a00*/  UMOV UR4, 0x400 ;  /* 0x0000040000047882 */ /* 0x000fd80000000000 */
[----:B------:R-:W-:Y:S06]  /*0a10*/  @!P0 BAR.ARV 0x9, 0x100 ;  /* 0x0244000000008b1d */ /* 0x000fec0000002000 */
[----:B0-----:R-:W-:Y:S02]  /*0a20*/  ULEA UR4, UR38, UR4, 0x18 ;  /* 0x0000000426047291 */ /* 0x001fe4000f8ec03f */
[----:B------:R-:W-:Y:S04]  /*0a30*/  BAR.SYNC.DEFER_BLOCKING 0x5, 0x180 ;  /* 0x0146000000007b1d */ /* 0x000fe80000010000 */
[----:B------:R-:W-:-:S02]  /*0a40*/  IMAD.U32 R156, RZ, RZ, UR4 ;  /* 0x00000004ff9c7e24 */ /* 0x000fc4000f8e00ff */
[----:B------:R-:W-:-:S03]  /*0a50*/  ULDC UR4, c[0x0][0xc3c] ;  /* 0x00030f0000047ab9 */ /* 0x000fc60000000800 */
[----:B------:R-:W0:Y:S01]  /*0a60*/  LDS.128 R28, [R156+0x288d0] ;  /* 0x0288d0009c1c7984 */ /* 0x000e220000000c00 */
[----:B------:R-:W-:Y:S06]  /*0a70*/  BAR.ARV 0x4, 0x180 ;  /* 0x0106000000007b1d */ /* 0x000fec0000002000 */
[----:B0-----:R-:W-:-:S13]  /*0a80*/  ISETP.GE.AND P0, PT, R31, UR4, PT ;  /* 0x000000041f007c0c */ /* 0x001fda000bf06270 */
[----:B------:R-:W-:Y:S05]  /*0a90*/  @P0 BRA `(.L_x_478) ;  /* 0x000001b800fc0947 */ /* 0x000fea0003800000 */
[----:B------:R-:W-:Y:S01]  /*0aa0*/  VIADD R12, R0, 0xffffff80 ;  /* 0xffffff80000c7836 */ /* 0x000fe20000000000 */
[----:B------:R-:W-:Y:S02]  /*0ab0*/  R2UR UR40, R156 ;  /* 0x000000009c2872ca */ /* 0x000fe400000e0000 */
[----:B------:R-:W-:Y:S02]  /*0ac0*/  CS2R R154, SRZ ;  /* 0x00000000009a7805 */ /* 0x000fe4000001ff00 */
[----:B------:R-:W-:Y:S01]  /*0ad0*/  MOV R158, RZ ;  /* 0x000000ff009e7202 */ /* 0x000fe20000000f00 */
[----:B------:R-:W-:Y:S01]  /*0ae0*/  IMAD.MOV.U32 R157, RZ, RZ, RZ ;  /* 0x000000ffff9d7224 */ /* 0x000fe200078e00ff */
[----:B------:R-:W-:Y:S01]  /*0af0*/  SHF.R.S32.HI R0, RZ, 0x1f, R12 ;  /* 0x0000001fff007819 */ /* 0x000fe2000001140c */
[----:B------:R-:W-:Y:S01]  /*0b00*/  ULOP3.LUT UR41, UR36, 0x1, URZ, 0xfc, !UPT ;  /* 0x0000000124297892 */ /* 0x000fe2000f8efc3f */
[----:B------:R-:W-:Y:S02]  /*0b10*/  UMOV UR39, URZ ;  /* 0x0000003f00277c82 */ /* 0x000fe40008000000 */
[----:B------:R-:W-:-:S02]  /*0b20*/  LEA.HI R2, R0, R12, RZ, 0x7 ;  /* 0x0000000c00027211 */ /* 0x000fc400078f38ff */
[-C--:B------:R-:W-:Y:S02]  /*0b30*/  LEA.HI R4, R0, R12.reuse, RZ, 0x5 ;  /* 0x0000000c00047211 */ /* 0x080fe400078f28ff */
[----:B------:R-:W-:Y:S01]  /*0b40*/  LOP3.LUT R218, R2, 0xffffff80, RZ, 0xc0, !PT ;  /* 0xffffff8002da7812 */ /* 0x000fe200078ec0ff */
[----:B------:R-:W-:Y:S01]  /*0b50*/  UIADD3 UR40, UR40, 0x10400, URZ ;  /* 0x0001040028287890 */ /* 0x000fe2000fffe03f */
[----:B------:R-:W-:Y:S01]  /*0b60*/  LEA.HI R3, R0, R12, RZ, 0x4 ;  /* 0x0000000c00037211 */ /* 0x000fe200078f20ff */
[----:B------:R-:W-:Y:S01]  /*0b70*/  IMAD.SHL.U32 R5, R4, 0x20, RZ ;  /* 0x0000002004057824 */ /* 0x000fe200078e00ff */
[----:B------:R-:W-:Y:S02]  /*0b80*/  IADD3 R218, R12, -R218, RZ ;  /* 0x800000da0cda7210 */ /* 0x000fe40007ffe0ff */
[----:B------:R-:W-:Y:S02]  /*0b90*/  LOP3.LUT R4, R3, 0x3fffff0, RZ, 0xc0, !PT ;  /* 0x03fffff003047812 */ /* 0x000fe400078ec0ff */
[----:B------:R-:W-:-:S02]  /*0ba0*/  SHF.R.S32.HI R7, RZ, 0x1f, R218 ;  /* 0x0000001fff077819 */ /* 0x000fc400000114da */
[----:B------:R-:W-:Y:S01]  /*0bb0*/  LOP3.LUT R5, R5, 0xfffffc00, RZ, 0xc0, !PT ;  /* 0xfffffc0005057812 */ /* 0x000fe200078ec0ff */
[----:B------:R-:W-:Y:S01]  /*0bc0*/  IMAD.IADD R4, R12, 0x1, -R4 ;  /* 0x000000010c047824 */ /* 0x000fe200078e0a04 */
[CC--:B------:R-:W-:Y:S02]  /*0bd0*/  LEA.HI R8, R7.reuse, R218.reuse, RZ, 0x2 ;  /* 0x000000da07087211 */ /* 0x0c0fe400078f10ff */
[----:B------:R-:W-:Y:S02]  /*0be0*/  LEA.HI R7, R7, R218, RZ, 0x5 ;  /* 0x000000da07077211 */ /* 0x000fe400078f28ff */
[--C-:B------:R-:W-:Y:S02]  /*0bf0*/  SHF.R.S32.HI R9, RZ, 0x2, R8.reuse ;  /* 0x00000002ff097819 */ /* 0x100fe40000011408 */
[----:B------:R-:W-:Y:S02]  /*0c00*/  SHF.R.S32.HI R6, RZ, 0x1f, R8 ;  /* 0x0000001fff067819 */ /* 0x000fe40000011408 */
[----:B------:R-:W-:-:S02]  /*0c10*/  LEA.HI R153, R0, R12, RZ, 0x3 ;  /* 0x0000000c00997211 */ /* 0x000fc400078f18ff */
[----:B------:R-:W-:Y:S02]  /*0c20*/  LEA.HI R6, R6, R9, RZ, 0x3 ;  /* 0x0000000906067211 */ /* 0x000fe400078f18ff */
[----:B------:R-:W-:Y:S02]  /*0c30*/  LEA.HI R11, R0, R12, RZ, 0x2 ;  /* 0x0000000c000b7211 */ /* 0x000fe400078f10ff */
[----:B------:R-:W-:Y:S01]  /*0c40*/  LOP3.LUT R10, R6, 0xfffffff8, RZ, 0xc0, !PT ;  /* 0xfffffff8060a7812 */ /* 0x000fe200078ec0ff */
[----:B------:R-:W-:Y:S01]  /*0c50*/  IMAD R6, R4, 0x40, R5 ;  /* 0x0000004004067824 */ /* 0x000fe200078e0205 */
[----:B------:R-:W-:Y:S02]  /*0c60*/  SHF.R.S32.HI R7, RZ, 0x5, R7 ;  /* 0x00000005ff077819 */ /* 0x000fe40000011407 */
[----:B------:R-:W-:Y:S02]  /*0c70*/  IADD3 R10, R9, -R10, RZ ;  /* 0x8000000a090a7210 */ /* 0x000fe40007ffe0ff */
[----:B------:R-:W-:-:S02]  /*0c80*/  LEA.HI R0, R0, R12, RZ, 0x6 ;  /* 0x0000000c00007211 */ /* 0x000fc400078f30ff */
[----:B------:R-:W-:Y:S01]  /*0c90*/  LOP3.LUT R203, R153, 0xfffffff8, RZ, 0xc0, !PT ;  /* 0xfffffff899cb7812 */ /* 0x000fe200078ec0ff */
[----:B------:R-:W-:Y:S01]  /*0ca0*/  IMAD R7, R7, 0x10, R10 ;  /* 0x0000001007077824 */ /* 0x000fe200078e020a */
[----:B------:R-:W-:Y:S01]  /*0cb0*/  SHF.R.S32.HI R153, RZ, 0x3, R153 ;  /* 0x00000003ff997819 */ /* 0x000fe20000011499 */
[----:B------:R-:W-:Y:S01]  /*0cc0*/  IMAD.SHL.U32 R0, R0, 0x8, RZ ;  /* 0x0000000800007824 */ /* 0x000fe200078e00ff */
[----:B------:R-:W-:Y:S01]  /*0cd0*/  SHF.R.S32.HI R4, RZ, 0x4, R3 ;  /* 0x00000004ff047819 */ /* 0x000fe20000011403 */
[C---:B------:R-:W-:Y:S01]  /*0ce0*/  IMAD.IADD R203, R12.reuse, 0x1, -R203 ;  /* 0x000000010ccb7824 */ /* 0x040fe200078e0acb */
[----:B------:R-:W-:Y:S01]  /*0cf0*/  LOP3.LUT R11, R11, 0xfffffffc, RZ, 0xc0, !PT ;  /* 0xfffffffc0b0b7812 */ /* 0x000fe200078ec0ff */
[----:B------:R-:W-:Y:S01]  /*0d00*/  VIADD R10, R153, 0x20 ;  /* 0x00000020990a7836 */ /* 0x000fe20000000000 */
[----:B------:R-:W-:Y:S02]  /*0d10*/  SHF.R.S32.HI R13, RZ, 0x7, R2 ;  /* 0x00000007ff0d7819 */ /* 0x000fe40000011402 */
[----:B------:R-:W-:Y:S01]  /*0d20*/  LEA.HI R3, R3, R4, RZ, 0x1 ;  /* 0x0000000403037211 */ /* 0x000fe200078f08ff */
[----:B------:R-:W-:Y:S01]  /*0d30*/  IMAD.IADD R11, R12, 0x1, -R11 ;  /* 0x000000010c0b7824 */ /* 0x000fe200078e0a0b */
[----:B------:R-:W-:Y:S01]  /*0d40*/  LEA.HI R2, R2, R13, RZ, 0x1 ;  /* 0x0000000d02027211 */ /* 0x000fe200078f08ff */
[----:B------:R-:W-:Y:S01]  /*0d50*/  IMAD.SHL.U32 R193, R10, 0x40, RZ ;  /* 0x000000400ac17824 */ /* 0x000fe200078e00ff */
[----:B------:R-:W-:-:S02]  /*0d60*/  LOP3.LUT R3, R3, 0x1ffffffe, RZ, 0xc0, !PT ;  /* 0x1ffffffe03037812 */ /* 0x000fc400078ec0ff */
[----:B------:R-:W-:Y:S02]  /*0d70*/  LOP3.LUT R201, R0, 0xfffffe00, RZ, 0xc0, !PT ;  /* 0xfffffe0000c97812 */ /* 0x000fe400078ec0ff */
[----:B------:R-:W-:Y:S01]  /*0d80*/  SHF.R.S32.HI R0, RZ, 0x1f, R10 ;  /* 0x0000001fff007819 */ /* 0x000fe2000001140a */
[----:B------:R-:W-:Y:S01]  /*0d90*/  IMAD.IADD R3, R4, 0x1, -R3 ;  /* 0x0000000104037824 */ /* 0x000fe200078e0a03 */
[----:B------:R-:W-:Y:S02]  /*0da0*/  LEA.HI R5, R11, R11, RZ, 0x1 ;  /* 0x0000000b0b057211 */ /* 0x000fe400078f08ff */
[----:B------:R-:W-:Y:S01]  /*0db0*/  LOP3.LUT R2, R2, 0x3fffffe, RZ, 0xc0, !PT ;  /* 0x03fffffe02027812 */ /* 0x000fe200078ec0ff */
[----:B------:R-:W-:Y:S01]  /*0dc0*/  IMAD R3, R3, 0x8, R6 ;  /* 0x0000000803037824 */ /* 0x000fe200078e0206 */
[----:B------:R-:W-:Y:S01]  /*0dd0*/  LEA.HI R0, R0, R10, RZ, 0x3 ;  /* 0x0000000a00007211 */ /* 0x000fe200078f18ff */
[----:B------:R-:W-:Y:S01]  /*0de0*/  VIADD R6, R153, 0x60 ;  /* 0x0000006099067836 */ /* 0x000fe20000000000 */
[----:B------:R-:W-:-:S02]  /*0df0*/  LOP3.LUT R4, R5, 0x1ffffffe, RZ, 0xc0, !PT ;  /* 0x1ffffffe05047812 */ /* 0x000fc400078ec0ff */
[----:B------:R-:W-:Y:S01]  /*0e00*/  IADD3 R2, R13, -R2, RZ ;  /* 0x800000020d027210 */ /* 0x000fe20007ffe0ff */
[----:B------:R-:W-:Y:S01]  /*0e10*/  IMAD.SHL.U32 R0, R0, 0x40, RZ ;  /* 0x0000004000007824 */ /* 0x000fe200078e00ff */
[----:B------:R0:W-:Y:S01]  /*0e20*/  STL [R1+0x1c], R3 ;  /* 0x00001c0301007387 */ /* 0x0001e20000100800 */
[----:B------:R-:W-:Y:S01]  /*0e30*/  IMAD.IADD R4, R11, 0x1, -R4 ;  /* 0x000000010b047824 */ /* 0x000fe200078e0a04 */
[----:B------:R-:W-:Y:S01]  /*0e40*/  SHF.L.U32 R16, R203, 0x3, RZ ;  /* 0x00000003cb107819 */ /* 0x000fe200000006ff */
[----:B------:R-:W-:Y:S01]  /*0e50*/  IMAD R9, R2, 0x40, R7 ;  /* 0x0000004002097824 */ /* 0x000fe200078e0207 */
[C---:B------:R-:W-:Y:S01]  /*0e60*/  SHF.L.U32 R2, R153.reuse, 0x6, RZ ;  /* 0x0000000699027819 */ /* 0x040fe200000006ff */
[----:B------:R-:W-:Y:S01]  /*0e70*/  VIADD R7, R153, 0x40 ;  /* 0x0000004099077836 */ /* 0x000fe20000000000 */
[----:B------:R-:W-:Y:S01]  /*0e80*/  LOP3.LUT R199, R0, 0xfffffe00, RZ, 0xc0, !PT ;  /* 0xfffffe0000c77812 */ /* 0x000fe200078ec0ff */
[----:B------:R-:W-:Y:S01]  /*0e90*/  IMAD.SHL.U32 R159, R6, 0x40, RZ ;  /* 0x00000040069f7824 */ /* 0x000fe200078e00ff */
[----:B------:R-:W-:Y:S01]  /*0ea0*/  LEA R0, R4, R9, 0x3 ;  /* 0x0000000904007211 */ /* 0x000fe200078e18ff */
[----:B------:R1:W-:Y:S01]  /*0eb0*/  STL [R1+0x14], R9 ;  /* 0x0000140901007387 */ /* 0x0003e20000100800 */
[----:B0-----:R-:W-:Y:S01]  /*0ec0*/  LOP3.LUT R3, R2, 0x1c0, RZ, 0xc0, !PT ;  /* 0x000001c002037812 */ /* 0x001fe200078ec0ff */
[----:B------:R-:W-:Y:S01]  /*0ed0*/  IMAD.SHL.U32 R192, R7, 0x40, RZ ;  /* 0x0000004007c07824 */ /* 0x000fe200078e00ff */
[----:B------:R-:W-:Y:S01]  /*0ee0*/  SHF.R.S32.HI R5, RZ, 0x1f, R6 ;  /* 0x0000001fff057819 */ /* 0x000fe20000011406 */
[----:B------:R1:W-:Y:S01]  /*0ef0*/  STL [R1+0x18], R0 ;  /* 0x0000180001007387 */ /* 0x0003e20000100800 */
[----:B------:R-:W-:Y:S01]  /*0f00*/  SHF.R.U32.HI R200, RZ, 0x3, R3 ;  /* 0x00000003ffc87819 */ /* 0x000fe20000011603 */
[----:B------:R-:W-:Y:S01]  /*0f10*/  VIADD R23, R16, 0x40 ;  /* 0x0000004010177836 */ /* 0x000fe20000000000 */
[----:B------:R-:W-:-:S02]  /*0f20*/  LOP3.LUT R196, R3, 0x38, R16, 0xf8, !PT ;  /* 0x0000003803c47812 */ /* 0x000fc400078ef810 */
[----:B------:R-:W-:Y:S02]  /*0f30*/  SHF.R.S32.HI R2, RZ, 0x1f, R7 ;  /* 0x0000001fff027819 */ /* 0x000fe40000011407 */
[----:B------:R-:W-:Y:S02]  /*0f40*/  LOP3.LUT R3, R8, 0x7ffffffc, RZ, 0xc0, !PT ;  /* 0x7ffffffc08037812 */ /* 0x000fe400078ec0ff */
[----:B------:R-:W-:Y:S02]  /*0f50*/  LEA.HI R5, R5, R6, RZ, 0x3 ;  /* 0x0000000605057211 */ /* 0x000fe400078f18ff */
[----:B------:R-:W-:Y:S01]  /*0f60*/  LEA.HI R2, R2, R7, RZ, 0x3 ;  /* 0x0000000702027211 */ /* 0x000fe200078f18ff */
[----:B------:R-:W-:Y:S01]  /*0f70*/  IMAD.IADD R3, R218, 0x1, -R3 ;  /* 0x00000001da037824 */ /* 0x000fe200078e0a03 */
[----:B------:R-:W-:Y:S01]  /*0f80*/  SHF.L.U32 R18, R203, 0x2, RZ ;  /* 0x00000002cb127819 */ /* 0x000fe200000006ff */
[----:B------:R-:W-:Y:S01]  /*0f90*/  IMAD.SHL.U32 R5, R5, 0x40, RZ ;  /* 0x0000004005057824 */ /* 0x000fe200078e00ff */
[----:B------:R-:W-:-:S02]  /*0fa0*/  LOP3.LUT R193, R193, 0x1c0, RZ, 0xc0, !PT ;  /* 0x000001c0c1c17812 */ /* 0x000fc400078ec0ff */
[----:B------:R-:W-:Y:S01]  /*0fb0*/  LOP3.LUT R192, R192, 0x1c0, RZ, 0xc0, !PT ;  /* 0x000001c0c0c07812 */ /* 0x000fe200078ec0ff */
[----:B------:R-:W-:Y:S01]  /*0fc0*/  VIADD R152, R18, 0x20 ;  /* 0x0000002012987836 */ /* 0x000fe20000000000 */
[----:B------:R-:W-:Y:S02]  /*0fd0*/  LOP3.LUT R159, R159, 0x1c0, RZ, 0xc0, !PT ;  /* 0x000001c09f9f7812 */ /* 0x000fe400078ec0ff */
[----:B------:R-:W-:Y:S01]  /*0fe0*/  SHF.L.U32 R2, R2, 0x6, RZ ;  /* 0x0000000602027819 */ /* 0x000fe200000006ff */
[----:B------:R-:W-:Y:S01]  /*0ff0*/  IMAD.SHL.U32 R220, R152, 0x2, RZ ;  /* 0x0000000298dc7824 */ /* 0x000fe200078e00ff */
[----:B------:R-:W-:Y:S02]  /*1000*/  SHF.L.U32 R202, R3, 0x1, RZ ;  /* 0x0000000103ca7819 */ /* 0x000fe400000006ff */
[----:B------:R-:W-:Y:S02]  /*1010*/  SHF.R.U32.HI R12, RZ, 0x3, R193 ;  /* 0x00000003ff0c7819 */ /* 0x000fe400000116c1 */
[----:B------:R-:W-:Y:S01]  /*1020*/  LOP3.LUT R6, R193, 0x38, R16, 0xf8, !PT ;  /* 0x00000038c1067812 */ /* 0x000fe200078ef810 */
[C---:B------:R-:W-:Y:S01]  /*1030*/  VIADD R216, R202.reuse, 0x50 ;  /* 0x00000050cad87836 */ /* 0x040fe20000000000 */
[----:B------:R-:W-:Y:S01]  /*1040*/  SHF.R.U32.HI R11, RZ, 0x3, R192 ;  /* 0x00000003ff0b7819 */ /* 0x000fe200000116c0 */
[----:B------:R-:W-:Y:S01]  /*1050*/  VIADD R215, R202, 0x58 ;  /* 0x00000058cad77836 */ /* 0x000fe20000000000 */
[--C-:B------:R-:W-:Y:S01]  /*1060*/  LOP3.LUT R7, R192, 0x38, R16.reuse, 0xf8, !PT ;  /* 0x00000038c0077812 */ /* 0x100fe200078ef810 */
[C---:B------:R-:W-:Y:S01]  /*1070*/  VIADD R213, R202.reuse, 0x68 ;  /* 0x00000068cad57836 */ /* 0x040fe20000000000 */
[----:B------:R-:W-:Y:S01]  /*1080*/  SHF.R.U32.HI R10, RZ, 0x3, R159 ;  /* 0x00000003ff0a7819 */ /* 0x000fe2000001169f */
[C---:B------:R-:W-:Y:S01]  /*1090*/  VIADD R212, R202.reuse, 0x70 ;  /* 0x00000070cad47836 */ /* 0x040fe20000000000 */
[----:B------:R-:W-:Y:S01]  /*10a0*/  LOP3.LUT R8, R159, 0x38, R16, 0xf8, !PT ;  /* 0x000000389f087812 */ /* 0x000fe200078ef810 */
[----:B------:R-:W-:Y:S01]  /*10b0*/  VIADD R211, R202, 0x78 ;  /* 0x00000078cad37836 */ /* 0x000fe20000000000 */
[----:B------:R-:W-:Y:S01]  /*10c0*/  LOP3.LUT R198, R2, 0xfffffe00, RZ, 0xc0, !PT ;  /* 0xfffffe0002c67812 */ /* 0x000fe200078ec0ff */
[----:B------:R-:W-:Y:S01]  /*10d0*/  VIADD R210, R202, 0x48 ;  /* 0x00000048cad27836 */ /* 0x000fe20000000000 */
[----:B------:R-:W-:-:S02]  /*10e0*/  LOP3.LUT R197, R5, 0xfffffe00, RZ, 0xc0, !PT ;  /* 0xfffffe0005c57812 */ /* 0x000fc400078ec0ff */
[----:B------:R-:W-:Y:S02]  /*10f0*/  SHF.R.S32.HI R219, RZ, 0x1f, R152 ;  /* 0x0000001fffdb7819 */ /* 0x000fe40000011498 */
[----:B------:R-:W-:Y:S02]  /*1100*/  LOP3.LUT R6, R199, R6, R12, 0xf6, !PT ;  /* 0x00000006c7067212 */ /* 0x000fe400078ef60c */
[----:B------:R-:W-:Y:S02]  /*1110*/  LOP3.LUT R7, R198, R7, R11, 0xf6, !PT ;  /* 0x00000007c6077212 */ /* 0x000fe400078ef60b */
[----:B------:R-:W-:Y:S02]  /*1120*/  LOP3.LUT R8, R197, R8, R10, 0xf6, !PT ;  /* 0x00000008c5087212 */ /* 0x000fe400078ef60a */
[----:B------:R-:W-:Y:S02]  /*1130*/  IADD3 R214, R202, 0x60, RZ ;  /* 0x00000060cad67810 */ /* 0x000fe40007ffe0ff */
[----:B------:R-:W-:-:S02]  /*1140*/  SHF.R.S32.HI R19, RZ, 0x1f, R18 ;  /* 0x0000001fff137819 */ /* 0x000fc40000011412 */
[----:B------:R-:W-:Y:S02]  /*1150*/  SHF.R.S32.HI R17, RZ, 0x1f, R16 ;  /* 0x0000001fff117819 */ /* 0x000fe40000011410 */
[----:B------:R-:W-:Y:S02]  /*1160*/  LOP3.LUT R196, R201, R196, R200, 0xf6, !PT ;  /* 0x000000c4c9c47212 */ /* 0x000fe400078ef6c8 */
[----:B------:R-:W-:Y:S02]  /*1170*/  SHF.R.S32.HI R22, RZ, 0x1f, R23 ;  /* 0x0000001fff167819 */ /* 0x000fe40000011417 */
[----:B------:R-:W-:Y:S02]  /*1180*/  SHF.L.U64.HI R219, R152, 0x1, R219 ;  /* 0x0000000198db7819 */ /* 0x000fe400000102db */
[----:B------:R-:W-:Y:S02]  /*1190*/  LEA R229, R6, UR40, 0x1 ;  /* 0x0000002806e57c11 */ /* 0x000fe4000f8e08ff */
[----:B------:R-:W-:-:S02]  /*11a0*/  LEA R228, R7, UR40, 0x1 ;  /* 0x0000002807e47c11 */ /* 0x000fc4000f8e08ff */
[----:B------:R-:W-:Y:S02]  /*11b0*/  LEA R227, R8, UR40, 0x1 ;  /* 0x0000002808e37c11 */ /* 0x000fe4000f8e08ff */
[----:B------:R-:W-:Y:S02]  /*11c0*/  SHF.R.S32.HI R226, RZ, 0x1f, R216 ;  /* 0x0000001fffe27819 */ /* 0x000fe400000114d8 */
[----:B------:R-:W-:Y:S02]  /*11d0*/  SHF.R.S32.HI R225, RZ, 0x1f, R215 ;  /* 0x0000001fffe17819 */ /* 0x000fe400000114d7 */
[----:B------:R-:W-:Y:S02]  /*11e0*/  SHF.R.S32.HI R224, RZ, 0x1f, R214 ;  /* 0x0000001fffe07819 */ /* 0x000fe400000114d6 */
[----:B------:R-:W-:Y:S02]  /*11f0*/  SHF.R.S32.HI R223, RZ, 0x1f, R213 ;  /* 0x0000001fffdf7819 */ /* 0x000fe400000114d5 */
[----:B------:R-:W-:-:S02]  /*1200*/  SHF.R.S32.HI R222, RZ, 0x1f, R212 ;  /* 0x0000001fffde7819 */ /* 0x000fc400000114d4 */
[----:B-1----:R-:W-:-:S07]  /*1210*/  SHF.R.S32.HI R221, RZ, 0x1f, R211 ;  /* 0x0000001fffdd7819 */ /* 0x002fce00000114d3 */
.L_x_687:
[----:B0--34-:R-:W0:Y:S02]  /*1220*/  LDC.64 R2, c[0x0][0xc88] ;  /* 0x00032200ff027b82 */ /* 0x019e240000000a00 */
[----:B0-----:R-:W-:-:S05]  /*1230*/  IMAD.WIDE R2, R31, 0x4, R2 ;  /* 0x000000041f027825 */ /* 0x001fca00078e0202 */
[----:B--2---:R-:W2:Y:S01]  /*1240*/  LDG.E R205, desc[UR42][R2.64] ;  /* 0x0000002a02cd7981 */ /* 0x004ea2000c1e1900 */
[----:B------:R-:W-:Y:S05]  /*1250*/  YIELD ;  /* 0x0000000000007946 */ /* 0x000fea0003800000 */
[----:B------:R-:W-:Y:S01]  /*1260*/  ULDC.64 UR4, c[0x0][0xa28] ;  /* 0x00028a0000047ab9 */ /* 0x000fe20000000a00 */
[----:B------:R-:W-:Y:S01]  /*1270*/  ULDC.64 UR8, c[0x0][0xa18] ;  /* 0x0002860000087ab9 */ /* 0x000fe20000000a00 */
[----:B------:R-:W-:Y:S01]  /*1280*/  ISETP.NE.U32.AND P1, PT, RZ, UR4, PT ;  /* 0x00000004ff007c0c */ /* 0x000fe2000bf25070 */
[----:B------:R-:W-:Y:S01]  /*1290*/  ULDC.64 UR6, c[0x0][0xa08] ;  /* 0x0002820000067ab9 */ /* 0x000fe20000000a00 */
[----:B------:R-:W-:Y:S01]  /*12a0*/  IMAD.MOV.U32 R9, RZ, RZ, RZ ;  /* 0x000000ffff097224 */ /* 0x000fe200078e00ff */
[----:B------:R-:W-:Y:S01]  /*12b0*/  ISETP.NE.U32.AND P0, PT, RZ, UR6, PT ;  /* 0x00000006ff007c0c */ /* 0x000fe2000bf05070 */
[----:B------:R-:W-:Y:S01]  /*12c0*/  IMAD.MOV.U32 R31, RZ, RZ, RZ ;  /* 0x000000ffff1f7224 */ /* 0x000fe200078e00ff */
[----:B------:R-:W-:-:S02]  /*12d0*/  ISETP.NE.AND.EX P1, PT, RZ, UR5, PT, P1 ;  /* 0x00000005ff007c0c */ /* 0x000fc4000bf25310 */
[----:B------:R-:W-:Y:S02]  /*12e0*/  ISETP.NE.AND.EX P0, PT, RZ, UR7, PT, P0 ;  /* 0x00000007ff007c0c */ /* 0x000fe4000bf05300 */
[----:B--2---:R-:W-:Y:S01]  /*12f0*/  SHF.R.S32.HI R217, RZ, 0x1f, R205 ;  /* 0x0000001fffd97819 */ /* 0x004fe200000114cd */
[----:B------:R-:W-:-:S08]  /*1300*/  IMAD.SHL.U32 R206, R205, 0x4, RZ ;  /* 0x00000004cdce7824 */ /* 0x000fd000078e00ff */
[C---:B------:R-:W-:Y:S02]  /*1310*/  @P1 LEA R4, P2, R205.reuse, UR4, 0x2 ;  /* 0x00000004cd041c11 */ /* 0x040fe4000f8410ff */
[C-C-:B------:R-:W-:Y:S02]  /*1320*/  SHF.L.U64.HI R207, R205.reuse, 0x2, R217.reuse ;  /* 0x00000002cdcf7819 */ /* 0x140fe400000102d9 */
[----:B------:R-:W-:Y:S02]  /*1330*/  @P1 LEA.HI.X R5, R205, UR5, R217, 0x2, P2 ;  /* 0x00000005cd051c11 */ /* 0x000fe400090f14d9 */
[----:B------:R-:W-:Y:S01]  /*1340*/  ISETP.NE.U32.AND P2, PT, RZ, UR8, PT ;  /* 0x00000008ff007c0c */ /* 0x000fe2000bf45070 */
[----:B------:R-:W-:Y:S01]  /*1350*/  ULDC UR4, c[0x0][0x288] ;  /* 0x0000a20000047ab9 */ /* 0x000fe20000000800 */
[----:B------:R-:W-:Y:S01]  /*1360*/  IADD3 R6, P3, R206, UR6, RZ ;  /* 0x00000006ce067c10 */ /* 0x000fe2000ff7e0ff */
[----:B------:R0:W5:Y:S01]  /*1370*/  @P1 LDG.E R9, desc[UR42][R4.64] ;  /* 0x0000002a04091981 */ /* 0x000162000c1e1900 */
[----:B------:R-:W-:-:S02]  /*1380*/  ISETP.NE.AND.EX P2, PT, RZ, UR9, PT, P2 ;  /* 0x00000009ff007c0c */ /* 0x000fc4000bf45320 */
[----:B------:R-:W-:Y:S01]  /*1390*/  MOV R94, UR4 ;  /* 0x00000004005e7c02 */ /* 0x000fe20008000f00 */
[----:B------:R-:W-:Y:S01]  /*13a0*/  ULDC.64 UR4, c[0x0][0x418] ;  /* 0x0001060000047ab9 */ /* 0x000fe20000000a00 */
[----:B------:R-:W-:-:S05]  /*13b0*/  IADD3.X R7, R207, UR7, RZ, P3, !PT ;  /* 0x00000007cf077c10 */ /* 0x000fca0009ffe4ff */
[----:B------:R0:W5:Y:S04]  /*13c0*/  @P0 LDG.E R31, desc[UR42][R6.64] ;  /* 0x0000002a061f0981 */ /* 0x000168000c1e1900 */
[----:B------:R-:W-:-:S04]  /*13d0*/  @P2 IADD3 R2, P1, R206, UR8, RZ ;  /* 0x00000008ce022c10 */ /* 0x000fc8000ff3e0ff */
[----:B------:R-:W-:-:S05]  /*13e0*/  @P2 IADD3.X R3, R207, UR9, RZ, P1, !PT ;  /* 0x00000009cf032c10 */ /* 0x000fca0008ffe4ff */
[----:B------:R0:W5:Y:S01]  /*13f0*/  @P2 LDG.E R94, desc[UR42][R2.64] ;  /* 0x0000002a025e2981 */ /* 0x000162000c1e1900 */
[----:B------:R-:W-:-:S03]  /*1400*/  UISETP.NE.U32.AND UP0, UPT, UR4, URZ, UPT ;  /* 0x0000003f0400728c */ /* 0x000fc6000bf05070 */
[----:B------:R-:W-:Y:S01]  /*1410*/  ULDC UR4, c[0x0][0x424] ;  /* 0x0001090000047ab9 */ /* 0x000fe20000000800 */
[----:B------:R-:W-:-:S03]  /*1420*/  UISETP.NE.AND.EX UP0, UPT, UR5, URZ, UPT, UP0 ;  /* 0x0000003f0500728c */ /* 0x000fc6000bf05300 */
[----:B------:R-:W-:Y:S01]  /*1430*/  ULDC UR5, c[0x0][0x2f0] ;  /* 0x0000bc0000057ab9 */ /* 0x000fe20000000800 */
[----:B------:R-:W-:-:S04]  /*1440*/  USEL UR4, UR4, 0x1, UP0 ;  /* 0x0000000104047887 */ /* 0x000fc80008000000 */
[----:B------:R-:W-:-:S03]  /*1450*/  UIMAD UR4, UR4, UR5, URZ ;  /* 0x00000005040472a4 */ /* 0x000fc6000f8e023f */
[----:B------:R-:W-:Y:S02]  /*1460*/  ULDC UR5, c[0x0][0x348] ;  /* 0x0000d20000057ab9 */ /* 0x000fe40000000800 */
[----:B------:R-:W-:Y:S02]  /*1470*/  IMAD.U32 R25, RZ, RZ, UR5 ;  /* 0x00000005ff197e24 */ /* 0x000fe4000f8e00ff */
[----:B------:R-:W-:Y:S01]  /*1480*/  IMAD.U32 R28, RZ, RZ, UR4 ;  /* 0x00000004ff1c7e24 */ /* 0x000fe2000f8e00ff */
[----:B0-----:R-:W-:Y:S06]  /*1490*/  @P2 BRA `(.L_x_479) ;  /* 0x0000000000242947 */ /* 0x001fec0003800000 */
[----:B------:R-:W-:Y:S02]  /*14a0*/  ULDC.64 UR4, c[0x0][0xa00] ;  /* 0x0002800000047ab9 */ /* 0x000fe40000000a00 */
[----:B------:R-:W-:-:S04]  /*14b0*/  ISETP.NE.U32.AND P1, PT, RZ, UR4, PT ;  /* 0x00000004ff007c0c */ /* 0x000fc8000bf25070 */
[----:B------:R-:W-:-:S13]  /*14c0*/  ISETP.NE.AND.EX P1, PT, RZ, UR5, PT, P1 ;  /* 0x00000005ff007c0c */ /* 0x000fda000bf25310 */
[----:B------:R-:W-:Y:S05]  /*14d0*/  @!P1 BRA `(.L_x_479) ;  /* 0x0000000000149947 */ /* 0x000fea0003800000 */
[----:B------:R-:W0:Y:S02]  /*14e0*/  LDC.64 R2, c[0x0][0xa00] ;  /* 0x00028000ff027b82 */ /* 0x000e240000000a00 */
[----:B0-----:R-:W-:-:S05]  /*14f0*/  IMAD.WIDE R2, R205, 0x4, R2 ;  /* 0x00000004cd027825 */ /* 0x001fca00078e0202 */
[----:B-----5:R-:W2:Y:S04]  /*1500*/  LDG.E R94, desc[UR42][R2.64] ;  /* 0x0000002a025e7981 */ /* 0x020ea8000c1e1900 */
[----:B------:R-:W2:Y:S02]  /*1510*/  LDG.E R5, desc[UR42][R2.64+0x4] ;  /* 0x0000042a02057981 */ /* 0x000ea4000c1e1900 */
[----:B--2---:R-:W-:-:S07]  /*1520*/  IMAD.IADD R94, R5, 0x1, -R94 ;  /* 0x00000001055e7824 */ /* 0x004fce00078e0a5e */
.L_x_479:
[----:B------:R-:W-:Y:S01]  /*1530*/  ULDC.64 UR4, c[0x0][0xa20] ;  /* 0x0002880000047ab9 */ /* 0x000fe20000000a00 */
[C---:B------:R-:W-:Y:S02]  /*1540*/  LOP3.LUT R2, R30.reuse, 0xff000000, RZ, 0xc0, !PT ;  /* 0xff0000001e027812 */ /* 0x040fe400078ec0ff */
[----:B------:R-:W-:Y:S02]  /*1550*/  ISETP.NE.U32.AND P1, PT, RZ, UR4, PT ;  /* 0x00000004ff007c0c */ /* 0x000fe4000bf25070 */
[C---:B------:R-:W-:Y:S02]  /*1560*/  LOP3.LUT R0, R30.reuse, 0xff0000, RZ, 0xc0, !PT ;  /* 0x00ff00001e007812 */ /* 0x040fe400078ec0ff */
[----:B------:R-:W-:Y:S02]  /*1570*/  ISETP.NE.AND.EX P1, PT, RZ, UR5, PT, P1 ;  /* 0x00000005ff007c0c */ /* 0x000fe4000bf25310 */
[----:B------:R-:W-:Y:S02]  /*1580*/  SHF.R.U32.HI R3, RZ, 0x8, R2 ;  /* 0x00000008ff037819 */ /* 0x000fe40000011602 */
[----:B------:R-:W-:-:S02]  /*1590*/  LOP3.LUT R2, R30, 0xffff, RZ, 0xc0, !PT ;  /* 0x0000ffff1e027812 */ /* 0x000fc400078ec0ff */
[----:B------:R-:W-:Y:S02]  /*15a0*/  LEA.HI R204, R0, R3, RZ, 0x10 ;  /* 0x0000000300cc7211 */ /* 0x000fe400078f80ff */
[----:B------:R-:W-:-:S05]  /*15b0*/  MOV R208, R29 ;  /* 0x0000001d00d07202 */ /* 0x000fca0000000f00 */
[----:B------:R-:W-:Y:S05]  /*15c0*/  @!P1 BRA `(.L_x_480) ;  /* 0x0000000000109947 */ /* 0x000fea0003800000 */
[----:B------:R-:W-:-:S04]  /*15d0*/  IADD3 R4, P0, R206, UR4, RZ ;  /* 0x00000004ce047c10 */ /* 0x000fc8000ff1e0ff */
[----:B------:R-:W-:-:S05]  /*15e0*/  IADD3.X R5, R207, UR5, RZ, P0, !PT ;  /* 0x00000005cf057c10 */ /* 0x000fca00087fe4ff */
[----:B------:R0:W5:Y:S01]  /*15f0*/  LDG.E R28, desc[UR42][R4.64] ;  /* 0x0000002a041c7981 */ /* 0x000162000c1e1900 */
[----:B------:R-:W-:Y:S05]  /*1600*/  BRA `(.L_x_481) ;  /* 0x0000000000107947 */ /* 0x000fea0003800000 */
.L_x_480:
[----:B------:R-:W-:Y:S05]  /*1610*/  @!P0 BRA `(.L_x_481) ;  /* 0x00000000000c8947 */ /* 0x000fea0003800000 */
[----:B------:R-:W2:Y:S04]  /*1620*/  LDG.E R3, desc[UR42][R6.64] ;  /* 0x0000002a06037981 */ /* 0x000ea8000c1e1900 */
[----:B------:R-:W2:Y:S02]  /*1630*/  LDG.E R28, desc[UR42][R6.64+0x4] ;  /* 0x0000042a061c7981 */ /* 0x000ea4000c1e1900 */
[----:B--2---:R-:W-:-:S07]  /*1640*/  IMAD.IADD R28, R28, 0x1, -R3 ;  /* 0x000000011c1c7824 */ /* 0x004fce00078e0a03 */
.L_x_481:
[----:B------:R-:W-:Y:S02]  /*1650*/  ULDC.64 UR4, c[0x0][0xa10] ;  /* 0x0002840000047ab9 */ /* 0x000fe40000000a00 */
[----:B------:R-:W-:-:S04]  /*1660*/  ISETP.NE.U32.AND P0, PT, RZ, UR4, PT ;  /* 0x00000004ff007c0c */ /* 0x000fc8000bf05070 */
[----:B------:R-:W-:Y:S01]  /*1670*/  ISETP.NE.AND.EX P0, PT, RZ, UR5, PT, P0 ;  /* 0x00000005ff007c0c */ /* 0x000fe2000bf05300 */
[----:B------:R-:W-:Y:S02]  /*1680*/  ULDC.64 UR4, c[0x0][0xa30] ;  /* 0x00028c0000047ab9 */ /* 0x000fe40000000a00 */
[----:B------:R-:W-:-:S10]  /*1690*/  ISETP.NE.U32.AND P1, PT, RZ, UR4, PT ;  /* 0x00000004ff007c0c */ /* 0x000fd4000bf25070 */
[----:B0-----:R-:W0:Y:S01]  /*16a0*/  @P0 LDC.64 R4, c[0x0][0xa10] ;  /* 0x00028400ff040b82 */ /* 0x001e220000000a00 */
[----:B------:R-:W-:Y:S01]  /*16b0*/  ISETP.NE.AND.EX P1, PT, RZ, UR5, PT, P1 ;  /* 0x00000005ff007c0c */ /* 0x000fe2000bf25310 */
[----:B0-----:R-:W-:-:S05]  /*16c0*/  @P0 IMAD.WIDE R4, R205, 0x4, R4 ;  /* 0x00000004cd040825 */ /* 0x001fca00078e0204 */
[----:B------:R-:W2:Y:S04]  /*16d0*/  @P0 LDG.E R0, desc[UR42][R4.64] ;  /* 0x0000002a04000981 */ /* 0x000ea8000c1e1900 */
[----:B------:R-:W2:Y:S03]  /*16e0*/  @P0 LDG.E R3, desc[UR42][R4.64+0x4] ;  /* 0x0000042a04030981 */ /* 0x000ea6000c1e1900 */
[----:B------:R-:W-:Y:S01]  /*16f0*/  @P1 IADD3 R6, P2, R206, UR4, RZ ;  /* 0x00000004ce061c10 */ /* 0x000fe2000ff5e0ff */
[----:B-----5:R-:W-:-:S03]  /*1700*/  IMAD.MOV.U32 R24, RZ, RZ, R28 ;  /* 0x000000ffff187224 */ /* 0x020fc600078e001c */
[----:B------:R-:W-:-:S05]  /*1710*/  @P1 IADD3.X R7, R207, UR5, RZ, P2, !PT ;  /* 0x00000005cf071c10 */ /* 0x000fca00097fe4ff */
[----:B------:R0:W5:Y:S01]  /*1720*/  @P1 LDG.E R24, desc[UR42][R6.64] ;  /* 0x0000002a06181981 */ /* 0x000162000c1e1900 */
[----:B------:R-:W-:Y:S01]  /*1730*/  IMAD.IADD R10, R28, 0x1, -R9 ;  /* 0x000000011c0a7824 */ /* 0x000fe200078e0a09 */
[----:B------:R-:W-:Y:S01]  /*1740*/  BSSY B0, `(.L_x_482) ;  /* 0x000002a000007945 */ /* 0x000fe20003800000 */
[----:B------:R-:W-:Y:S02]  /*1750*/  LOP3.LUT R209, R204, 0xff, RZ, 0xc0, !PT ;  /* 0x000000ffccd17812 */ /* 0x000fe400078ec0ff */
[----:B------:R-:W-:Y:S02]  /*1760*/  SHF.R.U32.HI R204, RZ, 0x10, R204 ;  /* 0x00000010ffcc7819 */ /* 0x000fe400000116cc */
[----:B--2---:R-:W-:-:S05]  /*1770*/  @P0 IADD3 R25, -R0, R3, RZ ;  /* 0x0000000300190210 */ /* 0x004fca0007ffe1ff */
[----:B------:R-:W-:-:S04]  /*1780*/  IMAD.IADD R96, R10, 0x1, R25 ;  /* 0x000000010a607824 */ /* 0x000fc800078e0219 */
[C---:B------:R-:W-:Y:S01]  /*1790*/  VIADD R0, R96.reuse, 0x7f ;  /* 0x0000007f60007836 */ /* 0x040fe20000000000 */
[----:B------:R-:W-:-:S04]  /*17a0*/  ISETP.GE.AND P3, PT, R96, 0x1, PT ;  /* 0x000000016000780c */ /* 0x000fc80003f66270 */
[----:B------:R-:W-:Y:S02]  /*17b0*/  SHF.R.S32.HI R3, RZ, 0x1f, R0 ;  /* 0x0000001fff037819 */ /* 0x000fe40000011400 */
[----:B------:R-:W-:Y:S02]  /*17c0*/  P2R R97, PR, RZ, 0x8 ;  /* 0x00000008ff617803 */ /* 0x000fe40000000000 */
[----:B------:R-:W-:Y:S01]  /*17d0*/  LEA.HI R3, R3, R0, RZ, 0x7 ;  /* 0x0000000003037211 */ /* 0x000fe200078f38ff */
[----:B------:R-:W-:-:S03]  /*17e0*/  IMAD.MOV.U32 R0, RZ, RZ, RZ ;  /* 0x000000ffff007224 */ /* 0x000fc600078e00ff */
[----:B------:R-:W-:Y:S01]  /*17f0*/  SHF.R.S32.HI R93, RZ, 0x7, R3 ;  /* 0x00000007ff5d7819 */ /* 0x000fe20000011403 */
[----:B0-----:R-:W-:Y:S06]  /*1800*/  @!P3 BRA `(.L_x_483) ;  /* 0x000000000074b947 */ /* 0x001fec0003800000 */
[----:B------:R-:W-:Y:S01]  /*1810*/  ISETP.NE.AND P0, PT, R204, RZ, PT ;  /* 0x000000ffcc00720c */ /* 0x000fe20003f05270 */
[----:B------:R-:W-:-:S03]  /*1820*/  ULDC UR4, c[0x0][0x9f0] ;  /* 0x00027c0000047ab9 */ /* 0x000fc60000000800 */
[----:B------:R-:W-:-:S04]  /*1830*/  SEL R9, R204, UR4, P0 ;  /* 0x00000004cc097c07 */ /* 0x000fc80008000000 */
[-C--:B------:R-:W-:Y:S02]  /*1840*/  IABS R6, R9.reuse ;  /* 0x0000000900067213 */ /* 0x080fe40000000000 */
[----:B------:R-:W-:Y:S02]  /*1850*/  IADD3 R0, R93, -0x1, R9 ;  /* 0xffffffff5d007810 */ /* 0x000fe40007ffe009 */
[----:B------:R-:W0:Y:S01]  /*1860*/  I2F.RP R3, R6 ;  /* 0x0000000600037306 */ /* 0x000e220000209400 */
[-C--:B------:R-:W-:Y:S02]  /*1870*/  IABS R11, R9.reuse ;  /* 0x00000009000b7213 */ /* 0x080fe40000000000 */
[----:B------:R-:W-:Y:S02]  /*1880*/  IABS R8, R0 ;  /* 0x0000000000087213 */ /* 0x000fe40000000000 */
[----:B------:R-:W-:-:S04]  /*1890*/  LOP3.LUT R0, R0, R9, RZ, 0x3c, !PT ;  /* 0x0000000900007212 */ /* 0x000fc800078e3cff */
[----:B------:R-:W-:Y:S01]  /*18a0*/  ISETP.GE.AND P2, PT, R0, RZ, PT ;  /* 0x000000ff0000720c */ /* 0x000fe20003f46270 */
[----:B0-----:R-:W0:Y:S02]  /*18b0*/  MUFU.RCP R3, R3 ;  /* 0x0000000300037308 */ /* 0x001e240000001000 */
[----:B0-----:R-:W-:Y:S01]  /*18c0*/  IADD3 R4, R3, 0xffffffe, RZ ;  /* 0x0ffffffe03047810 */ /* 0x001fe20007ffe0ff */
[----:B------:R-:W-:-:S05]  /*18d0*/  IMAD.MOV R3, RZ, RZ, -R11 ;  /* 0x000000ffff037224 */ /* 0x000fca00078e0a0b */
[----:B------:R0:W1:Y:S02]  /*18e0*/  F2I.FTZ.U32.TRUNC.NTZ R5, R4 ;  /* 0x0000000400057305 */ /* 0x000064000021f000 */
[----:B0-----:R-:W-:Y:S02]  /*18f0*/  IMAD.MOV.U32 R4, RZ, RZ, RZ ;  /* 0x000000ffff047224 */ /* 0x001fe400078e00ff */
[----:B-1----:R-:W-:-:S04]  /*1900*/  IMAD.MOV R7, RZ, RZ, -R5 ;  /* 0x000000ffff077224 */ /* 0x002fc800078e0a05 */
[----:B------:R-:W-:-:S04]  /*1910*/  IMAD R7, R7, R6, RZ ;  /* 0x0000000607077224 */ /* 0x000fc800078e02ff */
[----:B------:R-:W-:-:S06]  /*1920*/  IMAD.HI.U32 R5, R5, R7, R4 ;  /* 0x0000000705057227 */ /* 0x000fcc00078e0004 */
[----:B------:R-:W-:-:S04]  /*1930*/  IMAD.HI.U32 R5, R5, R8, RZ ;  /* 0x0000000805057227 */ /* 0x000fc800078e00ff */
[----:B------:R-:W-:-:S05]  /*1940*/  IMAD R3, R5, R3, R8 ;  /* 0x0000000305037224 */ /* 0x000fca00078e0208 */
[----:B------:R-:W-:-:S13]  /*1950*/  ISETP.GT.U32.AND P1, PT, R6, R3, PT ;  /* 0x000000030600720c */ /* 0x000fda0003f24070 */
[-C--:B------:R-:W-:Y:S01]  /*1960*/  @!P1 IADD3 R3, R3, -R6.reuse, RZ ;  /* 0x8000000603039210 */ /* 0x080fe20007ffe0ff */
[----:B------:R-:W-:Y:S01]  /*1970*/  @!P1 VIADD R5, R5, 0x1 ;  /* 0x0000000105059836 */ /* 0x000fe20000000000 */
[----:B------:R-:W-:Y:S02]  /*1980*/  ISETP.NE.AND P1, PT, R9, RZ, PT ;  /* 0x000000ff0900720c */ /* 0x000fe40003f25270 */
[----:B------:R-:W-:-:S13]  /*1990*/  ISETP.GE.U32.AND P0, PT, R3, R6, PT ;  /* 0x000000060300720c */ /* 0x000fda0003f06070 */
[----:B------:R-:W-:-:S04]  /*19a0*/  @P0 VIADD R5, R5, 0x1 ;  /* 0x0000000105050836 */ /* 0x000fc80000000000 */
[----:B------:R-:W-:-:S05]  /*19b0*/  IMAD.MOV.U32 R0, RZ, RZ, R5 ;  /* 0x000000ffff007224 */ /* 0x000fca00078e0005 */
[----:B------:R-:W-:Y:S02]  /*19c0*/  @!P2 IADD3 R0, -R0, RZ, RZ ;  /* 0x000000ff0000a210 */ /* 0x000fe40007ffe1ff */
[----:B------:R-:W-:-:S07]  /*19d0*/  @!P1 LOP3.LUT R0, RZ, R9, RZ, 0x33, !PT ;  /* 0x00000009ff009212 */ /* 0x000fce00078e33ff */
.L_x_483:
[----:B------:R-:W-:Y:S05]  /*19e0*/  BSYNC B0 ;  /* 0x0000000000007941 */ /* 0x000fea0003800000 */
.L_x_482:
[----:B------:R-:W-:-:S05]  /*19f0*/  IMAD R3, R209, R0, RZ ;  /* 0x00000000d1037224 */ /* 0x000fca00078e02ff */
[C---:B------:R-:W-:Y:S01]  /*1a00*/  VIADDMNMX R0, R3.reuse, R0, R93, PT ;  /* 0x0000000003007246 */ /* 0x040fe2000380015d */
[----:B------:R-:W-:-:S04]  /*1a10*/  IMAD R3, R3, 0x80, -R10 ;  /* 0x0000008003037824 */ /* 0x000fc800078e0a0a */
[----:B------:R-:W-:Y:S01]  /*1a20*/  IMAD R0, R0, 0x80, -R10 ;  /* 0x0000008000007824 */ /* 0x000fe200078e0a0a */
[----:B------:R-:W-:-:S04]  /*1a30*/  VIMNMX R3, RZ, R3, !PT ;  /* 0x00000003ff037248 */ /* 0x000fc80007fe0100 */
[----:B------:R-:W-:Y:S02]  /*1a40*/  VIMNMX R0, R0, R25, PT ;  /* 0x0000001900007248 */ /* 0x000fe40003fe0100 */
[----:B------:R-:W-:Y:S02]  /*1a50*/  SHF.R.U32.HI R26, RZ, 0x7, R3 ;  /* 0x00000007ff1a7819 */ /* 0x000fe40000011603 */
[----:B------:R-:W-:Y:S02]  /*1a60*/  ISETP.GT.AND P0, PT, R0, R3, PT ;  /* 0x000000030000720c */ /* 0x000fe40003f04270 */
[----:B------:R-:W-:-:S11]  /*1a70*/  MOV R27, R26 ;  /* 0x0000001a001b7202 */ /* 0x000fd60000000f00 */
[----:B------:R-:W-:-:S05]  /*1a80*/  @P0 VIADD R0, R0, 0x7f ;  /* 0x0000007f00000836 */ /* 0x000fca0000000000 */
[----:B------:R-:W-:-:S04]  /*1a90*/  @P0 SHF.R.S32.HI R3, RZ, 0x1f, R0 ;  /* 0x0000001fff030819 */ /* 0x000fc80000011400 */
[----:B------:R-:W-:-:S04]  /*1aa0*/  @P0 LEA.HI R3, R3, R0, RZ, 0x7 ;  /* 0x0000000003030211 */ /* 0x000fc800078f38ff */
[----:B------:R-:W-:Y:S02]  /*1ab0*/  @P0 SHF.R.S32.HI R27, RZ, 0x7, R3 ;  /* 0x00000007ff1b0819 */ /* 0x000fe40000011403 */
[----:B------:R-:W-:Y:S02]  /*1ac0*/  PLOP3.LUT P0, PT, PT, PT, PT, 0x80, 0x0 ;  /* 0x000000000000781c */ /* 0x000fe40003f0f070 */
[----:B------:R-:W-:-:S13]  /*1ad0*/  ISETP.GT.AND P1, PT, R27, R26, PT ;  /* 0x0000001a1b00720c */ /* 0x000fda0003f24270 */
[----:B------:R-:W-:Y:S05]  /*1ae0*/  @!P1 BRA `(.L_x_484) ;  /* 0x0000006800749947 */ /* 0x000fea0003800000 */
[----:B------:R-:W-:Y:S01]  /*1af0*/  VIADD R0, R156, 0x18400 ;  /* 0x000184009c007836 */ /* 0x000fe20000000000 */
[----:B------:R-:W-:Y:S04]  /*1b00*/  BSSY B6, `(.L_x_485) ;  /* 0x0000013000067945 */ /* 0x000fe80003800000 */
[----:B------:R-:W-:-:S13]  /*1b10*/  LOP3.LUT P0, RZ, R0, 0x3ff, RZ, 0xc0, !PT ;  /* 0x000003ff00ff7812 */ /* 0x000fda000780c0ff */
        /* <DEDUP_REMOVED lines=8> */
[----:B------:R-:W-:Y:S01]  /*1ba0*/  IMAD.U32 R10, RZ, RZ, UR6 ;  /* 0x00000006ff0a7e24 */ /* 0x000fe2000f8e00ff */
[----:B------:R-:W-:Y:S01]  /*1bb0*/  MOV R6, UR4 ;  /* 0x0000000400067c02 */ /* 0x000fe20008000f00 */
[----:B------:R-:W-:Y:S01]  /*1bc0*/  IMAD.U32 R7, RZ, RZ, UR5 ;  /* 0x00000005ff077e24 */ /* 0x000fe2000f8e00ff */
[----:B------:R-:W-:Y:S01]  /*1bd0*/  MOV R8, 0x70 ;  /* 0x0000007000087802 */ /* 0x000fe20000000f00 */
[----:B------:R-:W-:-:S02]  /*1be0*/  IMAD.U32 R11, RZ, RZ, UR7 ;  /* 0x00000007ff0b7e24 */ /* 0x000fc4000f8e00ff */
[----:B------:R-:W-:Y:S02]  /*1bf0*/  IMAD.MOV.U32 R12, RZ, RZ, 0x1 ;  /* 0x00000001ff0c7424 */ /* 0x000fe400078e00ff */
[----:B0-----:R-:W-:-:S07]  /*1c00*/  IMAD.MOV.U32 R13, RZ, RZ, RZ ;  /* 0x000000ffff0d7224 */ /* 0x001fce00078e00ff */
[----:B------:R-:W-:-:S07]  /*1c10*/  LEPC R20, `(.L_x_486) ;  /* 0x000000001014794e */ /* 0x000fce0000000000 */
[----:B-1---5:R-:W-:Y:S05]  /*1c20*/  CALL.ABS.NOINC R14 ;  /* 0x000000000e007343 */ /* 0x022fea0003c00000 */
.L_x_486:
[----:B------:R-:W-:Y:S05]  /*1c30*/  BSYNC B6 ;  /* 0x0000000000067941 */ /* 0x000fea0003800000 */
.L_x_485:
[----:B------:R-:W-:Y:S01]  /*1c40*/  VIADD R0, R156, 0x400 ;  /* 0x000004009c007836 */ /* 0x000fe20000000000 */
[----:B------:R-:W-:Y:S04]  /*1c50*/  BSSY B6, `(.L_x_487) ;  /* 0x0000013000067945 */ /* 0x000fe80003800000 */
[----:B------:R-:W-:-:S13]  /*1c60*/  LOP3.LUT P0, RZ, R0, 0x3ff, RZ, 0xc0, !PT ;  /* 0x000003ff00ff7812 */ /* 0x000fda000780c0ff */
[----:B------:R-:W-:Y:S05]  /*1c70*/  @!P0 BRA `(.L_x_488) ;  /* 0x0000000000408947 */ /* 0x000fea0003800000 */
[----:B------:R-:W-:Y:S01]  /*1c80*/  MOV R0, 0x0 ;  /* 0x0000000000007802 */ /* 0x000fe20000000f00 */
[----:B------:R-:W-:Y:S01]  /*1c90*/  ULDC.64 UR4, c[0x4][0x80] ;  /* 0x0100200000047ab9 */ /* 0x000fe20000000a00 */
[----:B------:R-:W-:Y:S01]  /*1ca0*/  ULDC.64 UR6, c[0x4][0x18] ;  /* 0x0100060000067ab9 */ /* 0x000fe20000000a00 */
[----:B------:R-:W-:Y:S01]  /*1cb0*/  MOV R4, UR4 ;  /* 0x0000000400047c02 */ /* 0x000fe20008000f00 */
[----:B------:R0:W1:Y:S01]  /*1cc0*/  LDC.64 R14, c[0x4][R0] ;  /* 0x01000000000e7b82 */ /* 0x0000620000000a00 */
[----:B------:R-:W-:Y:S01]  /*1cd0*/  IMAD.U32 R5, RZ, RZ, UR5 ;  /* 0x00000005ff057e24 */ /* 0x000fe2000f8e00ff */
[----:B------:R-:W-:Y:S01]  /*1ce0*/  ULDC.64 UR4, c[0x4][0x88] ;  /* 0x0100220000047ab9 */ /* 0x000fe20000000a00 */
[----:B------:R-:W-:Y:S01]  /*1cf0*/  MOV R10, UR6 ;  /* 0x00000006000a7c02 */ /* 0x000fe20008000f00 */
[----:B------:R-:W-:Y:S01]  /*1d00*/  IMAD.U32 R6, RZ, RZ, UR4 ;  /* 0x00000004ff067e24 */ /* 0x000fe2000f8e00ff */
[----:B------:R-:W-:Y:S01]  /*1d10*/  MOV R13, RZ ;  /* 0x000000ff000d7202 */ /* 0x000fe20000000f00 */
[----:B------:R-:W-:-:S02]  /*1d20*/  IMAD.U32 R7, RZ, RZ, UR5 ;  /* 0x00000005ff077e24 */ /* 0x000fc4000f8e00ff */
[----:B------:R-:W-:Y:S02]  /*1d30*/  IMAD.U32 R11, RZ, RZ, UR7 ;  /* 0x00000007ff0b7e24 */ /* 0x000fe4000f8e00ff */
[----:B------:R-:W-:Y:S02]  /*1d40*/  IMAD.MOV.U32 R8, RZ, RZ, 0x70 ;  /* 0x00000070ff087424 */ /* 0x000fe400078e00ff */
[----:B0-----:R-:W-:-:S07]  /*1d50*/  IMAD.MOV.U32 R12, RZ, RZ, 0x1 ;  /* 0x00000001ff0c7424 */ /* 0x001fce00078e00ff */
[----:B------:R-:W-:-:S07]  /*1d60*/  LEPC R20, `(.L_x_488) ;  /* 0x000000001014794e */ /* 0x000fce0000000000 */
[----:B-1---5:R-:W-:Y:S05]  /*1d70*/  CALL.ABS.NOINC R14 ;  /* 0x000000000e007343 */ /* 0x022fea0003c00000 */
.L_x_488:
[----:B------:R-:W-:Y:S05]  /*1d80*/  BSYNC B6 ;  /* 0x0000000000067941 */ /* 0x000fea0003800000 */
.L_x_487:
[----:B------:R-:W-:Y:S01]  /*1d90*/  ULDC.64 UR4, c[0x0][0x9f8] ;  /* 0x00027e0000047ab9 */ /* 0x000fe20000000a00 */
[----:B------:R-:W-:Y:S01]  /*1da0*/  IMAD.MOV.U32 R0, RZ, RZ, R205 ;  /* 0x000000ffff007224 */ /* 0x000fe200078e00cd */
[----:B------:R-:W-:Y:S01]  /*1db0*/  ISETP.NE.U32.AND P0, PT, RZ, UR4, PT ;  /* 0x00000004ff007c0c */ /* 0x000fe2000bf05070 */
[----:B------:R-:W0:Y:S03]  /*1dc0*/  LDC R37, c[0x0][0x3f4] ;  /* 0x0000fd00ff257b82 */ /* 0x000e260000000800 */
[----:B------:R-:W-:-:S05]  /*1dd0*/  ISETP.NE.AND.EX P0, PT, RZ, UR5, PT, P0 ;  /* 0x00000005ff007c0c */ /* 0x000fca000bf05300 */
[----:B------:R-:W1:Y:S08]  /*1de0*/  LDC.64 R14, c[0x0][0x3f8] ;  /* 0x0000fe00ff0e7b82 */ /* 0x000e700000000a00 */
[----:B------:R-:W-:Y:S01]  /*1df0*/  @P0 IADD3 R4, P1, R206, UR4, RZ ;  /* 0x00000004ce040c10 */ /* 0x000fe2000ff3e0ff */
[----:B------:R-:W2:Y:S03]  /*1e00*/  LDC.64 R12, c[0x0][0x408] ;  /* 0x00010200ff0c7b82 */ /* 0x000ea60000000a00 */
[----:B------:R-:W-:-:S05]  /*1e10*/  @P0 IADD3.X R5, R207, UR5, RZ, P1, !PT ;  /* 0x00000005cf050c10 */ /* 0x000fca0008ffe4ff */
[----:B------:R3:W4:Y:S01]  /*1e20*/  @P0 LDG.E R0, desc[UR42][R4.64] ;  /* 0x0000002a04000981 */ /* 0x000722000c1e1900 */
[----:B0-----:R-:W-:Y:S01]  /*1e30*/  ISETP.GE.AND P0, PT, R16, R37, PT ;  /* 0x000000251000720c */ /* 0x001fe20003f06270 */
[----:B------:R-:W-:Y:S01]  /*1e40*/  IMAD.SHL.U32 R33, R153, 0x40, RZ ;  /* 0x0000004099217824 */ /* 0x000fe200078e00ff */
[----:B------:R-:W-:Y:S01]  /*1e50*/  SHF.R.S32.HI R9, RZ, 0x1f, R153 ;  /* 0x0000001fff097819 */ /* 0x000fe20000011499 */
[----:B------:R-:W0:Y:S01]  /*1e60*/  S2R R38, SR_TID.X ;  /* 0x0000000000267919 */ /* 0x000e220000002100 */
[----:B-----5:R-:W-:Y:S01]  /*1e70*/  SHF.R.S32.HI R11, RZ, 0x1f, R24 ;  /* 0x0000001fff0b7819 */ /* 0x020fe20000011418 */
[----:B------:R-:W-:Y:S01]  /*1e80*/  IMAD.IADD R3, R31, 0x1, R28 ;  /* 0x000000011f037824 */ /* 0x000fe200078e021c */
[----:B------:R-:W-:Y:S01]  /*1e90*/  SHF.R.U32.HI R32, RZ, 0x3, R193 ;  /* 0x00000003ff207819 */ /* 0x000fe200000116c1 */
[-C--:B-1----:R-:W-:Y:S01]  /*1ea0*/  IMAD R6, R9, R14.reuse, RZ ;  /* 0x0000000e09067224 */ /* 0x082fe200078e02ff */
[----:B------:R-:W-:Y:S01]  /*1eb0*/  SHF.R.U32.HI R30, RZ, 0x3, R192 ;  /* 0x00000003ff1e7819 */ /* 0x000fe200000116c0 */
[----:B------:R-:W-:Y:S01]  /*1ec0*/  IMAD.WIDE.U32 R82, R153, R14, R18 ;  /* 0x0000000e99527225 */ /* 0x000fe200078e0012 */
[----:B---3--:R-:W-:-:S02]  /*1ed0*/  SEL R5, R37, RZ, P0 ;  /* 0x000000ff25057207 */ /* 0x008fc40000000000 */
[----:B------:R-:W-:Y:S01]  /*1ee0*/  SHF.R.U32.HI R21, RZ, 0x3, R159 ;  /* 0x00000003ff157819 */ /* 0x000fe2000001169f */
[----:B------:R-:W-:Y:S02]  /*1ef0*/  IMAD R85, R153, R15, R6 ;  /* 0x0000000f99557224 */ /* 0x000fe400078e0206 */
[----:B--2---:R-:W-:Y:S01]  /*1f00*/  IMAD R4, R9, R12, RZ ;  /* 0x0000000c09047224 */ /* 0x004fe200078e02ff */
[----:B------:R-:W-:Y:S01]  /*1f10*/  SHF.L.U64.HI R31, R12, 0x6, R13 ;  /* 0x000000060c1f7819 */ /* 0x000fe2000001020d */
[----:B------:R-:W-:Y:S01]  /*1f20*/  IMAD.IADD R5, R16, 0x1, R5 ;  /* 0x0000000110057824 */ /* 0x000fe200078e0205 */
[----:B------:R-:W-:Y:S01]  /*1f30*/  SHF.L.U32 R35, R12, 0x7, RZ ;  /* 0x000000070c237819 */ /* 0x000fe200000006ff */
[C---:B------:R-:W-:Y:S02]  /*1f40*/  IMAD R9, R153.reuse, R13, R4 ;  /* 0x0000000d99097224 */ /* 0x040fe400078e0204 */
[----:B------:R-:W-:Y:S01]  /*1f50*/  IMAD.WIDE.U32 R6, R153, R14, R16 ;  /* 0x0000000e99067225 */ /* 0x000fe200078e0010 */
[----:B------:R-:W-:-:S03]  /*1f60*/  SHF.R.S32.HI R4, RZ, 0x1f, R5 ;  /* 0x0000001fff047819 */ /* 0x000fc60000011405 */
[----:B------:R-:W-:Y:S01]  /*1f70*/  IMAD.MOV.U32 R84, RZ, RZ, R6 ;  /* 0x000000ffff547224 */ /* 0x000fe200078e0006 */
[CC--:B------:R-:W-:Y:S01]  /*1f80*/  LEA.HI R40, R4.reuse, R5.reuse, RZ, 0x3 ;  /* 0x0000000504287211 */ /* 0x0c0fe200078f18ff */
[CC--:B------:R-:W-:Y:S01]  /*1f90*/  IMAD.WIDE.U32 R88, R153.reuse, R12.reuse, R16 ;  /* 0x0000000c99587225 */ /* 0x0c0fe200078e0010 */
[----:B------:R-:W-:Y:S02]  /*1fa0*/  LEA.HI R6, R4, R5, RZ, 0x6 ;  /* 0x0000000504067211 */ /* 0x000fe400078f30ff */
[----:B------:R-:W-:Y:S01]  /*1fb0*/  LOP3.LUT R4, R40, 0x38, RZ, 0xc0, !PT ;  /* 0x0000003828047812 */ /* 0x000fe200078ec0ff */
[----:B------:R-:W-:Y:S01]  /*1fc0*/  IMAD.WIDE.U32 R86, R153, R12, R18 ;  /* 0x0000000c99567225 */ /* 0x000fe200078e0012 */
[----:B------:R-:W-:Y:S02]  /*1fd0*/  IADD3 R89, R9, R89, RZ ;  /* 0x0000005909597210 */ /* 0x000fe40007ffe0ff */
[----:B------:R-:W-:Y:S01]  /*1fe0*/  LOP3.LUT R10, R159, 0x38, R40, 0xf8, !PT ;  /* 0x000000389f0a7812 */ /* 0x000fe200078ef828 */
[----:B------:R-:W-:Y:S01]  /*1ff0*/  IMAD.IADD R83, R83, 0x1, R85 ;  /* 0x0000000153537824 */ /* 0x000fe200078e0255 */
[----:B0-----:R-:W-:Y:S01]  /*2000*/  SHF.R.U32.HI R38, RZ, 0x7, R38 ;  /* 0x00000007ff267819 */ /* 0x001fe20000011626 */
[----:B------:R-:W-:Y:S01]  /*2010*/  IMAD.SHL.U32 R6, R6, 0x80, RZ ;  /* 0x0000008006067824 */ /* 0x000fe200078e00ff */
[----:B------:R-:W-:Y:S01]  /*2020*/  IADD3 R85, R85, R7, RZ ;  /* 0x0000000755557210 */ /* 0x000fe20007ffe0ff */
[----:B------:R-:W-:Y:S01]  /*2030*/  IMAD.IADD R87, R87, 0x1, R9 ;  /* 0x0000000157577824 */ /* 0x000fe200078e0209 */
[----:B------:R-:W-:Y:S01]  /*2040*/  ISETP.NE.AND P6, PT, R38, 0x1, PT ;  /* 0x000000012600780c */ /* 0x000fe20003fc5270 */
[----:B------:R-:W-:Y:S01]  /*2050*/  IMAD R20, R11, R14, RZ ;  /* 0x0000000e0b147224 */ /* 0x000fe200078e02ff */
[--C-:B------:R-:W-:Y:S01]  /*2060*/  LOP3.LUT R7, R193, 0x38, R40.reuse, 0xf8, !PT ;  /* 0x00000038c1077812 */ /* 0x100fe200078ef828 */
[----:B------:R-:W-:Y:S01]  /*2070*/  IMAD R11, R11, R12, RZ ;  /* 0x0000000c0b0b7224 */ /* 0x000fe200078e02ff */
[----:B------:R-:W-:Y:S01]  /*2080*/  LOP3.LUT R9, R192, 0x38, R40, 0xf8, !PT ;  /* 0x00000038c0097812 */ /* 0x000fe200078ef828 */
[----:B------:R-:W-:Y:S01]  /*2090*/  IMAD R39, R24, R15, R20 ;  /* 0x0000000f18277224 */ /* 0x000fe200078e0214 */
[----:B------:R-:W-:Y:S01]  /*20a0*/  LOP3.LUT R5, R4, 0x1c0, R33, 0xf8, !PT ;  /* 0x000001c004057812 */ /* 0x000fe200078ef821 */
[----:B------:R-:W-:Y:S01]  /*20b0*/  IMAD.WIDE.U32 R82, R24, R14, R82 ;  /* 0x0000000e18527225 */ /* 0x000fe200078e0052 */
[----:B------:R-:W-:-:S02]  /*20c0*/  LOP3.LUT R8, R6, 0xffffe000, RZ, 0xc0, !PT ;  /* 0xffffe00006087812 */ /* 0x000fc400078ec0ff */
[----:B------:R-:W-:Y:S01]  /*20d0*/  LOP3.LUT R4, R7, R32, RZ, 0x3c, !PT ;  /* 0x0000002007047212 */ /* 0x000fe200078e3cff */
[----:B------:R-:W-:Y:S01]  /*20e0*/  IMAD.WIDE.U32 R84, R24, R14, R84 ;  /* 0x0000000e18547225 */ /* 0x000fe200078e0054 */
[----:B------:R-:W-:Y:S01]  /*20f0*/  LOP3.LUT R9, R9, R30, RZ, 0x3c, !PT ;  /* 0x0000001e09097212 */ /* 0x000fe200078e3cff */
[----:B------:R-:W-:Y:S05]  /*2100*/  @!P6 WARPSYNC.ALL ;  /* 0x000000000000e948 */ /* 0x000fea0003800000 */
[----:B------:R-:W-:Y:S01]  /*2110*/  LOP3.LUT R6, R10, R21, RZ, 0x3c, !PT ;  /* 0x000000150a067212 */ /* 0x000fe200078e3cff */
[C---:B------:R-:W-:Y:S01]  /*2120*/  IMAD R11, R24.reuse, R13, R11 ;  /* 0x0000000d180b7224 */ /* 0x040fe200078e020b */
[----:B------:R-:W-:Y:S01]  /*2130*/  LOP3.LUT R7, R5, R200, RZ, 0x3c, !PT ;  /* 0x000000c805077212 */ /* 0x000fe200078e3cff */
[----:B------:R-:W-:Y:S01]  /*2140*/  IMAD.WIDE.U32 R86, R24, R12, R86 ;  /* 0x0000000c18567225 */ /* 0x000fe200078e0056 */
[----:B------:R-:W-:Y:S01]  /*2150*/  LOP3.LUT R77, R40, 0xfffffff8, RZ, 0xc0, !PT ;  /* 0xfffffff8284d7812 */ /* 0x000fe200078ec0ff */
[----:B------:R-:W-:Y:S01]  /*2160*/  ULDC UR4, c[0x0][0x2f4] ;  /* 0x0000bd0000047ab9 */ /* 0x000fe20000000800 */
[----:B------:R-:W-:Y:S01]  /*2170*/  IADD3 R4, R4, R8, R199 ;  /* 0x0000000804047210 */ /* 0x000fe20007ffe0c7 */
[----:B------:R-:W-:Y:S01]  /*2180*/  IMAD.WIDE.U32 R88, R24, R12, R88 ;  /* 0x0000000c18587225 */ /* 0x000fe200078e0058 */
[----:B------:R-:W-:-:S02]  /*2190*/  IADD3 R5, R9, R8, R198 ;  /* 0x0000000809057210 */ /* 0x000fc40007ffe0c6 */
[-C--:B------:R-:W-:Y:S01]  /*21a0*/  IADD3 R6, R6, R8.reuse, R197 ;  /* 0x0000000806067210 */ /* 0x080fe20007ffe0c5 */
[----:B------:R-:W-:Y:S01]  /*21b0*/  VIADD R95, R38, 0x8 ;  /* 0x00000008265f7836 */ /* 0x000fe20000000000 */
[----:B------:R-:W-:Y:S01]  /*21c0*/  IADD3 R7, R7, R8, R201 ;  /* 0x0000000807077210 */ /* 0x000fe20007ffe0c9 */
[C---:B------:R-:W-:Y:S01]  /*21d0*/  IMAD.SHL.U32 R20, R14.reuse, 0x20, RZ ;  /* 0x000000200e147824 */ /* 0x040fe200078e00ff */
[----:B------:R-:W-:Y:S01]  /*21e0*/  IADD3 R38, R83, R39, RZ ;  /* 0x0000002753267210 */ /* 0x000fe20007ffe0ff */
[C---:B------:R-:W-:Y:S01]  /*21f0*/  IMAD.SHL.U32 R28, R14.reuse, 0x80, RZ ;  /* 0x000000800e1c7824 */ /* 0x040fe200078e00ff */
[--C-:B------:R-:W-:Y:S01]  /*2200*/  SHF.L.U64.HI R8, R14, 0x5, R15.reuse ;  /* 0x000000050e087819 */ /* 0x100fe2000001020f */
[----:B------:R-:W-:Y:S01]  /*2210*/  IMAD.SHL.U32 R33, R12, 0x20, RZ ;  /* 0x000000200c217824 */ /* 0x000fe200078e00ff */
[--C-:B------:R-:W-:Y:S01]  /*2220*/  SHF.L.U64.HI R9, R14, 0x6, R15.reuse ;  /* 0x000000060e097819 */ /* 0x100fe2000001020f */
[----:B------:R-:W-:Y:S01]  /*2230*/  IMAD.SHL.U32 R34, R12, 0x40, RZ ;  /* 0x000000400c227824 */ /* 0x000fe200078e00ff */
[C---:B------:R-:W-:Y:S01]  /*2240*/  SHF.L.U64.HI R10, R14.reuse, 0x7, R15 ;  /* 0x000000070e0a7819 */ /* 0x040fe2000001020f */
[----:B------:R-:W-:Y:S01]  /*2250*/  IMAD R36, R203, 0x20, R153 ;  /* 0x00000020cb247824 */ /* 0x000fe200078e0299 */
[----:B------:R-:W-:Y:S01]  /*2260*/  SHF.L.U32 R21, R14, 0x6, RZ ;  /* 0x000000060e157819 */ /* 0x000fe200000006ff */
[----:B------:R-:W-:Y:S01]  /*2270*/  IMAD.SHL.U32 R37, R37, 0x2, RZ ;  /* 0x0000000225257824 */ /* 0x000fe200078e00ff */
[C---:B------:R-:W-:Y:S01]  /*2280*/  SHF.L.U64.HI R30, R12.reuse, 0x5, R13 ;  /* 0x000000050c1e7819 */ /* 0x040fe2000001020d */
[----:B------:R-:W-:Y:S01]  /*2290*/  IMAD.IADD R39, R39, 0x1, R85 ;  /* 0x0000000127277824 */ /* 0x000fe200078e0255 */
[----:B------:R-:W-:Y:S01]  /*22a0*/  SHF.L.U64.HI R32, R12, 0x7, R13 ;  /* 0x000000070c207819 */ /* 0x000fe2000001020d */
[----:B------:R-:W-:Y:S01]  /*22b0*/  IMAD.IADD R76, R87, 0x1, R11 ;  /* 0x00000001574c7824 */ /* 0x000fe200078e020b */
[----:B------:R-:W-:Y:S01]  /*22c0*/  @!P6 BAR.SYNC.DEFER_BLOCKING 0x9, 0x100 ;  /* 0x024400000000eb1d */ /* 0x000fe20000010000 */
[----:B------:R-:W-:Y:S01]  /*22d0*/  ISETP.GE.AND P1, PT, R16, UR4, PT ;  /* 0x0000000410007c0c */ /* 0x000fe2000bf26270 */
[----:B------:R-:W-:Y:S01]  /*22e0*/  IMAD.IADD R78, R11, 0x1, R89 ;  /* 0x000000010b4e7824 */ /* 0x000fe200078e0259 */
[----:B------:R-:W-:-:S02]  /*22f0*/  ISETP.GE.AND P2, PT, R23, UR4, PT ;  /* 0x0000000417007c0c */ /* 0x000fc4000bf46270 */
[----:B------:R-:W-:Y:S02]  /*2300*/  SHF.R.S32.HI R79, RZ, 0x3, R40 ;  /* 0x00000003ff4f7819 */ /* 0x000fe40000011428 */
[----:B------:R-:W-:Y:S02]  /*2310*/  SHF.R.S32.HI R81, RZ, 0x1f, R77 ;  /* 0x0000001fff517819 */ /* 0x000fe4000001144d */
[----:B----4-:R-:W-:-:S07]  /*2320*/  SHF.R.S32.HI R80, RZ, 0x1f, R0 ;  /* 0x0000001fff507819 */ /* 0x010fce0000011400 */
.L_x_586:
[----:B0-----:R-:W0:Y:S01]  /*2330*/  LDC R101, c[0x0][0x430] ;  /* 0x00010c00ff657b82 */ /* 0x001e220000000800 */
[----:B------:R-:W-:Y:S01]  /*2340*/  IADD3 R27, R27, -0x1, RZ ;  /* 0xffffffff1b1b7810 */ /* 0x000fe20007ffe0ff */
[----:B------:R-:W-:-:S04]  /*2350*/  IMAD.MOV.U32 R102, RZ, RZ, RZ ;  /* 0x000000ffff667224 */ /* 0x000fc800078e00ff */
[----:B------:R-:W-:Y:S02]  /*2360*/  IMAD R12, R27, 0x80, R36 ;  /* 0x000000801b0c7824 */ /* 0x000fe400078e0224 */
[----:B-1----:R-:W1:Y:S02]  /*2370*/  LDC R104, c[0x0][0x3f4] ;  /* 0x0000fd00ff687b82 */ /* 0x002e640000000800 */
[----:B------:R-:W-:Y:S01]  /*2380*/  IMAD.IADD R44, R3, 0x1, R12 ;  /* 0x00000001032c7824 */ /* 0x000fe200078e020c */
[----:B------:R-:W-:-:S03]  /*2390*/  ISETP.GE.AND P3, PT, R12, R25, PT ;  /* 0x000000190c00720c */ /* 0x000fc60003f66270 */
[----:B------:R-:W-:Y:S01]  /*23a0*/  IMAD.MOV.U32 R40, RZ, RZ, R44 ;  /* 0x000000ffff287224 */ /* 0x000fe200078e002c */
[----:B------:R-:W-:Y:S02]  /*23b0*/  ISETP.GT.OR P3, PT, R36, 0x7f, P3 ;  /* 0x0000007f2400780c */ /* 0x000fe40001f64670 */
[----:B0-----:R-:W-:-:S11]  /*23c0*/  ISETP.NE.AND P4, PT, R101, 0x1, PT ;  /* 0x000000016500780c */ /* 0x001fd60003f85270 */
[----:B------:R-:W0:Y:S08]  /*23d0*/  @!P3 LDC.64 R14, c[0x0][0x428] ;  /* 0x00010a00ff0ebb82 */ /* 0x000e300000000a00 */
[----:B--2---:R-:W2:Y:S08]  /*23e0*/  @!P3 LDC.64 R12, c[0x0][0x418] ;  /* 0x00010600ff0cbb82 */ /* 0x004eb00000000a00 */
[----:B------:R-:W3:Y:S08]  /*23f0*/  @P4 LDC R11, c[0x0][0x434] ;  /* 0x00010d00ff0b4b82 */ /* 0x000ef00000000800 */
[----:B----4-:R-:W4:Y:S01]  /*2400*/  @P4 LDC R42, c[0x0][0x438] ;  /* 0x00010e00ff2a4b82 */ /* 0x010f220000000800 */
[----:B---3--:R-:W-:-:S05]  /*2410*/  @P4 IMAD.HI.U32 R11, R44, R11, RZ ;  /* 0x0000000b2c0b4227 */ /* 0x008fca00078e00ff */
[----:B----4-:R-:W-:Y:S01]  /*2420*/  @P4 SHF.R.U32.HI R40, RZ, R42, R11 ;  /* 0x0000002aff284219 */ /* 0x010fe2000001160b */
[----:B0-----:R-:W-:-:S03]  /*2430*/  @!P3 IMAD R11, R80, R14, RZ ;  /* 0x0000000e500bb224 */ /* 0x001fc600078e02ff */
[--C-:B------:R-:W-:Y:S01]  /*2440*/  @!P3 SHF.R.S32.HI R41, RZ, 0x1f, R40.reuse ;  /* 0x0000001fff29b819 */ /* 0x100fe20000011428 */
[C---:B------:R-:W-:Y:S02]  /*2450*/  @!P3 IMAD R11, R0.reuse, R15, R11 ;  /* 0x0000000f000bb224 */ /* 0x040fe400078e020b */
[----:B------:R-:W-:-:S05]  /*2460*/  @!P3 IMAD.WIDE.U32 R14, R0, R14, R40 ;  /* 0x0000000e000eb225 */ /* 0x000fca00078e0028 */
[----:B------:R-:W-:Y:S02]  /*2470*/  @!P3 IADD3 R11, R15, R11, RZ ;  /* 0x0000000b0f0bb210 */ /* 0x000fe40007ffe0ff */
[----:B--2---:R-:W-:-:S04]  /*2480*/  @!P3 LEA R12, P4, R14, R12, 0x2 ;  /* 0x0000000c0e0cb211 */ /* 0x004fc800078810ff */
[----:B------:R-:W-:-:S05]  /*2490*/  @!P3 LEA.HI.X R13, R14, R13, R11, 0x2, P4 ;  /* 0x0000000d0e0db211 */ /* 0x000fca00020f140b */
[----:B------:R0:W5:Y:S01]  /*24a0*/  @!P3 LDG.E R102, desc[UR42][R12.64] ;  /* 0x0000002a0c66b981 */ /* 0x000162000c1e1900 */
[----:B-1----:R-:W-:Y:S01]  /*24b0*/  ISETP.GE.AND P3, PT, R104, 0x1, PT ;  /* 0x000000016800780c */ /* 0x002fe20003f66270 */
[----:B------:R-:W-:Y:S01]  /*24c0*/  IMAD R11, R155, 0x4000, R196 ;  /* 0x000040009b0b7824 */ /* 0x000fe200078e02c4 */
[----:B------:R-:W-:Y:S01]  /*24d0*/  ISETP.GT.AND P4, PT, R27, R26, PT ;  /* 0x0000001a1b00720c */ /* 0x000fe20003f84270 */
[----:B------:R-:W-:Y:S01]  /*24e0*/  IMAD.MOV R14, RZ, RZ, -R40 ;  /* 0x000000ffff0e7224 */ /* 0x000fe200078e0a28 */
[----:B------:R-:W-:Y:S05]  /*24f0*/  YIELD ;  /* 0x0000000000007946 */ /* 0x000fea0003800000 */
[----:B------:R-:W-:Y:S01]  /*2500*/  BSSY B0, `(.L_x_489) ;  /* 0x000057d000007945 */ /* 0x000fe20003800000 */
[----:B------:R-:W-:Y:S01]  /*2510*/  IMAD R101, R101, R14, R44 ;  /* 0x0000000e65657224 */ /* 0x000fe200078e022c */
[----:B------:R-:W-:-:S02]  /*2520*/  LEA R92, R11, R156, 0x1 ;  /* 0x0000009c0b5c7211 */ /* 0x000fc400078e08ff */
[----:B------:R-:W-:Y:S01]  /*2530*/  P2R R91, PR, RZ, 0x10 ;  /* 0x00000010ff5b7803 */ /* 0x000fe20000000000 */
[----:B0-----:R-:W-:Y:S06]  /*2540*/  @!P3 BRA `(.L_x_490) ;  /* 0x00000050003cb947 */ /* 0x001fec0003800000 */
[----:B------:R-:W-:Y:S01]  /*2550*/  SHF.R.S32.HI R100, RZ, 0x1f, R101 ;  /* 0x0000001fff647819 */ /* 0x000fe20000011465 */
[----:B------:R-:W-:Y:S01]  /*2560*/  ULDC.64 UR4, c[0x0][0x300] ;  /* 0x0000c00000047ab9 */ /* 0x000fe20000000a00 */
[----:B-----5:R-:W-:Y:S01]  /*2570*/  SHF.R.S32.HI R99, RZ, 0x1f, R102 ;  /* 0x0000001fff637819 */ /* 0x020fe20000011466 */
[----:B------:R-:W-:-:S04]  /*2580*/  IMAD.WIDE.U32 R12, R101, UR4, RZ ;  /* 0x00000004650c7c25 */ /* 0x000fc8000f8e00ff */
[----:B------:R-:W-:Y:S02]  /*2590*/  IMAD R14, R100, UR4, RZ ;  /* 0x00000004640e7c24 */ /* 0x000fe4000f8e02ff */
[----:B------:R-:W-:Y:S02]  /*25a0*/  IMAD R98, R27, -0x80, R25 ;  /* 0xffffff801b627824 */ /* 0x000fe400078e0219 */
[----:B------:R-:W-:Y:S01]  /*25b0*/  IMAD R11, R101, UR5, R14 ;  /* 0x00000005650b7c24 */ /* 0x000fe2000f8e020e */
[----:B------:R-:W-:Y:S01]  /*25c0*/  ULDC.64 UR4, c[0x0][0x310] ;  /* 0x0000c40000047ab9 */ /* 0x000fe20000000a00 */
[----:B------:R-:W-:Y:S01]  /*25d0*/  IMAD R14, R32, R27, RZ ;  /* 0x0000001b200e7224 */ /* 0x000fe200078e02ff */
[----:B------:R-:W-:Y:S01]  /*25e0*/  VIMNMX R98, R98, 0x80, PT ;  /* 0x0000008062627848 */ /* 0x000fe20003fe0100 */
[----:B------:R-:W-:Y:S02]  /*25f0*/  IMAD R15, R99, UR4, RZ ;  /* 0x00000004630f7c24 */ /* 0x000fe4000f8e02ff */
[----:B------:R-:W-:Y:S01]  /*2600*/  IMAD.IADD R13, R13, 0x1, R11 ;  /* 0x000000010d0d7824 */ /* 0x000fe200078e020b */
[----:B------:R-:W-:Y:S01]  /*2610*/  SHF.R.S32.HI R11, RZ, 0x1f, R27 ;  /* 0x0000001fff0b7819 */ /* 0x000fe2000001141b */
[----:B------:R-:W-:-:S02]  /*2620*/  IMAD R15, R102, UR5, R15 ;  /* 0x00000005660f7c24 */ /* 0x000fc4000f8e020f */
[----:B------:R-:W-:Y:S01]  /*2630*/  IMAD.WIDE.U32 R12, R102, UR4, R12 ;  /* 0x00000004660c7c25 */ /* 0x000fe2000f8e000c */
[----:B------:R-:W-:-:S03]  /*2640*/  ULDC.64 UR4, c[0x0][0x308] ;  /* 0x0000c20000047ab9 */ /* 0x000fc60000000a00 */
[----:B------:R-:W-:Y:S02]  /*2650*/  IMAD.IADD R13, R13, 0x1, R15 ;  /* 0x000000010d0d7824 */ /* 0x000fe400078e020f */
[----:B------:R-:W-:-:S04]  /*2660*/  IMAD.WIDE.U32 R108, R2, UR4, R12 ;  /* 0x00000004026c7c25 */ /* 0x000fc8000f8e000c */
[----:B------:R-:W-:Y:S01]  /*2670*/  IMAD R13, R2, UR5, R109 ;  /* 0x00000005020d7c24 */ /* 0x000fe2000f8e026d */
[----:B------:R-:W-:Y:S01]  /*2680*/  ULDC.64 UR4, c[0x0][0x2e8] ;  /* 0x0000ba0000047ab9 */ /* 0x000fe20000000a00 */
[----:B------:R-:W-:Y:S01]  /*2690*/  IMAD R12, R10, R27, RZ ;  /* 0x0000001b0a0c7224 */ /* 0x000fe200078e02ff */
[C---:B------:R-:W-:Y:S01]  /*26a0*/  LEA R109, P3, R108.reuse, UR4, 0x1 ;  /* 0x000000046c6d7c11 */ /* 0x040fe2000f8608ff */
[----:B------:R-:W-:Y:S02]  /*26b0*/  ULDC.U8 UR4, c[0x0][0x410] ;  /* 0x0001040000047ab9 */ /* 0x000fe40000000000 */
[C---:B------:R-:W-:Y:S01]  /*26c0*/  IMAD R41, R11.reuse, R28, R12 ;  /* 0x0000001c0b297224 */ /* 0x040fe200078e020c */
[----:B------:R-:W-:Y:S01]  /*26d0*/  LEA.HI.X R108, R108, UR5, R13, 0x1, P3 ;  /* 0x000000056c6c7c11 */ /* 0x000fe200098f0c0d */
[----:B------:R-:W-:Y:S01]  /*26e0*/  IMAD R11, R11, R35, R14 ;  /* 0x000000230b0b7224 */ /* 0x000fe200078e020e */
[----:B------:R-:W-:Y:S01]  /*26f0*/  ISETP.NE.AND P3, PT, RZ, UR4, PT ;  /* 0x00000004ff007c0c */ /* 0x000fe2000bf65270 */
[----:B------:R-:W-:-:S04]  /*2700*/  IMAD.WIDE.U32 R12, R35, R27, RZ ;  /* 0x0000001b230c7225 */ /* 0x000fc800078e00ff */
[----:B------:R-:W-:Y:S01]  /*2710*/  IMAD.WIDE.U32 R14, R28, R27, RZ ;  /* 0x0000001b1c0e7225 */ /* 0x000fe200078e00ff */
[----:B------:R-:W-:-:S03]  /*2720*/  IADD3 R11, R13, R11, RZ ;  /* 0x0000000b0d0b7210 */ /* 0x000fc60007ffe0ff */
[----:B------:R-:W-:-:S04]  /*2730*/  IMAD.IADD R90, R15, 0x1, R41 ;  /* 0x000000010f5a7824 */ /* 0x000fc800078e0229 */
[----:B------:R-:W-:Y:S05]  /*2740*/  @!P3 BRA `(.L_x_491) ;  /* 0x0000002400a4b947 */ /* 0x000fea0003800000 */
[----:B------:R-:W-:Y:S01]  /*2750*/  ISETP.GE.AND P3, PT, R153, R98, PT ;  /* 0x000000629900720c */ /* 0x000fe20003f66270 */
[----:B------:R-:W-:Y:S01]  /*2760*/  BSSY B1, `(.L_x_492) ;  /* 0x000001c000017945 */ /* 0x000fe20003800000 */
[----:B------:R-:W-:Y:S02]  /*2770*/  CS2R R56, SRZ ;  /* 0x0000000000387805 */ /* 0x000fe4000001ff00 */
[----:B------:R-:W-:Y:S02]  /*2780*/  CS2R R64, SRZ ;  /* 0x0000000000407805 */ /* 0x000fe4000001ff00 */
[----:B------:R-:W-:Y:S02]  /*2790*/  CS2R R68, SRZ ;  /* 0x0000000000447805 */ /* 0x000fe4000001ff00 */
[----:B------:R-:W-:Y:S02]  /*27a0*/  P2R R124, PR, RZ, 0x8 ;  /* 0x00000008ff7c7803 */ /* 0x000fe40000000000 */
[----:B------:R-:W-:-:S02]  /*27b0*/  CS2R R66, SRZ ;  /* 0x0000000000427805 */ /* 0x000fc4000001ff00 */
[----:B------:R-:W-:Y:S01]  /*27c0*/  CS2R R70, SRZ ;  /* 0x0000000000467805 */ /* 0x000fe2000001ff00 */
[----:B------:R-:W-:Y:S06]  /*27d0*/  @P3 BRA `(.L_x_493) ;  /* 0x0000000000503947 */ /* 0x000fec0003800000 */
[----:B------:R-:W-:Y:S01]  /*27e0*/  IADD3 R41, P3, R82, R14, RZ ;  /* 0x0000000e52297210 */ /* 0x000fe20007f7e0ff */
[----:B------:R-:W-:Y:S01]  /*27f0*/  ULDC.64 UR4, c[0x0][0x3e8] ;  /* 0x0000fa0000047ab9 */ /* 0x000fe20000000a00 */
[----:B------:R-:W-:Y:S02]  /*2800*/  CS2R R68, SRZ ;  /* 0x0000000000447805 */ /* 0x000fe4000001ff00 */
[----:B------:R-:W-:Y:S01]  /*2810*/  CS2R R70, SRZ ;  /* 0x0000000000467805 */ /* 0x000fe2000001ff00 */
[----:B------:R-:W-:Y:S01]  /*2820*/  IMAD.X R42, R90, 0x1, R38, P3 ;  /* 0x000000015a2a7824 */ /* 0x000fe200018e0626 */
[----:B------:R-:W-:-:S05]  /*2830*/  IADD3 R43, P3, R86, R12, RZ ;  /* 0x0000000c562b7210 */ /* 0x000fca0007f7e0ff */
[----:B------:R-:W-:Y:S01]  /*2840*/  IMAD.X R44, R11, 0x1, R76, P3 ;  /* 0x000000010b2c7824 */ /* 0x000fe200018e064c */
[----:B------:R-:W-:-:S04]  /*2850*/  LEA R40, P3, R41, UR4, 0x1 ;  /* 0x0000000429287c11 */ /* 0x000fc8000f8608ff */
[----:B------:R-:W-:Y:S01]  /*2860*/  LEA.HI.X R41, R41, UR5, R42, 0x1, P3 ;  /* 0x0000000529297c11 */ /* 0x000fe200098f0c2a */
[----:B------:R-:W-:Y:S02]  /*2870*/  ULDC.64 UR4, c[0x0][0x400] ;  /* 0x0001000000047ab9 */ /* 0x000fe40000000a00 */
[----:B------:R-:W-:-:S04]  /*2880*/  LEA R42, P3, R43, UR4, 0x1 ;  /* 0x000000042b2a7c11 */ /* 0x000fc8000f8608ff */
[----:B------:R-:W-:Y:S02]  /*2890*/  LEA.HI.X R43, R43, UR5, R44, 0x1, P3 ;  /* 0x000000052b2b7c11 */ /* 0x000fe400098f0c2c */
[----:B------:R-:W-:Y:S02]  /*28a0*/  ISETP.GE.AND P3, PT, R18, R104, PT ;  /* 0x000000681200720c */ /* 0x000fe40003f66270 */
[----:B------:R-:W-:Y:S02]  /*28b0*/  CS2R R64, SRZ ;  /* 0x0000000000407805 */ /* 0x000fe4000001ff00 */
[----:B------:R-:W-:-:S09]  /*28c0*/  CS2R R66, SRZ ;  /* 0x0000000000427805 */ /* 0x000fd2000001ff00 */
[----:B------:R0:W5:Y:S04]  /*28d0*/  @!P3 LDG.E.64 R68, desc[UR42][R40.64] ;  /* 0x0000002a2844b981 */ /* 0x000168000c1e1b00 */
[----:B------:R0:W5:Y:S01]  /*28e0*/  @!P3 LDG.E.64 R70, desc[UR42][R42.64] ;  /* 0x0000002a2a46b981 */ /* 0x000162000c1e1b00 */
[----:B------:R-:W-:-:S13]  /*28f0*/  ISETP.GE.AND P3, PT, R152, R104, PT ;  /* 0x000000689800720c */ /* 0x000fda0003f66270 */
[----:B------:R0:W5:Y:S04]  /*2900*/  @!P3 LDG.E.64 R64, desc[UR42][R40.64+0x40] ;  /* 0x0000402a2840b981 */ /* 0x000168000c1e1b00 */
[----:B------:R0:W5:Y:S02]  /*2910*/  @!P3 LDG.E.64 R66, desc[UR42][R42.64+0x40] ;  /* 0x0000402a2a42b981 */ /* 0x000164000c1e1b00 */
.L_x_493:
[----:B------:R-:W-:Y:S05]  /*2920*/  BSYNC B1 ;  /* 0x0000000000017941 */ /* 0x000fea0003800000 */
.L_x_492:
[----:B------:R-:W-:Y:S01]  /*2930*/  VIADD R44, R153, 0x20 ;  /* 0x00000020992c7836 */ /* 0x000fe20000000000 */
[----:B0----5:R-:W-:Y:S01]  /*2940*/  MOV R41, R65 ;  /* 0x0000004100297202 */ /* 0x021fe20000000f00 */
[----:B------:R-:W-:Y:S01]  /*2950*/  IMAD.MOV.U32 R40, RZ, RZ, R64 ;  /* 0x000000ffff287224 */ /* 0x000fe200078e0040 */
[----:B------:R-:W-:Y:S01]  /*2960*/  BSSY B1, `(.L_x_494) ;  /* 0x0000027000017945 */ /* 0x000fe20003800000 */
[----:B------:R-:W-:Y:S01]  /*2970*/  IMAD.MOV.U32 R42, RZ, RZ, R68 ;  /* 0x000000ffff2a7224 */ /* 0x000fe200078e0044 */
[----:B------:R-:W-:Y:S01]  /*2980*/  ISETP.GE.AND P3, PT, R44, R98, PT ;  /* 0x000000622c00720c */ /* 0x000fe20003f66270 */
[----:B------:R-:W-:Y:S01]  /*2990*/  IMAD.MOV.U32 R43, RZ, RZ, R69 ;  /* 0x000000ffff2b7224 */ /* 0x000fe200078e0045 */
[----:B------:R-:W-:Y:S01]  /*29a0*/  PRMT R115, R40, 0x5410, R41 ;  /* 0x0000541028737816 */ /* 0x000fe20000000029 */
[----:B------:R-:W-:Y:S01]  /*29b0*/  IMAD.MOV.U32 R40, RZ, RZ, R66 ;  /* 0x000000ffff287224 */ /* 0x000fe200078e0042 */
[----:B------:R-:W-:Y:S01]  /*29c0*/  PRMT R123, R123, 0x5410, R42 ;  /* 0x000054107b7b7816 */ /* 0x000fe2000000002a */
[----:B------:R-:W-:Y:S01]  /*29d0*/  IMAD.MOV.U32 R42, RZ, RZ, R70 ;  /* 0x000000ffff2a7224 */ /* 0x000fe200078e0046 */
[----:B------:R-:W-:Y:S01]  /*29e0*/  PRMT R120, R43, 0x7610, R120 ;  /* 0x000076102b787816 */ /* 0x000fe20000000078 */
[----:B------:R-:W-:Y:S01]  /*29f0*/  IMAD.MOV.U32 R43, RZ, RZ, R71 ;  /* 0x000000ffff2b7224 */ /* 0x000fe200078e0047 */
[----:B------:R-:W-:-:S02]  /*2a00*/  MOV R41, R67 ;  /* 0x0000004300297202 */ /* 0x000fc40000000f00 */
[----:B------:R-:W-:Y:S02]  /*2a10*/  CS2R R60, SRZ ;  /* 0x00000000003c7805 */ /* 0x000fe4000001ff00 */
[----:B------:R-:W-:Y:S02]  /*2a20*/  PRMT R123, R42, 0x7610, R123 ;  /* 0x000076102a7b7816 */ /* 0x000fe4000000007b */
[----:B------:R-:W-:Y:S02]  /*2a30*/  CS2R R58, SRZ ;  /* 0x00000000003a7805 */ /* 0x000fe4000001ff00 */
[----:B------:R-:W-:Y:S02]  /*2a40*/  PRMT R116, R40, 0x5410, R41 ;  /* 0x0000541028747816 */ /* 0x000fe40000000029 */
[----:B------:R-:W-:Y:S02]  /*2a50*/  CS2R R62, SRZ ;  /* 0x00000000003e7805 */ /* 0x000fe4000001ff00 */
[----:B------:R-:W-:-:S02]  /*2a60*/  PRMT R122, R122, 0x5410, R43 ;  /* 0x000054107a7a7816 */ /* 0x000fc4000000002b */
[----:B------:R-:W-:Y:S01]  /*2a70*/  P2R R118, PR, RZ, 0x8 ;  /* 0x00000008ff767803 */ /* 0x000fe20000000000 */
[----:B------:R-:W-:Y:S06]  /*2a80*/  @P3 BRA `(.L_x_495) ;  /* 0x0000000000503947 */ /* 0x000fec0003800000 */
[----:B------:R-:W-:Y:S01]  /*2a90*/  IADD3 R41, P3, P4, R82, R14, R20 ;  /* 0x0000000e52297210 */ /* 0x000fe20007c7e014 */
[----:B------:R-:W-:Y:S01]  /*2aa0*/  ULDC.64 UR4, c[0x0][0x3e8] ;  /* 0x0000fa0000047ab9 */ /* 0x000fe20000000a00 */
[----:B------:R-:W-:Y:S02]  /*2ab0*/  CS2R R60, SRZ ;  /* 0x00000000003c7805 */ /* 0x000fe4000001ff00 */
[----:B------:R-:W-:Y:S02]  /*2ac0*/  CS2R R62, SRZ ;  /* 0x00000000003e7805 */ /* 0x000fe4000001ff00 */
[----:B------:R-:W-:Y:S02]  /*2ad0*/  IADD3.X R42, R38, R90, R8, P3, P4 ;  /* 0x0000005a262a7210 */ /* 0x000fe40001fe8408 */
[----:B------:R-:W-:-:S04]  /*2ae0*/  IADD3 R43, P3, P4, R86, R12, R33 ;  /* 0x0000000c562b7210 */ /* 0x000fc80007c7e021 */
[----:B------:R-:W-:Y:S02]  /*2af0*/  IADD3.X R44, R76, R11, R30, P3, P4 ;  /* 0x0000000b4c2c7210 */ /* 0x000fe40001fe841e */
        /* <DEDUP_REMOVED lines=13> */
.L_x_495:
[----:B------:R-:W-:Y:S05]  /*2bd0*/  BSYNC B1 ;  /* 0x0000000000017941 */ /* 0x000fea0003800000 */
.L_x_494:
[----:B------:R-:W-:Y:S01]  /*2be0*/  IADD3 R72, R153, 0x40, RZ ;  /* 0x0000004099487810 */ /* 0x000fe20007ffe0ff */
[----:B0----5:R-:W-:Y:S01]  /*2bf0*/  IMAD.MOV.U32 R41, RZ, RZ, R57 ;  /* 0x000000ffff297224 */ /* 0x021fe200078e0039 */
[----:B------:R-:W-:Y:S01]  /*2c00*/  MOV R40, R56 ;  /* 0x0000003800287202 */ /* 0x000fe20000000f00 */
[----:B------:R-:W-:Y:S01]  /*2c10*/  IMAD.MOV.U32 R42, RZ, RZ, R60 ;  /* 0x000000ffff2a7224 */ /* 0x000fe200078e003c */
[----:B------:R-:W-:Y:S01]  /*2c20*/  ISETP.GE.AND P3, PT, R72, R98, PT ;  /* 0x000000624800720c */ /* 0x000fe20003f66270 */
[----:B------:R-:W-:Y:S01]  /*2c30*/  IMAD.MOV.U32 R43, RZ, RZ, R61 ;  /* 0x000000ffff2b7224 */ /* 0x000fe200078e003d */
[----:B------:R-:W-:Y:S01]  /*2c40*/  PRMT R110, R41, 0x5410, R40 ;  /* 0x00005410296e7816 */ /* 0x000fe20000000028 */
[----:B------:R-:W-:Y:S01]  /*2c50*/  IMAD.MOV.U32 R41, RZ, RZ, R59 ;  /* 0x000000ffff297224 */ /* 0x000fe200078e003b */
[----:B------:R-:W-:Y:S01]  /*2c60*/  MOV R40, R58 ;  /* 0x0000003a00287202 */ /* 0x000fe20000000f00 */
[----:B------:R-:W-:Y:S01]  /*2c70*/  BSSY B1, `(.L_x_496) ;  /* 0x0000023000017945 */ /* 0x000fe20003800000 */
[----:B------:R-:W-:Y:S01]  /*2c80*/  PRMT R113, R42, 0x5410, R43 ;  /* 0x000054102a717816 */ /* 0x000fe2000000002b */
[----:B------:R-:W-:Y:S01]  /*2c90*/  IMAD.MOV.U32 R42, RZ, RZ, R62 ;  /* 0x000000ffff2a7224 */ /* 0x000fe200078e003e */
[----:B------:R-:W-:Y:S01]  /*2ca0*/  PRMT R107, R41, 0x5410, R40 ;  /* 0x00005410296b7816 */ /* 0x000fe20000000028 */
[----:B------:R-:W-:Y:S01]  /*2cb0*/  IMAD.MOV.U32 R43, RZ, RZ, R63 ;  /* 0x000000ffff2b7224 */ /* 0x000fe200078e003f */
[----:B------:R-:W-:-:S02]  /*2cc0*/  CS2R R40, SRZ ;  /* 0x0000000000287805 */ /* 0x000fc4000001ff00 */
[----:B------:R-:W-:Y:S02]  /*2cd0*/  CS2R R48, SRZ ;  /* 0x0000000000307805 */ /* 0x000fe4000001ff00 */
[----:B------:R-:W-:Y:S02]  /*2ce0*/  CS2R R52, SRZ ;  /* 0x0000000000347805 */ /* 0x000fe4000001ff00 */
[----:B------:R-:W-:Y:S02]  /*2cf0*/  CS2R R50, SRZ ;  /* 0x0000000000327805 */ /* 0x000fe4000001ff00 */
[----:B------:R-:W-:Y:S02]  /*2d00*/  PRMT R114, R42, 0x5410, R43 ;  /* 0x000054102a727816 */ /* 0x000fe4000000002b */
[----:B------:R-:W-:Y:S02]  /*2d10*/  CS2R R54, SRZ ;  /* 0x0000000000367805 */ /* 0x000fe4000001ff00 */
[----:B------:R-:W-:-:S02]  /*2d20*/  CS2R R44, SRZ ;  /* 0x00000000002c7805 */ /* 0x000fc4000001ff00 */
[----:B------:R-:W-:Y:S02]  /*2d30*/  CS2R R42, SRZ ;  /* 0x00000000002a7805 */ /* 0x000fe4000001ff00 */
[----:B------:R-:W-:Y:S01]  /*2d40*/  CS2R R46, SRZ ;  /* 0x00000000002e7805 */ /* 0x000fe2000001ff00 */
        /* <DEDUP_REMOVED lines=21> */
.L_x_497:
[----:B------:R-:W-:Y:S05]  /*2ea0*/  BSYNC B1 ;  /* 0x0000000000017941 */ /* 0x000fea0003800000 */
.L_x_496:
[----:B0-----:R-:W-:Y:S01]  /*2eb0*/  VIADD R72, R153, 0x60 ;  /* 0x0000006099487836 */ /* 0x001fe20000000000 */
[----:B------:R-:W-:Y:S04]  /*2ec0*/  BSSY B1, `(.L_x_498) ;  /* 0x000001f000017945 */ /* 0x000fe80003800000 */
[----:B------:R-:W-:-:S13]  /*2ed0*/  ISETP.GE.AND P4, PT, R72, R98, PT ;  /* 0x000000624800720c */ /* 0x000fda0003f86270 */
[----:B------:R-:W-:Y:S05]  /*2ee0*/  @P4 BRA `(.L_x_499) ;  /* 0x0000000000704947 */ /* 0x000fea0003800000 */
[----:B------:R-:W0:Y:S01]  /*2ef0*/  LDC.64 R40, c[0x0][0x3f8] ;  /* 0x0000fe00ff287b82 */ /* 0x000e220000000a00 */
[----:B------:R-:W-:Y:S01]  /*2f00*/  IMAD.MOV.U32 R15, RZ, RZ, R90 ;  /* 0x000000ffff0f7224 */ /* 0x000fe200078e005a */
[----:B------:R-:W-:Y:S01]  /*2f10*/  ULDC.64 UR4, c[0x0][0x3e8] ;  /* 0x0000fa0000047ab9 */ /* 0x000fe20000000a00 */
[----:B------:R-:W-:Y:S02]  /*2f20*/  CS2R R44, SRZ ;  /* 0x00000000002c7805 */ /* 0x000fe4000001ff00 */
[----:B------:R-:W-:Y:S01]  /*2f30*/  CS2R R46, SRZ ;  /* 0x00000000002e7805 */ /* 0x000fe2000001ff00 */
[----:B0-----:R-:W-:-:S04]  /*2f40*/  IMAD.WIDE.U32 R14, R40, 0x60, R14 ;  /* 0x00000060280e7825 */ /* 0x001fc800078e000e */
[----:B------:R-:W-:Y:S01]  /*2f50*/  IMAD R13, R41, 0x60, RZ ;  /* 0x00000060290d7824 */ /* 0x000fe200078e02ff */
[----:B------:R-:W-:-:S04]  /*2f60*/  IADD3 R41, P5, R82, R14, RZ ;  /* 0x0000000e52297210 */ /* 0x000fc80007fbe0ff */
[----:B------:R-:W-:Y:S01]  /*2f70*/  IADD3.X R42, R38, R15, R13, P5, !PT ;  /* 0x0000000f262a7210 */ /* 0x000fe20002ffe40d */
[----:B------:R-:W-:Y:S01]  /*2f80*/  IMAD.MOV.U32 R13, RZ, RZ, R11 ;  /* 0x000000ffff0d7224 */ /* 0x000fe200078e000b */
[----:B------:R-:W0:Y:S02]  /*2f90*/  LDC.64 R14, c[0x0][0x408] ;  /* 0x00010200ff0e7b82 */ /* 0x000e240000000a00 */
[----:B0-----:R-:W-:-:S04]  /*2fa0*/  IMAD.WIDE.U32 R12, R14, 0x60, R12 ;  /* 0x000000600e0c7825 */ /* 0x001fc800078e000c */
[----:B------:R-:W-:Y:S01]  /*2fb0*/  IMAD R15, R15, 0x60, RZ ;  /* 0x000000600f0f7824 */ /* 0x000fe200078e02ff */
[----:B------:R-:W-:-:S04]  /*2fc0*/  IADD3 R11, P5, R86, R12, RZ ;  /* 0x0000000c560b7210 */ /* 0x000fc80007fbe0ff */
[----:B------:R-:W-:Y:S02]  /*2fd0*/  IADD3.X R40, R76, R13, R15, P5, !PT ;  /* 0x0000000d4c287210 */ /* 0x000fe40002ffe40f */
        /* <DEDUP_REMOVED lines=13> */
.L_x_499:
[----:B------:R-:W-:Y:S05]  /*30b0*/  BSYNC B1 ;  /* 0x0000000000017941 */ /* 0x000fea0003800000 */
.L_x_498:
[----:B0----5:R-:W-:Y:S01]  /*30c0*/  IMAD.MOV.U32 R12, RZ, RZ, R49 ;  /* 0x000000ffff0c7224 */ /* 0x021fe200078e0031 */
[----:B------:R-:W-:Y:S01]  /*30d0*/  MOV R11, R48 ;  /* 0x00000030000b7202 */ /* 0x000fe20000000f00 */
[----:B------:R-:W-:Y:S01]  /*30e0*/  IMAD.MOV.U32 R13, RZ, RZ, R52 ;  /* 0x000000ffff0d7224 */ /* 0x000fe200078e0034 */
[----:B------:R-:W-:Y:S01]  /*30f0*/  UISETP.NE.AND UP0, UPT, UR41, 0x3, UPT ;  /* 0x000000032900788c */ /* 0x000fe2000bf05270 */
        /* <DEDUP_REMOVED lines=8> */
[----:B------:R-:W-:Y:S02]  /*3180*/  PLOP3.LUT P5, PT, PT, PT, UP0, 0x80, 0x0 ;  /* 0x000000000000781c */ /* 0x000fe40003faf008 */
[----:B------:R-:W-:Y:S01]  /*3190*/  PRMT R119, R11, 0x5410, R12 ;  /* 0x000054100b777816 */ /* 0x000fe2000000000c */
[----:B------:R-:W-:Y:S01]  /*31a0*/  IMAD.MOV.U32 R12, RZ, RZ, R41 ;  /* 0x000000ffff0c7224 */ /* 0x000fe200078e0029 */
[----:B------:R-:W-:Y:S01]  /*31b0*/  PRMT R121, R121, 0x5410, R13 ;  /* 0x0000541079797816 */ /* 0x000fe2000000000d */
[----:B------:R-:W-:Y:S01]  /*31c0*/  IMAD.MOV.U32 R13, RZ, RZ, R44 ;  /* 0x000000ffff0d7224 */ /* 0x000fe200078e002c */
[----:B------:R-:W-:Y:S01]  /*31d0*/  PRMT R122, R14, 0x7610, R122 ;  /* 0x000076100e7a7816 */ /* 0x000fe2000000007a */
[----:B------:R-:W-:Y:S01]  /*31e0*/  IMAD.MOV.U32 R14, RZ, RZ, R45 ;  /* 0x000000ffff0e7224 */ /* 0x000fe200078e002d */
[----:B------:R-:W-:-:S04]  /*31f0*/  MOV R11, R40 ;  /* 0x00000028000b7202 */ /* 0x000fc80000000f00 */
[----:B------:R-:W-:Y:S01]  /*3200*/  PRMT R105, R11, 0x5410, R12 ;  /* 0x000054100b697816 */ /* 0x000fe2000000000c */
[----:B------:R-:W-:Y:S01]  /*3210*/  IMAD.MOV.U32 R12, RZ, RZ, R43 ;  /* 0x000000ffff0c7224 */ /* 0x000fe200078e002b */
[----:B------:R-:W-:Y:S01]  /*3220*/  PRMT R112, R14, 0x5410, R13 ;  /* 0x000054100e707816 */ /* 0x000fe2000000000d */
[----:B------:R-:W-:Y:S01]  /*3230*/  IMAD.MOV.U32 R13, RZ, RZ, R46 ;  /* 0x000000ffff0d7224 */ /* 0x000fe200078e002e */
[----:B------:R-:W-:Y:S01]  /*3240*/  MOV R11, R42 ;  /* 0x0000002a000b7202 */ /* 0x000fe20000000f00 */
[----:B------:R-:W-:-:S03]  /*3250*/  IMAD.MOV.U32 R14, RZ, RZ, R47 ;  /* 0x000000ffff0e7224 */ /* 0x000fc600078e002f */
[----:B------:R-:W-:Y:S02]  /*3260*/  PRMT R106, R11, 0x5410, R12 ;  /* 0x000054100b6a7816 */ /* 0x000fe4000000000c */
[----:B------:R-:W-:Y:S01]  /*3270*/  PRMT R111, R14, 0x5410, R13 ;  /* 0x000054100e6f7816 */ /* 0x000fe2000000000d */
[----:B------:R-:W-:Y:S06]  /*3280*/  @!P5 BRA `(.L_x_500) ;  /* 0x000000000004d947 */ /* 0x000fec0003800000 */
[----:B------:R-:W-:Y:S01]  /*3290*/  BPT.TRAP 0x1 ;  /* 0x000000040000795c */ /* 0x000fe20000300000 */
.L_x_500:
[----:B------:R-:W-:Y:S01]  /*32a0*/  LEA R90, R155, R156, 0x3 ;  /* 0x0000009c9b5a7211 */ /* 0x000fe200078e18ff */
[----:B------:R-:W-:Y:S01]  /*32b0*/  BSSY B1, `(.L_x_501) ;  /* 0x0000004000017945 */ /* 0x000fe20003800000 */
[----:B------:R-:W-:-:S04]  /*32c0*/  SHF.L.U32 R103, R154, 0x1f, RZ ;  /* 0x0000001f9a677819 */ /* 0x000fc800000006ff */
[----:B------:R-:W0:Y:S02]  /*32d0*/  SYNCS.PHASECHK.TRANS64.TRYWAIT P6, [R90+URZ+0x28890], R103 ;  /* 0x028890675a0075a7 */ /* 0x000e2400080c017f */
[----:B0-----:R-:W-:Y:S05]  /*32e0*/  @!P6 BRA `(.L_x_502) ;  /* 0x0000019000f0e947 */ /* 0x001fea0003800000 */
.L_x_808:
[----:B------:R-:W-:Y:S05]  /*32f0*/  BSYNC B1 ;  /* 0x0000000000017941 */ /* 0x000fea0003800000 */
.L_x_501:
[----:B------:R-:W-:-:S03]  /*3300*/  UMOV UR4, 0xffffffff ;  /* 0xffffffff00047882 */ /* 0x000fc60000000000 */
[----:B------:R-:W-:Y:S05]  /*3310*/  BRA.DIV UR4, `(.L_x_503) ;  /* 0x0000019204f87947 */ /* 0x000fea000b800000 */
[----:B------:R1:W2:Y:S04]  /*3320*/  SHFL.IDX PT, R75, R108, RZ, 0x181f ;  /* 0x00181fff6c4b7589 */ /* 0x0002a800000e0000 */
[----:B------:R1:W3:Y:S02]  /*3330*/  SHFL.IDX PT, R74, R109, RZ, 0x181f ;  /* 0x00181fff6d4a7589 */ /* 0x0002e400000e0000 */
.L_x_812:
[----:B------:R-:W-:Y:S01]  /*3340*/  ISETP.NE.AND P6, PT, R124, RZ, PT ;  /* 0x000000ff7c00720c */ /* 0x000fe20003fc5270 */
[----:B------:R-:W-:-:S12]  /*3350*/  BSSY B1, `(.L_x_504) ;  /* 0x0000066000017945 */ /* 0x000fd80003800000 */
[----:B------:R-:W-:Y:S05]  /*3360*/  @P6 BRA `(.L_x_505) ;  /* 0x0000000400906947 */ /* 0x000fea0003800000 */
[----:B------:R-:W-:Y:S04]  /*3370*/  BSSY B2, `(.L_x_506) ;  /* 0x0000032000027945 */ /* 0x000fe80003800000 */
[----:B------:R-:W-:Y:S05]  /*3380*/  @P1 BRA `(.L_x_507) ;  /* 0x0000000000c01947 */ /* 0x000fea0003800000 */
[----:B------:R4:W0:Y:S01]  /*3390*/  LDS.128 R12, [R92+0x18400] ;  /* 0x018400005c0c7984 */ /* 0x0008220000000c00 */
[C---:B---3--:R-:W-:Y:S01]  /*33a0*/  LEA R72, P6, R16.reuse, R74, 0x1 ;  /* 0x0000004a10487211 */ /* 0x048fe200078c08ff */
[----:B------:R-:W-:Y:S03]  /*33b0*/  BSSY B3, `(.L_x_508) ;  /* 0x000002c000037945 */ /* 0x000fe60003800000 */
[----:B--2---:R-:W-:Y:S02]  /*33c0*/  LEA.HI.X R73, R16, R75, R17, 0x1, P6 ;  /* 0x0000004b10497211 */ /* 0x004fe400030f0c11 */
[----:B------:R-:W-:-:S13]  /*33d0*/  ISETP.GE.AND P6, PT, R18, R104, PT ;  /* 0x000000681200720c */ /* 0x000fda0003fc6270 */
[----:B----4-:R-:W-:Y:S05]  /*33e0*/  @P6 BRA `(.L_x_509) ;  /* 0x0000000000a06947 */ /* 0x010fea0003800000 */
[----:B------:R-:W-:Y:S01]  /*33f0*/  SHF.R.U64 R11, R68, 0x10, R69 ;  /* 0x00000010440b7819 */ /* 0x000fe20000001245 */
[--C-:B0-----:R-:W-:Y:S01]  /*3400*/  HADD2.F32 R68, -RZ, R15.reuse.H1_H1 ;  /* 0x3000000fff447230 */ /* 0x101fe20000004100 */
[--C-:B------:R-:W-:Y:S01]  /*3410*/  SHF.R.U64 R124, R70, 0x10, R71.reuse ;  /* 0x00000010467c7819 */ /* 0x100fe20000001247 */
[----:B------:R-:W-:Y:S01]  /*3420*/  HADD2.F32 R15, -RZ, R15.H0_H0 ;  /* 0x2000000fff0f7230 */ /* 0x000fe20000004100 */
[----:B------:R-:W-:Y:S01]  /*3430*/  SHF.R.U32.HI R71, RZ, 0x10, R71 ;  /* 0x00000010ff477819 */ /* 0x000fe20000011647 */
[----:B------:R-:W-:Y:S01]  /*3440*/  HADD2.F32 R70, -RZ, R11.H0_H0 ;  /* 0x2000000bff467230 */ /* 0x000fe20000004100 */
[----:B------:R-:W-:Y:S01]  /*3450*/  SHF.R.U32.HI R69, RZ, 0x10, R69 ;  /* 0x00000010ff457819 */ /* 0x000fe20000011645 */
[----:B------:R-:W-:Y:S02]  /*3460*/  HADD2.F32 R124, -RZ, R124.H0_H0 ;  /* 0x2000007cff7c7230 */ /* 0x000fe40000004100 */
[----:B------:R-:W-:Y:S02]  /*3470*/  HADD2.F32 R11, -RZ, R13.H1_H1 ;  /* 0x3000000dff0b7230 */ /* 0x000fe40000004100 */
[----:B------:R-:W-:-:S02]  /*3480*/  HADD2.F32 R71, -RZ, R71.H0_H0 ;  /* 0x20000047ff477230 */ /* 0x000fc40000004100 */
[----:B------:R-:W-:Y:S02]  /*3490*/  HADD2.F32 R13, -RZ, R13.H0_H0 ;  /* 0x2000000dff0d7230 */ /* 0x000fe40000004100 */
[-C--:B------:R-:W-:Y:S01]  /*34a0*/  FMUL.FTZ R126, R11, R124.reuse ;  /* 0x0000007c0b7e7220 */ /* 0x080fe20000410000 */
[----:B------:R-:W-:Y:S02]  /*34b0*/  HADD2.F32 R69, -RZ, R69.H0_H0 ;  /* 0x20000045ff457230 */ /* 0x000fe40000004100 */
[-C--:B------:R-:W-:Y:S01]  /*34c0*/  FMUL.FTZ R128, R68, R71.reuse ;  /* 0x0000004744807220 */ /* 0x080fe20000410000 */
[----:B------:R-:W-:Y:S01]  /*34d0*/  FMUL.FTZ R71, R15, R71 ;  /* 0x000000470f477220 */ /* 0x000fe20000410000 */
[C---:B------:R-:W-:Y:S01]  /*34e0*/  FMUL.FTZ R124, R13.reuse, R124 ;  /* 0x0000007c0d7c7220 */ /* 0x040fe20000410000 */
[----:B------:R-:W-:Y:S01]  /*34f0*/  FFMA.FTZ R126, R13, R70, -R126 ;  /* 0x000000460d7e7223 */ /* 0x000fe2000001087e */
[----:B------:R-:W-:Y:S01]  /*3500*/  FFMA.FTZ R128, R15, R69, -R128 ;  /* 0x000000450f807223 */ /* 0x000fe20000010880 */
[----:B------:R-:W-:-:S02]  /*3510*/  HADD2.F32 R15, -RZ, R123.H1_H1 ;  /* 0x3000007bff0f7230 */ /* 0x000fc40000004100 */
[----:B------:R-:W-:Y:S01]  /*3520*/  FFMA.FTZ R125, R11, R70, R124 ;  /* 0x000000460b7d7223 */ /* 0x000fe2000001007c */
[--C-:B------:R-:W-:Y:S02]  /*3530*/  HADD2.F32 R11, -RZ, R12.reuse.H1_H1 ;  /* 0x3000000cff0b7230 */ /* 0x100fe40000004100 */
[----:B------:R-:W-:Y:S01]  /*3540*/  FFMA.FTZ R127, R68, R69, R71 ;  /* 0x00000045447f7223 */ /* 0x000fe20000010047 */
[----:B------:R-:W-:Y:S02]  /*3550*/  HADD2.F32 R123, -RZ, R123.H0_H0 ;  /* 0x2000007bff7b7230 */ /* 0x000fe40000004100 */
[----:B------:R-:W-:Y:S02]  /*3560*/  HADD2.F32 R12, -RZ, R12.H0_H0 ;  /* 0x2000000cff0c7230 */ /* 0x000fe40000004100 */
[----:B------:R-:W-:Y:S02]  /*3570*/  HADD2.F32 R13, -RZ, R14.H1_H1 ;  /* 0x3000000eff0d7230 */ /* 0x000fe40000004100 */
[----:B------:R-:W-:Y:S01]  /*3580*/  FMUL.FTZ R71, R11, R123 ;  /* 0x0000007b0b477220 */ /* 0x000fe20000410000 */
[----:B------:R-:W-:-:S02]  /*3590*/  HADD2.F32 R69, -RZ, R122.H1_H1 ;  /* 0x3000007aff457230 */ /* 0x000fc40000004100 */
[C---:B------:R-:W-:Y:S01]  /*35a0*/  FMUL.FTZ R70, R12.reuse, R123 ;  /* 0x0000007b0c467220 */ /* 0x040fe20000410000 */
[----:B------:R-:W-:Y:S02]  /*35b0*/  HADD2.F32 R14, -RZ, R14.H0_H0 ;  /* 0x2000000eff0e7230 */ /* 0x000fe40000004100 */
[----:B------:R-:W-:Y:S01]  /*35c0*/  FFMA.FTZ R71, R12, R15, -R71 ;  /* 0x0000000f0c477223 */ /* 0x000fe20000010847 */
[----:B------:R-:W-:Y:S02]  /*35d0*/  HADD2.F32 R68, -RZ, R120.H0_H0 ;  /* 0x20000078ff447230 */ /* 0x000fe40000004100 */
[----:B------:R-:W-:Y:S01]  /*35e0*/  FMUL.FTZ R123, R13, R69 ;  /* 0x000000450d7b7220 */ /* 0x000fe20000410000 */
[----:B------:R-:W-:Y:S01]  /*35f0*/  FFMA.FTZ R70, R11, R15, R70 ;  /* 0x0000000f0b467223 */ /* 0x000fe20000010046 */
[C---:B------:R-:W-:Y:S01]  /*3600*/  FMUL.FTZ R124, R14.reuse, R69 ;  /* 0x000000450e7c7220 */ /* 0x040fe20000410000 */
[----:B------:R-:W-:Y:S01]  /*3610*/  F2FP.F16.F32.PACK_AB R15, R127, R128 ;  /* 0x000000807f0f723e */ /* 0x000fe200000000ff */
[----:B------:R-:W-:-:S02]  /*3620*/  FFMA.FTZ R123, R14, R68, -R123 ;  /* 0x000000440e7b7223 */ /* 0x000fc4000001087b */
[----:B------:R-:W-:Y:S01]  /*3630*/  FFMA.FTZ R124, R13, R68, R124 ;  /* 0x000000440d7c7223 */ /* 0x000fe2000001007c */
[----:B------:R-:W-:Y:S02]  /*3640*/  F2FP.F16.F32.PACK_AB R13, R125, R126 ;  /* 0x0000007e7d0d723e */ /* 0x000fe400000000ff */
[----:B------:R-:W-:Y:S02]  /*3650*/  F2FP.F16.F32.PACK_AB R12, R70, R71 ;  /* 0x00000047460c723e */ /* 0x000fe400000000ff */
[----:B------:R-:W-:-:S07]  /*3660*/  F2FP.F16.F32.PACK_AB R14, R124, R123 ;  /* 0x0000007b7c0e723e */ /* 0x000fce00000000ff */
.L_x_509:
[----:B------:R-:W-:Y:S05]  /*3670*/  BSYNC B3 ;  /* 0x0000000000037941 */ /* 0x000fea0003800000 */
.L_x_508:
[----:B0-----:R4:W-:Y:S02]  /*3680*/  ST.E.128 desc[UR42][R72.64], R12 ;  /* 0x0000000c48007985 */ /* 0x0019e4000c101d2a */
.L_x_507:
[----:B------:R-:W-:Y:S05]  /*3690*/  BSYNC B2 ;  /* 0x0000000000027941 */ /* 0x000fea0003800000 */
.L_x_506:
[----:B------:R-:W-:Y:S05]  /*36a0*/  @P2 BRA `(.L_x_505) ;  /* 0x0000000000c02947 */ /* 0x000fea0003800000 */
[----:B----4-:R4:W0:Y:S01]  /*36b0*/  LDS.128 R12, [R92+0x1c400] ;  /* 0x01c400005c0c7984 */ /* 0x0108220000000c00 */
        /* <DEDUP_REMOVED lines=13> */
[----:B------:R-:W-:Y:S02]  /*3790*/  HADD2.F32 R67, -RZ, R67.H0_H0 ;  /* 0x20000043ff437230 */ /* 0x000fe40000004100 */
[----:B------:R-:W-:-:S02]  /*37a0*/  HADD2.F32 R11, -RZ, R13.H1_H1 ;  /* 0x3000000dff0b7230 */ /* 0x000fc40000004100 */
[----:B------:R-:W-:Y:S02]  /*37b0*/  HADD2.F32 R13, -RZ, R13.H0_H0 ;  /* 0x2000000dff0d7230 */ /* 0x000fe40000004100 */
[-C--:B------:R-:W-:Y:S01]  /*37c0*/  FMUL.FTZ R71, R15, R67.reuse ;  /* 0x000000430f477220 */ /* 0x080fe20000410000 */
[----:B------:R-:W-:Y:S02]  /*37d0*/  HADD2.F32 R65, -RZ, R65.H0_H0 ;  /* 0x20000041ff417230 */ /* 0x000fe40000004100 */
[-C--:B------:R-:W-:Y:S01]  /*37e0*/  FMUL.FTZ R72, R11, R70.reuse ;  /* 0x000000460b487220 */ /* 0x080fe20000410000 */
[C---:B------:R-:W-:Y:S01]  /*37f0*/  FMUL.FTZ R74, R64.reuse, R67 ;  /* 0x00000043404a7220 */ /* 0x040fe20000410000 */
[C---:B------:R-:W-:Y:S01]  /*3800*/  FMUL.FTZ R70, R13.reuse, R70 ;  /* 0x000000460d467220 */ /* 0x040fe20000410000 */
[----:B------:R-:W-:Y:S01]  /*3810*/  FFMA.FTZ R73, R64, R65, R71 ;  /* 0x0000004140497223 */ /* 0x000fe20000010047 */
[-C--:B------:R-:W-:Y:S02]  /*3820*/  FFMA.FTZ R72, R13, R66.reuse, -R72 ;  /* 0x000000420d487223 */ /* 0x080fe40000010848 */
[----:B------:R-:W-:Y:S01]  /*3830*/  FFMA.FTZ R67, R11, R66, R70 ;  /* 0x000000420b437223 */ /* 0x000fe20000010046 */
[----:B------:R-:W-:-:S02]  /*3840*/  HADD2.F32 R64, -RZ, R116.H0_H0 ;  /* 0x20000074ff407230 */ /* 0x000fc40000004100 */
[----:B------:R-:W-:Y:S01]  /*3850*/  FFMA.FTZ R74, R15, R65, -R74 ;  /* 0x000000410f4a7223 */ /* 0x000fe2000001084a */
[----:B------:R-:W-:Y:S02]  /*3860*/  HADD2.F32 R116, -RZ, R116.H1_H1 ;  /* 0x30000074ff747230 */ /* 0x000fe40000004100 */
[----:B------:R-:W-:Y:S02]  /*3870*/  HADD2.F32 R11, -RZ, R12.H1_H1 ;  /* 0x3000000cff0b7230 */ /* 0x000fe40000004100 */
[----:B------:R-:W-:Y:S02]  /*3880*/  HADD2.F32 R13, -RZ, R14.H1_H1 ;  /* 0x3000000eff0d7230 */ /* 0x000fe40000004100 */
[----:B------:R-:W-:Y:S02]  /*3890*/  HADD2.F32 R12, -RZ, R12.H0_H0 ;  /* 0x2000000cff0c7230 */ /* 0x000fe40000004100 */
[----:B------:R-:W-:Y:S01]  /*38a0*/  FMUL.FTZ R65, R11, R64 ;  /* 0x000000400b417220 */ /* 0x000fe20000410000 */
[----:B------:R-:W-:-:S02]  /*38b0*/  HADD2.F32 R14, -RZ, R14.H0_H0 ;  /* 0x2000000eff0e7230 */ /* 0x000fc40000004100 */
[----:B------:R-:W-:Y:S01]  /*38c0*/  FMUL.FTZ R71, R13, R116 ;  /* 0x000000740d477220 */ /* 0x000fe20000410000 */
[--C-:B------:R-:W-:Y:S02]  /*38d0*/  HADD2.F32 R15, -RZ, R115.reuse.H0_H0 ;  /* 0x20000073ff0f7230 */ /* 0x100fe40000004100 */
[----:B------:R-:W-:Y:S01]  /*38e0*/  FMUL.FTZ R64, R12, R64 ;  /* 0x000000400c407220 */ /* 0x000fe20000410000 */
[----:B------:R-:W-:Y:S02]  /*38f0*/  HADD2.F32 R115, -RZ, R115.H1_H1 ;  /* 0x30000073ff737230 */ /* 0x000fe40000004100 */
[----:B------:R-:W-:Y:S01]  /*3900*/  FMUL.FTZ R116, R14, R116 ;  /* 0x000000740e747220 */ /* 0x000fe20000410000 */
[-C--:B------:R-:W-:Y:S01]  /*3910*/  FFMA.FTZ R65, R12, R15.reuse, -R65 ;  /* 0x0000000f0c417223 */ /* 0x080fe20000010841 */
[----:B------:R-:W-:Y:S01]  /*3920*/  FFMA.FTZ R64, R11, R15, R64 ;  /* 0x0000000f0b407223 */ /* 0x000fe20000010040 */
[-C--:B------:R-:W-:Y:S01]  /*3930*/  FFMA.FTZ R71, R14, R115.reuse, -R71 ;  /* 0x000000730e477223 */ /* 0x080fe20000010847 */
[----:B------:R-:W-:Y:S01]  /*3940*/  FFMA.FTZ R116, R13, R115, R116 ;  /* 0x000000730d747223 */ /* 0x000fe20000010074 */
[----:B------:R-:W-:-:S02]  /*3950*/  F2FP.F16.F32.PACK_AB R13, R67, R72 ;  /* 0x00000048430d723e */ /* 0x000fc400000000ff */
[----:B------:R-:W-:Y:S02]  /*3960*/  F2FP.F16.F32.PACK_AB R15, R73, R74 ;  /* 0x0000004a490f723e */ /* 0x000fe400000000ff */
[----:B------:R-:W-:Y:S02]  /*3970*/  F2FP.F16.F32.PACK_AB R12, R64, R65 ;  /* 0x00000041400c723e */ /* 0x000fe400000000ff */
[----:B------:R-:W-:-:S07]  /*3980*/  F2FP.F16.F32.PACK_AB R14, R116, R71 ;  /* 0x00000047740e723e */ /* 0x000fce00000000ff */
.L_x_511:
[----:B------:R-:W-:Y:S05]  /*3990*/  BSYNC B2 ;  /* 0x0000000000027941 */ /* 0x000fea0003800000 */
.L_x_510:
[----:B0-----:R0:W-:Y:S02]  /*39a0*/  ST.E.128 desc[UR42][R68.64], R12 ;  /* 0x0000000c44007985 */ /* 0x0011e4000c101d2a */
.L_x_505:
[----:B------:R-:W-:Y:S05]  /*39b0*/  BSYNC B1 ;  /* 0x0000000000017941 */ /* 0x000fea0003800000 */
.L_x_504:
[----:B------:R-:W-:-:S03]  /*39c0*/  UMOV UR4, 0xffffffff ;  /* 0xffffffff00047882 */ /* 0x000fc60000000000 */
[----:B------:R-:W-:Y:S05]  /*39d0*/  BRA.DIV UR4, `(.L_x_512) ;  /* 0x0000018e04947947 */ /* 0x000fea000b800000 */
[----:B------:R0:W0:Y:S04]  /*39e0*/  SHFL.IDX PT, R67, R108, 0x1, 0x181f ;  /* 0x00381f006c437f89 */ /* 0x00002800000e0000 */
[----:B------:R0:W0:Y:S02]  /*39f0*/  SHFL.IDX PT, R66, R109, 0x1, 0x181f ;  /* 0x00381f006d427f89 */ /* 0x00002400000e0000 */
.L_x_816:
[----:B------:R-:W-:Y:S01]  /*3a00*/  ISETP.NE.AND P6, PT, R118, RZ, PT ;  /* 0x000000ff7600720c */ /* 0x000fe20003fc5270 */
[----:B------:R-:W-:-:S12]  /*3a10*/  BSSY B1, `(.L_x_513) ;  /* 0x0000066000017945 */ /* 0x000fd80003800000 */
[----:B------:R-:W-:Y:S05]  /*3a20*/  @P6 BRA `(.L_x_514) ;  /* 0x0000000400906947 */ /* 0x000fea0003800000 */
[----:B------:R-:W-:Y:S04]  /*3a30*/  BSSY B2, `(.L_x_515) ;  /* 0x0000032000027945 */ /* 0x000fe80003800000 */
[----:B------:R-:W-:Y:S05]  /*3a40*/  @P1 BRA `(.L_x_516) ;  /* 0x0000000000c01947 */ /* 0x000fea0003800000 */
[----:B0---4-:R0:W4:Y:S01]  /*3a50*/  LDS.128 R12, [R92+0x19400] ;  /* 0x019400005c0c7984 */ /* 0x0111220000000c00 */
[C---:B------:R-:W-:Y:S01]  /*3a60*/  LEA R64, P6, R16.reuse, R66, 0x1 ;  /* 0x0000004210407211 */ /* 0x040fe200078c08ff */
[----:B------:R-:W-:Y:S03]  /*3a70*/  BSSY B3, `(.L_x_517) ;  /* 0x000002c000037945 */ /* 0x000fe60003800000 */
[----:B------:R-:W-:Y:S02]  /*3a80*/  LEA.HI.X R65, R16, R67, R17, 0x1, P6 ;  /* 0x0000004310417211 */ /* 0x000fe400030f0c11 */
[----:B------:R-:W-:-:S13]  /*3a90*/  ISETP.GE.AND P6, PT, R18, R104, PT ;  /* 0x000000681200720c */ /* 0x000fda0003fc6270 */
[----:B0-----:R-:W-:Y:S05]  /*3aa0*/  @P6 BRA `(.L_x_518) ;  /* 0x0000000000a06947 */ /* 0x001fea0003800000 */
[----:B------:R-:W-:Y:S01]  /*3ab0*/  SHF.R.U64 R11, R60, 0x10, R61 ;  /* 0x000000103c0b7819 */ /* 0x000fe2000000123d */
[--C-:B----4-:R-:W-:Y:S01]  /*3ac0*/  HADD2.F32 R60, -RZ, R15.reuse.H1_H1 ;  /* 0x3000000fff3c7230 */ /* 0x110fe20000004100 */
        /* <DEDUP_REMOVED lines=38> */
.L_x_518:
[----:B------:R-:W-:Y:S05]  /*3d30*/  BSYNC B3 ;  /* 0x0000000000037941 */ /* 0x000fea0003800000 */
.L_x_517:
[----:B----4-:R0:W-:Y:S02]  /*3d40*/  ST.E.128 desc[UR42][R64.64], R12 ;  /* 0x0000000c40007985 */ /* 0x0101e4000c101d2a */
.L_x_516:
[----:B------:R-:W-:Y:S05]  /*3d50*/  BSYNC B2 ;  /* 0x0000000000027941 */ /* 0x000fea0003800000 */
.L_x_515:
        /* <DEDUP_REMOVED lines=21> */
[C---:B------:R-:W-:Y:S01]  /*3eb0*/  FMUL.FTZ R66, R56.reuse, R59 ;  /* 0x0000003b38427220 */ /* 0x040fe20000410000 */
[C---:B------:R-:W-:Y:S01]  /*3ec0*/  FMUL.FTZ R62, R13.reuse, R62 ;  /* 0x0000003e0d3e7220 */ /* 0x040fe20000410000 */
[----:B------:R-:W-:Y:S01]  /*3ed0*/  FFMA.FTZ R64, R13, R58, -R64 ;  /* 0x0000003a0d407223 */ /* 0x000fe20000010840 */
[----:B------:R-:W-:Y:S01]  /*3ee0*/  FFMA.FTZ R65, R56, R57, R63 ;  /* 0x0000003938417223 */ /* 0x000fe2000001003f */
[----:B------:R-:W-:-:S02]  /*3ef0*/  HADD2.F32 R56, -RZ, R107.H1_H1 ;  /* 0x3000006bff387230 */ /* 0x000fc40000004100 */
[----:B------:R-:W-:Y:S01]  /*3f00*/  FFMA.FTZ R59, R11, R58, R62 ;  /* 0x0000003a0b3b7223 */ /* 0x000fe2000001003e */
[----:B------:R-:W-:Y:S02]  /*3f10*/  HADD2.F32 R11, -RZ, R12.H1_H1 ;  /* 0x3000000cff0b7230 */ /* 0x000fe40000004100 */
[----:B------:R-:W-:Y:S01]  /*3f20*/  FFMA.FTZ R66, R15, R57, -R66 ;  /* 0x000000390f427223 */ /* 0x000fe20000010842 */
[----:B------:R-:W-:Y:S02]  /*3f30*/  HADD2.F32 R13, -RZ, R14.H1_H1 ;  /* 0x3000000eff0d7230 */ /* 0x000fe40000004100 */
[----:B------:R-:W-:Y:S02]  /*3f40*/  HADD2.F32 R107, -RZ, R107.H0_H0 ;  /* 0x2000006bff6b7230 */ /* 0x000fe40000004100 */
[----:B------:R-:W-:Y:S01]  /*3f50*/  FMUL.FTZ R57, R11, R56 ;  /* 0x000000380b397220 */ /* 0x000fe20000410000 */
[----:B------:R-:W-:Y:S02]  /*3f60*/  HADD2.F32 R12, -RZ, R12.H0_H0 ;  /* 0x2000000cff0c7230 */ /* 0x000fe40000004100 */
[----:B------:R-:W-:-:S02]  /*3f70*/  HADD2.F32 R14, -RZ, R14.H0_H0 ;  /* 0x2000000eff0e7230 */ /* 0x000fc40000004100 */
[-C--:B------:R-:W-:Y:S01]  /*3f80*/  FMUL.FTZ R63, R13, R107.reuse ;  /* 0x0000006b0d3f7220 */ /* 0x080fe20000410000 */
[--C-:B------:R-:W-:Y:S02]  /*3f90*/  HADD2.F32 R15, -RZ, R110.reuse.H1_H1 ;  /* 0x3000006eff0f7230 */ /* 0x100fe40000004100 */
[----:B------:R-:W-:Y:S01]  /*3fa0*/  FMUL.FTZ R56, R12, R56 ;  /* 0x000000380c387220 */ /* 0x000fe20000410000 */
[----:B------:R-:W-:Y:S02]  /*3fb0*/  HADD2.F32 R110, -RZ, R110.H0_H0 ;  /* 0x2000006eff6e7230 */ /* 0x000fe40000004100 */
        /* <DEDUP_REMOVED lines=9> */
.L_x_520:
[----:B------:R-:W-:Y:S05]  /*4050*/  BSYNC B2 ;  /* 0x0000000000027941 */ /* 0x000fea0003800000 */
.L_x_519:
[----:B----4-:R0:W-:Y:S02]  /*4060*/  ST.E.128 desc[UR42][R60.64], R12 ;  /* 0x0000000c3c007985 */ /* 0x0101e4000c101d2a */
.L_x_514:
[----:B------:R-:W-:Y:S05]  /*4070*/  BSYNC B1 ;  /* 0x0000000000017941 */ /* 0x000fea0003800000 */
.L_x_513:
[----:B------:R-:W-:-:S03]  /*4080*/  UMOV UR4, 0xffffffff ;  /* 0xffffffff00047882 */ /* 0x000fc60000000000 */
[----:B------:R-:W-:Y:S05]  /*4090*/  BRA.DIV UR4, `(.L_x_521) ;  /* 0x0000018a04307947 */ /* 0x000fea000b800000 */
[----:B------:R0:W0:Y:S04]  /*40a0*/  SHFL.IDX PT, R59, R108, 0x2, 0x181f ;  /* 0x00581f006c3b7f89 */ /* 0x00002800000e0000 */
[----:B------:R0:W0:Y:S02]  /*40b0*/  SHFL.IDX PT, R58, R109, 0x2, 0x181f ;  /* 0x00581f006d3a7f89 */ /* 0x00002400000e0000 */
.L_x_820:
[----:B------:R-:W-:Y:S04]  /*40c0*/  BSSY B1, `(.L_x_522) ;  /* 0x0000067000017945 */ /* 0x000fe80003800000 */
        /* <DEDUP_REMOVED lines=17> */
[--C-:B------:R-:W-:Y:S02]  /*41e0*/  HADD2.F32 R11, -RZ, R13.reuse.H1_H1 ;  /* 0x3000000dff0b7230 */ /* 0x100fe40000004100 */
[----:B------:R-:W-:-:S02]  /*41f0*/  HADD2.F32 R13, -RZ, R13.H0_H0 ;  /* 0x2000000dff0d7230 */ /* 0x000fc40000004100 */
[----:B------:R-:W-:Y:S02]  /*4200*/  HADD2.F32 R55, -RZ, R55.H0_H0 ;  /* 0x20000037ff377230 */ /* 0x000fe40000004100 */
[-C--:B------:R-:W-:Y:S01]  /*4210*/  FMUL.FTZ R62, R11, R60.reuse ;  /* 0x0000003c0b3e7220 */ /* 0x080fe20000410000 */
[----:B------:R-:W-:Y:S02]  /*4220*/  HADD2.F32 R53, -RZ, R53.H0_H0 ;  /* 0x20000035ff357230 */ /* 0x000fe40000004100 */
[----:B------:R-:W-:Y:S01]  /*4230*/  FMUL.FTZ R60, R13, R60 ;  /* 0x0000003c0d3c7220 */ /* 0x000fe20000410000 */
[----:B------:R-:W-:Y:S02]  /*4240*/  HADD2.F32 R122, -RZ, R122.H0_H0 ;  /* 0x2000007aff7a7230 */ /* 0x000fe40000004100 */
[-C--:B------:R-:W-:Y:S01]  /*4250*/  FMUL.FTZ R64, R52, R55.reuse ;  /* 0x0000003734407220 */ /* 0x080fe20000410000 */
[----:B------:R-:W-:Y:S01]  /*4260*/  FMUL.FTZ R61, R15, R55 ;  /* 0x000000370f3d7220 */ /* 0x000fe20000410000 */
[----:B------:R-:W-:Y:S01]  /*4270*/  FFMA.FTZ R55, R11, R54, R60 ;  /* 0x000000360b377223 */ /* 0x000fe2000001003c */
[----:B------:R-:W-:-:S02]  /*4280*/  HADD2.F32 R11, -RZ, R12.H1_H1 ;  /* 0x3000000cff0b7230 */ /* 0x000fc40000004100 */
[-C--:B------:R-:W-:Y:S01]  /*4290*/  FFMA.FTZ R64, R15, R53.reuse, -R64 ;  /* 0x000000350f407223 */ /* 0x080fe20000010840 */
[----:B------:R-:W-:Y:S01]  /*42a0*/  FFMA.FTZ R62, R13, R54, -R62 ;  /* 0x000000360d3e7223 */ /* 0x000fe2000001083e */
[----:B------:R-:W-:Y:S02]  /*42b0*/  HADD2.F32 R15, -RZ, R121.H1_H1 ;  /* 0x30000079ff0f7230 */ /* 0x000fe40000004100 */
[----:B------:R-:W-:Y:S01]  /*42c0*/  FFMA.FTZ R61, R52, R53, R61 ;  /* 0x00000035343d7223 */ /* 0x000fe2000001003d */
[----:B------:R-:W-:Y:S02]  /*42d0*/  HADD2.F32 R12, -RZ, R12.H0_H0 ;  /* 0x2000000cff0c7230 */ /* 0x000fe40000004100 */
[--C-:B------:R-:W-:Y:S02]  /*42e0*/  HADD2.F32 R13, -RZ, R14.reuse.H1_H1 ;  /* 0x3000000eff0d7230 */ /* 0x100fe40000004100 */
[----:B------:R-:W-:Y:S01]  /*42f0*/  FMUL.FTZ R53, R11, R15 ;  /* 0x0000000f0b357220 */ /* 0x000fe20000410000 */
[----:B------:R-:W-:-:S02]  /*4300*/  HADD2.F32 R14, -RZ, R14.H0_H0 ;  /* 0x2000000eff0e7230 */ /* 0x000fc40000004100 */
[----:B------:R-:W-:Y:S01]  /*4310*/  FMUL.FTZ R52, R12, R15 ;  /* 0x0000000f0c347220 */ /* 0x000fe20000410000 */
[----:B------:R-:W-:Y:S02]  /*4320*/  HADD2.F32 R121, -RZ, R121.H0_H0 ;  /* 0x20000079ff797230 */ /* 0x000fe40000004100 */
[-C--:B------:R-:W-:Y:S01]  /*4330*/  FMUL.FTZ R15, R13, R122.reuse ;  /* 0x0000007a0d0f7220 */ /* 0x080fe20000410000 */
[----:B------:R-:W-:Y:S02]  /*4340*/  HADD2.F32 R120, -RZ, R120.H1_H1 ;  /* 0x30000078ff787230 */ /* 0x000fe40000004100 */
[C---:B------:R-:W-:Y:S01]  /*4350*/  FMUL.FTZ R122, R14.reuse, R122 ;  /* 0x0000007a0e7a7220 */ /* 0x040fe20000410000 */
[----:B------:R-:W-:Y:S01]  /*4360*/  F2FP.F16.F32.PACK_AB R61, R61, R64 ;  /* 0x000000403d3d723e */ /* 0x000fe200000000ff */
[-C--:B------:R-:W-:Y:S02]  /*4370*/  FFMA.FTZ R15, R14, R121.reuse, -R15 ;  /* 0x000000790e0f7223 */ /* 0x080fe4000001080f */
[----:B------:R-:W-:Y:S01]  /*4380*/  FFMA.FTZ R122, R13, R121, R122 ;  /* 0x000000790d7a7223 */ /* 0x000fe2000001007a */
[-C--:B------:R-:W-:Y:S01]  /*4390*/  FFMA.FTZ R53, R12, R120.reuse, -R53 ;  /* 0x000000780c357223 */ /* 0x080fe20000010835 */
[----:B------:R-:W-:Y:S01]  /*43a0*/  FFMA.FTZ R52, R11, R120, R52 ;  /* 0x000000780b347223 */ /* 0x000fe20000010034 */
[----:B------:R-:W-:-:S02]  /*43b0*/  F2FP.F16.F32.PACK_AB R13, R55, R62 ;  /* 0x0000003e370d723e */ /* 0x000fc400000000ff */
[----:B------:R-:W-:Y:S01]  /*43c0*/  F2FP.F16.F32.PACK_AB R14, R122, R15 ;  /* 0x0000000f7a0e723e */ /* 0x000fe200000000ff */
[----:B------:R-:W-:Y:S01]  /*43d0*/  IMAD.MOV.U32 R15, RZ, RZ, R61 ;  /* 0x000000ffff0f7224 */ /* 0x000fe200078e003d */
[----:B------:R-:W-:-:S07]  /*43e0*/  F2FP.F16.F32.PACK_AB R12, R52, R53 ;  /* 0x00000035340c723e */ /* 0x000fce00000000ff */
.L_x_527:
[----:B------:R-:W-:Y:S05]  /*43f0*/  BSYNC B3 ;  /* 0x0000000000037941 */ /* 0x000fea0003800000 */
.L_x_526:
[----:B----4-:R0:W-:Y:S02]  /*4400*/  ST.E.128 desc[UR42][R56.64], R12 ;  /* 0x0000000c38007985 */ /* 0x0101e4000c101d2a */
.L_x_525:
[----:B------:R-:W-:Y:S05]  /*4410*/  BSYNC B2 ;  /* 0x0000000000027941 */ /* 0x000fea0003800000 */
.L_x_524:
        /* <DEDUP_REMOVED lines=25> */
[----:B------:R-:W-:-:S02]  /*45b0*/  HADD2.F32 R48, -RZ, R119.H0_H0 ;  /* 0x20000077ff307230 */ /* 0x000fc40000004100 */
[----:B------:R-:W-:Y:S01]  /*45c0*/  FFMA.FTZ R51, R11, R50, R54 ;  /* 0x000000320b337223 */ /* 0x000fe20000010036 */
[----:B------:R-:W-:Y:S02]  /*45d0*/  HADD2.F32 R11, -RZ, R12.H1_H1 ;  /* 0x3000000cff0b7230 */ /* 0x000fe40000004100 */
[----:B------:R-:W-:Y:S01]  /*45e0*/  FFMA.FTZ R58, R15, R49, -R58 ;  /* 0x000000310f3a7223 */ /* 0x000fe2000001083a */
[----:B------:R-:W-:Y:S02]  /*45f0*/  HADD2.F32 R13, -RZ, R14.H1_H1 ;  /* 0x3000000eff0d7230 */ /* 0x000fe40000004100 */
[----:B------:R-:W-:Y:S02]  /*4600*/  HADD2.F32 R119, -RZ, R119.H1_H1 ;  /* 0x30000077ff777230 */ /* 0x000fe40000004100 */
[----:B------:R-:W-:Y:S01]  /*4610*/  FMUL.FTZ R49, R11, R48 ;  /* 0x000000300b317220 */ /* 0x000fe20000410000 */
[----:B------:R-:W-:Y:S02]  /*4620*/  HADD2.F32 R12, -RZ, R12.H0_H0 ;  /* 0x2000000cff0c7230 */ /* 0x000fe40000004100 */
[----:B------:R-:W-:-:S02]  /*4630*/  HADD2.F32 R14, -RZ, R14.H0_H0 ;  /* 0x2000000eff0e7230 */ /* 0x000fc40000004100 */
[-C--:B------:R-:W-:Y:S01]  /*4640*/  FMUL.FTZ R55, R13, R119.reuse ;  /* 0x000000770d377220 */ /* 0x080fe20000410000 */
        /* <DEDUP_REMOVED lines=12> */
.L_x_529:
[----:B------:R-:W-:Y:S05]  /*4710*/  BSYNC B2 ;  /* 0x0000000000027941 */ /* 0x000fea0003800000 */
.L_x_528:
[----:B----4-:R0:W-:Y:S02]  /*4720*/  ST.E.128 desc[UR42][R52.64], R12 ;  /* 0x0000000c34007985 */ /* 0x0101e4000c101d2a */
.L_x_523:
[----:B------:R-:W-:Y:S05]  /*4730*/  BSYNC B1 ;  /* 0x0000000000017941 */ /* 0x000fea0003800000 */
.L_x_522:
[----:B------:R-:W-:-:S03]  /*4740*/  UMOV UR4, 0xffffffff ;  /* 0xffffffff00047882 */ /* 0x000fc60000000000 */
[----:B------:R-:W-:Y:S05]  /*4750*/  BRA.DIV UR4, `(.L_x_530) ;  /* 0x0000018204cc7947 */ /* 0x000fea000b800000 */
[----:B------:R2:W2:Y:S04]  /*4760*/  SHFL.IDX PT, R51, R108, 0x3, 0x181f ;  /* 0x00781f006c337f89 */ /* 0x0004a800000e0000 */
[----:B01----:R-:W0:Y:S02]  /*4770*/  SHFL.IDX PT, R109, R109, 0x3, 0x181f ;  /* 0x00781f006d6d7f89 */ /* 0x003e2400000e0000 */
.L_x_824:
[----:B------:R-:W-:Y:S05]  /*4780*/  @P4 BRA `(.L_x_531) ;  /* 0x0000003400504947 */ /* 0x000fea0003800000 */
[----:B------:R-:W-:Y:S04]  /*4790*/  BSSY B1, `(.L_x_532) ;  /* 0x0000032000017945 */ /* 0x000fe80003800000 */
[----:B------:R-:W-:Y:S05]  /*47a0*/  @P1 BRA `(.L_x_533) ;  /* 0x0000000000c01947 */ /* 0x000fea0003800000 */
[----:B----4-:R1:W4:Y:S01]  /*47b0*/  LDS.128 R12, [R92+0x1b400] ;  /* 0x01b400005c0c7984 */ /* 0x0103220000000c00 */
[C---:B0-----:R-:W-:Y:S01]  /*47c0*/  LEA R48, P3, R16.reuse, R109, 0x1 ;  /* 0x0000006d10307211 */ /* 0x041fe200078608ff */
[----:B------:R-:W-:Y:S03]  /*47d0*/  BSSY B2, `(.L_x_534) ;  /* 0x000002c000027945 */ /* 0x000fe60003800000 */
[----:B--2---:R-:W-:Y:S02]  /*47e0*/  LEA.HI.X R49, R16, R51, R17, 0x1, P3 ;  /* 0x0000003310317211 */ /* 0x004fe400018f0c11 */
[----:B------:R-:W-:-:S13]  /*47f0*/  ISETP.GE.AND P3, PT, R18, R104, PT ;  /* 0x000000681200720c */ /* 0x000fda0003f66270 */
[----:B-1----:R-:W-:Y:S05]  /*4800*/  @P3 BRA `(.L_x_535) ;  /* 0x0000000000a03947 */ /* 0x002fea0003800000 */
        /* <DEDUP_REMOVED lines=40> */
.L_x_535:
[----:B------:R-:W-:Y:S05]  /*4a90*/  BSYNC B2 ;  /* 0x0000000000027941 */ /* 0x000fea0003800000 */
.L_x_534:
[----:B----4-:R1:W-:Y:S02]  /*4aa0*/  ST.E.128 desc[UR42][R48.64], R12 ;  /* 0x0000000c30007985 */ /* 0x0103e4000c101d2a */
.L_x_533:
[----:B------:R-:W-:Y:S05]  /*4ab0*/  BSYNC B1 ;  /* 0x0000000000017941 */ /* 0x000fea0003800000 */
.L_x_532:
[----:B------:R-:W-:Y:S05]  /*4ac0*/  @P2 BRA `(.L_x_531) ;  /* 0x0000003000802947 */ /* 0x000fea0003800000 */
[----:B-1--4-:R1:W4:Y:S01]  /*4ad0*/  LDS.128 R12, [R92+0x1f400] ;  /* 0x01f400005c0c7984 */ /* 0x0123220000000c00 */
        /* <DEDUP_REMOVED lines=45> */
.L_x_537:
[----:B------:R-:W-:Y:S05]  /*4db0*/  BSYNC B1 ;  /* 0x0000000000017941 */ /* 0x000fea0003800000 */
.L_x_536:
[----:B----4-:R0:W-:Y:S01]  /*4dc0*/  ST.E.128 desc[UR42][R44.64], R12 ;  /* 0x0000000c2c007985 */ /* 0x0101e2000c101d2a */
[----:B------:R-:W-:Y:S05]  /*4dd0*/  BRA `(.L_x_531) ;  /* 0x0000002c00bc7947 */ /* 0x000fea0003800000 */
.L_x_491:
[----:B------:R-:W-:-:S05]  /*4de0*/  VIADD R40, R153, 0x20 ;  /* 0x0000002099287836 */ /* 0x000fca0000000000 */
[----:B------:R-:W-:Y:S01]  /*4df0*/  ISETP.GE.AND P4, PT, R40, R98, PT ;  /* 0x000000622800720c */ /* 0x000fe20003f86270 */
[----:B------:R-:W-:-:S03]  /*4e00*/  VIADD R40, R153, 0x40 ;  /* 0x0000004099287836 */ /* 0x000fc60000000000 */
[----:B------:R-:W-:-:S13]  /*4e10*/  ISETP.GE.OR P4, PT, R16, R104, P4 ;  /* 0x000000681000720c */ /* 0x000fda0002786670 */
[----:B------:R-:W-:Y:S01]  /*4e20*/  @!P4 IADD3 R46, P3, P5, R84, R14, R20 ;  /* 0x0000000e542ec210 */ /* 0x000fe20007d7e014 */
[----:B------:R-:W0:Y:S03]  /*4e30*/  @!P4 LDC.64 R56, c[0x0][0x3e8] ;  /* 0x0000fa00ff38cb82 */ /* 0x000e260000000a00 */
[----:B------:R-:W-:Y:S02]  /*4e40*/  @!P4 IADD3.X R47, R39, R90, R8, P3, P5 ;  /* 0x0000005a272fc210 */ /* 0x000fe40001fea408 */
[----:B------:R-:W-:-:S03]  /*4e50*/  @!P4 IADD3 R44, P3, P5, R88, R12, R33 ;  /* 0x0000000c582cc210 */ /* 0x000fc60007d7e021 */
[----:B------:R-:W1:Y:S01]  /*4e60*/  @!P4 LDC.64 R58, c[0x0][0x400] ;  /* 0x00010000ff3acb82 */ /* 0x000e620000000a00 */
[----:B------:R-:W-:Y:S02]  /*4e70*/  @!P4 IADD3.X R45, R78, R11, R30, P3, P5 ;  /* 0x0000000b4e2dc210 */ /* 0x000fe40001fea41e */
[----:B------:R-:W-:-:S04]  /*4e80*/  ISETP.GE.AND P3, PT, R40, R98, PT ;  /* 0x000000622800720c */ /* 0x000fc80003f66270 */
[----:B------:R-:W-:-:S13]  /*4e90*/  ISETP.GE.OR P3, PT, R16, R104, P3 ;  /* 0x000000681000720c */ /* 0x000fda0001f66670 */
[----:B------:R-:W-:Y:S01]  /*4ea0*/  @!P3 IADD3 R42, P5, P6, R84, R21, R14 ;  /* 0x00000015542ab210 */ /* 0x000fe20007ebe00e */
[----:B------:R-:W2:Y:S03]  /*4eb0*/  @!P3 LDC.64 R64, c[0x0][0x3e8] ;  /* 0x0000fa00ff40bb82 */ /* 0x000ea60000000a00 */
[----:B------:R-:W-:Y:S02]  /*4ec0*/  @!P3 IADD3.X R43, R39, R9, R90, P5, P6 ;  /* 0x00000009272bb210 */ /* 0x000fe40002fec45a */
[----:B------:R-:W-:-:S03]  /*4ed0*/  @!P3 IADD3 R40, P5, P6, R88, R34, R12 ;  /* 0x000000225828b210 */ /* 0x000fc60007ebe00c */
[----:B------:R-:W3:Y:S01]  /*4ee0*/  @!P3 LDC.64 R66, c[0x0][0x400] ;  /* 0x00010000ff42bb82 */ /* 0x000ee20000000a00 */
[----:B------:R-:W-:Y:S02]  /*4ef0*/  @!P3 IADD3.X R41, R78, R31, R11, P5, P6 ;  /* 0x0000001f4e29b210 */ /* 0x000fe40002fec40b */
[----:B------:R-:W-:-:S04]  /*4f00*/  ISETP.GE.AND P5, PT, R153, R98, PT ;  /* 0x000000629900720c */ /* 0x000fc80003fa6270 */
[----:B------:R-:W-:-:S13]  /*4f10*/  ISETP.GE.OR P5, PT, R16, R104, P5 ;  /* 0x000000681000720c */ /* 0x000fda0002fa6670 */
[----:B------:R-:W4:Y:S01]  /*4f20*/  @!P5 LDC.64 R48, c[0x0][0x3e8] ;  /* 0x0000fa00ff30db82 */ /* 0x000f220000000a00 */
[----:B------:R-:W-:-:S04]  /*4f30*/  @!P5 IADD3 R50, P6, R84, R14, RZ ;  /* 0x0000000e5432d210 */ /* 0x000fc80007fde0ff */
[----:B------:R-:W-:Y:S02]  /*4f40*/  @!P5 IADD3.X R51, R90, R39, RZ, P6, !PT ;  /* 0x000000275a33d210 */ /* 0x000fe400037fe4ff */
[----:B----4-:R-:W-:-:S04]  /*4f50*/  @!P5 LEA R48, P6, R50, R48, 0x1 ;  /* 0x000000303230d211 */ /* 0x010fc800078c08ff */
[----:B------:R-:W-:Y:S02]  /*4f60*/  @!P5 LEA.HI.X R49, R50, R49, R51, 0x1, P6 ;  /* 0x000000313231d211 */ /* 0x000fe400030f0c33 */
[----:B------:R-:W4:Y:S01]  /*4f70*/  @!P5 LDC.64 R50, c[0x0][0x400] ;  /* 0x00010000ff32db82 */ /* 0x000f220000000a00 */
[----:B------:R-:W-:-:S05]  /*4f80*/  @!P5 IADD3 R52, P6, R88, R12, RZ ;  /* 0x0000000c5834d210 */ /* 0x000fca0007fde0ff */
[----:B------:R-:W-:Y:S01]  /*4f90*/  @!P5 IMAD.X R53, R11, 0x1, R78, P6 ;  /* 0x000000010b35d824 */ /* 0x000fe200030e064e */
[----:B----4-:R-:W-:-:S04]  /*4fa0*/  @!P5 LEA R50, P6, R52, R50, 0x1 ;  /* 0x000000323432d211 */ /* 0x010fc800078c08ff */
[----:B------:R-:W-:Y:S02]  /*4fb0*/  @!P5 LEA.HI.X R51, R52, R51, R53, 0x1, P6 ;  /* 0x000000333433d211 */ /* 0x000fe400030f0c35 */
[----:B0-----:R-:W-:-:S04]  /*4fc0*/  @!P4 LEA R56, P6, R46, R56, 0x1 ;  /* 0x000000382e38c211 */ /* 0x001fc800078c08ff */
[----:B------:R-:W-:Y:S02]  /*4fd0*/  @!P4 LEA.HI.X R57, R46, R57, R47, 0x1, P6 ;  /* 0x000000392e39c211 */ /* 0x000fe400030f0c2f */
[----:B------:R-:W-:Y:S02]  /*4fe0*/  CS2R R46, SRZ ;  /* 0x00000000002e7805 */ /* 0x000fe4000001ff00 */
[----:B-1----:R-:W-:-:S04]  /*4ff0*/  @!P4 LEA R58, P6, R44, R58, 0x1 ;  /* 0x0000003a2c3ac211 */ /* 0x002fc800078c08ff */
[----:B------:R-:W-:Y:S02]  /*5000*/  @!P4 LEA.HI.X R59, R44, R59, R45, 0x1, P6 ;  /* 0x0000003b2c3bc211 */ /* 0x000fe400030f0c2d */
[----:B------:R-:W-:Y:S02]  /*5010*/  CS2R R44, SRZ ;  /* 0x00000000002c7805 */ /* 0x000fe4000001ff00 */
[----:B--2---:R-:W-:-:S04]  /*5020*/  @!P3 LEA R64, P6, R42, R64, 0x1 ;  /* 0x000000402a40b211 */ /* 0x004fc800078c08ff */
[----:B------:R-:W-:Y:S02]  /*5030*/  @!P3 LEA.HI.X R65, R42, R65, R43, 0x1, P6 ;  /* 0x000000412a41b211 */ /* 0x000fe400030f0c2b */
[----:B------:R-:W-:Y:S02]  /*5040*/  CS2R R42, SRZ ;  /* 0x00000000002a7805 */ /* 0x000fe4000001ff00 */
[C---:B---3--:R-:W-:Y:S01]  /*5050*/  @!P3 LEA R66, P6, R40.reuse, R66, 0x1 ;  /* 0x000000422842b211 */ /* 0x048fe200078c08ff */
[----:B------:R0:W5:Y:S03]  /*5060*/  @!P5 LDG.E.128 R44, desc[UR42][R50.64] ;  /* 0x0000002a322cd981 */ /* 0x000166000c1e1d00 */
[----:B------:R-:W-:Y:S02]  /*5070*/  @!P3 LEA.HI.X R67, R40, R67, R41, 0x1, P6 ;  /* 0x000000432843b211 */ /* 0x000fe400030f0c29 */
[----:B------:R-:W-:-:S02]  /*5080*/  CS2R R40, SRZ ;  /* 0x0000000000287805 */ /* 0x000fc4000001ff00 */
[----:B------:R-:W-:Y:S02]  /*5090*/  CS2R R54, SRZ ;  /* 0x0000000000367805 */ /* 0x000fe4000001ff00 */
[----:B------:R-:W-:Y:S01]  /*50a0*/  CS2R R52, SRZ ;  /* 0x0000000000347805 */ /* 0x000fe2000001ff00 */
[----:B------:R-:W-:Y:S01]  /*50b0*/  VIADD R68, R153, 0x60 ;  /* 0x0000006099447836 */ /* 0x000fe20000000000 */
[----:B------:R1:W5:Y:S01]  /*50c0*/  @!P5 LDG.E.128 R40, desc[UR42][R48.64] ;  /* 0x0000002a3028d981 */ /* 0x000362000c1e1d00 */
[----:B0-----:R-:W-:-:S03]  /*50d0*/  CS2R R50, SRZ ;  /* 0x0000000000327805 */ /* 0x001fc6000001ff00 */
[----:B------:R0:W5:Y:S01]  /*50e0*/  @!P4 LDG.E.128 R52, desc[UR42][R58.64] ;  /* 0x0000002a3a34c981 */ /* 0x000162000c1e1d00 */
[----:B-1----:R-:W-:-:S06]  /*50f0*/  CS2R R48, SRZ ;  /* 0x0000000000307805 */ /* 0x002fcc000001ff00 */
[----:B------:R1:W5:Y:S01]  /*5100*/  @!P4 LDG.E.128 R48, desc[UR42][R56.64] ;  /* 0x0000002a3830c981 */ /* 0x000362000c1e1d00 */
[----:B------:R-:W-:-:S04]  /*5110*/  ISETP.GE.AND P4, PT, R68, R98, PT ;  /* 0x000000624400720c */ /* 0x000fc80003f86270 */
[----:B------:R-:W-:Y:S02]  /*5120*/  ISETP.GE.OR P4, PT, R16, R104, P4 ;  /* 0x000000681000720c */ /* 0x000fe40002786670 */
[----:B0-----:R-:W-:Y:S02]  /*5130*/  CS2R R58, SRZ ;  /* 0x00000000003a7805 */ /* 0x001fe4000001ff00 */
[----:B------:R-:W-:Y:S02]  /*5140*/  CS2R R62, SRZ ;  /* 0x00000000003e7805 */ /* 0x000fe4000001ff00 */
[----:B------:R-:W-:Y:S02]  /*5150*/  CS2R R60, SRZ ;  /* 0x00000000003c7805 */ /* 0x000fe4000001ff00 */
[----:B-1----:R-:W-:Y:S01]  /*5160*/  CS2R R56, SRZ ;  /* 0x0000000000387805 */ /* 0x002fe2000001ff00 */
[----:B------:R-:W-:Y:S01]  /*5170*/  BSSY B1, `(.L_x_538) ;  /* 0x000001d000017945 */ /* 0x000fe20003800000 */
[----:B------:R-:W-:-:S02]  /*5180*/  CS2R R70, SRZ ;  /* 0x0000000000467805 */ /* 0x000fc4000001ff00 */
[----:B------:R-:W-:Y:S01]  /*5190*/  CS2R R68, SRZ ;  /* 0x0000000000447805 */ /* 0x000fe2000001ff00 */
[----:B------:R0:W5:Y:S04]  /*51a0*/  @!P3 LDG.E.128 R60, desc[UR42][R66.64] ;  /* 0x0000002a423cb981 */ /* 0x000168000c1e1d00 */
[----:B------:R1:W5:Y:S01]  /*51b0*/  @!P3 LDG.E.128 R56, desc[UR42][R64.64] ;  /* 0x0000002a4038b981 */ /* 0x000362000c1e1d00 */
[----:B------:R-:W-:Y:S02]  /*51c0*/  ISETP.GE.AND P3, PT, R16, R104, PT ;  /* 0x000000681000720c */ /* 0x000fe40003f66270 */
[----:B0-----:R-:W-:Y:S02]  /*51d0*/  CS2R R66, SRZ ;  /* 0x0000000000427805 */ /* 0x001fe4000001ff00 */
[----:B-1----:R-:W-:Y:S01]  /*51e0*/  CS2R R64, SRZ ;  /* 0x0000000000407805 */ /* 0x002fe2000001ff00 */
[----:B------:R-:W-:Y:S08]  /*51f0*/  @P4 BRA `(.L_x_539) ;  /* 0x0000000000504947 */ /* 0x000ff00003800000 */
[----:B------:R-:W0:Y:S01]  /*5200*/  LDC.64 R64, c[0x0][0x3f8] ;  /* 0x0000fe00ff407b82 */ /* 0x000e220000000a00 */
[----:B------:R-:W-:Y:S01]  /*5210*/  IMAD.MOV.U32 R15, RZ, RZ, R90 ;  /* 0x000000ffff0f7224 */ /* 0x000fe200078e005a */
[----:B------:R-:W-:Y:S01]  /*5220*/  MOV R13, R11 ;  /* 0x0000000b000d7202 */ /* 0x000fe20000000f00 */
[----:B------:R-:W-:Y:S01]  /*5230*/  ULDC.64 UR4, c[0x0][0x3e8] ;  /* 0x0000fa0000047ab9 */ /* 0x000fe20000000a00 */
[----:B0-----:R-:W-:-:S04]  /*5240*/  IMAD.WIDE.U32 R14, R64, 0x60, R14 ;  /* 0x00000060400e7825 */ /* 0x001fc800078e000e */
[----:B------:R-:W-:Y:S01]  /*5250*/  IMAD R66, R65, 0x60, RZ ;  /* 0x0000006041427824 */ /* 0x000fe200078e02ff */
[----:B------:R-:W-:-:S04]  /*5260*/  IADD3 R65, P4, R84, R14, RZ ;  /* 0x0000000e54417210 */ /* 0x000fc80007f9e0ff */
[----:B------:R-:W-:Y:S02]  /*5270*/  IADD3.X R66, R39, R15, R66, P4, !PT ;  /* 0x0000000f27427210 */ /* 0x000fe400027fe442 */
        /* <DEDUP_REMOVED lines=8> */
[----:B------:R-:W-:-:S03]  /*5300*/  LEA R68, P4, R11, UR4, 0x1 ;  /* 0x000000040b447c11 */ /* 0x000fc6000f8808ff */
[----:B------:R-:W5:Y:S01]  /*5310*/  LDG.E.128 R64, desc[UR42][R64.64] ;  /* 0x0000002a40407981 */ /* 0x000f62000c1e1d00 */
[----:B------:R-:W-:-:S06]  /*5320*/  LEA.HI.X R69, R11, UR5, R12, 0x1, P4 ;  /* 0x000000050b457c11 */ /* 0x000fcc000a0f0c0c */
[----:B------:R-:W5:Y:S03]  /*5330*/  LDG.E.128 R68, desc[UR42][R68.64] ;  /* 0x0000002a44447981 */ /* 0x000f66000c1e1d00 */
.L_x_539:
[----:B------:R-:W-:Y:S05]  /*5340*/  BSYNC B1 ;  /* 0x0000000000017941 */ /* 0x000fea0003800000 */
.L_x_538:
[----:B-----5:R-:W-:Y:S01]  /*5350*/  IMAD.MOV.U32 R11, RZ, RZ, R66 ;  /* 0x000000ffff0b7224 */ /* 0x020fe200078e0042 */
[----:B------:R-:W-:Y:S01]  /*5360*/  MOV R14, R65 ;  /* 0x00000041000e7202 */ /* 0x000fe20000000f00 */
[----:B------:R-:W-:Y:S01]  /*5370*/  IMAD.MOV.U32 R12, RZ, RZ, R67 ;  /* 0x000000ffff0c7224 */ /* 0x000fe200078e0043 */
[----:B------:R-:W-:Y:S01]  /*5380*/  UISETP.NE.AND UP0, UPT, UR41, 0x3, UPT ;  /* 0x000000032900788c */ /* 0x000fe2000bf05270 */
[----:B------:R-:W-:-:S03]  /*5390*/  IMAD.MOV.U32 R13, RZ, RZ, R64 ;  /* 0x000000ffff0d7224 */ /* 0x000fc600078e0040 */
[----:B------:R-:W-:Y:S01]  /*53a0*/  PRMT R115, R12, 0x5410, R11 ;  /* 0x000054100c737816 */ /* 0x000fe2000000000b */
[----:B------:R-:W-:Y:S01]  /*53b0*/  IMAD.MOV.U32 R11, RZ, RZ, R70 ;  /* 0x000000ffff0b7224 */ /* 0x000fe200078e0046 */
[----:B------:R-:W-:Y:S01]  /*53c0*/  PRMT R114, R14, 0x5410, R13 ;  /* 0x000054100e727816 */ /* 0x000fe2000000000d */
[----:B------:R-:W-:Y:S01]  /*53d0*/  IMAD.MOV.U32 R12, RZ, RZ, R71 ;  /* 0x000000ffff0c7224 */ /* 0x000fe200078e0047 */
[----:B------:R-:W-:Y:S01]  /*53e0*/  MOV R14, R69 ;  /* 0x00000045000e7202 */ /* 0x000fe20000000f00 */
[----:B------:R-:W-:Y:S01]  /*53f0*/  IMAD.MOV.U32 R13, RZ, RZ, R68 ;  /* 0x000000ffff0d7224 */ /* 0x000fe200078e0044 */
[----:B------:R-:W-:Y:S02]  /*5400*/  PLOP3.LUT P5, PT, PT, PT, UP0, 0x80, 0x0 ;  /* 0x000000000000781c */ /* 0x000fe40003faf008 */
[----:B------:R-:W-:Y:S01]  /*5410*/  PRMT R113, R12, 0x5410, R11 ;  /* 0x000054100c717816 */ /* 0x000fe2000000000b */
[----:B------:R-:W-:Y:S01]  /*5420*/  IMAD.MOV.U32 R11, RZ, RZ, R42 ;  /* 0x000000ffff0b7224 */ /* 0x000fe200078e002a */
[----:B------:R-:W-:Y:S01]  /*5430*/  PRMT R111, R14, 0x5410, R13 ;  /* 0x000054100e6f7816 */ /* 0x000fe2000000000d */
[----:B------:R-:W-:Y:S01]  /*5440*/  IMAD.MOV.U32 R12, RZ, RZ, R43 ;  /* 0x000000ffff0c7224 */ /* 0x000fe200078e002b */
[----:B------:R-:W-:Y:S01]  /*5450*/  MOV R14, R41 ;  /* 0x00000029000e7202 */ /* 0x000fe20000000f00 */
[----:B------:R-:W-:Y:S01]  /*5460*/  IMAD.MOV.U32 R13, RZ, RZ, R40 ;  /* 0x000000ffff0d7224 */ /* 0x000fe200078e0028 */
[----:B------:R-:W-:Y:S01]  /*5470*/  PRMT R124, R11, 0x7610, R124 ;  /* 0x000076100b7c7816 */ /* 0x000fe2000000007c */
[----:B------:R-:W-:Y:S01]  /*5480*/  IMAD.MOV.U32 R11, RZ, RZ, R46 ;  /* 0x000000ffff0b7224 */ /* 0x000fe200078e002e */
[----:B------:R-:W-:Y:S01]  /*5490*/  PRMT R126, R12, 0x7610, R126 ;  /* 0x000076100c7e7816 */ /* 0x000fe2000000007e */
[----:B------:R-:W-:Y:S01]  /*54a0*/  IMAD.MOV.U32 R12, RZ, RZ, R47 ;  /* 0x000000ffff0c7224 */ /* 0x000fe200078e002f */
[----:B------:R-:W-:Y:S01]  /*54b0*/  PRMT R125, R13, 0x7610, R125 ;  /* 0x000076100d7d7816 */ /* 0x000fe2000000007d */
[----:B------:R-:W-:Y:S01]  /*54c0*/  IMAD.MOV.U32 R13, RZ, RZ, R44 ;  /* 0x000000ffff0d7224 */ /* 0x000fe200078e002c */
[----:B------:R-:W-:-:S02]  /*54d0*/  PRMT R127, R14, 0x7610, R127 ;  /* 0x000076100e7f7816 */ /* 0x000fc4000000007f */
[----:B------:R-:W-:Y:S02]  /*54e0*/  MOV R14, R45 ;  /* 0x0000002d000e7202 */ /* 0x000fe40000000f00 */
[----:B------:R-:W-:Y:S01]  /*54f0*/  PRMT R124, R124, 0x5410, R11 ;  /* 0x000054107c7c7816 */ /* 0x000fe2000000000b */
[----:B------:R-:W-:Y:S01]  /*5500*/  IMAD.MOV.U32 R11, RZ, RZ, R50 ;  /* 0x000000ffff0b7224 */ /* 0x000fe200078e0032 */
[----:B------:R-:W-:Y:S01]  /*5510*/  PRMT R126, R126, 0x5410, R12 ;  /* 0x000054107e7e7816 */ /* 0x000fe2000000000c */
[----:B------:R-:W-:Y:S01]  /*5520*/  IMAD.MOV.U32 R12, RZ, RZ, R51 ;  /* 0x000000ffff0c7224 */ /* 0x000fe200078e0033 */
[----:B------:R-:W-:Y:S01]  /*5530*/  PRMT R125, R125, 0x5410, R13 ;  /* 0x000054107d7d7816 */ /* 0x000fe2000000000d */
[----:B------:R-:W-:Y:S01]  /*5540*/  IMAD.MOV.U32 R13, RZ, RZ, R48 ;  /* 0x000000ffff0d7224 */ /* 0x000fe200078e0030 */
[----:B------:R-:W-:Y:S02]  /*5550*/  PRMT R127, R127, 0x5410, R14 ;  /* 0x000054107f7f7816 */ /* 0x000fe4000000000e */
[----:B------:R-:W-:-:S02]  /*5560*/  MOV R14, R49 ;  /* 0x00000031000e7202 */ /* 0x000fc40000000f00 */
[----:B------:R-:W-:Y:S01]  /*5570*/  PRMT R121, R11, 0x7610, R121 ;  /* 0x000076100b797816 */ /* 0x000fe20000000079 */
[----:B------:R-:W-:Y:S01]  /*5580*/  IMAD.MOV.U32 R11, RZ, RZ, R54 ;  /* 0x000000ffff0b7224 */ /* 0x000fe200078e0036 */
[----:B------:R-:W-:Y:S01]  /*5590*/  PRMT R120, R13, 0x5410, R12 ;  /* 0x000054100d787816 */ /* 0x000fe2000000000c */
[----:B------:R-:W-:Y:S01]  /*55a0*/  IMAD.MOV.U32 R12, RZ, RZ, R55 ;  /* 0x000000ffff0c7224 */ /* 0x000fe200078e0037 */
[----:B------:R-:W-:Y:S01]  /*55b0*/  PRMT R123, R14, 0x7610, R123 ;  /* 0x000076100e7b7816 */ /* 0x000fe2000000007b */
[----:B------:R-:W-:Y:S01]  /*55c0*/  IMAD.MOV.U32 R13, RZ, RZ, R52 ;  /* 0x000000ffff0d7224 */ /* 0x000fe200078e0034 */
[----:B------:R-:W-:Y:S02]  /*55d0*/  MOV R14, R53 ;  /* 0x00000035000e7202 */ /* 0x000fe40000000f00 */
[----:B------:R-:W-:Y:S01]  /*55e0*/  PRMT R121, R121, 0x5410, R11 ;  /* 0x0000541079797816 */ /* 0x000fe2000000000b */
[----:B------:R-:W-:Y:S01]  /*55f0*/  IMAD.MOV.U32 R11, RZ, RZ, R58 ;  /* 0x000000ffff0b7224 */ /* 0x000fe200078e003a */
[----:B------:R-:W-:Y:S01]  /*5600*/  PRMT R122, R13, 0x5410, R12 ;  /* 0x000054100d7a7816 */ /* 0x000fe2000000000c */
[----:B------:R-:W-:Y:S01]  /*5610*/  IMAD.MOV.U32 R12, RZ, RZ, R59 ;  /* 0x000000ffff0c7224 */ /* 0x000fe200078e003b */
[----:B------:R-:W-:Y:S01]  /*5620*/  PRMT R123, R123, 0x5410, R14 ;  /* 0x000054107b7b7816 */ /* 0x000fe2000000000e */
[----:B------:R-:W-:Y:S01]  /*5630*/  IMAD.MOV.U32 R13, RZ, RZ, R56 ;  /* 0x000000ffff0d7224 */ /* 0x000fe200078e0038 */
[----:B------:R-:W-:-:S02]  /*5640*/  MOV R14, R57 ;  /* 0x00000039000e7202 */ /* 0x000fc40000000f00 */
        /* <DEDUP_REMOVED lines=10> */
.L_x_540:
[----:B------:R-:W-:Y:S01]  /*56f0*/  IMAD R90, R155, 0x8, R156 ;  /* 0x000000089b5a7824 */ /* 0x000fe200078e029c */
[----:B------:R-:W-:Y:S01]  /*5700*/  SHF.L.U32 R103, R154, 0x1f, RZ ;  /* 0x0000001f9a677819 */ /* 0x000fe200000006ff */
[----:B------:R-:W0:Y:S01]  /*5710*/  LDC R110, c[0x0][0x2f4] ;  /* 0x0000bd00ff6e7b82 */ /* 0x000e220000000800 */
[----:B------:R-:W-:Y:S02]  /*5720*/  BSSY B1, `(.L_x_541) ;  /* 0x0000003000017945 */ /* 0x000fe40003800000 */
[----:B------:R-:W1:Y:S02]  /*5730*/  SYNCS.PHASECHK.TRANS64.TRYWAIT P4, [R90+URZ+0x28890], R103 ;  /* 0x028890675a0075a7 */ /* 0x000e64000808017f */
[----:B-1----:R-:W-:Y:S05]  /*5740*/  @!P4 BRA `(.L_x_542) ;  /* 0x00000174001cc947 */ /* 0x002fea0003800000 */
.L_x_825:
[----:B------:R-:W-:Y:S05]  /*5750*/  BSYNC B1 ;  /* 0x0000000000017941 */ /* 0x000fea0003800000 */
.L_x_541:
[----:B------:R-:W-:Y:S01]  /*5760*/  UMOV UR4, 0xffffffff ;  /* 0xffffffff00047882 */ /* 0x000fe20000000000 */
[----:B0-----:R-:W-:Y:S02]  /*5770*/  IMAD.IADD R112, R110, 0x1, -R37 ;  /* 0x000000016e707824 */ /* 0x001fe400078e0a25 */
[----:B------:R-:W-:Y:S05]  /*5780*/  BRA.DIV UR4, `(.L_x_543) ;  /* 0x0000017604207947 */ /* 0x000fea000b800000 */
[----:B------:R0:W2:Y:S04]  /*5790*/  SHFL.IDX PT, R107, R108, RZ, 0x181f ;  /* 0x00181fff6c6b7589 */ /* 0x0000a800000e0000 */
[----:B------:R0:W3:Y:S02]  /*57a0*/  SHFL.IDX PT, R106, R109, RZ, 0x181f ;  /* 0x00181fff6d6a7589 */ /* 0x0000e400000e0000 */
.L_x_829:
[----:B------:R-:W-:Y:S01]  /*57b0*/  ISETP.GE.OR P4, PT, R153, R98, P1 ;  /* 0x000000629900720c */ /* 0x000fe20000f86670 */
[----:B------:R-:W-:-:S12]  /*57c0*/  BSSY B1, `(.L_x_544) ;  /* 0x0000073000017945 */ /* 0x000fd80003800000 */
[----:B------:R-:W-:Y:S05]  /*57d0*/  @P4 BRA `(.L_x_545) ;  /* 0x0000000400c44947 */ /* 0x000fea0003800000 */
[----:B------:R-:W-:Y:S01]  /*57e0*/  SEL R11, R37, R112, !P0 ;  /* 0x00000070250b7207 */ /* 0x000fe20004000000 */
[----:B------:R-:W-:Y:S01]  /*57f0*/  IMAD.SHL.U32 R15, R153, 0x40, RZ ;  /* 0x00000040990f7824 */ /* 0x000fe200078e00ff */
[C---:B---3--:R-:W-:Y:S01]  /*5800*/  LEA R104, P4, R77.reuse, R106, 0x1 ;  /* 0x0000006a4d687211 */ /* 0x048fe200078808ff */
[----:B------:R-:W-:Y:S01]  /*5810*/  BSSY B2, `(.L_x_546) ;  /* 0x0000069000027945 */ /* 0x000fe20003800000 */
[----:B------:R-:W-:Y:S02]  /*5820*/  SHF.R.S32.HI R12, RZ, 0x1f, R11 ;  /* 0x0000001fff0c7819 */ /* 0x000fe4000001140b */
[----:B--2---:R-:W-:Y:S02]  /*5830*/  LEA.HI.X R105, R77, R107, R81, 0x1, P4 ;  /* 0x0000006b4d697211 */ /* 0x004fe400020f0c51 */
[----:B------:R-:W-:-:S04]  /*5840*/  LEA.HI R12, R12, R11, RZ, 0x4 ;  /* 0x0000000b0c0c7211 */ /* 0x000fc800078f20ff */
[----:B------:R-:W-:-:S04]  /*5850*/  LEA.HI.SX32 R12, R12, R79, 0x1c ;  /* 0x0000004f0c0c7211 */ /* 0x000fc800078fe2ff */
[----:B------:R-:W-:Y:S02]  /*5860*/  SHF.R.S32.HI R13, RZ, 0x1f, R12 ;  /* 0x0000001fff0d7819 */ /* 0x000fe4000001140c */
[----:B------:R-:W-:Y:S02]  /*5870*/  SHF.L.U32 R11, R12, 0x3, RZ ;  /* 0x000000030c0b7819 */ /* 0x000fe400000006ff */
[----:B------:R-:W-:Y:S02]  /*5880*/  LEA.HI R13, R13, R12, RZ, 0x3 ;  /* 0x0000000c0d0d7211 */ /* 0x000fe400078f18ff */
[----:B------:R-:W-:-:S03]  /*5890*/  LOP3.LUT R12, R11, 0x38, RZ, 0xc0, !PT ;  /* 0x000000380b0c7812 */ /* 0x000fc600078ec0ff */
[----:B------:R-:W-:Y:S01]  /*58a0*/  IMAD.SHL.U32 R14, R13, 0x400, RZ ;  /* 0x000004000d0e7824 */ /* 0x000fe200078e00ff */
[----:B------:R-:W-:-:S04]  /*58b0*/  LOP3.LUT R13, R12, 0x1c0, R15, 0xf8, !PT ;  /* 0x000001c00c0d7812 */ /* 0x000fc800078ef80f */
[----:B------:R-:W-:Y:S02]  /*58c0*/  LOP3.LUT R14, R14, 0x7fffe000, RZ, 0xc0, !PT ;  /* 0x7fffe0000e0e7812 */ /* 0x000fe400078ec0ff */
[----:B------:R-:W-:-:S04]  /*58d0*/  LOP3.LUT R13, R13, R200, RZ, 0x3c, !PT ;  /* 0x000000c80d0d7212 */ /* 0x000fc800078e3cff */
[----:B------:R-:W-:Y:S02]  /*58e0*/  IADD3 R14, R13, R14, R201 ;  /* 0x0000000e0d0e7210 */ /* 0x000fe40007ffe0c9 */
[----:B------:R-:W-:-:S03]  /*58f0*/  LEA R13, R155, R7, 0xe ;  /* 0x000000079b0d7211 */ /* 0x000fc600078e70ff */
[----:B------:R-:W-:Y:S02]  /*5900*/  IMAD R15, R155, 0x4000, R14 ;  /* 0x000040009b0f7824 */ /* 0x000fe400078e020e */
[----:B------:R-:W-:-:S03]  /*5910*/  IMAD R13, R13, 0x2, R156 ;  /* 0x000000020d0d7824 */ /* 0x000fc600078e029c */
[----:B------:R-:W-:-:S03]  /*5920*/  LEA R72, R15, R156, 0x1 ;  /* 0x0000009c0f487211 */ /* 0x000fc600078e08ff */
[----:B------:R-:W2:Y:S04]  /*5930*/  LDS.128 R12, [R13+0x18400] ;  /* 0x018400000d0c7984 */ /* 0x000ea80000000c00 */
[----:B------:R-:W3:Y:S01]  /*5940*/  LDS.128 R72, [R72+0x18400] ;  /* 0x0184000048487984 */ /* 0x000ee20000000c00 */
[----:B------:R-:W-:Y:S05]  /*5950*/  @P3 BRA `(.L_x_547) ;  /* 0x0000000400503947 */ /* 0x000fea0003800000 */
[----:B------:R-:W-:Y:S01]  /*5960*/  SHF.R.U32.HI R131, RZ, 0x10, R45 ;  /* 0x00000010ff837819 */ /* 0x000fe2000001162d */
[----:B---3--:R-:W-:Y:S01]  /*5970*/  IMAD.MOV.U32 R129, RZ, RZ, R75 ;  /* 0x000000ffff817224 */ /* 0x008fe200078e004b */
[--C-:B------:R-:W-:Y:S01]  /*5980*/  SHF.R.U64 R40, R40, 0x10, R41.reuse ;  /* 0x0000001028287819 */ /* 0x100fe20000001229 */
[----:B------:R-:W-:Y:S01]  /*5990*/  HADD2.F32 R130, -RZ, R127.H1_H1 ;  /* 0x3000007fff827230 */ /* 0x000fe20000004100 */
[----:B------:R-:W-:Y:S01]  /*59a0*/  SHF.R.U32.HI R132, RZ, 0x10, R41 ;  /* 0x00000010ff847819 */ /* 0x000fe20000011629 */
[----:B------:R-:W-:Y:S01]  /*59b0*/  HADD2.F32 R75, -RZ, R73.H0_H0 ;  /* 0x20000049ff4b7230 */ /* 0x000fe20000004100 */
[----:B------:R-:W-:Y:S01]  /*59c0*/  SHF.R.U64 R44, R44, 0x10, R45 ;  /* 0x000000102c2c7819 */ /* 0x000fe2000000122d */
[----:B--2---:R-:W-:Y:S01]  /*59d0*/  IMAD.MOV.U32 R45, RZ, RZ, R15 ;  /* 0x000000ffff2d7224 */ /* 0x004fe200078e000f */
[----:B------:R-:W-:Y:S01]  /*59e0*/  SHF.R.U64 R41, R42, 0x10, R43 ;  /* 0x000000102a297819 */ /* 0x000fe2000000122b */
[----:B------:R-:W-:Y:S01]  /*59f0*/  HADD2.F32 R15, -RZ, R13.H0_H0 ;  /* 0x2000000dff0f7230 */ /* 0x000fe20000004100 */
[--C-:B------:R-:W-:Y:S01]  /*5a00*/  SHF.R.U64 R42, R46, 0x10, R47.reuse ;  /* 0x000000102e2a7819 */ /* 0x100fe2000000122f */
[----:B------:R-:W-:Y:S01]  /*5a10*/  HADD2.F32 R131, -RZ, R131.H0_H0 ;  /* 0x20000083ff837230 */ /* 0x000fe20000004100 */
[----:B------:R-:W-:Y:S01]  /*5a20*/  SHF.R.U32.HI R47, RZ, 0x10, R47 ;  /* 0x00000010ff2f7819 */ /* 0x000fe2000001162f */
[----:B------:R-:W-:Y:S01]  /*5a30*/  HADD2.F32 R46, -RZ, R13.H1_H1 ;  /* 0x3000000dff2e7230 */ /* 0x000fe20000004100 */
[----:B------:R-:W-:Y:S01]  /*5a40*/  SHF.R.U32.HI R43, RZ, 0x10, R43 ;  /* 0x00000010ff2b7819 */ /* 0x000fe2000001162b */
[----:B------:R-:W-:-:S02]  /*5a50*/  HADD2.F32 R128, -RZ, R127.H0_H0 ;  /* 0x2000007fff807230 */ /* 0x000fc40000004100 */
[----:B------:R-:W-:Y:S02]  /*5a60*/  HADD2.F32 R73, -RZ, R73.H1_H1 ;  /* 0x30000049ff497230 */ /* 0x000fe40000004100 */
[-C--:B------:R-:W-:Y:S01]  /*5a70*/  FMUL.FTZ R134, R46, R131.reuse ;  /* 0x000000832e867220 */ /* 0x080fe20000410000 */
[----:B------:R-:W-:Y:S02]  /*5a80*/  HADD2.F32 R127, -RZ, R132.H0_H0 ;  /* 0x20000084ff7f7230 */ /* 0x000fe40000004100 */
[-C--:B------:R-:W-:Y:S01]  /*5a90*/  FMUL.FTZ R132, R75, R130.reuse ;  /* 0x000000824b847220 */ /* 0x080fe20000410000 */
[----:B------:R-:W-:Y:S01]  /*5aa0*/  FMUL.FTZ R130, R15, R130 ;  /* 0x000000820f827220 */ /* 0x000fe20000410000 */
[----:B------:R-:W-:Y:S01]  /*5ab0*/  FMUL.FTZ R133, R73, R131 ;  /* 0x0000008349857220 */ /* 0x000fe20000410000 */
[----:B------:R-:W-:Y:S02]  /*5ac0*/  HADD2.F32 R41, -RZ, R41.H0_H0 ;  /* 0x20000029ff297230 */ /* 0x000fe40000004100 */
[-C--:B------:R-:W-:Y:S01]  /*5ad0*/  FFMA.FTZ R13, R15, R128.reuse, -R132 ;  /* 0x000000800f0d7223 */ /* 0x080fe20000010884 */
[----:B------:R-:W-:Y:S01]  /*5ae0*/  FFMA.FTZ R15, R75, R128, R130 ;  /* 0x000000804b0f7223 */ /* 0x000fe20000010082 */
[----:B------:R-:W-:Y:S01]  /*5af0*/  FFMA.FTZ R128, R73, R127, R134 ;  /* 0x0000007f49807223 */ /* 0x000fe20000010086 */
[----:B------:R-:W-:-:S02]  /*5b00*/  HADD2.F32 R132, -RZ, R126.H1_H1 ;  /* 0x3000007eff847230 */ /* 0x000fc40000004100 */
[----:B------:R-:W-:Y:S01]  /*5b10*/  FFMA.FTZ R46, R46, R127, -R133 ;  /* 0x0000007f2e2e7223 */ /* 0x000fe20000010885 */
[----:B------:R-:W-:Y:S02]  /*5b20*/  HADD2.F32 R75, -RZ, R129.H0_H0 ;  /* 0x20000081ff4b7230 */ /* 0x000fe40000004100 */
[----:B------:R-:W-:Y:S01]  /*5b30*/  HADD2.F32 R130, -RZ, R126.H0_H0 ;  /* 0x2000007eff827230 */ /* 0x000fe20000004100 */
[----:B------:R-:W-:Y:S01]  /*5b40*/  F2FP.F16.F32.PACK_AB R15, R128, R15 ;  /* 0x0000000f800f723e */ /* 0x000fe200000000ff */
[----:B------:R-:W-:Y:S02]  /*5b50*/  HADD2.F32 R73, -RZ, R45.H0_H0 ;  /* 0x2000002dff497230 */ /* 0x000fe40000004100 */
[----:B------:R-:W-:Y:S01]  /*5b60*/  FMUL.FTZ R134, R75, R132 ;  /* 0x000000844b867220 */ /* 0x000fe20000410000 */
[----:B------:R-:W-:Y:S01]  /*5b70*/  HADD2.F32 R129, -RZ, R129.H1_H1 ;  /* 0x30000081ff817230 */ /* 0x000fe20000004100 */
[----:B------:R-:W-:Y:S01]  /*5b80*/  F2FP.F16.F32.PACK_AB R13, R46, R13 ;  /* 0x0000000d2e0d723e */ /* 0x000fe200000000ff */
[----:B------:R-:W-:-:S02]  /*5b90*/  HADD2.F32 R127, -RZ, R47.H0_H0 ;  /* 0x2000002fff7f7230 */ /* 0x000fc40000004100 */
[----:B------:R-:W-:Y:S01]  /*5ba0*/  FMUL.FTZ R132, R73, R132 ;  /* 0x0000008449847220 */ /* 0x000fe20000410000 */
[----:B------:R-:W-:Y:S02]  /*5bb0*/  HADD2.F32 R126, -RZ, R45.H1_H1 ;  /* 0x3000002dff7e7230 */ /* 0x000fe40000004100 */
[----:B------:R-:W-:Y:S02]  /*5bc0*/  HADD2.F32 R47, -RZ, R43.H0_H0 ;  /* 0x2000002bff2f7230 */ /* 0x000fe40000004100 */
[-C--:B------:R-:W-:Y:S01]  /*5bd0*/  FMUL.FTZ R131, R129, R127.reuse ;  /* 0x0000007f81837220 */ /* 0x080fe20000410000 */
[-C--:B------:R-:W-:Y:S01]  /*5be0*/  FFMA.FTZ R43, R73, R130.reuse, -R134 ;  /* 0x00000082492b7223 */ /* 0x080fe20000010886 */
[C---:B------:R-:W-:Y:S01]  /*5bf0*/  FMUL.FTZ R136, R126.reuse, R127 ;  /* 0x0000007f7e887220 */ /* 0x040fe20000410000 */
[----:B------:R-:W-:Y:S01]  /*5c00*/  FFMA.FTZ R45, R75, R130, R132 ;  /* 0x000000824b2d7223 */ /* 0x000fe20000010084 */
[----:B------:R-:W-:Y:S01]  /*5c10*/  FFMA.FTZ R126, R126, R47, -R131 ;  /* 0x0000002f7e7e7223 */ /* 0x000fe20000010883 */
[----:B------:R-:W-:-:S02]  /*5c20*/  HADD2.F32 R73, -RZ, R125.H0_H0 ;  /* 0x2000007dff497230 */ /* 0x000fc40000004100 */
[----:B------:R-:W-:Y:S01]  /*5c30*/  FFMA.FTZ R130, R129, R47, R136 ;  /* 0x0000002f81827223 */ /* 0x000fe20000010088 */
[----:B------:R-:W-:Y:S02]  /*5c40*/  HADD2.F32 R127, -RZ, R44.H0_H0 ;  /* 0x2000002cff7f7230 */ /* 0x000fe40000004100 */
[----:B------:R-:W-:Y:S01]  /*5c50*/  HADD2.F32 R125, -RZ, R125.H1_H1 ;  /* 0x3000007dff7d7230 */ /* 0x000fe20000004100 */
[----:B------:R-:W-:Y:S01]  /*5c60*/  F2FP.F16.F32.PACK_AB R43, R126, R43 ;  /* 0x0000002b7e2b723e */ /* 0x000fe200000000ff */
[----:B------:R-:W-:Y:S02]  /*5c70*/  HADD2.F32 R47, -RZ, R72.H0_H0 ;  /* 0x20000048ff2f7230 */ /* 0x000fe40000004100 */
[----:B------:R-:W-:Y:S02]  /*5c80*/  HADD2.F32 R44, -RZ, R12.H0_H0 ;  /* 0x2000000cff2c7230 */ /* 0x000fe40000004100 */
[----:B------:R-:W-:Y:S02]  /*5c90*/  HADD2.F32 R72, -RZ, R72.H1_H1 ;  /* 0x30000048ff487230 */ /* 0x000fe40000004100 */
[----:B------:R-:W-:Y:S01]  /*5ca0*/  FMUL.FTZ R129, R47, R125 ;  /* 0x0000007d2f817220 */ /* 0x000fe20000410000 */
[----:B------:R-:W-:-:S02]  /*5cb0*/  HADD2.F32 R12, -RZ, R12.H1_H1 ;  /* 0x3000000cff0c7230 */ /* 0x000fc40000004100 */
[----:B------:R-:W-:Y:S02]  /*5cc0*/  HADD2.F32 R75, -RZ, R40.H0_H0 ;  /* 0x20000028ff4b7230 */ /* 0x000fe40000004100 */
[----:B------:R-:W-:Y:S01]  /*5cd0*/  FMUL.FTZ R40, R44, R125 ;  /* 0x0000007d2c287220 */ /* 0x000fe20000410000 */
[-C--:B------:R-:W-:Y:S01]  /*5ce0*/  FMUL.FTZ R125, R72, R127.reuse ;  /* 0x0000007f487d7220 */ /* 0x080fe20000410000 */
[----:B------:R-:W-:Y:S01]  /*5cf0*/  FMUL.FTZ R127, R12, R127 ;  /* 0x0000007f0c7f7220 */ /* 0x000fe20000410000 */
[-C--:B------:R-:W-:Y:S01]  /*5d00*/  FFMA.FTZ R129, R44, R73.reuse, -R129 ;  /* 0x000000492c817223 */ /* 0x080fe20000010881 */
[----:B------:R-:W-:Y:S01]  /*5d10*/  FFMA.FTZ R44, R47, R73, R40 ;  /* 0x000000492f2c7223 */ /* 0x000fe20000010028 */
[-C--:B------:R-:W-:Y:S01]  /*5d20*/  FFMA.FTZ R132, R12, R75.reuse, -R125 ;  /* 0x0000004b0c847223 */ /* 0x080fe2000001087d */
[----:B------:R-:W-:Y:S01]  /*5d30*/  FFMA.FTZ R127, R72, R75, R127 ;  /* 0x0000004b487f7223 */ /* 0x000fe2000001007f */
[----:B------:R-:W-:Y:S02]  /*5d40*/  HADD2.F32 R40, -RZ, R74.H0_H0 ;  /* 0x2000004aff287230 */ /* 0x000fe40000004100 */
[----:B------:R-:W-:-:S02]  /*5d50*/  HADD2.F32 R73, -RZ, R124.H1_H1 ;  /* 0x3000007cff497230 */ /* 0x000fc40000004100 */
[----:B------:R-:W-:Y:S01]  /*5d60*/  HADD2.F32 R75, -RZ, R42.H0_H0 ;  /* 0x2000002aff4b7230 */ /* 0x000fe20000004100 */
[----:B------:R-:W-:Y:S01]  /*5d70*/  F2FP.F16.F32.PACK_AB R72, R127, R44 ;  /* 0x0000002c7f48723e */ /* 0x000fe200000000ff */
[----:B------:R-:W-:Y:S02]  /*5d80*/  HADD2.F32 R12, -RZ, R14.H0_H0 ;  /* 0x2000000eff0c7230 */ /* 0x000fe40000004100 */
[-C--:B------:R-:W-:Y:S01]  /*5d90*/  FMUL.FTZ R125, R40, R73.reuse ;  /* 0x00000049287d7220 */ /* 0x080fe20000410000 */
[----:B------:R-:W-:Y:S02]  /*5da0*/  HADD2.F32 R74, -RZ, R74.H1_H1 ;  /* 0x3000004aff4a7230 */ /* 0x000fe40000004100 */
[----:B------:R-:W-:Y:S02]  /*5db0*/  HADD2.F32 R14, -RZ, R14.H1_H1 ;  /* 0x3000000eff0e7230 */ /* 0x000fe40000004100 */
[----:B------:R-:W-:Y:S01]  /*5dc0*/  FMUL.FTZ R73, R12, R73 ;  /* 0x000000490c497220 */ /* 0x000fe20000410000 */
[----:B------:R-:W-:-:S02]  /*5dd0*/  HADD2.F32 R47, -RZ, R124.H0_H0 ;  /* 0x2000007cff2f7230 */ /* 0x000fc40000004100 */
[-C--:B------:R-:W-:Y:S01]  /*5de0*/  FMUL.FTZ R131, R74, R75.reuse ;  /* 0x0000004b4a837220 */ /* 0x080fe20000410000 */
[----:B------:R-:W-:Y:S02]  /*5df0*/  FMUL.FTZ R75, R14, R75 ;  /* 0x0000004b0e4b7220 */ /* 0x000fe40000410000 */
[-C--:B------:R-:W-:Y:S01]  /*5e00*/  FFMA.FTZ R73, R40, R47.reuse, R73 ;  /* 0x0000002f28497223 */ /* 0x080fe20000010049 */
[----:B------:R-:W-:Y:S01]  /*5e10*/  FFMA.FTZ R125, R12, R47, -R125 ;  /* 0x0000002f0c7d7223 */ /* 0x000fe2000001087d */
[-C--:B------:R-:W-:Y:S01]  /*5e20*/  FFMA.FTZ R74, R74, R41.reuse, R75 ;  /* 0x000000294a4a7223 */ /* 0x080fe2000001004b */
[----:B------:R-:W-:Y:S01]  /*5e30*/  FFMA.FTZ R14, R14, R41, -R131 ;  /* 0x000000290e0e7223 */ /* 0x000fe20000010883 */
[----:B------:R-:W-:Y:S02]  /*5e40*/  F2FP.F16.F32.PACK_AB R75, R130, R45 ;  /* 0x0000002d824b723e */ /* 0x000fe400000000ff */
[----:B------:R-:W-:Y:S02]  /*5e50*/  F2FP.F16.F32.PACK_AB R12, R132, R129 ;  /* 0x00000081840c723e */ /* 0x000fe400000000ff */
[----:B------:R-:W-:-:S02]  /*5e60*/  F2FP.F16.F32.PACK_AB R74, R74, R73 ;  /* 0x000000494a4a723e */ /* 0x000fc400000000ff */
[----:B------:R-:W-:Y:S01]  /*5e70*/  MOV R73, R15 ;  /* 0x0000000f00497202 */ /* 0x000fe20000000f00 */
[----:B------:R-:W-:Y:S01]  /*5e80*/  IMAD.MOV.U32 R15, RZ, RZ, R43 ;  /* 0x000000ffff0f7224 */ /* 0x000fe200078e002b */
[----:B------:R-:W-:-:S07]  /*5e90*/  F2FP.F16.F32.PACK_AB R14, R14, R125 ;  /* 0x0000007d0e0e723e */ /* 0x000fce00000000ff */
.L_x_547:
[----:B------:R-:W-:Y:S05]  /*5ea0*/  BSYNC B2 ;  /* 0x0000000000027941 */ /* 0x000fea0003800000 */
.L_x_546:
[----:B------:R-:W-:Y:S01]  /*5eb0*/  ISETP.GE.AND P4, PT, R11, R110, PT ;  /* 0x0000006e0b00720c */ /* 0x000fe20003f86270 */
[----:B--2---:R4:W-:-:S12]  /*5ec0*/  ST.E.128 desc[UR42][R104.64], R12 ;  /* 0x0000000c68007985 */ /* 0x0049d8000c101d2a */
[----:B------:R-:W-:-:S05]  /*5ed0*/  @!P4 IMAD.WIDE R106, R11, 0x2, R106 ;  /* 0x000000020b6ac825 */ /* 0x000fca00078e026a */
[----:B---3--:R4:W-:Y:S02]  /*5ee0*/  @!P4 ST.E.128 desc[UR42][R106.64], R72 ;  /* 0x000000486a00c985 */ /* 0x0089e4000c101d2a */
.L_x_545:
[----:B------:R-:W-:Y:S05]  /*5ef0*/  BSYNC B1 ;  /* 0x0000000000017941 */ /* 0x000fea0003800000 */
.L_x_544:
[----:B------:R-:W-:-:S03]  /*5f00*/  UMOV UR4, 0xffffffff ;  /* 0xffffffff00047882 */ /* 0x000fc60000000000 */
[----:B------:R-:W-:Y:S05]  /*5f10*/  BRA.DIV UR4, `(.L_x_548) ;  /* 0x0000016e04887947 */ /* 0x000fea000b800000 */
[----:B------:R0:W0:Y:S04]  /*5f20*/  SHFL.IDX PT, R47, R108, 0x1, 0x181f ;  /* 0x00381f006c2f7f89 */ /* 0x00002800000e0000 */
[----:B------:R0:W0:Y:S02]  /*5f30*/  SHFL.IDX PT, R46, R109, 0x1, 0x181f ;  /* 0x00381f006d2e7f89 */ /* 0x00002400000e0000 */
.L_x_833:
[----:B------:R-:W-:Y:S01]  /*5f40*/  VIADD R11, R153, 0x20 ;  /* 0x00000020990b7836 */ /* 0x000fe20000000000 */
[----:B------:R-:W-:Y:S04]  /*5f50*/  BSSY B1, `(.L_x_549) ;  /* 0x0000076000017945 */ /* 0x000fe80003800000 */
[----:B------:R-:W-:-:S13]  /*5f60*/  ISETP.GE.OR P4, PT, R11, R98, P1 ;  /* 0x000000620b00720c */ /* 0x000fda0000f86670 */
[----:B------:R-:W-:Y:S05]  /*5f70*/  @P4 BRA `(.L_x_550) ;  /* 0x0000000400cc4947 */ /* 0x000fea0003800000 */
[----:B------:R-:W-:Y:S01]  /*5f80*/  SEL R11, R37, R112, !P0 ;  /* 0x00000070250b7207 */ /* 0x000fe20004000000 */
[----:B------:R-:W-:Y:S01]  /*5f90*/  BSSY B2, `(.L_x_551) ;  /* 0x000006d000027945 */ /* 0x000fe20003800000 */
[----:B----4-:R-:W-:Y:S02]  /*5fa0*/  SHF.R.U32.HI R14, RZ, 0x3, R193 ;  /* 0x00000003ff0e7819 */ /* 0x010fe400000116c1 */
[----:B------:R-:W-:Y:S02]  /*5fb0*/  SHF.R.S32.HI R12, RZ, 0x1f, R11 ;  /* 0x0000001fff0c7819 */ /* 0x000fe4000001140b */
[C---:B0-----:R-:W-:Y:S02]  /*5fc0*/  LEA R44, P4, R77.reuse, R46, 0x1 ;  /* 0x0000002e4d2c7211 */ /* 0x041fe400078808ff */
[----:B------:R-:W-:Y:S02]  /*5fd0*/  LEA.HI R12, R12, R11, RZ, 0x4 ;  /* 0x0000000b0c0c7211 */ /* 0x000fe400078f20ff */
[----:B------:R-:W-:-:S02]  /*5fe0*/  LEA.HI.X R45, R77, R47, R81, 0x1, P4 ;  /* 0x0000002f4d2d7211 */ /* 0x000fc400020f0c51 */
[----:B------:R-:W-:-:S04]  /*5ff0*/  LEA.HI.SX32 R12, R12, R79, 0x1c ;  /* 0x0000004f0c0c7211 */ /* 0x000fc800078fe2ff */
[----:B------:R-:W-:Y:S02]  /*6000*/  SHF.R.S32.HI R13, RZ, 0x1f, R12 ;  /* 0x0000001fff0d7819 */ /* 0x000fe4000001140c */
[----:B------:R-:W-:Y:S02]  /*6010*/  SHF.L.U32 R11, R12, 0x3, RZ ;  /* 0x000000030c0b7819 */ /* 0x000fe400000006ff */
[----:B------:R-:W-:Y:S02]  /*6020*/  LEA.HI R13, R13, R12, RZ, 0x3 ;  /* 0x0000000c0d0d7211 */ /* 0x000fe400078f18ff */
[----:B------:R-:W-:-:S03]  /*6030*/  LOP3.LUT R12, R193, 0x38, R11, 0xf8, !PT ;  /* 0x00000038c10c7812 */ /* 0x000fc600078ef80b */
[----:B------:R-:W-:Y:S01]  /*6040*/  IMAD.SHL.U32 R13, R13, 0x400, RZ ;  /* 0x000004000d0d7824 */ /* 0x000fe200078e00ff */
[----:B------:R-:W-:-:S04]  /*6050*/  LOP3.LUT R12, R12, R14, RZ, 0x3c, !PT ;  /* 0x0000000e0c0c7212 */ /* 0x000fc800078e3cff */
[----:B------:R-:W-:-:S04]  /*6060*/  LOP3.LUT R13, R13, 0x7fffe000, RZ, 0xc0, !PT ;  /* 0x7fffe0000d0d7812 */ /* 0x000fc800078ec0ff */
[----:B------:R-:W-:Y:S01]  /*6070*/  IADD3 R12, R12, R13, R199 ;  /* 0x0000000d0c0c7210 */ /* 0x000fe20007ffe0c7 */
[----:B------:R-:W-:-:S03]  /*6080*/  IMAD R13, R155, 0x4000, R4 ;  /* 0x000040009b0d7824 */ /* 0x000fc600078e0204 */
[----:B------:R-:W-:Y:S01]  /*6090*/  LEA R15, R155, R12, 0xe ;  /* 0x0000000c9b0f7211 */ /* 0x000fe200078e70ff */
[----:B------:R-:W-:-:S04]  /*60a0*/  IMAD R13, R13, 0x2, R156 ;  /* 0x000000020d0d7824 */ /* 0x000fc800078e029c */
[----:B------:R-:W-:Y:S02]  /*60b0*/  IMAD R40, R15, 0x2, R156 ;  /* 0x000000020f287824 */ /* 0x000fe400078e029c */
[----:B------:R-:W0:Y:S04]  /*60c0*/  LDS.128 R12, [R13+0x18400] ;  /* 0x018400000d0c7984 */ /* 0x000e280000000c00 */
[----:B------:R-:W4:Y:S01]  /*60d0*/  LDS.128 R40, [R40+0x18400] ;  /* 0x0184000028287984 */ /* 0x000f220000000c00 */
[----:B------:R-:W-:Y:S05]  /*60e0*/  @P3 BRA `(.L_x_552) ;  /* 0x00000004005c3947 */ /* 0x000fea0003800000 */
[----:B------:R-:W-:Y:S02]  /*60f0*/  SHF.R.U64 R72, R48, 0x10, R49 ;  /* 0x0000001030487819 */ /* 0x000fe40000001231 */
[----:B------:R-:W-:Y:S02]  /*6100*/  SHF.R.U64 R48, R50, 0x10, R51 ;  /* 0x0000001032307819 */ /* 0x000fe40000001233 */
[----:B0-----:R-:W-:Y:S01]  /*6110*/  MOV R50, R12 ;  /* 0x0000000c00327202 */ /* 0x001fe20000000f00 */
[----:B----4-:R-:W-:Y:S01]  /*6120*/  IMAD.MOV.U32 R12, RZ, RZ, R41 ;  /* 0x000000ffff0c7224 */ /* 0x010fe200078e0029 */
[----:B------:R-:W-:Y:S01]  /*6130*/  SHF.R.U32.HI R74, RZ, 0x10, R53 ;  /* 0x00000010ff4a7819 */ /* 0x000fe20000011635 */
[----:B------:R-:W-:Y:S01]  /*6140*/  HADD2.F32 R72, -RZ, R72.H0_H0 ;  /* 0x20000048ff487230 */ /* 0x000fe20000004100 */
[----:B------:R-:W-:Y:S02]  /*6150*/  SHF.R.U32.HI R73, RZ, 0x10, R49 ;  /* 0x00000010ff497819 */ /* 0x000fe40000011631 */
[----:B------:R-:W-:Y:S01]  /*6160*/  SHF.R.U64 R52, R52, 0x10, R53 ;  /* 0x0000001034347819 */ /* 0x000fe20000001235 */
[----:B------:R-:W-:Y:S01]  /*6170*/  IMAD.MOV.U32 R53, RZ, RZ, R43 ;  /* 0x000000ffff357224 */ /* 0x000fe200078e002b */
[----:B------:R-:W-:Y:S01]  /*6180*/  SHF.R.U32.HI R105, RZ, 0x10, R51 ;  /* 0x00000010ff697819 */ /* 0x000fe20000011633 */
[----:B------:R-:W-:Y:S01]  /*6190*/  IMAD.MOV.U32 R51, RZ, RZ, R40 ;  /* 0x000000ffff337224 */ /* 0x000fe200078e0028 */
[--C-:B------:R-:W-:Y:S01]  /*61a0*/  SHF.R.U64 R49, R54, 0x10, R55.reuse ;  /* 0x0000001036317819 */ /* 0x100fe20000001237 */
[----:B------:R-:W-:Y:S01]  /*61b0*/  HADD2.F32 R40, -RZ, R12.H0_H0 ;  /* 0x2000000cff287230 */ /* 0x000fe20000004100 */
[----:B------:R-:W-:Y:S01]  /*61c0*/  SHF.R.U32.HI R75, RZ, 0x10, R55 ;  /* 0x00000010ff4b7819 */ /* 0x000fe20000011637 */
[--C-:B------:R-:W-:Y:S01]  /*61d0*/  HADD2.F32 R55, -RZ, R123.reuse.H0_H0 ;  /* 0x2000007bff377230 */ /* 0x100fe20000004100 */
[----:B------:R-:W-:Y:S01]  /*61e0*/  MOV R41, R15 ;  /* 0x0000000f00297202 */ /* 0x000fe20000000f00 */
[----:B------:R-:W-:-:S02]  /*61f0*/  HADD2.F32 R123, -RZ, R123.H1_H1 ;  /* 0x3000007bff7b7230 */ /* 0x000fc40000004100 */
[----:B------:R-:W-:Y:S02]  /*6200*/  HADD2.F32 R43, -RZ, R12.H1_H1 ;  /* 0x3000000cff2b7230 */ /* 0x000fe40000004100 */
[--C-:B------:R-:W-:Y:S02]  /*6210*/  HADD2.F32 R12, -RZ, R13.reuse.H0_H0 ;  /* 0x2000000dff0c7230 */ /* 0x100fe40000004100 */
[----:B------:R-:W-:Y:S02]  /*6220*/  HADD2.F32 R74, -RZ, R74.H0_H0 ;  /* 0x2000004aff4a7230 */ /* 0x000fe40000004100 */
[----:B------:R-:W-:Y:S02]  /*6230*/  HADD2.F32 R15, -RZ, R13.H1_H1 ;  /* 0x3000000dff0f7230 */ /* 0x000fe40000004100 */
[-C--:B------:R-:W-:Y:S01]  /*6240*/  FMUL.FTZ R13, R40, R123.reuse ;  /* 0x0000007b280d7220 */ /* 0x080fe20000410000 */
[----:B------:R-:W-:Y:S02]  /*6250*/  HADD2.F32 R54, -RZ, R73.H0_H0 ;  /* 0x20000049ff367230 */ /* 0x000fe40000004100 */
[C---:B------:R-:W-:Y:S01]  /*6260*/  FMUL.FTZ R123, R12.reuse, R123 ;  /* 0x0000007b0c7b7220 */ /* 0x040fe20000410000 */
[-C--:B------:R-:W-:Y:S01]  /*6270*/  FMUL.FTZ R104, R43, R74.reuse ;  /* 0x0000004a2b687220 */ /* 0x080fe20000410000 */
[C---:B------:R-:W-:Y:S01]  /*6280*/  FMUL.FTZ R74, R15.reuse, R74 ;  /* 0x0000004a0f4a7220 */ /* 0x040fe20000410000 */
[-C--:B------:R-:W-:Y:S01]  /*6290*/  FFMA.FTZ R12, R12, R55.reuse, -R13 ;  /* 0x000000370c0c7223 */ /* 0x080fe2000001080d */
[----:B------:R-:W-:Y:S01]  /*62a0*/  FFMA.FTZ R13, R40, R55, R123 ;  /* 0x00000037280d7223 */ /* 0x000fe2000001007b */
[-C--:B------:R-:W-:Y:S01]  /*62b0*/  FFMA.FTZ R15, R15, R54.reuse, -R104 ;  /* 0x000000360f0f7223 */ /* 0x080fe20000010868 */
[----:B------:R-:W-:Y:S01]  /*62c0*/  FFMA.FTZ R40, R43, R54, R74 ;  /* 0x000000362b287223 */ /* 0x000fe2000001004a */
[----:B------:R-:W-:-:S02]  /*62d0*/  HADD2.F32 R73, -RZ, R122.H1_H1 ;  /* 0x3000007aff497230 */ /* 0x000fc40000004100 */
[--C-:B------:R-:W-:Y:S01]  /*62e0*/  HADD2.F32 R54, -RZ, R53.reuse.H0_H0 ;  /* 0x20000035ff367230 */ /* 0x100fe20000004100 */
[----:B------:R-:W-:Y:S01]  /*62f0*/  F2FP.F16.F32.PACK_AB R15, R15, R12 ;  /* 0x0000000c0f0f723e */ /* 0x000fe200000000ff */
[----:B------:R-:W-:Y:S02]  /*6300*/  HADD2.F32 R53, -RZ, R53.H1_H1 ;  /* 0x30000035ff357230 */ /* 0x000fe40000004100 */
[----:B------:R-:W-:Y:S02]  /*6310*/  HADD2.F32 R104, -RZ, R75.H0_H0 ;  /* 0x2000004bff687230 */ /* 0x000fe40000004100 */
[----:B---3--:R-:W-:Y:S01]  /*6320*/  FMUL.FTZ R106, R54, R73 ;  /* 0x00000049366a7220 */ /* 0x008fe20000410000 */
[----:B------:R-:W-:Y:S02]  /*6330*/  HADD2.F32 R55, -RZ, R120.H1_H1 ;  /* 0x30000078ff377230 */ /* 0x000fe40000004100 */
[--C-:B------:R-:W-:Y:S02]  /*6340*/  HADD2.F32 R43, -RZ, R41.reuse.H0_H0 ;  /* 0x20000029ff2b7230 */ /* 0x100fe40000004100 */
[----:B------:R-:W-:Y:S01]  /*6350*/  FMUL.FTZ R124, R53, R104 ;  /* 0x00000068357c7220 */ /* 0x000fe20000410000 */
[----:B------:R-:W-:-:S02]  /*6360*/  HADD2.F32 R41, -RZ, R41.H1_H1 ;  /* 0x30000029ff297230 */ /* 0x000fc40000004100 */
[----:B------:R-:W-:Y:S02]  /*6370*/  HADD2.F32 R74, -RZ, R105.H0_H0 ;  /* 0x20000069ff4a7230 */ /* 0x000fe40000004100 */
[C---:B------:R-:W-:Y:S01]  /*6380*/  FMUL.FTZ R73, R43.reuse, R73 ;  /* 0x000000492b497220 */ /* 0x040fe20000410000 */
[-C--:B------:R-:W-:Y:S01]  /*6390*/  FFMA.FTZ R106, R43, R55.reuse, -R106 ;  /* 0x000000372b6a7223 */ /* 0x080fe2000001086a */
[C---:B------:R-:W-:Y:S01]  /*63a0*/  FMUL.FTZ R104, R41.reuse, R104 ;  /* 0x0000006829687220 */ /* 0x040fe20000410000 */
[----:B------:R-:W-:Y:S02]  /*63b0*/  HADD2.F32 R122, -RZ, R122.H0_H0 ;  /* 0x2000007aff7a7230 */ /* 0x000fe40000004100 */
[----:B------:R-:W-:Y:S01]  /*63c0*/  FFMA.FTZ R105, R41, R74, -R124 ;  /* 0x0000004a29697223 */ /* 0x000fe2000001087c */
[----:B------:R-:W-:Y:S02]  /*63d0*/  HADD2.F32 R43, -RZ, R51.H0_H0 ;  /* 0x20000033ff2b7230 */ /* 0x000fe40000004100 */
[----:B------:R-:W-:Y:S01]  /*63e0*/  FFMA.FTZ R75, R54, R55, R73 ;  /* 0x00000037364b7223 */ /* 0x000fe20000010049 */
[----:B------:R-:W-:-:S02]  /*63f0*/  HADD2.F32 R52, -RZ, R52.H0_H0 ;  /* 0x20000034ff347230 */ /* 0x000fc40000004100 */
[----:B------:R-:W-:Y:S01]  /*6400*/  FFMA.FTZ R104, R53, R74, R104 ;  /* 0x0000004a35687223 */ /* 0x000fe20000010068 */
[--C-:B------:R-:W-:Y:S02]  /*6410*/  HADD2.F32 R41, -RZ, R50.reuse.H0_H0 ;  /* 0x20000032ff297230 */ /* 0x100fe40000004100 */
[----:B------:R-:W-:Y:S01]  /*6420*/  FMUL.FTZ R54, R43, R122 ;  /* 0x0000007a2b367220 */ /* 0x000fe20000410000 */
[----:B------:R-:W-:Y:S01]  /*6430*/  HADD2.F32 R51, -RZ, R51.H1_H1 ;  /* 0x30000033ff337230 */ /* 0x000fe20000004100 */
[----:B------:R-:W-:Y:S01]  /*6440*/  F2FP.F16.F32.PACK_AB R105, R105, R106 ;  /* 0x0000006a6969723e */ /* 0x000fe200000000ff */
[----:B------:R-:W-:Y:S02]  /*6450*/  HADD2.F32 R50, -RZ, R50.H1_H1 ;  /* 0x30000032ff327230 */ /* 0x000fe40000004100 */
[----:B------:R-:W-:Y:S01]  /*6460*/  FMUL.FTZ R122, R41, R122 ;  /* 0x0000007a297a7220 */ /* 0x000fe20000410000 */
[----:B------:R-:W-:Y:S02]  /*6470*/  HADD2.F32 R120, -RZ, R120.H0_H0 ;  /* 0x20000078ff787230 */ /* 0x000fe40000004100 */
[-C--:B------:R-:W-:Y:S01]  /*6480*/  FMUL.FTZ R53, R51, R52.reuse ;  /* 0x0000003433357220 */ /* 0x080fe20000410000 */
[----:B------:R-:W-:-:S02]  /*6490*/  FMUL.FTZ R52, R50, R52 ;  /* 0x0000003432347220 */ /* 0x000fc40000410000 */
[-C--:B------:R-:W-:Y:S01]  /*64a0*/  FFMA.FTZ R122, R43, R120.reuse, R122 ;  /* 0x000000782b7a7223 */ /* 0x080fe2000001007a */
[----:B------:R-:W-:Y:S01]  /*64b0*/  FFMA.FTZ R54, R41, R120, -R54 ;  /* 0x0000007829367223 */ /* 0x000fe20000010836 */
[-C--:B------:R-:W-:Y:S01]  /*64c0*/  FFMA.FTZ R55, R51, R72.reuse, R52 ;  /* 0x0000004833377223 */ /* 0x080fe20000010034 */
[----:B------:R-:W-:Y:S02]  /*64d0*/  HADD2.F32 R43, -RZ, R42.H0_H0 ;  /* 0x2000002aff2b7230 */ /* 0x000fe40000004100 */
[----:B------:R-:W-:Y:S01]  /*64e0*/  FFMA.FTZ R53, R50, R72, -R53 ;  /* 0x0000004832357223 */ /* 0x000fe20000010835 */
[----:B------:R-:W-:Y:S02]  /*64f0*/  HADD2.F32 R52, -RZ, R121.H1_H1 ;  /* 0x30000079ff347230 */ /* 0x000fe40000004100 */
[----:B------:R-:W-:Y:S02]  /*6500*/  HADD2.F32 R51, -RZ, R49.H0_H0 ;  /* 0x20000031ff337230 */ /* 0x000fe40000004100 */
[----:B------:R-:W-:Y:S01]  /*6510*/  HADD2.F32 R41, -RZ, R14.H0_H0 ;  /* 0x2000000eff297230 */ /* 0x000fe20000004100 */
[----:B------:R-:W-:Y:S01]  /*6520*/  F2FP.F16.F32.PACK_AB R12, R53, R54 ;  /* 0x00000036350c723e */ /* 0x000fe200000000ff */
[----:B------:R-:W-:-:S02]  /*6530*/  HADD2.F32 R42, -RZ, R42.H1_H1 ;  /* 0x3000002aff2a7230 */ /* 0x000fc40000004100 */
[----:B------:R-:W-:Y:S02]  /*6540*/  HADD2.F32 R14, -RZ, R14.H1_H1 ;  /* 0x3000000eff0e7230 */ /* 0x000fe40000004100 */
[----:B------:R-:W-:Y:S02]  /*6550*/  HADD2.F32 R49, -RZ, R48.H0_H0 ;  /* 0x20000030ff317230 */ /* 0x000fe40000004100 */
[-C--:B------:R-:W-:Y:S01]  /*6560*/  FMUL.FTZ R48, R43, R52.reuse ;  /* 0x000000342b307220 */ /* 0x080fe20000410000 */
[----:B------:R-:W-:Y:S02]  /*6570*/  HADD2.F32 R50, -RZ, R121.H0_H0 ;  /* 0x20000079ff327230 */ /* 0x000fe40000004100 */
[-C--:B------:R-:W-:Y:S01]  /*6580*/  FMUL.FTZ R73, R42, R51.reuse ;  /* 0x000000332a497220 */ /* 0x080fe20000410000 */
[C---:B------:R-:W-:Y:S01]  /*6590*/  FMUL.FTZ R52, R41.reuse, R52 ;  /* 0x0000003429347220 */ /* 0x040fe20000410000 */
[----:B------:R-:W-:Y:S01]  /*65a0*/  FMUL.FTZ R51, R14, R51 ;  /* 0x000000330e337220 */ /* 0x000fe20000410000 */
[----:B------:R-:W-:-:S02]  /*65b0*/  FFMA.FTZ R48, R41, R50, -R48 ;  /* 0x0000003229307223 */ /* 0x000fc40000010830 */
[----:B------:R-:W-:Y:S01]  /*65c0*/  FFMA.FTZ R52, R43, R50, R52 ;  /* 0x000000322b347223 */ /* 0x000fe20000010034 */
[-C--:B------:R-:W-:Y:S01]  /*65d0*/  FFMA.FTZ R73, R14, R49.reuse, -R73 ;  /* 0x000000310e497223 */ /* 0x080fe20000010849 */
[----:B------:R-:W-:Y:S01]  /*65e0*/  FFMA.FTZ R51, R42, R49, R51 ;  /* 0x000000312a337223 */ /* 0x000fe20000010033 */
[----:B------:R-:W-:Y:S01]  /*65f0*/  F2FP.F16.F32.PACK_AB R41, R40, R13 ;  /* 0x0000000d2829723e */ /* 0x000fe200000000ff */
[----:B------:R-:W-:Y:S01]  /*6600*/  IMAD.MOV.U32 R13, RZ, RZ, R15 ;  /* 0x000000ffff0d7224 */ /* 0x000fe200078e000f */
[----:B------:R-:W-:Y:S02]  /*6610*/  F2FP.F16.F32.PACK_AB R43, R104, R75 ;  /* 0x0000004b682b723e */ /* 0x000fe400000000ff */
[----:B------:R-:W-:Y:S02]  /*6620*/  F2FP.F16.F32.PACK_AB R40, R55, R122 ;  /* 0x0000007a3728723e */ /* 0x000fe400000000ff */
[----:B------:R-:W-:Y:S02]  /*6630*/  F2FP.F16.F32.PACK_AB R14, R73, R48 ;  /* 0x00000030490e723e */ /* 0x000fe400000000ff */
[----:B------:R-:W-:-:S02]  /*6640*/  F2FP.F16.F32.PACK_AB R42, R51, R52 ;  /* 0x00000034332a723e */ /* 0x000fc400000000ff */
[----:B------:R-:W-:-:S07]  /*6650*/  MOV R15, R105 ;  /* 0x00000069000f7202 */ /* 0x000fce0000000f00 */
.L_x_552:
[----:B------:R-:W-:Y:S05]  /*6660*/  BSYNC B2 ;  /* 0x0000000000027941 */ /* 0x000fea0003800000 */
.L_x_551:
[----:B------:R-:W-:Y:S01]  /*6670*/  ISETP.GE.AND P4, PT, R11, R110, PT ;  /* 0x0000006e0b00720c */ /* 0x000fe20003f86270 */
[----:B0-----:R0:W-:-:S12]  /*6680*/  ST.E.128 desc[UR42][R44.64], R12 ;  /* 0x0000000c2c007985 */ /* 0x0011d8000c101d2a */
[----:B------:R-:W-:-:S05]  /*6690*/  @!P4 IMAD.WIDE R46, R11, 0x2, R46 ;  /* 0x000000020b2ec825 */ /* 0x000fca00078e022e */
[----:B----4-:R0:W-:Y:S02]  /*66a0*/  @!P4 ST.E.128 desc[UR42][R46.64], R40 ;  /* 0x000000282e00c985 */ /* 0x0101e4000c101d2a */
.L_x_550:
[----:B------:R-:W-:Y:S05]  /*66b0*/  BSYNC B1 ;  /* 0x0000000000017941 */ /* 0x000fea0003800000 */
.L_x_549:
[----:B------:R-:W-:-:S03]  /*66c0*/  UMOV UR4, 0xffffffff ;  /* 0xffffffff00047882 */ /* 0x000fc60000000000 */
[----:B------:R-:W-:Y:S05]  /*66d0*/  BRA.DIV UR4, `(.L_x_553) ;  /* 0x0000016604e47947 */ /* 0x000fea000b800000 */
[----:B0-----:R0:W0:Y:S04]  /*66e0*/  SHFL.IDX PT, R47, R108, 0x2, 0x181f ;  /* 0x00581f006c2f7f89 */ /* 0x00102800000e0000 */
[----:B------:R0:W0:Y:S02]  /*66f0*/  SHFL.IDX PT, R46, R109, 0x2, 0x181f ;  /* 0x00581f006d2e7f89 */ /* 0x00002400000e0000 */
.L_x_837:
        /* <DEDUP_REMOVED lines=12> */
[----:B------:R-:W-:Y:S01]  /*67c0*/  SHF.R.S32.HI R13, RZ, 0x1f, R12 ;  /* 0x0000001fff0d7819 */ /* 0x000fe2000001140c */
[----:B------:R-:W-:-:S03]  /*67d0*/  IMAD.SHL.U32 R11, R12, 0x8, RZ ;  /* 0x000000080c0b7824 */ /* 0x000fc600078e00ff */
[----:B------:R-:W-:Y:S02]  /*67e0*/  LEA.HI R13, R13, R12, RZ, 0x3 ;  /* 0x0000000c0d0d7211 */ /* 0x000fe400078f18ff */
[----:B------:R-:W-:Y:S02]  /*67f0*/  LOP3.LUT R12, R192, 0x38, R11, 0xf8, !PT ;  /* 0x00000038c00c7812 */ /* 0x000fe400078ef80b */
[----:B------:R-:W-:Y:S02]  /*6800*/  SHF.L.U32 R14, R13, 0xa, RZ ;  /* 0x0000000a0d0e7819 */ /* 0x000fe400000006ff */
[----:B------:R-:W-:Y:S02]  /*6810*/  LOP3.LUT R13, R12, R15, RZ, 0x3c, !PT ;  /* 0x0000000f0c0d7212 */ /* 0x000fe400078e3cff */
[----:B------:R-:W-:-:S04]  /*6820*/  LOP3.LUT R12, R14, 0x7fffe000, RZ, 0xc0, !PT ;  /* 0x7fffe0000e0c7812 */ /* 0x000fc800078ec0ff */
[----:B------:R-:W-:Y:S01]  /*6830*/  IADD3 R12, R13, R12, R198 ;  /* 0x0000000c0d0c7210 */ /* 0x000fe20007ffe0c6 */
[----:B------:R-:W-:-:S04]  /*6840*/  IMAD R13, R155, 0x4000, R5 ;  /* 0x000040009b0d7824 */ /* 0x000fc800078e0205 */
[----:B------:R-:W-:Y:S01]  /*6850*/  IMAD R15, R155, 0x4000, R12 ;  /* 0x000040009b0f7824 */ /* 0x000fe200078e020c */
[----:B------:R-:W-:-:S03]  /*6860*/  LEA R13, R13, R156, 0x1 ;  /* 0x0000009c0d0d7211 */ /* 0x000fc600078e08ff */
[----:B------:R-:W-:-:S03]  /*6870*/  IMAD R40, R15, 0x2, R156 ;  /* 0x000000020f287824 */ /* 0x000fc600078e029c */
[----:B------:R-:W0:Y:S04]  /*6880*/  LDS.128 R12, [R13+0x18400] ;  /* 0x018400000d0c7984 */ /* 0x000e280000000c00 */
[----:B------:R-:W4:Y:S01]  /*6890*/  LDS.128 R40, [R40+0x18400] ;  /* 0x0184000028287984 */ /* 0x000f220000000c00 */
[----:B------:R-:W-:Y:S05]  /*68a0*/  @P3 BRA `(.L_x_557) ;  /* 0x0000000400583947 */ /* 0x000fea0003800000 */
[----:B------:R-:W-:Y:S01]  /*68b0*/  SHF.R.U32.HI R54, RZ, 0x10, R61 ;  /* 0x00000010ff367819 */ /* 0x000fe2000001163d */
[----:B----4-:R-:W-:Y:S01]  /*68c0*/  IMAD.MOV.U32 R49, RZ, RZ, R40 ;  /* 0x000000ffff317224 */ /* 0x010fe200078e0028 */
[----:B0-----:R-:W-:Y:S01]  /*68d0*/  MOV R40, R14 ;  /* 0x0000000e00287202 */ /* 0x001fe20000000f00 */
[----:B------:R-:W-:Y:S01]  /*68e0*/  IMAD.MOV.U32 R50, RZ, RZ, R42 ;  /* 0x000000ffff327224 */ /* 0x000fe200078e002a */
[--C-:B------:R-:W-:Y:S01]  /*68f0*/  SHF.R.U32.HI R52, RZ, 0x10, R57.reuse ;  /* 0x00000010ff347819 */ /* 0x100fe20000011639 */
[----:B------:R-:W-:Y:S01]  /*6900*/  HADD2.F32 R53, -RZ, R119.H1_H1 ;  /* 0x30000077ff357230 */ /* 0x000fe20000004100 */
[----:B------:R-:W-:Y:S01]  /*6910*/  SHF.R.U64 R73, R56, 0x10, R57 ;  /* 0x0000001038497819 */ /* 0x000fe20000001239 */
[----:B------:R-:W-:Y:S01]  /*6920*/  HADD2.F32 R42, -RZ, R41.H0_H0 ;  /* 0x20000029ff2a7230 */ /* 0x000fe20000004100 */
[----:B------:R-:W-:Y:S01]  /*6930*/  SHF.R.U64 R72, R60, 0x10, R61 ;  /* 0x000000103c487819 */ /* 0x000fe2000000123d */
[----:B------:R-:W-:Y:S01]  /*6940*/  HADD2.F32 R14, -RZ, R13.H0_H0 ;  /* 0x2000000dff0e7230 */ /* 0x000fe20000004100 */
[----:B------:R-:W-:Y:S01]  /*6950*/  SHF.R.U64 R48, R58, 0x10, R59 ;  /* 0x000000103a307819 */ /* 0x000fe2000000123b */
[----:B------:R-:W-:-:S02]  /*6960*/  HADD2.F32 R41, -RZ, R41.H1_H1 ;  /* 0x30000029ff297230 */ /* 0x000fc40000004100 */
[-C--:B------:R-:W-:Y:S01]  /*6970*/  FMUL.FTZ R55, R42, R53.reuse ;  /* 0x000000352a377220 */ /* 0x080fe20000410000 */
[----:B------:R-:W-:Y:S02]  /*6980*/  HADD2.F32 R54, -RZ, R54.H0_H0 ;  /* 0x20000036ff367230 */ /* 0x000fe40000004100 */
[----:B------:R-:W-:Y:S01]  /*6990*/  FMUL.FTZ R53, R14, R53 ;  /* 0x000000350e357220 */ /* 0x000fe20000410000 */
[----:B------:R-:W-:Y:S01]  /*69a0*/  HADD2.F32 R51, -RZ, R117.H1_H1 ;  /* 0x30000075ff337230 */ /* 0x000fe20000004100 */
[----:B------:R-:W-:Y:S01]  /*69b0*/  SHF.R.U32.HI R58, RZ, 0x10, R59 ;  /* 0x00000010ff3a7819 */ /* 0x000fe2000001163b */
[----:B------:R-:W-:Y:S02]  /*69c0*/  HADD2.F32 R13, -RZ, R13.H1_H1 ;  /* 0x3000000dff0d7230 */ /* 0x000fe40000004100 */
[-C--:B------:R-:W-:Y:S01]  /*69d0*/  FMUL.FTZ R56, R41, R54.reuse ;  /* 0x0000003629387220 */ /* 0x080fe20000410000 */
[----:B------:R-:W-:Y:S01]  /*69e0*/  HADD2.F32 R52, -RZ, R52.H0_H0 ;  /* 0x20000034ff347230 */ /* 0x000fe20000004100 */
[----:B------:R-:W-:Y:S01]  /*69f0*/  SHF.R.U64 R61, R62, 0x10, R63 ;  /* 0x000000103e3d7819 */ /* 0x000fe2000000123f */
[-C--:B------:R-:W-:Y:S01]  /*6a00*/  FFMA.FTZ R55, R14, R51.reuse, -R55 ;  /* 0x000000330e377223 */ /* 0x080fe20000010837 */
[----:B------:R-:W-:Y:S01]  /*6a10*/  FFMA.FTZ R53, R42, R51, R53 ;  /* 0x000000332a357223 */ /* 0x000fe20000010035 */
[----:B------:R-:W-:Y:S01]  /*6a20*/  SHF.R.U32.HI R62, RZ, 0x10, R63 ;  /* 0x00000010ff3e7819 */ /* 0x000fe2000001163f */
[C---:B------:R-:W-:Y:S01]  /*6a30*/  FMUL.FTZ R54, R13.reuse, R54 ;  /* 0x000000360d367220 */ /* 0x040fe20000410000 */
[----:B------:R-:W-:Y:S01]  /*6a40*/  FFMA.FTZ R56, R13, R52, -R56 ;  /* 0x000000340d387223 */ /* 0x000fe20000010838 */
[----:B------:R-:W-:-:S02]  /*6a50*/  HADD2.F32 R51, -RZ, R118.H1_H1 ;  /* 0x30000076ff337230 */ /* 0x000fc40000004100 */
[----:B------:R-:W-:Y:S02]  /*6a60*/  HADD2.F32 R14, -RZ, R43.H0_H0 ;  /* 0x2000002bff0e7230 */ /* 0x000fe40000004100 */
[----:B------:R-:W-:Y:S01]  /*6a70*/  FFMA.FTZ R54, R41, R52, R54 ;  /* 0x0000003429367223 */ /* 0x000fe20000010036 */
[----:B------:R-:W-:Y:S02]  /*6a80*/  HADD2.F32 R13, -RZ, R15.H0_H0 ;  /* 0x2000000fff0d7230 */ /* 0x000fe40000004100 */
[----:B------:R-:W-:Y:S02]  /*6a90*/  HADD2.F32 R42, -RZ, R58.H0_H0 ;  /* 0x2000003aff2a7230 */ /* 0x000fe40000004100 */
[-C--:B------:R-:W-:Y:S01]  /*6aa0*/  FMUL.FTZ R58, R14, R51.reuse ;  /* 0x000000330e3a7220 */ /* 0x080fe20000410000 */
[----:B------:R-:W-:Y:S02]  /*6ab0*/  HADD2.F32 R41, -RZ, R116.H1_H1 ;  /* 0x30000074ff297230 */ /* 0x000fe40000004100 */
[----:B------:R-:W-:Y:S01]  /*6ac0*/  FMUL.FTZ R51, R13, R51 ;  /* 0x000000330d337220 */ /* 0x000fe20000410000 */
[----:B------:R-:W-:Y:S01]  /*6ad0*/  HADD2.F32 R43, -RZ, R43.H1_H1 ;  /* 0x3000002bff2b7230 */ /* 0x000fe20000004100 */
[----:B------:R-:W-:Y:S01]  /*6ae0*/  F2FP.F16.F32.PACK_AB R53, R54, R53 ;  /* 0x000000353635723e */ /* 0x000fe200000000ff */
[----:B------:R-:W-:-:S02]  /*6af0*/  HADD2.F32 R52, -RZ, R62.H0_H0 ;  /* 0x2000003eff347230 */ /* 0x000fc40000004100 */
[-C--:B------:R-:W-:Y:S01]  /*6b00*/  FFMA.FTZ R57, R14, R41.reuse, R51 ;  /* 0x000000290e397223 */ /* 0x080fe20000010033 */
[----:B------:R-:W-:Y:S02]  /*6b10*/  HADD2.F32 R15, -RZ, R15.H1_H1 ;  /* 0x3000000fff0f7230 */ /* 0x000fe40000004100 */
[----:B------:R-:W-:Y:S01]  /*6b20*/  FFMA.FTZ R58, R13, R41, -R58 ;  /* 0x000000290d3a7223 */ /* 0x000fe2000001083a */
[----:B------:R-:W-:Y:S02]  /*6b30*/  HADD2.F32 R119, -RZ, R119.H0_H0 ;  /* 0x20000077ff777230 */ /* 0x000fe40000004100 */
[-C--:B------:R-:W-:Y:S01]  /*6b40*/  FMUL.FTZ R60, R43, R52.reuse ;  /* 0x000000342b3c7220 */ /* 0x080fe20000410000 */
[----:B------:R-:W-:Y:S02]  /*6b50*/  HADD2.F32 R14, -RZ, R49.H0_H0 ;  /* 0x20000031ff0e7230 */ /* 0x000fe40000004100 */
[----:B------:R-:W-:Y:S01]  /*6b60*/  FMUL.FTZ R52, R15, R52 ;  /* 0x000000340f347220 */ /* 0x000fe20000410000 */
[----:B------:R-:W-:-:S02]  /*6b70*/  HADD2.F32 R41, -RZ, R72.H0_H0 ;  /* 0x20000048ff297230 */ /* 0x000fc40000004100 */
[-C--:B------:R-:W-:Y:S01]  /*6b80*/  FFMA.FTZ R59, R15, R42.reuse, -R60 ;  /* 0x0000002a0f3b7223 */ /* 0x080fe2000001083c */
[----:B------:R-:W-:Y:S02]  /*6b90*/  HADD2.F32 R49, -RZ, R49.H1_H1 ;  /* 0x30000031ff317230 */ /* 0x000fe40000004100 */
[----:B------:R-:W-:Y:S01]  /*6ba0*/  FFMA.FTZ R60, R43, R42, R52 ;  /* 0x0000002a2b3c7223 */ /* 0x000fe20000010034 */
[----:B------:R-:W-:Y:S02]  /*6bb0*/  HADD2.F32 R117, -RZ, R117.H0_H0 ;  /* 0x20000075ff757230 */ /* 0x000fe40000004100 */
[----:B------:R-:W-:Y:S01]  /*6bc0*/  FMUL.FTZ R42, R14, R119 ;  /* 0x000000770e2a7220 */ /* 0x000fe20000410000 */
[--C-:B------:R-:W-:Y:S02]  /*6bd0*/  HADD2.F32 R13, -RZ, R12.reuse.H0_H0 ;  /* 0x2000000cff0d7230 */ /* 0x100fe40000004100 */
[----:B------:R-:W-:Y:S01]  /*6be0*/  FMUL.FTZ R43, R49, R41 ;  /* 0x00000029312b7220 */ /* 0x000fe20000410000 */
[----:B------:R-:W-:Y:S01]  /*6bf0*/  HADD2.F32 R12, -RZ, R12.H1_H1 ;  /* 0x3000000cff0c7230 */ /* 0x000fe20000004100 */
[----:B------:R-:W-:Y:S01]  /*6c00*/  F2FP.F16.F32.PACK_AB R57, R60, R57 ;  /* 0x000000393c39723e */ /* 0x000fe200000000ff */
[----:B------:R-:W-:-:S02]  /*6c10*/  HADD2.F32 R15, -RZ, R73.H0_H0 ;  /* 0x20000049ff0f7230 */ /* 0x000fc40000004100 */
[C---:B------:R-:W-:Y:S01]  /*6c20*/  FMUL.FTZ R119, R13.reuse, R119 ;  /* 0x000000770d777220 */ /* 0x040fe20000410000 */
[----:B------:R-:W-:Y:S01]  /*6c30*/  FFMA.FTZ R42, R13, R117, -R42 ;  /* 0x000000750d2a7223 */ /* 0x000fe2000001082a */
[C---:B------:R-:W-:Y:S01]  /*6c40*/  FMUL.FTZ R52, R12.reuse, R41 ;  /* 0x000000290c347220 */ /* 0x040fe20000410000 */
[----:B------:R-:W-:Y:S02]  /*6c50*/  HADD2.F32 R13, -RZ, R50.H0_H0 ;  /* 0x20000032ff0d7230 */ /* 0x000fe40000004100 */
[-C--:B------:R-:W-:Y:S01]  /*6c60*/  FFMA.FTZ R43, R12, R15.reuse, -R43 ;  /* 0x0000000f0c2b7223 */ /* 0x080fe2000001082b */
[----:B------:R-:W-:Y:S02]  /*6c70*/  HADD2.F32 R118, -RZ, R118.H0_H0 ;  /* 0x20000076ff767230 */ /* 0x000fe40000004100 */
[----:B------:R-:W-:Y:S01]  /*6c80*/  FFMA.FTZ R52, R49, R15, R52 ;  /* 0x0000000f31347223 */ /* 0x000fe20000010034 */
[----:B------:R-:W-:Y:S02]  /*6c90*/  HADD2.F32 R41, -RZ, R61.H0_H0 ;  /* 0x2000003dff297230 */ /* 0x000fe40000004100 */
[----:B------:R-:W-:Y:S01]  /*6ca0*/  FFMA.FTZ R119, R14, R117, R119 ;  /* 0x000000750e777223 */ /* 0x000fe20000010077 */
[----:B------:R-:W-:-:S02]  /*6cb0*/  HADD2.F32 R12, -RZ, R40.H0_H0 ;  /* 0x20000028ff0c7230 */ /* 0x000fc40000004100 */
[CC--:B------:R-:W-:Y:S01]  /*6cc0*/  FMUL.FTZ R49, R13.reuse, R118.reuse ;  /* 0x000000760d317220 */ /* 0x0c0fe20000410000 */
[----:B------:R-:W-:Y:S02]  /*6cd0*/  HADD2.F32 R50, -RZ, R50.H1_H1 ;  /* 0x30000032ff327230 */ /* 0x000fe40000004100 */
[----:B------:R-:W-:Y:S02]  /*6ce0*/  HADD2.F32 R40, -RZ, R40.H1_H1 ;  /* 0x30000028ff287230 */ /* 0x000fe40000004100 */
[----:B------:R-:W-:Y:S01]  /*6cf0*/  FMUL.FTZ R118, R12, R118 ;  /* 0x000000760c767220 */ /* 0x000fe20000410000 */
[----:B------:R-:W-:Y:S02]  /*6d00*/  HADD2.F32 R116, -RZ, R116.H0_H0 ;  /* 0x20000074ff747230 */ /* 0x000fe40000004100 */
[-C--:B------:R-:W-:Y:S01]  /*6d10*/  FMUL.FTZ R51, R50, R41.reuse ;  /* 0x0000002932337220 */ /* 0x080fe20000410000 */
[----:B------:R-:W-:Y:S02]  /*6d20*/  HADD2.F32 R15, -RZ, R48.H0_H0 ;  /* 0x20000030ff0f7230 */ /* 0x000fe40000004100 */
[----:B------:R-:W-:Y:S01]  /*6d30*/  FMUL.FTZ R41, R40, R41 ;  /* 0x0000002928297220 */ /* 0x000fe20000410000 */
[----:B------:R-:W-:Y:S01]  /*6d40*/  F2FP.F16.F32.PACK_AB R52, R52, R119 ;  /* 0x000000773434723e */ /* 0x000fe200000000ff */
[-C--:B------:R-:W-:Y:S01]  /*6d50*/  FFMA.FTZ R49, R12, R116.reuse, -R49 ;  /* 0x000000740c317223 */ /* 0x080fe20000010831 */
[----:B------:R-:W-:Y:S01]  /*6d60*/  FFMA.FTZ R118, R13, R116, R118 ;  /* 0x000000740d767223 */ /* 0x000fe20000010076 */
[-C--:B------:R-:W-:Y:S01]  /*6d70*/  FFMA.FTZ R40, R40, R15.reuse, -R51 ;  /* 0x0000000f28287223 */ /* 0x080fe20000010833 */
[----:B------:R-:W-:Y:S01]  /*6d80*/  FFMA.FTZ R41, R50, R15, R41 ;  /* 0x0000000f32297223 */ /* 0x000fe20000010029 */
[----:B------:R-:W-:Y:S01]  /*6d90*/  F2FP.F16.F32.PACK_AB R12, R43, R42 ;  /* 0x0000002a2b0c723e */ /* 0x000fe200000000ff */
[----:B------:R-:W-:Y:S01]  /*6da0*/  IMAD.MOV.U32 R43, RZ, RZ, R57 ;  /* 0x000000ffff2b7224 */ /* 0x000fe200078e0039 */
[----:B------:R-:W-:-:S02]  /*6db0*/  F2FP.F16.F32.PACK_AB R13, R56, R55 ;  /* 0x00000037380d723e */ /* 0x000fc400000000ff */
[----:B------:R-:W-:Y:S01]  /*6dc0*/  F2FP.F16.F32.PACK_AB R14, R40, R49 ;  /* 0x00000031280e723e */ /* 0x000fe200000000ff */
[----:B------:R-:W-:Y:S01]  /*6dd0*/  IMAD.MOV.U32 R40, RZ, RZ, R52 ;  /* 0x000000ffff287224 */ /* 0x000fe200078e0034 */
[----:B------:R-:W-:Y:S02]  /*6de0*/  F2FP.F16.F32.PACK_AB R42, R41, R118 ;  /* 0x00000076292a723e */ /* 0x000fe400000000ff */
[----:B------:R-:W-:Y:S02]  /*6df0*/  F2FP.F16.F32.PACK_AB R15, R59, R58 ;  /* 0x0000003a3b0f723e */ /* 0x000fe400000000ff */
[----:B------:R-:W-:-:S07]  /*6e00*/  MOV R41, R53 ;  /* 0x0000003500297202 */ /* 0x000fce0000000f00 */
.L_x_557:
[----:B------:R-:W-:Y:S05]  /*6e10*/  BSYNC B2 ;  /* 0x0000000000027941 */ /* 0x000fea0003800000 */
.L_x_556:
[----:B------:R-:W-:Y:S01]  /*6e20*/  ISETP.GE.AND P4, PT, R11, R110, PT ;  /* 0x0000006e0b00720c */ /* 0x000fe20003f86270 */
[----:B0-----:R0:W-:-:S12]  /*6e30*/  ST.E.128 desc[UR42][R44.64], R12 ;  /* 0x0000000c2c007985 */ /* 0x0011d8000c101d2a */
[----:B------:R-:W-:-:S05]  /*6e40*/  @!P4 IMAD.WIDE R46, R11, 0x2, R46 ;  /* 0x000000020b2ec825 */ /* 0x000fca00078e022e */
[----:B----4-:R0:W-:Y:S02]  /*6e50*/  @!P4 ST.E.128 desc[UR42][R46.64], R40 ;  /* 0x000000282e00c985 */ /* 0x0101e4000c101d2a */
.L_x_555:
[----:B------:R-:W-:Y:S05]  /*6e60*/  BSYNC B1 ;  /* 0x0000000000017941 */ /* 0x000fea0003800000 */
.L_x_554:
[----:B------:R-:W-:-:S03]  /*6e70*/  UMOV UR4, 0xffffffff ;  /* 0xffffffff00047882 */ /* 0x000fc60000000000 */
[----:B------:R-:W-:Y:S05]  /*6e80*/  BRA.DIV UR4, `(.L_x_558) ;  /* 0x0000016204447947 */ /* 0x000fea000b800000 */
[----:B0-----:R-:W0:Y:S04]  /*6e90*/  SHFL.IDX PT, R108, R108, 0x3, 0x181f ;  /* 0x00781f006c6c7f89 */ /* 0x001e2800000e0000 */
[----:B------:R-:W0:Y:S02]  /*6ea0*/  SHFL.IDX PT, R109, R109, 0x3, 0x181f ;  /* 0x00781f006d6d7f89 */ /* 0x000e2400000e0000 */
.L_x_841:
[----:B------:R-:W-:-:S05]  /*6eb0*/  VIADD R11, R153, 0x60 ;  /* 0x00000060990b7836 */ /* 0x000fca0000000000 */
[----:B------:R-:W-:-:S13]  /*6ec0*/  ISETP.GE.OR P4, PT, R11, R98, P1 ;  /* 0x000000620b00720c */ /* 0x000fda0000f86670 */
[----:B------:R-:W-:Y:S05]  /*6ed0*/  @P4 BRA `(.L_x_531) ;  /* 0x0000000c007c4947 */ /* 0x000fea0003800000 */
[----:B------:R-:W-:Y:S01]  /*6ee0*/  SEL R112, R37, R112, !P0 ;  /* 0x0000007025707207 */ /* 0x000fe20004000000 */
[----:B------:R-:W-:Y:S01]  /*6ef0*/  BSSY B1, `(.L_x_559) ;  /* 0x000006c000017945 */ /* 0x000fe20003800000 */
[----:B----4-:R-:W-:Y:S02]  /*6f00*/  SHF.R.U32.HI R14, RZ, 0x3, R159 ;  /* 0x00000003ff0e7819 */ /* 0x010fe4000001169f */
[----:B------:R-:W-:Y:S02]  /*6f10*/  SHF.R.S32.HI R11, RZ, 0x1f, R112 ;  /* 0x0000001fff0b7819 */ /* 0x000fe40000011470 */
[----:B0-----:R-:W-:Y:S02]  /*6f20*/  LEA R44, P4, R77, R109, 0x1 ;  /* 0x0000006d4d2c7211 */ /* 0x001fe400078808ff */
        /* <DEDUP_REMOVED lines=18> */
[----:B------:R-:W-:Y:S01]  /*7050*/  SHF.R.U32.HI R50, RZ, 0x10, R69 ;  /* 0x00000010ff327819 */ /* 0x000fe20000011645 */
[----:B----4-:R-:W-:Y:S01]  /*7060*/  IMAD.MOV.U32 R47, RZ, RZ, R42 ;  /* 0x000000ffff2f7224 */ /* 0x010fe200078e002a */
[----:B------:R-:W-:Y:S01]  /*7070*/  MOV R46, R40 ;  /* 0x00000028002e7202 */ /* 0x000fe20000000f00 */
[----:B0-----:R-:W-:Y:S01]  /*7080*/  IMAD.MOV.U32 R40, RZ, RZ, R14 ;  /* 0x000000ffff287224 */ /* 0x001fe200078e000e */
[----:B------:R-:W-:Y:S01]  /*7090*/  SHF.R.U32.HI R48, RZ, 0x10, R65 ;  /* 0x00000010ff307819 */ /* 0x000fe20000011641 */
[--C-:B------:R-:W-:Y:S01]  /*70a0*/  HADD2.F32 R42, -RZ, R41.reuse.H0_H0 ;  /* 0x20000029ff2a7230 */ /* 0x100fe20000004100 */
[--C-:B------:R-:W-:Y:S01]  /*70b0*/  SHF.R.U64 R59, R70, 0x10, R71.reuse ;  /* 0x00000010463b7819 */ /* 0x100fe20000001247 */
[----:B------:R-:W-:Y:S01]  /*70c0*/  HADD2.F32 R41, -RZ, R41.H1_H1 ;  /* 0x30000029ff297230 */ /* 0x000fe20000004100 */
[----:B------:R-:W-:Y:S01]  /*70d0*/  SHF.R.U32.HI R70, RZ, 0x10, R71 ;  /* 0x00000010ff467819 */ /* 0x000fe20000011647 */
[--C-:B------:R-:W-:Y:S01]  /*70e0*/  HADD2.F32 R14, -RZ, R13.reuse.H0_H0 ;  /* 0x2000000dff0e7230 */ /* 0x100fe20000004100 */
[--C-:B------:R-:W-:Y:S01]  /*70f0*/  SHF.R.U64 R61, R66, 0x10, R67.reuse ;  /* 0x00000010423d7819 */ /* 0x100fe20000001243 */
[----:B------:R-:W-:Y:S01]  /*7100*/  HADD2.F32 R50, -RZ, R50.H0_H0 ;  /* 0x20000032ff327230 */ /* 0x000fe20000004100 */
[----:B------:R-:W-:Y:S01]  /*7110*/  SHF.R.U32.HI R66, RZ, 0x10, R67 ;  /* 0x00000010ff427819 */ /* 0x000fe20000011643 */
[----:B------:R-:W-:Y:S01]  /*7120*/  HADD2.F32 R13, -RZ, R13.H1_H1 ;  /* 0x3000000dff0d7230 */ /* 0x000fe20000004100 */
[----:B------:R-:W-:Y:S01]  /*7130*/  SHF.R.U64 R60, R68, 0x10, R69 ;  /* 0x00000010443c7819 */ /* 0x000fe20000001245 */
[----:B------:R-:W-:-:S02]  /*7140*/  HADD2.F32 R51, -RZ, R111.H0_H0 ;  /* 0x2000006fff337230 */ /* 0x000fc40000004100 */
[-C--:B------:R-:W-:Y:S01]  /*7150*/  FMUL.FTZ R52, R41, R50.reuse ;  /* 0x0000003229347220 */ /* 0x080fe20000410000 */
[----:B------:R-:W-:Y:S02]  /*7160*/  HADD2.F32 R48, -RZ, R48.H0_H0 ;  /* 0x20000030ff307230 */ /* 0x000fe40000004100 */
[C---:B------:R-:W-:Y:S01]  /*7170*/  FMUL.FTZ R50, R13.reuse, R50 ;  /* 0x000000320d327220 */ /* 0x040fe20000410000 */
[----:B------:R-:W-:Y:S02]  /*7180*/  HADD2.F32 R49, -RZ, R114.H0_H0 ;  /* 0x20000072ff317230 */ /* 0x000fe40000004100 */
[-C--:B------:R-:W-:Y:S01]  /*7190*/  FMUL.FTZ R53, R42, R51.reuse ;  /* 0x000000332a357220 */ /* 0x080fe20000410000 */
[C---:B------:R-:W-:Y:S01]  /*71a0*/  FMUL.FTZ R51, R14.reuse, R51 ;  /* 0x000000330e337220 */ /* 0x040fe20000410000 */
[-C--:B------:R-:W-:Y:S01]  /*71b0*/  FFMA.FTZ R52, R13, R48.reuse, -R52 ;  /* 0x000000300d347223 */ /* 0x080fe20000010834 */
[----:B------:R-:W-:Y:S01]  /*71c0*/  FFMA.FTZ R54, R41, R48, R50 ;  /* 0x0000003029367223 */ /* 0x000fe20000010032 */
[----:B------:R-:W-:Y:S01]  /*71d0*/  FFMA.FTZ R53, R14, R49, -R53 ;  /* 0x000000310e357223 */ /* 0x000fe20000010835 */
[----:B------:R-:W-:-:S02]  /*71e0*/  HADD2.F32 R48, -RZ, R113.H0_H0 ;  /* 0x20000071ff307230 */ /* 0x000fc40000004100 */
[----:B------:R-:W-:Y:S01]  /*71f0*/  FFMA.FTZ R51, R42, R49, R51 ;  /* 0x000000312a337223 */ /* 0x000fe20000010033 */
[----:B------:R-:W-:Y:S01]  /*7200*/  HADD2.F32 R13, -RZ, R15.H0_H0 ;  /* 0x2000000fff0d7230 */ /* 0x000fe20000004100 */
[----:B------:R-:W-:Y:S01]  /*7210*/  SHF.R.U64 R62, R64, 0x10, R65 ;  /* 0x00000010403e7819 */ /* 0x000fe20000001241 */
[----:B------:R-:W-:Y:S02]  /*7220*/  HADD2.F32 R14, -RZ, R43.H0_H0 ;  /* 0x2000002bff0e7230 */ /* 0x000fe40000004100 */
[----:B------:R-:W-:Y:S02]  /*7230*/  HADD2.F32 R41, -RZ, R115.H0_H0 ;  /* 0x20000073ff297230 */ /* 0x000fe40000004100 */
[-C--:B------:R-:W-:Y:S01]  /*7240*/  FMUL.FTZ R49, R13, R48.reuse ;  /* 0x000000300d317220 */ /* 0x080fe20000410000 */
[----:B------:R-:W-:Y:S02]  /*7250*/  HADD2.F32 R43, -RZ, R43.H1_H1 ;  /* 0x3000002bff2b7230 */ /* 0x000fe40000004100 */
[----:B------:R-:W-:Y:S01]  /*7260*/  FMUL.FTZ R56, R14, R48 ;  /* 0x000000300e387220 */ /* 0x000fe20000410000 */
        /* <DEDUP_REMOVED lines=8> */
[----:B------:R-:W-:-:S02]  /*72f0*/  HADD2.F32 R111, -RZ, R111.H1_H1 ;  /* 0x3000006fff6f7230 */ /* 0x000fc40000004100 */
[-C--:B------:R-:W-:Y:S01]  /*7300*/  FFMA.FTZ R57, R15, R42.reuse, -R48 ;  /* 0x0000002a0f397223 */ /* 0x080fe20000010830 */
[----:B------:R-:W-:Y:S02]  /*7310*/  HADD2.F32 R41, -RZ, R60.H0_H0 ;  /* 0x2000003cff297230 */ /* 0x000fe40000004100 */
[----:B------:R-:W-:Y:S01]  /*7320*/  FFMA.FTZ R58, R43, R42, R50 ;  /* 0x0000002a2b3a7223 */ /* 0x000fe20000010032 */
[----:B------:R-:W-:Y:S02]  /*7330*/  HADD2.F32 R13, -RZ, R12.H0_H0 ;  /* 0x2000000cff0d7230 */ /* 0x000fe40000004100 */
[----:B------:R-:W-:Y:S01]  /*7340*/  FMUL.FTZ R42, R14, R111 ;  /* 0x0000006f0e2a7220 */ /* 0x000fe20000410000 */
[----:B------:R-:W-:Y:S01]  /*7350*/  HADD2.F32 R46, -RZ, R46.H1_H1 ;  /* 0x3000002eff2e7230 */ /* 0x000fe20000004100 */
[----:B------:R-:W-:Y:S01]  /*7360*/  F2FP.F16.F32.PACK_AB R51, R54, R51 ;  /* 0x000000333633723e */ /* 0x000fe200000000ff */
[----:B------:R-:W-:Y:S02]  /*7370*/  HADD2.F32 R12, -RZ, R12.H1_H1 ;  /* 0x3000000cff0c7230 */ /* 0x000fe40000004100 */
[----:B------:R-:W-:Y:S01]  /*7380*/  FMUL.FTZ R111, R13, R111 ;  /* 0x0000006f0d6f7220 */ /* 0x000fe20000410000 */
[----:B------:R-:W-:-:S02]  /*7390*/  HADD2.F32 R114, -RZ, R114.H1_H1 ;  /* 0x30000072ff727230 */ /* 0x000fc40000004100 */
[-C--:B------:R-:W-:Y:S01]  /*73a0*/  FMUL.FTZ R43, R46, R41.reuse ;  /* 0x000000292e2b7220 */ /* 0x080fe20000410000 */
[----:B------:R-:W-:Y:S02]  /*73b0*/  HADD2.F32 R15, -RZ, R62.H0_H0 ;  /* 0x2000003eff0f7230 */ /* 0x000fe40000004100 */
[C---:B------:R-:W-:Y:S01]  /*73c0*/  FMUL.FTZ R41, R12.reuse, R41 ;  /* 0x000000290c297220 */ /* 0x040fe20000410000 */
[----:B------:R-:W-:Y:S02]  /*73d0*/  HADD2.F32 R113, -RZ, R113.H1_H1 ;  /* 0x30000071ff717230 */ /* 0x000fe40000004100 */
[----:B------:R-:W-:Y:S01]  /*73e0*/  FFMA.FTZ R42, R13, R114, -R42 ;  /* 0x000000720d2a7223 */ /* 0x000fe2000001082a */
[----:B------:R-:W-:Y:S02]  /*73f0*/  HADD2.F32 R13, -RZ, R47.H0_H0 ;  /* 0x2000002fff0d7230 */ /* 0x000fe40000004100 */
[-C--:B------:R-:W-:Y:S01]  /*7400*/  FFMA.FTZ R43, R12, R15.reuse, -R43 ;  /* 0x0000000f0c2b7223 */ /* 0x080fe2000001082b */
        /* <DEDUP_REMOVED lines=9> */
[----:B------:R-:W-:Y:S02]  /*74a0*/  HADD2.F32 R115, -RZ, R115.H1_H1 ;  /* 0x30000073ff737230 */ /* 0x000fe40000004100 */
[----:B------:R-:W-:Y:S01]  /*74b0*/  FMUL.FTZ R49, R47, R15 ;  /* 0x0000000f2f317220 */ /* 0x000fe20000410000 */
[----:B------:R-:W-:-:S02]  /*74c0*/  HADD2.F32 R14, -RZ, R61.H0_H0 ;  /* 0x2000003dff0e7230 */ /* 0x000fc40000004100 */
[----:B------:R-:W-:Y:S01]  /*74d0*/  FMUL.FTZ R50, R40, R15 ;  /* 0x0000000f28327220 */ /* 0x000fe20000410000 */
[----:B------:R-:W-:Y:S01]  /*74e0*/  F2FP.F16.F32.PACK_AB R15, R57, R56 ;  /* 0x00000038390f723e */ /* 0x000fe200000000ff */
[-C--:B------:R-:W-:Y:S01]  /*74f0*/  FFMA.FTZ R41, R12, R115.reuse, -R41 ;  /* 0x000000730c297223 */ /* 0x080fe20000010829 */
[----:B------:R-:W-:Y:S01]  /*7500*/  FFMA.FTZ R48, R13, R115, R48 ;  /* 0x000000730d307223 */ /* 0x000fe20000010030 */
[-C--:B------:R-:W-:Y:S01]  /*7510*/  FFMA.FTZ R40, R40, R14.reuse, -R49 ;  /* 0x0000000e28287223 */ /* 0x080fe20000010831 */
[----:B------:R-:W-:Y:S01]  /*7520*/  FFMA.FTZ R47, R47, R14, R50 ;  /* 0x0000000e2f2f7223 */ /* 0x000fe20000010032 */
[----:B------:R-:W-:Y:S02]  /*7530*/  F2FP.F16.F32.PACK_AB R50, R46, R111 ;  /* 0x0000006f2e32723e */ /* 0x000fe400000000ff */
[----:B------:R-:W-:Y:S01]  /*7540*/  F2FP.F16.F32.PACK_AB R12, R43, R42 ;  /* 0x0000002a2b0c723e */ /* 0x000fe200000000ff */
[----:B------:R-:W-:Y:S01]  /*7550*/  IMAD.MOV.U32 R43, RZ, RZ, R55 ;  /* 0x000000ffff2b7224 */ /* 0x000fe200078e0037 */
[----:B------:R-:W-:Y:S01]  /*7560*/  F2FP.F16.F32.PACK_AB R14, R40, R41 ;  /* 0x00000029280e723e */ /* 0x000fe200000000ff */
[----:B------:R-:W-:Y:S01]  /*7570*/  IMAD.MOV.U32 R41, RZ, RZ, R51 ;  /* 0x000000ffff297224 */ /* 0x000fe200078e0033 */
[----:B------:R-:W-:-:S02]  /*7580*/  F2FP.F16.F32.PACK_AB R13, R52, R53 ;  /* 0x00000035340d723e */ /* 0x000fc400000000ff */
[----:B------:R-:W-:Y:S02]  /*7590*/  F2FP.F16.F32.PACK_AB R42, R47, R48 ;  /* 0x000000302f2a723e */ /* 0x000fe400000000ff */
[----:B------:R-:W-:-:S07]  /*75a0*/  MOV R40, R50 ;  /* 0x0000003200287202 */ /* 0x000fce0000000f00 */
.L_x_560:
[----:B------:R-:W-:Y:S05]  /*75b0*/  BSYNC B1 ;  /* 0x0000000000017941 */ /* 0x000fea0003800000 */
.L_x_559:
[----:B------:R-:W-:Y:S01]  /*75c0*/  ISETP.GE.AND P3, PT, R11, R110, PT ;  /* 0x0000006e0b00720c */ /* 0x000fe20003f66270 */
[----:B0-----:R0:W-:Y:S02]  /*75d0*/  ST.E.128 desc[UR42][R44.64], R12 ;  /* 0x0000000c2c007985 */ /* 0x0011e4000c101d2a */
[----:B0-----:R-:W-:Y:S01]  /*75e0*/  MOV R12, R109 ;  /* 0x0000006d000c7202 */ /* 0x001fe20000000f00 */
[----:B------:R-:W-:-:S09]  /*75f0*/  IMAD.MOV.U32 R13, RZ, RZ, R108 ;  /* 0x000000ffff0d7224 */ /* 0x000fd200078e006c */
[----:B------:R-:W-:Y:S05]  /*7600*/  @P3 BRA `(.L_x_531) ;  /* 0x0000000400b03947 */ /* 0x000fea0003800000 */
[----:B------:R-:W-:-:S05]  /*7610*/  IMAD.WIDE R12, R11, 0x2, R12 ;  /* 0x000000020b0c7825 */ /* 0x000fca00078e020c */
[----:B----4-:R0:W-:Y:S01]  /*7620*/  ST.E.128 desc[UR42][R12.64], R40 ;  /* 0x000000280c007985 */ /* 0x0101e2000c101d2a */
[----:B------:R-:W-:Y:S05]  /*7630*/  BRA `(.L_x_531) ;  /* 0x0000000400a47947 */ /* 0x000fea0003800000 */
.L_x_490:
[----:B------:R-:W-:-:S06]  /*7640*/  UISETP.NE.AND UP0, UPT, UR41, 0x3, UPT ;  /* 0x000000032900788c */ /* 0x000fcc000bf05270 */
[----:B------:R-:W-:-:S13]  /*7650*/  PLOP3.LUT P5, PT, PT, PT, UP0, 0x80, 0x0 ;  /* 0x000000000000781c */ /* 0x000fda0003faf008 */
[----:B------:R-:W-:Y:S05]  /*7660*/  @!P5 BRA `(.L_x_561) ;  /* 0x000000000004d947 */ /* 0x000fea0003800000 */
[----:B------:R-:W-:Y:S01]  /*7670*/  BPT.TRAP 0x1 ;  /* 0x000000040000795c */ /* 0x000fe20000300000 */
.L_x_561:
[----:B------:R-:W-:Y:S01]  /*7680*/  IMAD R90, R155, 0x8, R156 ;  /* 0x000000089b5a7824 */ /* 0x000fe200078e029c */
[----:B------:R-:W-:Y:S01]  /*7690*/  SHF.L.U32 R103, R154, 0x1f, RZ ;  /* 0x0000001f9a677819 */ /* 0x000fe200000006ff */
[----:B------:R-:W-:Y:S01]  /*76a0*/  BSSY B1, `(.L_x_562) ;  /* 0x0000004000017945 */ /* 0x000fe20003800000 */
[----:B------:R-:W-:Y:S02]  /*76b0*/  SHF.R.S32.HI R100, RZ, 0x1f, R101 ;  /* 0x0000001fff647819 */ /* 0x000fe40000011465 */
[----:B------:R-:W0:Y:S02]  /*76c0*/  SYNCS.PHASECHK.TRANS64.TRYWAIT P3, [R90+URZ+0x28890], R103 ;  /* 0x028890675a0075a7 */ /* 0x000e24000806017f */
[----:B0-----:R-:W-:Y:S05]  /*76d0*/  @!P3 BRA `(.L_x_563) ;  /* 0x00000158007cb947 */ /* 0x001fea0003800000 */
.L_x_842:
[----:B------:R-:W-:Y:S05]  /*76e0*/  BSYNC B1 ;  /* 0x0000000000017941 */ /* 0x000fea0003800000 */
.L_x_562:
[----:B------:R-:W-:Y:S01]  /*76f0*/  ULDC.64 UR4, c[0x0][0x300] ;  /* 0x0000c00000047ab9 */ /* 0x000fe20000000a00 */
[----:B-----5:R-:W-:Y:S01]  /*7700*/  SHF.R.S32.HI R99, RZ, 0x1f, R102 ;  /* 0x0000001fff637819 */ /* 0x020fe20000011466 */
[----:B------:R-:W-:Y:S01]  /*7710*/  IMAD R14, R100, UR4, RZ ;  /* 0x00000004640e7c24 */ /* 0x000fe2000f8e02ff */
[----:B------:R-:W-:Y:S01]  /*7720*/  ULDC.64 UR6, c[0x0][0x2e8] ;  /* 0x0000ba0000067ab9 */ /* 0x000fe20000000a00 */
[----:B------:R-:W-:-:S04]  /*7730*/  IMAD.WIDE.U32 R12, R101, UR4, RZ ;  /* 0x00000004650c7c25 */ /* 0x000fc8000f8e00ff */
[----:B------:R-:W-:Y:S01]  /*7740*/  IMAD R11, R101, UR5, R14 ;  /* 0x00000005650b7c24 */ /* 0x000fe2000f8e020e */
[----:B------:R-:W-:Y:S01]  /*7750*/  ULDC.64 UR4, c[0x0][0x310] ;  /* 0x0000c40000047ab9 */ /* 0x000fe20000000a00 */
[----:B------:R-:W-:Y:S02]  /*7760*/  IMAD R98, R27, -0x80, R25 ;  /* 0xffffff801b627824 */ /* 0x000fe400078e0219 */
[----:B------:R-:W-:Y:S01]  /*7770*/  IMAD R15, R99, UR4, RZ ;  /* 0x00000004630f7c24 */ /* 0x000fe2000f8e02ff */
[----:B------:R-:W-:Y:S02]  /*7780*/  IADD3 R13, R13, R11, RZ ;  /* 0x0000000b0d0d7210 */ /* 0x000fe40007ffe0ff */
[----:B------:R-:W-:Y:S01]  /*7790*/  VIMNMX R98, R98, 0x80, PT ;  /* 0x0000008062627848 */ /* 0x000fe20003fe0100 */
[C---:B------:R-:W-:Y:S02]  /*77a0*/  IMAD R15, R102.reuse, UR5, R15 ;  /* 0x00000005660f7c24 */ /* 0x040fe4000f8e020f */
[----:B------:R-:W-:Y:S01]  /*77b0*/  IMAD.WIDE.U32 R12, R102, UR4, R12 ;  /* 0x00000004660c7c25 */ /* 0x000fe2000f8e000c */
[----:B------:R-:W-:-:S03]  /*77c0*/  ULDC.64 UR4, c[0x0][0x308] ;  /* 0x0000c20000047ab9 */ /* 0x000fc60000000a00 */
[----:B------:R-:W-:Y:S02]  /*77d0*/  IMAD.IADD R13, R13, 0x1, R15 ;  /* 0x000000010d0d7824 */ /* 0x000fe400078e020f */
[----:B------:R-:W-:Y:S02]  /*77e0*/  IMAD.IADD R46, R98, 0x1, -R153 ;  /* 0x00000001622e7824 */ /* 0x000fe400078e0a99 */
[----:B------:R-:W-:Y:S01]  /*77f0*/  IMAD.WIDE.U32 R12, R2, UR4, R12 ;  /* 0x00000004020c7c25 */ /* 0x000fe2000f8e000c */
[----:B------:R-:W-:-:S03]  /*7800*/  UMOV UR4, 0xffffffff ;  /* 0xffffffff00047882 */ /* 0x000fc60000000000 */
[----:B------:R-:W-:Y:S01]  /*7810*/  IMAD R45, R2, UR5, R13 ;  /* 0x00000005022d7c24 */ /* 0x000fe2000f8e020d */
[----:B------:R-:W-:-:S04]  /*7820*/  LEA R44, P3, R12, UR6, 0x1 ;  /* 0x000000060c2c7c11 */ /* 0x000fc8000f8608ff */
[----:B------:R-:W-:Y:S02]  /*7830*/  LEA.HI.X R45, R12, UR7, R45, 0x1, P3 ;  /* 0x000000070c2d7c11 */ /* 0x000fe400098f0c2d */
[----:B------:R-:W-:Y:S01]  /*7840*/  ISETP.GE.AND P3, PT, R46, 0x1, PT ;  /* 0x000000012e00780c */ /* 0x000fe20003f66270 */
[----:B------:R-:W-:-:S12]  /*7850*/  BRA.DIV UR4, `(.L_x_564) ;  /* 0x0000015a04307947 */ /* 0x000fd8000b800000 */
[----:B------:R1:W2:Y:S04]  /*7860*/  SHFL.IDX PT, R41, R45, RZ, 0x181f ;  /* 0x00181fff2d297589 */ /* 0x0002a800000e0000 */
[----:B------:R1:W3:Y:S02]  /*7870*/  SHFL.IDX PT, R14, R44, RZ, 0x181f ;  /* 0x00181fff2c0e7589 */ /* 0x0002e400000e0000 */
.L_x_846:
[----:B------:R-:W-:Y:S04]  /*7880*/  BSSY B1, `(.L_x_565) ;  /* 0x000000d000017945 */ /* 0x000fe80003800000 */
[----:B------:R-:W-:Y:S05]  /*7890*/  @!P3 BRA `(.L_x_566) ;  /* 0x00000000002cb947 */ /* 0x000fea0003800000 */
[----:B------:R-:W-:Y:S02]  /*78a0*/  ULDC UR4, c[0x0][0x2f4] ;  /* 0x0000bd0000047ab9 */ /* 0x000fe40000000800 */
[----:B------:R-:W-:-:S13]  /*78b0*/  ISETP.GE.AND P3, PT, R16, UR4, PT ;  /* 0x0000000410007c0c */ /* 0x000fda000bf66270 */
[----:B---3--:R-:W-:-:S04]  /*78c0*/  @!P3 LEA R42, P4, R16, R14, 0x1 ;  /* 0x0000000e102ab211 */ /* 0x008fc800078808ff */
[----:B--2---:R-:W-:Y:S02]  /*78d0*/  @!P3 LEA.HI.X R43, R16, R41, R17, 0x1, P4 ;  /* 0x00000029102bb211 */ /* 0x004fe400020f0c11 */
[----:B------:R-:W-:-:S13]  /*78e0*/  ISETP.GE.AND P4, PT, R23, UR4, PT ;  /* 0x0000000417007c0c */ /* 0x000fda000bf86270 */
[C---:B------:R-:W-:Y:S02]  /*78f0*/  @!P4 LEA R40, P6, R23.reuse, R14, 0x1 ;  /* 0x0000000e1728c211 */ /* 0x040fe400078c08ff */
[----:B------:R-:W2:Y:S02]  /*7900*/  @!P3 LDS.128 R12, [R92+0x18400] ;  /* 0x018400005c0cb984 */ /* 0x000ea40000000c00 */
[----:B------:R-:W-:Y:S02]  /*7910*/  @!P4 LEA.HI.X R41, R23, R41, R22, 0x1, P6 ;  /* 0x000000291729c211 */ /* 0x000fe400030f0c16 */
[----:B--2---:R-:W-:Y:S04]  /*7920*/  @!P3 ST.E.128 desc[UR42][R42.64], R12 ;  /* 0x0000000c2a00b985 */ /* 0x004fe8000c101d2a */
[----:B------:R-:W2:Y:S04]  /*7930*/  @!P4 LDS.128 R12, [R92+0x1c400] ;  /* 0x01c400005c0cc984 */ /* 0x000ea80000000c00 */
[----:B--2---:R4:W-:Y:S02]  /*7940*/  @!P4 ST.E.128 desc[UR42][R40.64], R12 ;  /* 0x0000000c2800c985 */ /* 0x0049e4000c101d2a */
.L_x_566:
[----:B------:R-:W-:Y:S05]  /*7950*/  BSYNC B1 ;  /* 0x0000000000017941 */ /* 0x000fea0003800000 */
.L_x_565:
[----:B------:R-:W-:-:S03]  /*7960*/  UMOV UR4, 0xffffffff ;  /* 0xffffffff00047882 */ /* 0x000fc60000000000 */
[----:B------:R-:W-:Y:S05]  /*7970*/  BRA.DIV UR4, `(.L_x_567) ;  /* 0x0000015a04307947 */ /* 0x000fea000b800000 */
[----:B--2-4-:R2:W4:Y:S04]  /*7980*/  SHFL.IDX PT, R41, R45, 0x1, 0x181f ;  /* 0x00381f002d297f89 */ /* 0x01452800000e0000 */
[----:B---3--:R2:W3:Y:S02]  /*7990*/  SHFL.IDX PT, R14, R44, 0x1, 0x181f ;  /* 0x00381f002c0e7f89 */ /* 0x0084e400000e0000 */
.L_x_850:
[----:B------:R-:W-:Y:S01]  /*79a0*/  ISETP.GE.AND P3, PT, R46, 0x21, PT ;  /* 0x000000212e00780c */ /* 0x000fe20003f66270 */
[----:B------:R-:W-:-:S12]  /*79b0*/  BSSY B1, `(.L_x_568) ;  /* 0x000000d000017945 */ /* 0x000fd80003800000 */
[----:B------:R-:W-:Y:S05]  /*79c0*/  @!P3 BRA `(.L_x_569) ;  /* 0x00000000002cb947 */ /* 0x000fea0003800000 */
[----:B------:R-:W-:Y:S02]  /*79d0*/  ULDC UR4, c[0x0][0x2f4] ;  /* 0x0000bd0000047ab9 */ /* 0x000fe40000000800 */
[----:B------:R-:W-:-:S13]  /*79e0*/  ISETP.GE.AND P3, PT, R16, UR4, PT ;  /* 0x0000000410007c0c */ /* 0x000fda000bf66270 */
[----:B---3--:R-:W-:-:S04]  /*79f0*/  @!P3 LEA R42, P4, R16, R14, 0x1 ;  /* 0x0000000e102ab211 */ /* 0x008fc800078808ff */
[----:B----4-:R-:W-:Y:S02]  /*7a00*/  @!P3 LEA.HI.X R43, R16, R41, R17, 0x1, P4 ;  /* 0x00000029102bb211 */ /* 0x010fe400020f0c11 */
[----:B------:R-:W-:-:S13]  /*7a10*/  ISETP.GE.AND P4, PT, R23, UR4, PT ;  /* 0x0000000417007c0c */ /* 0x000fda000bf86270 */
[C---:B------:R-:W-:Y:S02]  /*7a20*/  @!P4 LEA R40, P6, R23.reuse, R14, 0x1 ;  /* 0x0000000e1728c211 */ /* 0x040fe400078c08ff */
[----:B------:R-:W3:Y:S02]  /*7a30*/  @!P3 LDS.128 R12, [R92+0x19400] ;  /* 0x019400005c0cb984 */ /* 0x000ee40000000c00 */
[----:B------:R-:W-:Y:S02]  /*7a40*/  @!P4 LEA.HI.X R41, R23, R41, R22, 0x1, P6 ;  /* 0x000000291729c211 */ /* 0x000fe400030f0c16 */
[----:B---3--:R-:W-:Y:S04]  /*7a50*/  @!P3 ST.E.128 desc[UR42][R42.64], R12 ;  /* 0x0000000c2a00b985 */ /* 0x008fe8000c101d2a */
[----:B------:R-:W3:Y:S04]  /*7a60*/  @!P4 LDS.128 R12, [R92+0x1d400] ;  /* 0x01d400005c0cc984 */ /* 0x000ee80000000c00 */
[----:B---3--:R3:W-:Y:S02]  /*7a70*/  @!P4 ST.E.128 desc[UR42][R40.64], R12 ;  /* 0x0000000c2800c985 */ /* 0x0087e4000c101d2a */
.L_x_569:
[----:B------:R-:W-:Y:S05]  /*7a80*/  BSYNC B1 ;  /* 0x0000000000017941 */ /* 0x000fea0003800000 */
.L_x_568:
[----:B------:R-:W-:-:S03]  /*7a90*/  UMOV UR4, 0xffffffff ;  /* 0xffffffff00047882 */ /* 0x000fc60000000000 */
[----:B------:R-:W-:Y:S05]  /*7aa0*/  BRA.DIV UR4, `(.L_x_570) ;  /* 0x0000015a042c7947 */ /* 0x000fea000b800000 */
[----:B---34-:R3:W4:Y:S04]  /*7ab0*/  SHFL.IDX PT, R41, R45, 0x2, 0x181f ;  /* 0x00581f002d297f89 */ /* 0x01872800000e0000 */
[----:B------:R3:W0:Y:S02]  /*7ac0*/  SHFL.IDX PT, R14, R44, 0x2, 0x181f ;  /* 0x00581f002c0e7f89 */ /* 0x00062400000e0000 */
.L_x_854:
[----:B------:R-:W-:Y:S01]  /*7ad0*/  ISETP.GE.AND P3, PT, R46, 0x41, PT ;  /* 0x000000412e00780c */ /* 0x000fe20003f66270 */
[----:B------:R-:W-:-:S12]  /*7ae0*/  BSSY B1, `(.L_x_571) ;  /* 0x000000d000017945 */ /* 0x000fd80003800000 */
[----:B------:R-:W-:Y:S05]  /*7af0*/  @!P3 BRA `(.L_x_572) ;  /* 0x00000000002cb947 */ /* 0x000fea0003800000 */
[----:B------:R-:W-:Y:S02]  /*7b00*/  ULDC UR4, c[0x0][0x2f4] ;  /* 0x0000bd0000047ab9 */ /* 0x000fe40000000800 */
[----:B------:R-:W-:-:S13]  /*7b10*/  ISETP.GE.AND P3, PT, R16, UR4, PT ;  /* 0x0000000410007c0c */ /* 0x000fda000bf66270 */
[----:B0-----:R-:W-:-:S04]  /*7b20*/  @!P3 LEA R42, P4, R16, R14, 0x1 ;  /* 0x0000000e102ab211 */ /* 0x001fc800078808ff */
[----:B----4-:R-:W-:Y:S02]  /*7b30*/  @!P3 LEA.HI.X R43, R16, R41, R17, 0x1, P4 ;  /* 0x00000029102bb211 */ /* 0x010fe400020f0c11 */
[----:B------:R-:W-:-:S13]  /*7b40*/  ISETP.GE.AND P4, PT, R23, UR4, PT ;  /* 0x0000000417007c0c */ /* 0x000fda000bf86270 */
[C---:B------:R-:W-:Y:S02]  /*7b50*/  @!P4 LEA R40, P6, R23.reuse, R14, 0x1 ;  /* 0x0000000e1728c211 */ /* 0x040fe400078c08ff */
[----:B------:R-:W0:Y:S02]  /*7b60*/  @!P3 LDS.128 R12, [R92+0x1a400] ;  /* 0x01a400005c0cb984 */ /* 0x000e240000000c00 */
[----:B------:R-:W-:Y:S02]  /*7b70*/  @!P4 LEA.HI.X R41, R23, R41, R22, 0x1, P6 ;  /* 0x000000291729c211 */ /* 0x000fe400030f0c16 */
[----:B0-----:R-:W-:Y:S04]  /*7b80*/  @!P3 ST.E.128 desc[UR42][R42.64], R12 ;  /* 0x0000000c2a00b985 */ /* 0x001fe8000c101d2a */
[----:B------:R-:W0:Y:S04]  /*7b90*/  @!P4 LDS.128 R12, [R92+0x1e400] ;  /* 0x01e400005c0cc984 */ /* 0x000e280000000c00 */
[----:B0-----:R0:W-:Y:S02]  /*7ba0*/  @!P4 ST.E.128 desc[UR42][R40.64], R12 ;  /* 0x0000000c2800c985 */ /* 0x0011e4000c101d2a */
.L_x_572:
[----:B------:R-:W-:Y:S05]  /*7bb0*/  BSYNC B1 ;  /* 0x0000000000017941 */ /* 0x000fea0003800000 */
.L_x_571:
[----:B------:R-:W-:-:S03]  /*7bc0*/  UMOV UR4, 0xffffffff ;  /* 0xffffffff00047882 */ /* 0x000fc60000000000 */
[----:B------:R-:W-:Y:S05]  /*7bd0*/  BRA.DIV UR4, `(.L_x_573) ;  /* 0x0000015a04287947 */ /* 0x000fea000b800000 */
[----:B0---4-:R0:W4:Y:S04]  /*7be0*/  SHFL.IDX PT, R41, R45, 0x3, 0x181f ;  /* 0x00781f002d297f89 */ /* 0x01112800000e0000 */
[----:B------:R0:W0:Y:S02]  /*7bf0*/  SHFL.IDX PT, R14, R44, 0x3, 0x181f ;  /* 0x00781f002c0e7f89 */ /* 0x00002400000e0000 */
.L_x_858:
[----:B------:R-:W-:-:S13]  /*7c00*/  ISETP.GE.AND P3, PT, R46, 0x61, PT ;  /* 0x000000612e00780c */ /* 0x000fda0003f66270 */
        /* <DEDUP_REMOVED lines=12> */
.L_x_531:
[----:B------:R-:W-:Y:S05]  /*7cd0*/  BSYNC B0 ;  /* 0x0000000000007941 */ /* 0x000fea0003800000 */
.L_x_489:
[----:B------:R-:W5:Y:S01]  /*7ce0*/  S2R R11, SR_TID.X ;  /* 0x00000000000b7919 */ /* 0x000f620000002100 */
[----:B------:R-:W-:Y:S01]  /*7cf0*/  @!PT LDS RZ, [RZ] ;  /* 0x00000000fffff984 */ /* 0x000fe20000000800 */
[----:B------:R-:W-:Y:S01]  /*7d00*/  @!PT LDS RZ, [RZ] ;  /* 0x00000000fffff984 */ /* 0x000fe20000000800 */
[----:B------:R-:W-:Y:S01]  /*7d10*/  @!PT LDS RZ, [RZ] ;  /* 0x00000000fffff984 */ /* 0x000fe20000000800 */
[----:B------:R-:W-:Y:S01]  /*7d20*/  @!PT LDS RZ, [RZ] ;  /* 0x00000000fffff984 */ /* 0x000fe20000000800 */
[----:B------:R3:W-:Y:S06]  /*7d30*/  MEMBAR.ALL.CTA ;  /* 0x0000000000007992 */ /* 0x0007ec0000008000 */
[----:B---3--:R-:W3:Y:S01]  /*7d40*/  FENCE.VIEW.ASYNC.S ;  /* 0x00000000000073c6 */ /* 0x008ee20000000000 */
[----:B------:R-:W-:Y:S05]  /*7d50*/  WARPSYNC.ALL ;  /* 0x0000000000007948 */ /* 0x000fea0003800000 */
[----:B------:R-:W-:Y:S01]  /*7d60*/  BSSY B0, `(.L_x_574) ;  /* 0x0000009000007945 */ /* 0x000fe20003800000 */
[----:B-----5:R-:W-:Y:S01]  /*7d70*/  LOP3.LUT R11, R11, 0x7f, RZ, 0xc0, !PT ;  /* 0x0000007f0b0b7812 */ /* 0x020fe200078ec0ff */
[----:B---3--:R3:W-:Y:S03]  /*7d80*/  BAR.SYNC.DEFER_BLOCKING R95, 0x80 ;  /* 0x0002005f0000751d */ /* 0x0087e60000010000 */
[----:B------:R-:W-:-:S13]  /*7d90*/  ISETP.NE.AND P3, PT, R11, RZ, PT ;  /* 0x000000ff0b00720c */ /* 0x000fda0003f65270 */
[----:B------:R-:W-:-:S04]  /*7da0*/  @!P3 IADD3 R11, R90, 0x288a0, RZ ;  /* 0x000288a05a0bb810 */ /* 0x000fc80007ffe0ff */
[----:B------:R-:W-:-:S04]  /*7db0*/  @!P3 PRMT R11, RZ, 0x654, R11 ;  /* 0x00000654ff0bb816 */ /* 0x000fc8000000000b */
[----:B------:R3:W-:Y:S01]  /*7dc0*/  @!P3 SYNCS.ARRIVE.TRANS64.RED.A1T0 RZ, [R11+URZ], RZ ;  /* 0x000000ff0bffb9a7 */ /* 0x0007e2000810043f */
[----:B------:R-:W-:Y:S05]  /*7dd0*/  @!P5 BRA `(.L_x_575) ;  /* 0x000000000004d947 */ /* 0x000fea0003800000 */
[----:B------:R-:W-:Y:S01]  /*7de0*/  BPT.TRAP 0x1 ;  /* 0x000000040000795c */ /* 0x000fe20000300000 */
.L_x_575:
[----:B------:R-:W-:Y:S05]  /*7df0*/  BSYNC B0 ;  /* 0x0000000000007941 */ /* 0x000fea0003800000 */
.L_x_574:
[----:B------:R-:W5:Y:S01]  /*7e00*/  SYNCS.PHASECHK.TRANS64.TRYWAIT P4, [R90+URZ+0x288b0], R103 ;  /* 0x0288b0675a0075a7 */ /* 0x000f62000808017f */
[----:B------:R-:W-:Y:S01]  /*7e10*/  ULDC UR37, c[0x0][0x2f4] ;  /* 0x0000bd0000257ab9 */ /* 0x000fe20000000800 */
[----:B------:R-:W-:Y:S04]  /*7e20*/  BSSY B0, `(.L_x_576) ;  /* 0x0000002000007945 */ /* 0x000fe80003800000 */
[----:B-----5:R-:W-:Y:S05]  /*7e30*/  @!P4 BRA `(.L_x_577) ;  /* 0x0000015400d8c947 */ /* 0x020fea0003800000 */
.L_x_859:
[----:B------:R-:W-:Y:S05]  /*7e40*/  BSYNC B0 ;  /* 0x0000000000007941 */ /* 0x000fea0003800000 */
.L_x_576:
[----:B------:R-:W-:Y:S01]  /*7e50*/  ULDC.64 UR4, c[0x0][0x328] ;  /* 0x0000ca0000047ab9 */ /* 0x000fe20000000a00 */
[----:B------:R-:W-:Y:S01]  /*7e60*/  ULDC.64 UR6, c[0x0][0x318] ;  /* 0x0000c60000067ab9 */ /* 0x000fe20000000a00 */
[----:B------:R-:W-:Y:S01]  /*7e70*/  IMAD R100, R100, UR4, RZ ;  /* 0x0000000464647c24 */ /* 0x000fe2000f8e02ff */
[----:B------:R-:W-:Y:S01]  /*7e80*/  IADD3 R98, -R153, R98, RZ ;  /* 0x0000006299627210 */ /* 0x000fe20007ffe1ff */
[C---:B01--4-:R-:W-:Y:S01]  /*7e90*/  IMAD.WIDE.U32 R12, R101.reuse, UR4, RZ ;  /* 0x00000004650c7c25 */ /* 0x053fe2000f8e00ff */
[----:B------:R-:W-:Y:S03]  /*7ea0*/  BSSY B0, `(.L_x_578) ;  /* 0x000001b000007945 */ /* 0x000fe60003800000 */
[----:B------:R-:W-:Y:S01]  /*7eb0*/  IMAD R101, R101, UR5, R100 ;  /* 0x0000000565657c24 */ /* 0x000fe2000f8e0264 */
[----:B------:R-:W-:Y:S02]  /*7ec0*/  ULDC.64 UR4, c[0x0][0x338] ;  /* 0x0000ce0000047ab9 */ /* 0x000fe40000000a00 */
[----:B------:R-:W-:-:S02]  /*7ed0*/  IMAD R99, R99, UR4, RZ ;  /* 0x0000000463637c24 */ /* 0x000fc4000f8e02ff */
[----:B------:R-:W-:Y:S02]  /*7ee0*/  IMAD.IADD R13, R13, 0x1, R101 ;  /* 0x000000010d0d7824 */ /* 0x000fe400078e0265 */
[C---:B------:R-:W-:Y:S02]  /*7ef0*/  IMAD R99, R102.reuse, UR5, R99 ;  /* 0x0000000566637c24 */ /* 0x040fe4000f8e0263 */
[----:B------:R-:W-:Y:S01]  /*7f00*/  IMAD.WIDE.U32 R102, R102, UR4, R12 ;  /* 0x0000000466667c25 */ /* 0x000fe2000f8e000c */
[----:B------:R-:W-:-:S03]  /*7f10*/  ULDC.64 UR4, c[0x0][0x330] ;  /* 0x0000cc0000047ab9 */ /* 0x000fc60000000a00 */
[----:B------:R-:W-:Y:S02]  /*7f20*/  IMAD.IADD R103, R103, 0x1, R99 ;  /* 0x0000000167677824 */ /* 0x000fe400078e0263 */
[----:B------:R-:W-:-:S04]  /*7f30*/  IMAD.WIDE.U32 R12, R2, UR4, R102 ;  /* 0x00000004020c7c25 */ /* 0x000fc8000f8e0066 */
[----:B---3--:R-:W-:Y:S01]  /*7f40*/  IMAD R11, R2, UR5, R13 ;  /* 0x00000005020b7c24 */ /* 0x008fe2000f8e020d */
[----:B--2---:R-:W-:-:S04]  /*7f50*/  LEA R44, P4, R12, UR6, 0x1 ;  /* 0x000000060c2c7c11 */ /* 0x004fc8000f8808ff */
[----:B------:R-:W-:Y:S01]  /*7f60*/  LEA.HI.X R11, R12, UR7, R11, 0x1, P4 ;  /* 0x000000070c0b7c11 */ /* 0x000fe2000a0f0c0b */
[----:B------:R0:W1:Y:S01]  /*7f70*/  SHFL.IDX PT, R40, R44, RZ, 0x181f ;  /* 0x00181fff2c287589 */ /* 0x00006200000e0000 */
[----:B------:R-:W-:-:S03]  /*7f80*/  ISETP.GE.AND P4, PT, R98, 0x1, PT ;  /* 0x000000016200780c */ /* 0x000fc60003f86270 */
[----:B------:R0:W2:Y:S10]  /*7f90*/  SHFL.IDX PT, R13, R11, RZ, 0x181f ;  /* 0x00181fff0b0d7589 */ /* 0x0000b400000e0000 */
[----:B0-----:R-:W-:Y:S05]  /*7fa0*/  @!P4 BRA `(.L_x_579) ;  /* 0x000000000028c947 */ /* 0x001fea0003800000 */
[----:B------:R-:W-:-:S13]  /*7fb0*/  ISETP.GE.AND P4, PT, R16, UR37, PT ;  /* 0x0000002510007c0c */ /* 0x000fda000bf86270 */
[----:B-1----:R-:W-:-:S04]  /*7fc0*/  @!P4 LEA R42, P5, R16, R40, 0x1 ;  /* 0x00000028102ac211 */ /* 0x002fc800078a08ff */
[----:B--2---:R-:W-:Y:S02]  /*7fd0*/  @!P4 LEA.HI.X R43, R16, R13, R17, 0x1, P5 ;  /* 0x0000000d102bc211 */ /* 0x004fe400028f0c11 */
[----:B------:R-:W-:-:S13]  /*7fe0*/  ISETP.GE.AND P5, PT, R23, UR37, PT ;  /* 0x0000002517007c0c */ /* 0x000fda000bfa6270 */
[----:B------:R-:W-:-:S04]  /*7ff0*/  @!P5 LEA R40, P6, R23, R40, 0x1 ;  /* 0x000000281728d211 */ /* 0x000fc800078c08ff */
[----:B------:R-:W-:Y:S02]  /*8000*/  @!P5 LEA.HI.X R41, R23, R13, R22, 0x1, P6 ;  /* 0x0000000d1729d211 */ /* 0x000fe400030f0c16 */
[----:B------:R-:W0:Y:S04]  /*8010*/  @!P4 LDS.128 R12, [R92+0x400] ;  /* 0x000400005c0cc984 */ /* 0x000e280000000c00 */
[----:B0-----:R-:W-:Y:S04]  /*8020*/  @!P4 ST.E.128 desc[UR42][R42.64], R12 ;  /* 0x0000000c2a00c985 */ /* 0x001fe8000c101d2a */
[----:B------:R-:W0:Y:S04]  /*8030*/  @!P5 LDS.128 R12, [R92+0x4400] ;  /* 0x004400005c0cd984 */ /* 0x000e280000000c00 */
[----:B0-----:R0:W-:Y:S02]  /*8040*/  @!P5 ST.E.128 desc[UR42][R40.64], R12 ;  /* 0x0000000c2800d985 */ /* 0x0011e4000c101d2a */
.L_x_579:
[----:B------:R-:W-:Y:S05]  /*8050*/  BSYNC B0 ;  /* 0x0000000000007941 */ /* 0x000fea0003800000 */
.L_x_578:
[----:B------:R-:W-:Y:S01]  /*8060*/  ISETP.GE.AND P4, PT, R98, 0x21, PT ;  /* 0x000000216200780c */ /* 0x000fe20003f86270 */
[----:B0-2---:R0:W2:Y:S01]  /*8070*/  SHFL.IDX PT, R13, R11, 0x1, 0x181f ;  /* 0x00381f000b0d7f89 */ /* 0x0050a200000e0000 */
[----:B------:R-:W-:Y:S03]  /*8080*/  BSSY B0, `(.L_x_580) ;  /* 0x000000d000007945 */ /* 0x000fe60003800000 */
[----:B-1----:R0:W1:Y:S08]  /*8090*/  SHFL.IDX PT, R40, R44, 0x1, 0x181f ;  /* 0x00381f002c287f89 */ /* 0x00207000000e0000 */
        /* <DEDUP_REMOVED lines=11> */
.L_x_581:
[----:B------:R-:W-:Y:S05]  /*8150*/  BSYNC B0 ;  /* 0x0000000000007941 */ /* 0x000fea0003800000 */
.L_x_580:
        /* <DEDUP_REMOVED lines=15> */
.L_x_583:
[----:B------:R-:W-:Y:S05]  /*8250*/  BSYNC B0 ;  /* 0x0000000000007941 */ /* 0x000fea0003800000 */
.L_x_582:
[----:B------:R-:W-:Y:S01]  /*8260*/  ISETP.GE.AND P4, PT, R98, 0x61, PT ;  /* 0x000000616200780c */ /* 0x000fe20003f86270 */
[----:B------:R-:W3:Y:S01]  /*8270*/  SHFL.IDX PT, R11, R11, 0x3, 0x181f ;  /* 0x00781f000b0b7f89 */ /* 0x000ee200000e0000 */
[----:B------:R-:W-:Y:S03]  /*8280*/  BSSY B0, `(.L_x_584) ;  /* 0x000000d000007945 */ /* 0x000fe60003800000 */
[----:B01----:R0:W1:Y:S08]  /*8290*/  SHFL.IDX PT, R40, R44, 0x3, 0x181f ;  /* 0x00781f002c287f89 */ /* 0x00307000000e0000 */
[----:B0-----:R-:W-:Y:S05]  /*82a0*/  @!P4 BRA `(.L_x_585) ;  /* 0x000000000028c947 */ /* 0x001fea0003800000 */
[----:B------:R-:W-:-:S13]  /*82b0*/  ISETP.GE.AND P4, PT, R16, UR37, PT ;  /* 0x0000002510007c0c */ /* 0x000fda000bf86270 */
[----:B--2---:R-:W0:Y:S01]  /*82c0*/  @!P4 LDS.128 R12, [R92+0x3400] ;  /* 0x003400005c0cc984 */ /* 0x004e220000000c00 */
[----:B-1----:R-:W-:-:S04]  /*82d0*/  @!P4 LEA R42, P5, R16, R40, 0x1 ;  /* 0x00000028102ac211 */ /* 0x002fc800078a08ff */
[----:B---3--:R-:W-:Y:S02]  /*82e0*/  @!P4 LEA.HI.X R43, R16, R11, R17, 0x1, P5 ;  /* 0x0000000b102bc211 */ /* 0x008fe400028f0c11 */
[----:B------:R-:W-:-:S13]  /*82f0*/  ISETP.GE.AND P5, PT, R23, UR37, PT ;  /* 0x0000002517007c0c */ /* 0x000fda000bfa6270 */
[----:B------:R-:W-:-:S04]  /*8300*/  @!P5 LEA R40, P6, R23, R40, 0x1 ;  /* 0x000000281728d211 */ /* 0x000fc800078c08ff */
[----:B------:R-:W-:Y:S01]  /*8310*/  @!P5 LEA.HI.X R41, R23, R11, R22, 0x1, P6 ;  /* 0x0000000b1729d211 */ /* 0x000fe200030f0c16 */
[----:B0-----:R-:W-:Y:S04]  /*8320*/  @!P4 ST.E.128 desc[UR42][R42.64], R12 ;  /* 0x0000000c2a00c985 */ /* 0x001fe8000c101d2a */
[----:B------:R-:W0:Y:S04]  /*8330*/  @!P5 LDS.128 R12, [R92+0x7400] ;  /* 0x007400005c0cd984 */ /* 0x000e280000000c00 */
[----:B0-----:R0:W-:Y:S02]  /*8340*/  @!P5 ST.E.128 desc[UR42][R40.64], R12 ;  /* 0x0000000c2800d985 */ /* 0x0011e4000c101d2a */
.L_x_585:
[----:B------:R-:W-:Y:S05]  /*8350*/  BSYNC B0 ;  /* 0x0000000000007941 */ /* 0x000fea0003800000 */
.L_x_584:
[----:B------:R-:W-:Y:S01]  /*8360*/  @!PT LDS RZ, [RZ] ;  /* 0x00000000fffff984 */ /* 0x000fe20000000800 */
[----:B------:R-:W-:Y:S01]  /*8370*/  @!PT LDS RZ, [RZ] ;  /* 0x00000000fffff984 */ /* 0x000fe20000000800 */
[----:B------:R-:W-:Y:S01]  /*8380*/  @!PT LDS RZ, [RZ] ;  /* 0x00000000fffff984 */ /* 0x000fe20000000800 */
[----:B------:R-:W-:Y:S01]  /*8390*/  @!PT LDS RZ, [RZ] ;  /* 0x00000000fffff984 */ /* 0x000fe20000000800 */
[----:B------:R4:W-:Y:S06]  /*83a0*/  MEMBAR.ALL.CTA ;  /* 0x0000000000007992 */ /* 0x0009ec0000008000 */
[----:B----4-:R-:W4:Y:S01]  /*83b0*/  FENCE.VIEW.ASYNC.S ;  /* 0x00000000000073c6 */ /* 0x010f220000000000 */
[----:B------:R-:W-:Y:S01]  /*83c0*/  @!P3 VIADD R90, R90, 0x288c0 ;  /* 0x000288c05a5ab836 */ /* 0x000fe20000000000 */
[----:B----4-:R4:W-:Y:S01]  /*83d0*/  BAR.SYNC.DEFER_BLOCKING R95, 0x80 ;  /* 0x0002005f0000751d */ /* 0x0109e20000010000 */
[----:B------:R-:W-:Y:S01]  /*83e0*/  ISETP.NE.AND P4, PT, R91, RZ, PT ;  /* 0x000000ff5b00720c */ /* 0x000fe20003f85270 */
[----:B------:R-:W-:-:S02]  /*83f0*/  VIADD R155, R155, 0x1 ;  /* 0x000000019b9b7836 */ /* 0x000fc40000000000 */
[----:B------:R-:W-:-:S04]  /*8400*/  @!P3 PRMT R90, RZ, 0x654, R90 ;  /* 0x00000654ff5ab816 */ /* 0x000fc8000000005a */
[----:B------:R4:W-:Y:S01]  /*8410*/  @!P3 SYNCS.ARRIVE.TRANS64.RED.A1T0 RZ, [R90+URZ], RZ ;  /* 0x000000ff5affb9a7 */ /* 0x0009e2000810043f */
[----:B------:R-:W-:-:S04]  /*8420*/  ISETP.NE.AND P3, PT, R155, 0x2, PT ;  /* 0x000000029b00780c */ /* 0x000fc80003f65270 */
[----:B---3--:R-:W-:Y:S02]  /*8430*/  SEL R11, RZ, 0x1, P3 ;  /* 0x00000001ff0b7807 */ /* 0x008fe40001800000 */
[----:B------:R-:W-:Y:S02]  /*8440*/  SEL R155, R155, RZ, P3 ;  /* 0x000000ff9b9b7207 */ /* 0x000fe40001800000 */
[----:B------:R-:W-:Y:S01]  /*8450*/  LOP3.LUT R154, R154, R11, RZ, 0x3c, !PT ;  /* 0x0000000b9a9a7212 */ /* 0x000fe200078e3cff */
[----:B------:R-:W-:Y:S06]  /*8460*/  @P4 BRA `(.L_x_586) ;  /* 0xffffff9c00b04947 */ /* 0x000fec000383ffff */
[----:B0-----:R-:W0:Y:S01]  /*8470*/  S2R R12, SR_TID.X ;  /* 0x00000000000c7919 */ /* 0x001e220000002100 */
[----:B------:R-:W-:Y:S02]  /*8480*/  PLOP3.LUT P0, PT, PT, PT, PT, 0x8, 0x0 ;  /* 0x000000000000781c */ /* 0x000fe40003f0e170 */
[----:B0-----:R-:W-:-:S04]  /*8490*/  SHF.R.U32.HI R12, RZ, 0x7, R12 ;  /* 0x00000007ff0c7819 */ /* 0x001fc8000001160c */
[----:B------:R-:W-:-:S13]  /*84a0*/  ISETP.NE.AND P4, PT, R12, 0x1, PT ;  /* 0x000000010c00780c */ /* 0x000fda0003f85270 */
[----:B------:R-:W-:Y:S06]  /*84b0*/  @!P4 BAR.ARV 0x9, 0x100 ;  /* 0x024400000000cb1d */ /* 0x000fec0000002000 */
.L_x_484:
[----:B------:R-:W-:Y:S01]  /*84c0*/  MOV R4, RZ ;  /* 0x000000ff00047202 */ /* 0x000fe20000000f00 */
[----:B------:R-:W-:Y:S06]  /*84d0*/  @P0 BRA `(.L_x_587) ;  /* 0x00000000000c0947 */ /* 0x000fec0003800000 */
[----:B------:R-:W0:Y:S01]  /*84e0*/  FENCE.VIEW.ASYNC.G ;  /* 0x00000000000073c6 */ /* 0x000e220000000100 */
[----:B------:R-:W-:Y:S05]  /*84f0*/  WARPSYNC.ALL ;  /* 0x0000000000007948 */ /* 0x000fea0003800000 */
[----:B0-----:R-:W-:Y:S06]  /*8500*/  BAR.ARV 0xc, 0x180 ;  /* 0x0306000000007b1d */ /* 0x001fec0000002000 */
.L_x_587:
[----:B------:R-:W-:Y:S01]  /*8510*/  ISETP.NE.AND P0, PT, R97, RZ, PT ;  /* 0x000000ff6100720c */ /* 0x000fe20003f05270 */
[----:B------:R-:W-:-:S12]  /*8520*/  BSSY B0, `(.L_x_588) ;  /* 0x000001f000007945 */ /* 0x000fd80003800000 */
[----:B------:R-:W-:Y:S05]  /*8530*/  @!P0 BRA `(.L_x_589) ;  /* 0x0000000000748947 */ /* 0x000fea0003800000 */
        /* <DEDUP_REMOVED lines=11> */
[----:B0-----:R-:W-:Y:S01]  /*85f0*/  VIADD R4, R3, 0xffffffe ;  /* 0x0ffffffe03047836 */ /* 0x001fe20000000000 */
[----:B------:R-:W-:-:S05]  /*8600*/  IADD3 R3, RZ, -R10, RZ ;  /* 0x8000000aff037210 */ /* 0x000fca0007ffe0ff */
[----:B------:R0:W3:Y:S02]  /*8610*/  F2I.FTZ.U32.TRUNC.NTZ R5, R4 ;  /* 0x0000000400057305 */ /* 0x0000e4000021f000 */
[----:B0-----:R-:W-:Y:S02]  /*8620*/  IMAD.MOV.U32 R4, RZ, RZ, RZ ;  /* 0x000000ffff047224 */ /* 0x001fe400078e00ff */
[----:B---3--:R-:W-:-:S04]  /*8630*/  IMAD.MOV R7, RZ, RZ, -R5 ;  /* 0x000000ffff077224 */ /* 0x008fc800078e0a05 */
[----:B------:R-:W-:-:S04]  /*8640*/  IMAD R7, R7, R6, RZ ;  /* 0x0000000607077224 */ /* 0x000fc800078e02ff */
[----:B------:R-:W-:-:S06]  /*8650*/  IMAD.HI.U32 R5, R5, R7, R4 ;  /* 0x0000000705057227 */ /* 0x000fcc00078e0004 */
[----:B------:R-:W-:-:S04]  /*8660*/  IMAD.HI.U32 R5, R5, R8, RZ ;  /* 0x0000000805057227 */ /* 0x000fc800078e00ff */
[----:B------:R-:W-:-:S05]  /*8670*/  IMAD R3, R5, R3, R8 ;  /* 0x0000000305037224 */ /* 0x000fca00078e0208 */
[----:B------:R-:W-:-:S13]  /*8680*/  ISETP.GT.U32.AND P1, PT, R6, R3, PT ;  /* 0x000000030600720c */ /* 0x000fda0003f24070 */
[----:B------:R-:W-:Y:S01]  /*8690*/  @!P1 IMAD.IADD R3, R3, 0x1, -R6 ;  /* 0x0000000103039824 */ /* 0x000fe200078e0a06 */
[----:B------:R-:W-:Y:S02]  /*86a0*/  @!P1 IADD3 R5, R5, 0x1, RZ ;  /* 0x0000000105059810 */ /* 0x000fe40007ffe0ff */
[----:B------:R-:W-:Y:S02]  /*86b0*/  ISETP.NE.AND P1, PT, R9, RZ, PT ;  /* 0x000000ff0900720c */ /* 0x000fe40003f25270 */
[----:B------:R-:W-:-:S13]  /*86c0*/  ISETP.GE.U32.AND P0, PT, R3, R6, PT ;  /* 0x000000060300720c */ /* 0x000fda0003f06070 */
[----:B------:R-:W-:-:S04]  /*86d0*/  @P0 VIADD R5, R5, 0x1 ;  /* 0x0000000105050836 */ /* 0x000fc80000000000 */
[----:B------:R-:W-:-:S05]  /*86e0*/  IMAD.MOV.U32 R4, RZ, RZ, R5 ;  /* 0x000000ffff047224 */ /* 0x000fca00078e0005 */
[----:B------:R-:W-:Y:S02]  /*86f0*/  @!P2 IADD3 R4, -R4, RZ, RZ ;  /* 0x000000ff0404a210 */ /* 0x000fe40007ffe1ff */
[----:B------:R-:W-:-:S07]  /*8700*/  @!P1 LOP3.LUT R4, RZ, R9, RZ, 0x33, !PT ;  /* 0x00000009ff049212 */ /* 0x000fce00078e33ff */
.L_x_589:
[----:B------:R-:W-:Y:S05]  /*8710*/  BSYNC B0 ;  /* 0x0000000000007941 */ /* 0x000fea0003800000 */
.L_x_588:
[-C--:B------:R-:W-:Y:S01]  /*8720*/  IMAD R194, R209, R4.reuse, RZ ;  /* 0x00000004d1c27224 */ /* 0x080fe200078e02ff */
[----:B------:R-:W-:Y:S01]  /*8730*/  PLOP3.LUT P0, PT, PT, PT, PT, 0x80, 0x0 ;  /* 0x000000000000781c */ /* 0x000fe20003f0f070 */
[----:B------:R-:W-:Y:S01]  /*8740*/  IMAD.MOV.U32 R0, RZ, RZ, RZ ;  /* 0x000000ffff007224 */ /* 0x000fe200078e00ff */
[----:B------:R-:W-:Y:S01]  /*8750*/  CS2R R150, SRZ ;  /* 0x0000000000967805 */ /* 0x000fe2000001ff00 */
[----:B------:R-:W-:Y:S01]  /*8760*/  IMAD.MOV.U32 R3, RZ, RZ, RZ ;  /* 0x000000ffff037224 */ /* 0x000fe200078e00ff */
[----:B------:R-:W-:Y:S02]  /*8770*/  VIADDMNMX R93, R194, R4, R93, PT ;  /* 0x00000004c25d7246 */ /* 0x000fe4000380015d */
[----:B------:R-:W-:Y:S02]  /*8780*/  CS2R R68, SRZ ;  /* 0x0000000000447805 */ /* 0x000fe4000001ff00 */
[----:B------:R-:W-:Y:S02]  /*8790*/  CS2R R104, SRZ ;  /* 0x0000000000687805 */ /* 0x000fe4000001ff00 */
        /* <DEDUP_REMOVED lines=8> */
[----:B----4-:R-:W-:Y:S02]  /*8820*/  CS2R R90, SRZ ;  /* 0x00000000005a7805 */ /* 0x010fe4000001ff00 */
        /* <DEDUP_REMOVED lines=18> */
[----:B-1----:R-:W-:Y:S02]  /*8950*/  CS2R R40, SRZ ;  /* 0x0000000000287805 */ /* 0x002fe4000001ff00 */
[----:B------:R-:W-:Y:S02]  /*8960*/  CS2R R70, SRZ ;  /* 0x0000000000467805 */ /* 0x000fe4000001ff00 */
[----:B------:R-:W-:Y:S01]  /*8970*/  CS2R R20, SRZ ;  /* 0x0000000000147805 */ /* 0x000fe2000001ff00 */
[----:B------:R-:W-:Y:S06]  /*8980*/  @!P1 BRA `(.L_x_590) ;  /* 0x0000009c00989947 */ /* 0x000fec0003800000 */
[----:B------:R-:W-:-:S03]  /*8990*/  UMOV UR4, 0xffffffff ;  /* 0xffffffff00047882 */ /* 0x000fc60000000000 */
[----:B------:R-:W-:Y:S05]  /*89a0*/  BRA.DIV UR4, `(.L_x_591) ;  /* 0x0000014e04107947 */ /* 0x000fea000b800000 */
[----:B------:R-:W0:Y:S02]  /*89b0*/  S2R R3, SR_TID.X ;  /* 0x0000000000037919 */ /* 0x000e240000002100 */
[----:B0-----:R-:W-:-:S04]  /*89c0*/  IADD3 R3, R3, -0x80, RZ ;  /* 0xffffff8003037810 */ /* 0x001fc80007ffe0ff */
[----:B------:R-:W-:-:S04]  /*89d0*/  SHF.R.S32.HI R0, RZ, 0x1f, R3 ;  /* 0x0000001fff007819 */ /* 0x000fc80000011403 */
[----:B------:R-:W-:-:S04]  /*89e0*/  LEA.HI R0, R0, R3, RZ, 0x7 ;  /* 0x0000000300007211 */ /* 0x000fc800078f38ff */
[----:B------:R-:W-:-:S05]  /*89f0*/  SHF.R.S32.HI R0, RZ, 0x7, R0 ;  /* 0x00000007ff007819 */ /* 0x000fca0000011400 */
[----:B------:R0:W1:Y:S02]  /*8a00*/  SHFL.IDX PT, R195, R0, RZ, 0x1f ;  /* 0x00001fff00c37589 */ /* 0x00006400000e0000 */
.L_x_862:
[----:B01----:R-:W-:Y:S01]  /*8a10*/  LEA.HI R0, R195, R195, RZ, 0x1 ;  /* 0x000000c3c3007211 */ /* 0x003fe200078f08ff */
[----:B------:R-:W-:-:S03]  /*8a20*/  IMAD.U32 R3, RZ, RZ, UR40 ;  /* 0x00000028ff037e24 */ /* 0x000fc6000f8e00ff */
[----:B------:R-:W-:Y:S02]  /*8a30*/  LOP3.LUT R0, R0, 0x1e, RZ, 0xc0, !PT ;  /* 0x0000001e00007812 */ /* 0x000fe400078ec0ff */
[----:B------:R-:W-:-:S03]  /*8a40*/  LOP3.LUT P0, RZ, R3, 0x3ff, RZ, 0xc0, !PT ;  /* 0x000003ff03ff7812 */ /* 0x000fc6000780c0ff */
[----:B------:R-:W-:Y:S01]  /*8a50*/  IMAD.IADD R0, R195, 0x1, -R0 ;  /* 0x00000001c3007824 */ /* 0x000fe200078e0a00 */
[----:B------:R-:W-:-:S04]  /*8a60*/  P2R R26, PR, RZ, 0x1 ;  /* 0x00000001ff1a7803 */ /* 0x000fc80000000000 */
[----:B------:R-:W-:-:S04]  /*8a70*/  LEA R0, R0, UR40, 0xd ;  /* 0x0000002800007c11 */ /* 0x000fc8000f8e68ff */
[----:B------:R-:W-:-:S04]  /*8a80*/  SHF.R.U32.HI R0, RZ, 0x4, R0 ;  /* 0x00000004ff007819 */ /* 0x000fc80000011600 */
[----:B------:R-:W-:Y:S01]  /*8a90*/  LOP3.LUT R25, R0, 0x3fff, RZ, 0xc0, !PT ;  /* 0x00003fff00197812 */ /* 0x000fe200078ec0ff */
[----:B------:R-:W-:Y:S06]  /*8aa0*/  @!P0 BRA `(.L_x_592) ;  /* 0x0000000000408947 */ /* 0x000fec0003800000 */
[----:B------:R-:W-:Y:S01]  /*8ab0*/  MOV R0, 0x0 ;  /* 0x0000000000007802 */ /* 0x000fe20000000f00 */
[----:B------:R-:W-:Y:S01]  /*8ac0*/  ULDC.64 UR4, c[0x4][0x80] ;  /* 0x0100200000047ab9 */ /* 0x000fe20000000a00 */
[----:B------:R-:W-:Y:S01]  /*8ad0*/  ULDC.64 UR6, c[0x4][0x88] ;  /* 0x0100220000067ab9 */ /* 0x000fe20000000a00 */
[----:B------:R-:W-:Y:S01]  /*8ae0*/  MOV R4, UR4 ;  /* 0x0000000400047c02 */ /* 0x000fe20008000f00 */
        /* <DEDUP_REMOVED lines=9> */
[----:B0-2---:R-:W-:-:S07]  /*8b80*/  IMAD.MOV.U32 R13, RZ, RZ, RZ ;  /* 0x000000ffff0d7224 */ /* 0x005fce00078e00ff */
[----:B------:R-:W-:-:S07]  /*8b90*/  LEPC R20, `(.L_x_592) ;  /* 0x000000001014794e */ /* 0x000fce0000000000 */
[----:B-1---5:R-:W-:Y:S05]  /*8ba0*/  CALL.ABS.NOINC R14 ;  /* 0x000000000e007343 */ /* 0x022fea0003c00000 */
.L_x_592:
[----:B------:R-:W-:Y:S02]  /*8bb0*/  ULDC UR4, c[0x0][0x3f4] ;  /* 0x0000fd0000047ab9 */ /* 0x000fe40000000800 */
[----:B------:R-:W-:-:S13]  /*8bc0*/  ISETP.LT.AND P0, PT, RZ, UR4, PT ;  /* 0x00000004ff007c0c */ /* 0x000fda000bf01270 */
[----:B------:R-:W-:Y:S05]  /*8bd0*/  @P0 BRA `(.L_x_593) ;  /* 0x0000000000400947 */ /* 0x000fea0003800000 */
[----:B------:R-:W-:-:S04]  /*8be0*/  ULEA.HI UR4, UR39, UR39, URZ, 0x1 ;  /* 0x0000002727047291 */ /* 0x000fc8000f8f083f */
[----:B------:R-:W-:-:S04]  /*8bf0*/  ULOP3.LUT UR4, UR4, 0xfffffffe, URZ, 0xc0, !UPT ;  /* 0xfffffffe04047892 */ /* 0x000fc8000f8ec03f */
[----:B------:R-:W-:-:S06]  /*8c00*/  UIADD3 UR4, UR39, -UR4, URZ ;  /* 0x8000000427047290 */ /* 0x000fcc000fffe03f */
[----:B------:R-:W-:-:S04]  /*8c10*/  MOV R3, UR4 ;  /* 0x0000000400037c02 */ /* 0x000fc80008000f00 */
[----:B------:R-:W-:-:S04]  /*8c20*/  SHF.L.U32 R3, R3, 0x1f, RZ ;  /* 0x0000001f03037819 */ /* 0x000fc800000006ff */
[----:B------:R0:W1:Y:S03]  /*8c30*/  SYNCS.PHASECHK.TRANS64.TRYWAIT P0, [R156+URZ+0x28800], R3 ;  /* 0x028800039c0075a7 */ /* 0x000066000800017f */
[----:B-1----:R-:W-:Y:S05]  /*8c40*/  @!P0 NANOSLEEP.SYNCS 0x989680 ;  /* 0x009896800000895d */ /* 0x002fea0003900000 */
[----:B------:R-:W1:Y:S01]  /*8c50*/  @!P0 SYNCS.PHASECHK.TRANS64 P0, [R156+URZ+0x28800], R3 ;  /* 0x028800039c0085a7 */ /* 0x000e62000800007f */
[----:B------:R-:W-:Y:S04]  /*8c60*/  BSSY B0, `(.L_x_594) ;  /* 0x0000006000007945 */ /* 0x000fe80003800000 */
[----:B-1----:R-:W-:Y:S05]  /*8c70*/  @P0 BRA `(.L_x_595) ;  /* 0x0000000000100947 */ /* 0x002fea0003800000 */
.L_x_596:
[----:B-1----:R1:W3:Y:S02]  /*8c80*/  SYNCS.PHASECHK.TRANS64.TRYWAIT P0, [R156+URZ+0x28800], R3 ;  /* 0x028800039c0075a7 */ /* 0x0022e4000800017f */
[----:B---3--:R-:W-:Y:S05]  /*8c90*/  @!P0 NANOSLEEP.SYNCS 0x989680 ;  /* 0x009896800000895d */ /* 0x008fea0003900000 */
[----:B------:R-:W3:Y:S02]  /*8ca0*/  @!P0 SYNCS.PHASECHK.TRANS64 P0, [R156+URZ+0x28800], R3 ;  /* 0x028800039c0085a7 */ /* 0x000ee4000800007f */
[----:B---3--:R-:W-:Y:S05]  /*8cb0*/  @!P0 BRA `(.L_x_596) ;  /* 0xfffffffc00f08947 */ /* 0x008fea000383ffff */
.L_x_595:
[----:B------:R-:W-:Y:S05]  /*8cc0*/  BSYNC B0 ;  /* 0x0000000000007941 */ /* 0x000fea0003800000 */
.L_x_594:
[----:B------:R-:W-:Y:S05]  /*8cd0*/  BRA `(.L_x_597) ;  /* 0x00000038001c7947 */ /* 0x000fea0003800000 */
.L_x_593:
[----:B-----5:R-:W-:Y:S01]  /*8ce0*/  SHF.R.S32.HI R0, RZ, 0x1f, R24 ;  /* 0x0000001fff007819 */ /* 0x020fe20000011418 */
[----:B------:R-:W-:Y:S01]  /*8cf0*/  ULDC.64 UR4, c[0x0][0x3f8] ;  /* 0x0000fe0000047ab9 */ /* 0x000fe20000000a00 */
[----:B------:R-:W-:Y:S01]  /*8d00*/  ULDC.64 UR6, c[0x0][0x408] ;  /* 0x0001020000067ab9 */ /* 0x000fe20000000a00 */
[----:B------:R-:W-:Y:S01]  /*8d10*/  ISETP.NE.AND P2, PT, R26, RZ, PT ;  /* 0x000000ff1a00720c */ /* 0x000fe20003f45270 */
[----:B------:R-:W-:-:S04]  /*8d20*/  IMAD.WIDE.U32 R4, R24, UR4, RZ ;  /* 0x0000000418047c25 */ /* 0x000fc8000f8e00ff */
[C---:B------:R-:W-:Y:S02]  /*8d30*/  IMAD R3, R0.reuse, UR4, RZ ;  /* 0x0000000400037c24 */ /* 0x040fe4000f8e02ff */
[----:B------:R-:W-:Y:S02]  /*8d40*/  IMAD R9, R0, UR6, RZ ;  /* 0x0000000600097c24 */ /* 0x000fe4000f8e02ff */
[C---:B------:R-:W-:Y:S01]  /*8d50*/  IMAD R3, R24.reuse, UR5, R3 ;  /* 0x0000000518037c24 */ /* 0x040fe2000f8e0203 */
[----:B------:R-:W-:Y:S01]  /*8d60*/  ULDC.64 UR4, c[0x0][0x3e8] ;  /* 0x0000fa0000047ab9 */ /* 0x000fe20000000a00 */
[----:B------:R-:W-:-:S04]  /*8d70*/  IMAD.WIDE.U32 R6, R24, UR6, RZ ;  /* 0x0000000618067c25 */ /* 0x000fc8000f8e00ff */
[----:B------:R-:W-:Y:S01]  /*8d80*/  IMAD R9, R24, UR7, R9 ;  /* 0x0000000718097c24 */ /* 0x000fe2000f8e0209 */
[----:B------:R-:W-:Y:S01]  /*8d90*/  ULDC.64 UR6, c[0x0][0x400] ;  /* 0x0001000000067ab9 */ /* 0x000fe20000000a00 */
[----:B------:R-:W-:Y:S01]  /*8da0*/  IMAD.IADD R5, R3, 0x1, R5 ;  /* 0x0000000103057824 */ /* 0x000fe200078e0205 */
[----:B------:R-:W-:Y:S01]  /*8db0*/  LEA R24, P0, R4, UR4, 0x1 ;  /* 0x0000000404187c11 */ /* 0x000fe2000f8008ff */
[----:B------:R-:W-:Y:S01]  /*8dc0*/  IMAD.IADD R3, R9, 0x1, R7 ;  /* 0x0000000109037824 */ /* 0x000fe200078e0207 */
[----:B------:R-:W-:Y:S02]  /*8dd0*/  LEA R27, P1, R6, UR6, 0x1 ;  /* 0x00000006061b7c11 */ /* 0x000fe4000f8208ff */
[----:B------:R-:W-:Y:S02]  /*8de0*/  LEA.HI.X R26, R4, UR5, R5, 0x1, P0 ;  /* 0x00000005041a7c11 */ /* 0x000fe400080f0c05 */
[----:B------:R-:W-:Y:S01]  /*8df0*/  LEA.HI.X R28, R6, UR7, R3, 0x1, P1 ;  /* 0x00000007061c7c11 */ /* 0x000fe200088f0c03 */
[----:B------:R-:W-:Y:S08]  /*8e00*/  @!P2 BRA `(.L_x_598) ;  /* 0x000000000040a947 */ /* 0x000ff00003800000 */
        /* <DEDUP_REMOVED lines=15> */
[----:B-1----:R-:W-:Y:S05]  /*8f00*/  CALL.ABS.NOINC R14 ;  /* 0x000000000e007343 */ /* 0x002fea0003c00000 */
.L_x_598:
[----:B------:R-:W-:Y:S01]  /*8f10*/  ULDC.U8 UR4, c[0x0][0x410] ;  /* 0x0001040000047ab9 */ /* 0x000fe20000000000 */
[----:B------:R-:W-:Y:S01]  /*8f20*/  BSSY B0, `(.L_x_599) ;  /* 0x000035a000007945 */ /* 0x000fe20003800000 */
[----:B------:R-:W-:Y:S02]  /*8f30*/  ISETP.NE.AND P0, PT, RZ, UR4, PT ;  /* 0x00000004ff007c0c */ /* 0x000fe4000bf05270 */
[----:B------:R-:W-:Y:S02]  /*8f40*/  LEA R21, R196, UR40, 0x1 ;  /* 0x00000028c4157c11 */ /* 0x000fe4000f8e08ff */
[----:B------:R-:W-:-:S09]  /*8f50*/  LEA R5, R29, R153, 0x7 ;  /* 0x000000991d057211 */ /* 0x000fd200078e38ff */
[----:B------:R-:W-:Y:S05]  /*8f60*/  @!P0 BRA `(.L_x_600) ;  /* 0x0000001800988947 */ /* 0x000fea0003800000 */
[----:B------:R-:W-:-:S03]  /*8f70*/  UMOV UR4, 0xffffffff ;  /* 0xffffffff00047882 */ /* 0x000fc60000000000 */
[----:B------:R-:W-:Y:S05]  /*8f80*/  BRA.DIV UR4, `(.L_x_601) ;  /* 0x0000014604d87947 */ /* 0x000fea000b800000 */
[----:B------:R0:W1:Y:S04]  /*8f90*/  SHFL.IDX PT, R0, R26, RZ, 0x181f ;  /* 0x00181fff1a007589 */ /* 0x00006800000e0000 */
[----:B------:R0:W3:Y:S04]  /*8fa0*/  SHFL.IDX PT, R3, R24, RZ, 0x181f ;  /* 0x00181fff18037589 */ /* 0x0000e800000e0000 */
[----:B------:R0:W4:Y:S04]  /*8fb0*/  SHFL.IDX PT, R4, R28, RZ, 0x181f ;  /* 0x00181fff1c047589 */ /* 0x00012800000e0000 */
[----:B------:R0:W0:Y:S02]  /*8fc0*/  SHFL.IDX PT, R14, R27, RZ, 0x181f ;  /* 0x00181fff1b0e7589 */ /* 0x00002400000e0000 */
.L_x_868:
[----:B------:R-:W-:Y:S01]  /*8fd0*/  ULDC UR4, c[0x0][0x448] ;  /* 0x0001120000047ab9 */ /* 0x000fe20000000800 */
[----:B------:R-:W-:Y:S01]  /*8fe0*/  BSSY B1, `(.L_x_602) ;  /* 0x000001d000017945 */ /* 0x000fe20003800000 */
[----:B------:R-:W-:Y:S01]  /*8ff0*/  IMAD R94, R94, UR4, RZ ;  /* 0x000000045e5e7c24 */ /* 0x000fe2000f8e02ff */
[----:B------:R-:W-:Y:S02]  /*9000*/  CS2R R6, SRZ ;  /* 0x0000000000067805 */ /* 0x000fe4000001ff00 */
[----:B------:R-:W-:Y:S02]  /*9010*/  CS2R R8, SRZ ;  /* 0x0000000000087805 */ /* 0x000fe4000001ff00 */
[----:B------:R-:W-:Y:S02]  /*9020*/  CS2R R10, SRZ ;  /* 0x00000000000a7805 */ /* 0x000fe4000001ff00 */
[----:B--2---:R-:W-:Y:S02]  /*9030*/  CS2R R12, SRZ ;  /* 0x00000000000c7805 */ /* 0x004fe4000001ff00 */
[----:B------:R-:W-:-:S13]  /*9040*/  ISETP.GE.AND P0, PT, R5, R94, PT ;  /* 0x0000005e0500720c */ /* 0x000fda0003f06270 */
[----:B------:R-:W-:Y:S05]  /*9050*/  @P0 BRA `(.L_x_603) ;  /* 0x0000000000540947 */ /* 0x000fea0003800000 */
[----:B------:R-:W-:Y:S01]  /*9060*/  ULDC UR4, c[0x0][0x3f4] ;  /* 0x0000fd0000047ab9 */ /* 0x000fe20000000800 */
[----:B------:R-:W-:Y:S02]  /*9070*/  CS2R R12, SRZ ;  /* 0x00000000000c7805 */ /* 0x000fe4000001ff00 */
[----:B------:R-:W-:Y:S02]  /*9080*/  ISETP.GE.AND P4, PT, R18, UR4, PT ;  /* 0x0000000412007c0c */ /* 0x000fe4000bf86270 */
[----:B------:R-:W-:Y:S02]  /*9090*/  CS2R R8, SRZ ;  /* 0x0000000000087805 */ /* 0x000fe4000001ff00 */
[----:B------:R-:W-:-:S09]  /*90a0*/  ISETP.GE.AND P5, PT, R152, UR4, PT ;  /* 0x0000000498007c0c */ /* 0x000fd2000bfa6270 */
[C---:B------:R-:W-:Y:S01]  /*90b0*/  @!P4 IMAD.SHL.U32 R30, R18.reuse, 0x2, RZ ;  /* 0x00000002121ec824 */ /* 0x040fe200078e00ff */
[----:B------:R-:W-:-:S03]  /*90c0*/  @!P4 SHF.L.U64.HI R5, R18, 0x1, R19 ;  /* 0x000000011205c819 */ /* 0x000fc60000010213 */
[C---:B---3--:R-:W-:Y:S02]  /*90d0*/  @!P5 IADD3 R32, P2, R3.reuse, R220, RZ ;  /* 0x000000dc0320d210 */ /* 0x048fe40007f5e0ff */
[-C--:B0-----:R-:W-:Y:S02]  /*90e0*/  @!P4 IADD3 R26, P0, R3, R30.reuse, RZ ;  /* 0x0000001e031ac210 */ /* 0x081fe40007f1e0ff */
[C---:B------:R-:W-:Y:S02]  /*90f0*/  @!P4 IADD3 R30, P1, R14.reuse, R30, RZ ;  /* 0x0000001e0e1ec210 */ /* 0x040fe40007f3e0ff */
[----:B------:R-:W-:Y:S02]  /*9100*/  CS2R R10, SRZ ;  /* 0x00000000000a7805 */ /* 0x000fe4000001ff00 */
[----:B------:R-:W-:Y:S02]  /*9110*/  @!P5 IADD3 R14, P3, R14, R220, RZ ;  /* 0x000000dc0e0ed210 */ /* 0x000fe40007f7e0ff */
[----:B------:R-:W-:Y:S01]  /*9120*/  CS2R R6, SRZ ;  /* 0x0000000000067805 */ /* 0x000fe2000001ff00 */
[C---:B-1----:R-:W-:Y:S01]  /*9130*/  @!P5 IMAD.X R33, R0.reuse, 0x1, R219, P2 ;  /* 0x000000010021d824 */ /* 0x042fe200010e06db */
[----:B------:R-:W-:Y:S01]  /*9140*/  @!P4 IADD3.X R27, R0, R5, RZ, P0, !PT ;  /* 0x00000005001bc210 */ /* 0x000fe200007fe4ff */
[----:B----4-:R-:W-:-:S02]  /*9150*/  @!P4 IMAD.X R31, R4, 0x1, R5, P1 ;  /* 0x00000001041fc824 */ /* 0x010fc400008e0605 */
[----:B------:R-:W-:Y:S01]  /*9160*/  @!P5 IMAD.X R15, R4, 0x1, R219, P3 ;  /* 0x00000001040fd824 */ /* 0x000fe200018e06db */
[----:B------:R2:W5:Y:S04]  /*9170*/  @!P5 LD.E.64 R12, desc[UR42][R32.64] ;  /* 0x0000002a200cd980 */ /* 0x000568000c101b00 */
[----:B------:R2:W5:Y:S04]  /*9180*/  @!P5 LD.E.64 R8, desc[UR42][R14.64] ;  /* 0x0000002a0e08d980 */ /* 0x000568000c101b00 */
[----:B------:R2:W5:Y:S04]  /*9190*/  @!P4 LD.E.64 R10, desc[UR42][R26.64] ;  /* 0x0000002a1a0ac980 */ /* 0x000568000c101b00 */
[----:B------:R2:W5:Y:S02]  /*91a0*/  @!P4 LD.E.64 R6, desc[UR42][R30.64] ;  /* 0x0000002a1e06c980 */ /* 0x000564000c101b00 */
.L_x_603:
[----:B------:R-:W-:Y:S05]  /*91b0*/  BSYNC B1 ;  /* 0x0000000000017941 */ /* 0x000fea0003800000 */
.L_x_602:
[----:B------:R-:W-:Y:S01]  /*91c0*/  ULEA.HI UR4, UR39, UR39, URZ, 0x1 ;  /* 0x0000002727047291 */ /* 0x000fe2000f8f083f */
[----:B---3--:R-:W-:Y:S01]  /*91d0*/  IMAD R3, R29, -0x80, R94 ;  /* 0xffffff801d037824 */ /* 0x008fe200078e025e */
[--C-:B0-2--5:R-:W-:Y:S01]  /*91e0*/  SHF.R.U64 R26, R12, 0x10, R13.reuse ;  /* 0x000000100c1a7819 */ /* 0x125fe2000000120d */
[--C-:B------:R-:W-:Y:S01]  /*91f0*/  IMAD.MOV.U32 R15, RZ, RZ, R13.reuse ;  /* 0x000000ffff0f7224 */ /* 0x100fe200078e000d */
[----:B------:R-:W-:Y:S01]  /*9200*/  ULOP3.LUT UR4, UR4, 0xfffffffe, URZ, 0xc0, !UPT ;  /* 0xfffffffe04047892 */ /* 0x000fe2000f8ec03f */
[----:B------:R-:W-:Y:S01]  /*9210*/  SHF.R.U32.HI R27, RZ, 0x10, R13 ;  /* 0x00000010ff1b7819 */ /* 0x000fe2000001160d */
[----:B-1----:R-:W-:Y:S01]  /*9220*/  IMAD.MOV.U32 R0, RZ, RZ, R10 ;  /* 0x000000ffff007224 */ /* 0x002fe200078e000a */
[----:B----4-:R-:W-:Y:S01]  /*9230*/  MOV R4, R7 ;  /* 0x0000000700047202 */ /* 0x010fe20000000f00 */
[----:B------:R-:W-:Y:S01]  /*9240*/  UIADD3 UR4, UR39, -UR4, URZ ;  /* 0x8000000427047290 */ /* 0x000fe2000fffe03f */
[----:B------:R-:W-:Y:S01]  /*9250*/  IMAD.MOV.U32 R14, RZ, RZ, R11 ;  /* 0x000000ffff0e7224 */ /* 0x000fe200078e000b */
[--C-:B------:R-:W-:Y:S01]  /*9260*/  SHF.R.U64 R28, R6, 0x10, R7.reuse ;  /* 0x00000010061c7819 */ /* 0x100fe20000001207 */
[----:B------:R-:W-:Y:S01]  /*9270*/  IMAD.MOV.U32 R13, RZ, RZ, R6 ;  /* 0x000000ffff0d7224 */ /* 0x000fe200078e0006 */
[----:B------:R-:W-:Y:S01]  /*9280*/  SHF.R.U32.HI R29, RZ, 0x10, R7 ;  /* 0x00000010ff1d7819 */ /* 0x000fe20000011607 */
[----:B------:R-:W-:Y:S01]  /*9290*/  IMAD.MOV.U32 R6, RZ, RZ, R8 ;  /* 0x000000ffff067224 */ /* 0x000fe200078e0008 */
[----:B------:R-:W-:Y:S01]  /*92a0*/  MOV R5, UR4 ;  /* 0x0000000400057c02 */ /* 0x000fe20008000f00 */
[----:B------:R-:W-:Y:S01]  /*92b0*/  IMAD.MOV.U32 R7, RZ, RZ, R9 ;  /* 0x000000ffff077224 */ /* 0x000fe200078e0009 */
[----:B------:R-:W-:Y:S01]  /*92c0*/  SHF.R.U64 R20, R10, 0x10, R11 ;  /* 0x000000100a147819 */ /* 0x000fe2000000120b */
[----:B------:R-:W-:Y:S01]  /*92d0*/  BSSY B1, `(.L_x_604) ;  /* 0x0000011000017945 */ /* 0x000fe20003800000 */
[----:B------:R-:W-:-:S02]  /*92e0*/  SHF.L.U32 R5, R5, 0x1f, RZ ;  /* 0x0000001f05057819 */ /* 0x000fc400000006ff */
[----:B------:R-:W-:Y:S02]  /*92f0*/  SHF.R.U64 R30, R8, 0x10, R9 ;  /* 0x00000010081e7819 */ /* 0x000fe40000001209 */
[----:B------:R-:W0:Y:S01]  /*9300*/  SYNCS.PHASECHK.TRANS64.TRYWAIT P0, [R156+URZ+0x28800], R5 ;  /* 0x028800059c0075a7 */ /* 0x000e22000800017f */
[----:B------:R-:W-:Y:S02]  /*9310*/  SHF.R.U32.HI R24, RZ, 0x10, R11 ;  /* 0x00000010ff187819 */ /* 0x000fe4000001160b */
[----:B------:R-:W-:Y:S02]  /*9320*/  MOV R10, R12 ;  /* 0x0000000c000a7202 */ /* 0x000fe40000000f00 */
[----:B------:R-:W-:Y:S02]  /*9330*/  VIMNMX R8, R3, 0x80, PT ;  /* 0x0000008003087848 */ /* 0x000fe40003fe0100 */
[----:B------:R-:W-:Y:S02]  /*9340*/  SHF.R.U32.HI R31, RZ, 0x10, R9 ;  /* 0x00000010ff1f7819 */ /* 0x000fe40000011609 */
[----:B------:R-:W-:-:S02]  /*9350*/  PRMT R11, R0, 0x5410, R14 ;  /* 0x00005410000b7816 */ /* 0x000fc4000000000e */
[----:B------:R-:W-:Y:S02]  /*9360*/  PRMT R12, R20, 0x5410, R24 ;  /* 0x00005410140c7816 */ /* 0x000fe40000000018 */
[----:B------:R-:W-:Y:S02]  /*9370*/  PRMT R0, R10, 0x5410, R15 ;  /* 0x000054100a007816 */ /* 0x000fe4000000000f */
[----:B------:R-:W-:Y:S02]  /*9380*/  PRMT R3, R26, 0x5410, R27 ;  /* 0x000054101a037816 */ /* 0x000fe4000000001b */
[----:B------:R-:W-:Y:S02]  /*9390*/  ISETP.GE.AND P1, PT, R153, R8, PT ;  /* 0x000000089900720c */ /* 0x000fe40003f26270 */
[----:B------:R-:W-:Y:S02]  /*93a0*/  PRMT R13, R13, 0x5410, R4 ;  /* 0x000054100d0d7816 */ /* 0x000fe40000000004 */
[----:B------:R-:W-:-:S02]  /*93b0*/  PRMT R14, R28, 0x5410, R29 ;  /* 0x000054101c0e7816 */ /* 0x000fc4000000001d */
[----:B------:R-:W-:Y:S01]  /*93c0*/  PRMT R9, R6, 0x5410, R7 ;  /* 0x0000541006097816 */ /* 0x000fe20000000007 */
[----:B0-----:R-:W-:Y:S06]  /*93d0*/  @!P0 BRA `(.L_x_605) ;  /* 0x0000014400348947 */ /* 0x001fec0003800000 */
.L_x_869:
[----:B------:R-:W-:Y:S05]  /*93e0*/  BSYNC B1 ;  /* 0x0000000000017941 */ /* 0x000fea0003800000 */
.L_x_604:
[----:B------:R-:W-:Y:S01]  /*93f0*/  BSSY B1, `(.L_x_606) ;  /* 0x0000056000017945 */ /* 0x000fe20003800000 */
[----:B------:R-:W-:-:S03]  /*9400*/  PRMT R10, R30, 0x5410, R31 ;  /* 0x000054101e0a7816 */ /* 0x000fc6000000001f */
[----:B------:R-:W-:Y:S05]  /*9410*/  @P1 BRA `(.L_x_607) ;  /* 0x00000004004c1947 */ /* 0x000fea0003800000 */
[----:B0-----:R-:W0:Y:S01]  /*9420*/  LDC R5, c[0x0][0x3f4] ;  /* 0x0000fd00ff057b82 */ /* 0x001e220000000800 */
[----:B------:R-:W-:Y:S01]  /*9430*/  BSSY B2, `(.L_x_608) ;  /* 0x000002a000027945 */ /* 0x000fe20003800000 */
[-C--:B0-----:R-:W-:Y:S02]  /*9440*/  ISETP.GE.AND P0, PT, R18, R5.reuse, PT ;  /* 0x000000051200720c */ /* 0x081fe40003f06270 */
[----:B------:R-:W-:-:S11]  /*9450*/  ISETP.GE.AND P1, PT, R152, R5, PT ;  /* 0x000000059800720c */ /* 0x000fd60003f26270 */
[----:B------:R-:W-:Y:S05]  /*9460*/  @P0 BRA `(.L_x_609) ;  /* 0x0000000000980947 */ /* 0x000fea0003800000 */
[----:B------:R-:W0:Y:S01]  /*9470*/  LDS.128 R4, [R21] ;  /* 0x0000000015047984 */ /* 0x000e220000000c00 */
[----:B------:R-:W-:Y:S02]  /*9480*/  HADD2.F32 R29, -RZ, R13.H0_H0 ;  /* 0x2000000dff1d7230 */ /* 0x000fe40000004100 */
[----:B------:R-:W-:Y:S02]  /*9490*/  HADD2.F32 R27, -RZ, R11.H0_H0 ;  /* 0x2000000bff1b7230 */ /* 0x000fe40000004100 */
[----:B------:R-:W-:Y:S02]  /*94a0*/  HADD2.F32 R28, -RZ, R12.H0_H0 ;  /* 0x2000000cff1c7230 */ /* 0x000fe40000004100 */
[----:B------:R-:W-:Y:S02]  /*94b0*/  HADD2.F32 R30, -RZ, R14.H0_H0 ;  /* 0x2000000eff1e7230 */ /* 0x000fe40000004100 */
[--C-:B0-----:R-:W-:Y:S02]  /*94c0*/  HADD2.F32 R15, -RZ, R4.reuse.H0_H0 ;  /* 0x20000004ff0f7230 */ /* 0x101fe40000004100 */
[----:B------:R-:W-:-:S02]  /*94d0*/  HADD2.F32 R4, -RZ, R4.H1_H1 ;  /* 0x30000004ff047230 */ /* 0x000fc40000004100 */
[--C-:B------:R-:W-:Y:S02]  /*94e0*/  HADD2.F32 R20, -RZ, R5.reuse.H0_H0 ;  /* 0x20000005ff147230 */ /* 0x100fe40000004100 */
[----:B------:R-:W-:Y:S02]  /*94f0*/  HADD2.F32 R5, -RZ, R5.H1_H1 ;  /* 0x30000005ff057230 */ /* 0x000fe40000004100 */
[C---:B------:R-:W-:Y:S01]  /*9500*/  FMUL.FTZ R32, R4.reuse, R29 ;  /* 0x0000001d04207220 */ /* 0x040fe20000410000 */
[-C--:B------:R-:W-:Y:S01]  /*9510*/  FMUL.FTZ R4, R4, R27.reuse ;  /* 0x0000001b04047220 */ /* 0x080fe20000410000 */
[--C-:B------:R-:W-:Y:S02]  /*9520*/  HADD2.F32 R24, -RZ, R6.reuse.H0_H0 ;  /* 0x20000006ff187230 */ /* 0x100fe40000004100 */
[----:B------:R-:W-:Y:S02]  /*9530*/  HADD2.F32 R26, -RZ, R7.H0_H0 ;  /* 0x20000007ff1a7230 */ /* 0x000fe40000004100 */
[----:B------:R-:W-:Y:S01]  /*9540*/  FMUL.FTZ R31, R5, R30 ;  /* 0x0000001e051f7220 */ /* 0x000fe20000410000 */
[C---:B------:R-:W-:Y:S01]  /*9550*/  FFMA.FTZ R32, R15.reuse, R27, -R32 ;  /* 0x0000001b0f207223 */ /* 0x040fe20000010820 */
[----:B------:R-:W-:Y:S01]  /*9560*/  FFMA.FTZ R29, R15, R29, R4 ;  /* 0x0000001d0f1d7223 */ /* 0x000fe20000010004 */
[----:B------:R-:W-:Y:S01]  /*9570*/  FMUL.FTZ R33, R5, R28 ;  /* 0x0000001c05217220 */ /* 0x000fe20000410000 */
[----:B------:R-:W-:-:S02]  /*9580*/  HADD2.F32 R6, -RZ, R6.H1_H1 ;  /* 0x30000006ff067230 */ /* 0x000fc40000004100 */
[C---:B------:R-:W-:Y:S01]  /*9590*/  FFMA.FTZ R31, R20.reuse, R28, -R31 ;  /* 0x0000001c141f7223 */ /* 0x040fe2000001081f */
[----:B------:R-:W-:Y:S02]  /*95a0*/  HADD2.F32 R7, -RZ, R7.H1_H1 ;  /* 0x30000007ff077230 */ /* 0x000fe40000004100 */
[----:B------:R-:W-:Y:S01]  /*95b0*/  FFMA.FTZ R20, R20, R30, R33 ;  /* 0x0000001e14147223 */ /* 0x000fe20000010021 */
[----:B------:R-:W-:Y:S02]  /*95c0*/  HADD2.F32 R15, -RZ, R13.H1_H1 ;  /* 0x3000000dff0f7230 */ /* 0x000fe40000004100 */
[----:B------:R-:W-:Y:S02]  /*95d0*/  HADD2.F32 R5, -RZ, R11.H1_H1 ;  /* 0x3000000bff057230 */ /* 0x000fe40000004100 */
[----:B------:R-:W-:Y:S02]  /*95e0*/  HADD2.F32 R27, -RZ, R14.H1_H1 ;  /* 0x3000000eff1b7230 */ /* 0x000fe40000004100 */
[----:B------:R-:W-:Y:S01]  /*95f0*/  FMUL.FTZ R33, R6, R15 ;  /* 0x0000000f06217220 */ /* 0x000fe20000410000 */
[----:B------:R-:W-:-:S02]  /*9600*/  HADD2.F32 R4, -RZ, R12.H1_H1 ;  /* 0x3000000cff047230 */ /* 0x000fc40000004100 */
[----:B------:R-:W-:Y:S01]  /*9610*/  FMUL.FTZ R28, R6, R5 ;  /* 0x00000005061c7220 */ /* 0x000fe20000410000 */
[C---:B------:R-:W-:Y:S01]  /*9620*/  FMUL.FTZ R35, R7.reuse, R27 ;  /* 0x0000001b07237220 */ /* 0x040fe20000410000 */
[C---:B------:R-:W-:Y:S01]  /*9630*/  FFMA.FTZ R6, R24.reuse, R5, -R33 ;  /* 0x0000000518067223 */ /* 0x040fe20000010821 */
[-C--:B------:R-:W-:Y:S01]  /*9640*/  FMUL.FTZ R30, R7, R4.reuse ;  /* 0x00000004071e7220 */ /* 0x080fe20000410000 */
[----:B------:R-:W-:Y:S01]  /*9650*/  FFMA.FTZ R15, R24, R15, R28 ;  /* 0x0000000f180f7223 */ /* 0x000fe2000001001c */
[C---:B------:R-:W-:Y:S01]  /*9660*/  FFMA.FTZ R7, R26.reuse, R4, -R35 ;  /* 0x000000041a077223 */ /* 0x040fe20000010823 */
[----:B------:R-:W-:Y:S01]  /*9670*/  F2FP.F16.F32.PACK_AB R4, R29, R32 ;  /* 0x000000201d04723e */ /* 0x000fe200000000ff */
[----:B------:R-:W-:Y:S01]  /*9680*/  FFMA.FTZ R30, R26, R27, R30 ;  /* 0x0000001b1a1e7223 */ /* 0x000fe2000001001e */
[----:B------:R-:W-:Y:S02]  /*9690*/  F2FP.F16.F32.PACK_AB R5, R20, R31 ;  /* 0x0000001f1405723e */ /* 0x000fe400000000ff */
[----:B------:R-:W-:-:S02]  /*96a0*/  F2FP.F16.F32.PACK_AB R6, R15, R6 ;  /* 0x000000060f06723e */ /* 0x000fc400000000ff */
[----:B------:R-:W-:-:S05]  /*96b0*/  F2FP.F16.F32.PACK_AB R7, R30, R7 ;  /* 0x000000071e07723e */ /* 0x000fca00000000ff */
[----:B------:R0:W-:Y:S02]  /*96c0*/  STS.128 [R21], R4 ;  /* 0x0000000415007388 */ /* 0x0001e40000000c00 */
.L_x_609:
[----:B------:R-:W-:Y:S05]  /*96d0*/  BSYNC B2 ;  /* 0x0000000000027941 */ /* 0x000fea0003800000 */
.L_x_608:
[----:B------:R-:W-:Y:S05]  /*96e0*/  @P1 BRA `(.L_x_607) ;  /* 0x0000000000981947 */ /* 0x000fea0003800000 */
[----:B0-----:R-:W0:Y:S01]  /*96f0*/  LDS.128 R4, [R21+0x4000] ;  /* 0x0040000015047984 */ /* 0x001e220000000c00 */
        /* <DEDUP_REMOVED lines=36> */
[----:B------:R1:W-:Y:S02]  /*9940*/  STS.128 [R21+0x4000], R4 ;  /* 0x0040000415007388 */ /* 0x0003e40000000c00 */
.L_x_607:
[----:B------:R-:W-:Y:S05]  /*9950*/  BSYNC B1 ;  /* 0x0000000000017941 */ /* 0x000fea0003800000 */
.L_x_606:
[----:B01----:R-:W-:Y:S01]  /*9960*/  IADD3 R4, R153, 0x20, RZ ;  /* 0x0000002099047810 */ /* 0x003fe20007ffe0ff */
[----:B------:R-:W-:Y:S03]  /*9970*/  BSSY B1, `(.L_x_610) ;  /* 0x0000056000017945 */ /* 0x000fe60003800000 */
[----:B------:R-:W-:-:S13]  /*9980*/  ISETP.GE.AND P0, PT, R4, R8, PT ;  /* 0x000000080400720c */ /* 0x000fda0003f06270 */
[----:B------:R-:W-:Y:S05]  /*9990*/  @P0 BRA `(.L_x_611) ;  /* 0x00000004004c0947 */ /* 0x000fea0003800000 */
[----:B------:R-:W0:Y:S01]  /*99a0*/  LDC R5, c[0x0][0x3f4] ;  /* 0x0000fd00ff057b82 */ /* 0x000e220000000800 */
[----:B------:R-:W-:Y:S01]  /*99b0*/  BSSY B2, `(.L_x_612) ;  /* 0x000002a000027945 */ /* 0x000fe20003800000 */
[-C--:B0-----:R-:W-:Y:S02]  /*99c0*/  ISETP.GE.AND P0, PT, R18, R5.reuse, PT ;  /* 0x000000051200720c */ /* 0x081fe40003f06270 */
[----:B------:R-:W-:-:S11]  /*99d0*/  ISETP.GE.AND P1, PT, R152, R5, PT ;  /* 0x000000059800720c */ /* 0x000fd60003f26270 */
[----:B------:R-:W-:Y:S05]  /*99e0*/  @P0 BRA `(.L_x_613) ;  /* 0x0000000000980947 */ /* 0x000fea0003800000 */
[----:B------:R-:W0:Y:S01]  /*99f0*/  LDS.128 R4, [R21+0x1000] ;  /* 0x0010000015047984 */ /* 0x000e220000000c00 */
[----:B------:R-:W-:Y:S02]  /*9a00*/  HADD2.F32 R31, -RZ, R13.H0_H0 ;  /* 0x2000000dff1f7230 */ /* 0x000fe40000004100 */
[----:B------:R-:W-:Y:S02]  /*9a10*/  HADD2.F32 R29, -RZ, R11.H0_H0 ;  /* 0x2000000bff1d7230 */ /* 0x000fe40000004100 */
[----:B------:R-:W-:Y:S02]  /*9a20*/  HADD2.F32 R34, -RZ, R14.H0_H0 ;  /* 0x2000000eff227230 */ /* 0x000fe40000004100 */
[----:B------:R-:W-:Y:S02]  /*9a30*/  HADD2.F32 R32, -RZ, R12.H0_H0 ;  /* 0x2000000cff207230 */ /* 0x000fe40000004100 */
[----:B------:R-:W-:Y:S02]  /*9a40*/  HADD2.F32 R36, -RZ, R14.H1_H1 ;  /* 0x3000000eff247230 */ /* 0x000fe40000004100 */
[----:B0-----:R-:W-:-:S02]  /*9a50*/  HADD2.F32 R15, -RZ, R4.H0_H0 ;  /* 0x20000004ff0f7230 */ /* 0x001fc40000004100 */
[----:B------:R-:W-:Y:S02]  /*9a60*/  HADD2.F32 R4, -RZ, R4.H1_H1 ;  /* 0x30000004ff047230 */ /* 0x000fe40000004100 */
[--C-:B------:R-:W-:Y:S02]  /*9a70*/  HADD2.F32 R20, -RZ, R5.reuse.H0_H0 ;  /* 0x20000005ff147230 */ /* 0x100fe40000004100 */
[----:B------:R-:W-:Y:S02]  /*9a80*/  HADD2.F32 R5, -RZ, R5.H1_H1 ;  /* 0x30000005ff057230 */ /* 0x000fe40000004100 */
[-C--:B------:R-:W-:Y:S01]  /*9a90*/  FMUL.FTZ R28, R31, R4.reuse ;  /* 0x000000041f1c7220 */ /* 0x080fe20000410000 */
[C---:B------:R-:W-:Y:S01]  /*9aa0*/  FMUL.FTZ R30, R29.reuse, R4 ;  /* 0x000000041d1e7220 */ /* 0x040fe20000410000 */
[----:B------:R-:W-:Y:S02]  /*9ab0*/  HADD2.F32 R26, -RZ, R7.H0_H0 ;  /* 0x20000007ff1a7230 */ /* 0x000fe40000004100 */
[----:B------:R-:W-:Y:S01]  /*9ac0*/  FMUL.FTZ R27, R34, R5 ;  /* 0x00000005221b7220 */ /* 0x000fe20000410000 */
[----:B------:R-:W-:Y:S01]  /*9ad0*/  FFMA.FTZ R4, R29, R15, -R28 ;  /* 0x0000000f1d047223 */ /* 0x000fe2000001081c */
[----:B------:R-:W-:Y:S01]  /*9ae0*/  FMUL.FTZ R29, R32, R5 ;  /* 0x00000005201d7220 */ /* 0x000fe20000410000 */
[----:B------:R-:W-:-:S02]  /*9af0*/  HADD2.F32 R24, -RZ, R6.H0_H0 ;  /* 0x20000006ff187230 */ /* 0x000fc40000004100 */
[----:B------:R-:W-:Y:S01]  /*9b00*/  FFMA.FTZ R15, R31, R15, R30 ;  /* 0x0000000f1f0f7223 */ /* 0x000fe2000001001e */
[----:B------:R-:W-:Y:S02]  /*9b10*/  HADD2.F32 R7, -RZ, R7.H1_H1 ;  /* 0x30000007ff077230 */ /* 0x000fe40000004100 */
[-C--:B------:R-:W-:Y:S01]  /*9b20*/  FFMA.FTZ R5, R32, R20.reuse, -R27 ;  /* 0x0000001420057223 */ /* 0x080fe2000001081b */
[----:B------:R-:W-:Y:S02]  /*9b30*/  HADD2.F32 R6, -RZ, R6.H1_H1 ;  /* 0x30000006ff067230 */ /* 0x000fe40000004100 */
[----:B------:R-:W-:Y:S01]  /*9b40*/  FFMA.FTZ R20, R34, R20, R29 ;  /* 0x0000001422147223 */ /* 0x000fe2000001001d */
[----:B------:R-:W-:Y:S02]  /*9b50*/  HADD2.F32 R32, -RZ, R13.H1_H1 ;  /* 0x3000000dff207230 */ /* 0x000fe40000004100 */
[----:B------:R-:W-:Y:S01]  /*9b60*/  FMUL.FTZ R31, R36, R7 ;  /* 0x00000007241f7220 */ /* 0x000fe20000410000 */
[----:B------:R-:W-:Y:S01]  /*9b70*/  HADD2.F32 R28, -RZ, R11.H1_H1 ;  /* 0x3000000bff1c7230 */ /* 0x000fe20000004100 */
[----:B------:R-:W-:Y:S01]  /*9b80*/  F2FP.F16.F32.PACK_AB R4, R15, R4 ;  /* 0x000000040f04723e */ /* 0x000fe200000000ff */
[----:B------:R-:W-:-:S02]  /*9b90*/  HADD2.F32 R30, -RZ, R12.H1_H1 ;  /* 0x3000000cff1e7230 */ /* 0x000fc40000004100 */
[-C--:B------:R-:W-:Y:S01]  /*9ba0*/  FMUL.FTZ R27, R32, R6.reuse ;  /* 0x00000006201b7220 */ /* 0x080fe20000410000 */
[----:B------:R-:W-:Y:S01]  /*9bb0*/  F2FP.F16.F32.PACK_AB R5, R20, R5 ;  /* 0x000000051405723e */ /* 0x000fe200000000ff */
[----:B------:R-:W-:Y:S01]  /*9bc0*/  FMUL.FTZ R29, R28, R6 ;  /* 0x000000061c1d7220 */ /* 0x000fe20000410000 */
[C---:B------:R-:W-:Y:S01]  /*9bd0*/  FMUL.FTZ R33, R30.reuse, R7 ;  /* 0x000000071e217220 */ /* 0x040fe20000410000 */
[----:B------:R-:W-:Y:S01]  /*9be0*/  FFMA.FTZ R7, R30, R26, -R31 ;  /* 0x0000001a1e077223 */ /* 0x000fe2000001081f */
[-C--:B------:R-:W-:Y:S01]  /*9bf0*/  FFMA.FTZ R6, R28, R24.reuse, -R27 ;  /* 0x000000181c067223 */ /* 0x080fe2000001081b */
[----:B------:R-:W-:Y:S01]  /*9c00*/  FFMA.FTZ R29, R32, R24, R29 ;  /* 0x00000018201d7223 */ /* 0x000fe2000001001d */
[----:B------:R-:W-:-:S04]  /*9c10*/  FFMA.FTZ R26, R36, R26, R33 ;  /* 0x0000001a241a7223 */ /* 0x000fc80000010021 */
[----:B------:R-:W-:Y:S02]  /*9c20*/  F2FP.F16.F32.PACK_AB R6, R29, R6 ;  /* 0x000000061d06723e */ /* 0x000fe400000000ff */
[----:B------:R-:W-:-:S05]  /*9c30*/  F2FP.F16.F32.PACK_AB R7, R26, R7 ;  /* 0x000000071a07723e */ /* 0x000fca00000000ff */
[----:B------:R0:W-:Y:S02]  /*9c40*/  STS.128 [R21+0x1000], R4 ;  /* 0x0010000415007388 */ /* 0x0001e40000000c00 */
.L_x_613:
[----:B------:R-:W-:Y:S05]  /*9c50*/  BSYNC B2 ;  /* 0x0000000000027941 */ /* 0x000fea0003800000 */
.L_x_612:
[----:B------:R-:W-:Y:S05]  /*9c60*/  @P1 BRA `(.L_x_611) ;  /* 0x0000000000981947 */ /* 0x000fea0003800000 */
[----:B0-----:R-:W0:Y:S01]  /*9c70*/  LDS.128 R4, [R21+0x5000] ;  /* 0x0050000015047984 */ /* 0x001e220000000c00 */
[----:B------:R-:W-:Y:S02]  /*9c80*/  HADD2.F32 R31, -RZ, R9.H0_H0 ;  /* 0x20000009ff1f7230 */ /* 0x000fe40000004100 */
[----:B------:R-:W-:Y:S02]  /*9c90*/  HADD2.F32 R29, -RZ, R0.H0_H0 ;  /* 0x20000000ff1d7230 */ /* 0x000fe40000004100 */
[--C-:B------:R-:W-:Y:S02]  /*9ca0*/  HADD2.F32 R34, -RZ, R10.reuse.H0_H0 ;  /* 0x2000000aff227230 */ /* 0x100fe40000004100 */
        /* <DEDUP_REMOVED lines=34> */
.L_x_611:
[----:B------:R-:W-:Y:S05]  /*9ed0*/  BSYNC B1 ;  /* 0x0000000000017941 */ /* 0x000fea0003800000 */
.L_x_610:
[----:B01----:R-:W-:Y:S01]  /*9ee0*/  VIADD R4, R153, 0x40 ;  /* 0x0000004099047836 */ /* 0x003fe20000000000 */
[----:B------:R-:W-:Y:S04]  /*9ef0*/  BSSY B1, `(.L_x_614) ;  /* 0x0000056000017945 */ /* 0x000fe80003800000 */
        /* <DEDUP_REMOVED lines=45> */
.L_x_617:
[----:B------:R-:W-:Y:S05]  /*a1d0*/  BSYNC B2 ;  /* 0x0000000000027941 */ /* 0x000fea0003800000 */
.L_x_616:
        /* <DEDUP_REMOVED lines=39> */
.L_x_615:
[----:B------:R-:W-:Y:S05]  /*a450*/  BSYNC B1 ;  /* 0x0000000000017941 */ /* 0x000fea0003800000 */
.L_x_614:
[----:B01----:R-:W-:-:S05]  /*a460*/  VIADD R4, R153, 0x60 ;  /* 0x0000006099047836 */ /* 0x003fca0000000000 */
        /* <DEDUP_REMOVED lines=13> */
[----:B------:R-:W-:-:S02]  /*a540*/  HADD2.F32 R12, -RZ, R12.H1_H1 ;  /* 0x3000000cff0c7230 */ /* 0x000fc40000004100 */
[--C-:B0-----:R-:W-:Y:S02]  /*a550*/  HADD2.F32 R8, -RZ, R4.reuse.H0_H0 ;  /* 0x20000004ff087230 */ /* 0x101fe40000004100 */
[----:B------:R-:W-:Y:S02]  /*a560*/  HADD2.F32 R4, -RZ, R4.H1_H1 ;  /* 0x30000004ff047230 */ /* 0x000fe40000004100 */
[--C-:B------:R-:W-:Y:S02]  /*a570*/  HADD2.F32 R15, -RZ, R5.reuse.H0_H0 ;  /* 0x20000005ff0f7230 */ /* 0x100fe40000004100 */
[----:B------:R-:W-:Y:S02]  /*a580*/  HADD2.F32 R5, -RZ, R5.H1_H1 ;  /* 0x30000005ff057230 */ /* 0x000fe40000004100 */
[-C--:B------:R-:W-:Y:S01]  /*a590*/  FMUL.FTZ R27, R30, R4.reuse ;  /* 0x000000041e1b7220 */ /* 0x080fe20000410000 */
[----:B------:R-:W-:Y:S01]  /*a5a0*/  FMUL.FTZ R29, R28, R4 ;  /* 0x000000041c1d7220 */ /* 0x000fe20000410000 */
[----:B------:R-:W-:-:S02]  /*a5b0*/  HADD2.F32 R24, -RZ, R7.H0_H0 ;  /* 0x20000007ff187230 */ /* 0x000fc40000004100 */
[-C--:B------:R-:W-:Y:S01]  /*a5c0*/  FMUL.FTZ R26, R33, R5.reuse ;  /* 0x00000005211a7220 */ /* 0x080fe20000410000 */
[-C--:B------:R-:W-:Y:S01]  /*a5d0*/  FFMA.FTZ R4, R28, R8.reuse, -R27 ;  /* 0x000000081c047223 */ /* 0x080fe2000001081b */
[----:B------:R-:W-:Y:S01]  /*a5e0*/  FFMA.FTZ R29, R30, R8, R29 ;  /* 0x000000081e1d7223 */ /* 0x000fe2000001001d */
[C---:B------:R-:W-:Y:S01]  /*a5f0*/  FMUL.FTZ R8, R31.reuse, R5 ;  /* 0x000000051f087220 */ /* 0x040fe20000410000 */
[--C-:B------:R-:W-:Y:S02]  /*a600*/  HADD2.F32 R20, -RZ, R6.reuse.H0_H0 ;  /* 0x20000006ff147230 */ /* 0x100fe40000004100 */
[-C--:B------:R-:W-:Y:S01]  /*a610*/  FFMA.FTZ R5, R31, R15.reuse, -R26 ;  /* 0x0000000f1f057223 */ /* 0x080fe2000001081a */
[----:B------:R-:W-:Y:S02]  /*a620*/  HADD2.F32 R7, -RZ, R7.H1_H1 ;  /* 0x30000007ff077230 */ /* 0x000fe40000004100 */
[----:B------:R-:W-:Y:S01]  /*a630*/  FFMA.FTZ R8, R33, R15, R8 ;  /* 0x0000000f21087223 */ /* 0x000fe20000010008 */
[----:B------:R-:W-:Y:S01]  /*a640*/  HADD2.F32 R6, -RZ, R6.H1_H1 ;  /* 0x30000006ff067230 */ /* 0x000fe20000004100 */
[----:B------:R-:W-:Y:S01]  /*a650*/  F2FP.F16.F32.PACK_AB R4, R29, R4 ;  /* 0x000000041d04723e */ /* 0x000fe200000000ff */
[----:B------:R-:W-:-:S02]  /*a660*/  HADD2.F32 R28, -RZ, R13.H1_H1 ;  /* 0x3000000dff1c7230 */ /* 0x000fc40000004100 */
[-C--:B------:R-:W-:Y:S01]  /*a670*/  FMUL.FTZ R15, R14, R7.reuse ;  /* 0x000000070e0f7220 */ /* 0x080fe20000410000 */
[----:B------:R-:W-:Y:S02]  /*a680*/  HADD2.F32 R26, -RZ, R11.H1_H1 ;  /* 0x3000000bff1a7230 */ /* 0x000fe40000004100 */
[----:B------:R-:W-:Y:S01]  /*a690*/  FMUL.FTZ R27, R12, R7 ;  /* 0x000000070c1b7220 */ /* 0x000fe20000410000 */
[----:B------:R-:W-:Y:S01]  /*a6a0*/  F2FP.F16.F32.PACK_AB R5, R8, R5 ;  /* 0x000000050805723e */ /* 0x000fe200000000ff */
[----:B------:R-:W-:Y:S01]  /*a6b0*/  FMUL.FTZ R11, R28, R6 ;  /* 0x000000061c0b7220 */ /* 0x000fe20000410000 */
[----:B------:R-:W-:Y:S01]  /*a6c0*/  FFMA.FTZ R7, R12, R24, -R15 ;  /* 0x000000180c077223 */ /* 0x000fe2000001080f */
[----:B------:R-:W-:Y:S01]  /*a6d0*/  FMUL.FTZ R13, R26, R6 ;  /* 0x000000061a0d7220 */ /* 0x000fe20000410000 */
[----:B------:R-:W-:Y:S01]  /*a6e0*/  FFMA.FTZ R24, R14, R24, R27 ;  /* 0x000000180e187223 */ /* 0x000fe2000001001b */
[-C--:B------:R-:W-:Y:S02]  /*a6f0*/  FFMA.FTZ R6, R26, R20.reuse, -R11 ;  /* 0x000000141a067223 */ /* 0x080fe4000001080b */
[----:B------:R-:W-:-:S02]  /*a700*/  FFMA.FTZ R13, R28, R20, R13 ;  /* 0x000000141c0d7223 */ /* 0x000fc4000001000d */
[----:B------:R-:W-:-:S03]  /*a710*/  F2FP.F16.F32.PACK_AB R7, R24, R7 ;  /* 0x000000071807723e */ /* 0x000fc600000000ff */
[----:B------:R-:W-:-:S05]  /*a720*/  F2FP.F16.F32.PACK_AB R6, R13, R6 ;  /* 0x000000060d06723e */ /* 0x000fca00000000ff */
[----:B------:R0:W-:Y:S02]  /*a730*/  STS.128 [R21+0x3000], R4 ;  /* 0x0030000415007388 */ /* 0x0001e40000000c00 */
.L_x_620:
[----:B------:R-:W-:Y:S05]  /*a740*/  BSYNC B1 ;  /* 0x0000000000017941 */ /* 0x000fea0003800000 */
.L_x_619:
        /* <DEDUP_REMOVED lines=10> */
[-C--:B------:R-:W-:Y:S01]  /*a7f0*/  FMUL.FTZ R15, R24, R4.reuse ;  /* 0x00000004180f7220 */ /* 0x080fe20000410000 */
[C---:B------:R-:W-:Y:S01]  /*a800*/  FMUL.FTZ R27, R20.reuse, R4 ;  /* 0x00000004141b7220 */ /* 0x040fe20000410000 */
[----:B------:R-:W-:Y:S02]  /*a810*/  HADD2.F32 R12, -RZ, R6.H0_H0 ;  /* 0x20000006ff0c7230 */ /* 0x000fe40000004100 */
[-C--:B------:R-:W-:Y:S01]  /*a820*/  FMUL.FTZ R14, R31, R5.reuse ;  /* 0x000000051f0e7220 */ /* 0x080fe20000410000 */
[-C--:B------:R-:W-:Y:S01]  /*a830*/  FFMA.FTZ R4, R20, R8.reuse, -R15 ;  /* 0x0000000814047223 */ /* 0x080fe2000001080f */
[----:B------:R-:W-:Y:S01]  /*a840*/  FFMA.FTZ R27, R24, R8, R27 ;  /* 0x00000008181b7223 */ /* 0x000fe2000001001b */
[----:B------:R-:W-:Y:S01]  /*a850*/  FMUL.FTZ R8, R29, R5 ;  /* 0x000000051d087220 */ /* 0x000fe20000410000 */
[----:B------:R-:W-:-:S02]  /*a860*/  HADD2.F32 R13, -RZ, R7.H0_H0 ;  /* 0x20000007ff0d7230 */ /* 0x000fc40000004100 */
[-C--:B------:R-:W-:Y:S01]  /*a870*/  FFMA.FTZ R5, R29, R11.reuse, -R14 ;  /* 0x0000000b1d057223 */ /* 0x080fe2000001080e */
[----:B------:R-:W-:Y:S02]  /*a880*/  HADD2.F32 R6, -RZ, R6.H1_H1 ;  /* 0x30000006ff067230 */ /* 0x000fe40000004100 */
[----:B------:R-:W-:Y:S01]  /*a890*/  FFMA.FTZ R8, R31, R11, R8 ;  /* 0x0000000b1f087223 */ /* 0x000fe20000010008 */
[----:B------:R-:W-:Y:S01]  /*a8a0*/  HADD2.F32 R7, -RZ, R7.H1_H1 ;  /* 0x30000007ff077230 */ /* 0x000fe20000004100 */
[----:B------:R-:W-:Y:S01]  /*a8b0*/  F2FP.F16.F32.PACK_AB R4, R27, R4 ;  /* 0x000000041b04723e */ /* 0x000fe200000000ff */
[----:B------:R-:W-:Y:S02]  /*a8c0*/  HADD2.F32 R20, -RZ, R9.H1_H1 ;  /* 0x30000009ff147230 */ /* 0x000fe40000004100 */
[----:B------:R-:W-:Y:S01]  /*a8d0*/  HADD2.F32 R14, -RZ, R0.H1_H1 ;  /* 0x30000000ff0e7230 */ /* 0x000fe20000004100 */
[----:B------:R-:W-:Y:S01]  /*a8e0*/  F2FP.F16.F32.PACK_AB R5, R8, R5 ;  /* 0x000000050805723e */ /* 0x000fe200000000ff */
[----:B------:R-:W-:-:S02]  /*a8f0*/  HADD2.F32 R29, -RZ, R10.H1_H1 ;  /* 0x3000000aff1d7230 */ /* 0x000fc40000004100 */
[----:B------:R-:W-:Y:S02]  /*a900*/  HADD2.F32 R15, -RZ, R3.H1_H1 ;  /* 0x30000003ff0f7230 */ /* 0x000fe40000004100 */
[-C--:B------:R-:W-:Y:S01]  /*a910*/  FMUL.FTZ R3, R20, R6.reuse ;  /* 0x0000000614037220 */ /* 0x080fe20000410000 */
[C---:B------:R-:W-:Y:S01]  /*a920*/  FMUL.FTZ R9, R14.reuse, R6 ;  /* 0x000000060e097220 */ /* 0x040fe20000410000 */
[-C--:B------:R-:W-:Y:S01]  /*a930*/  FMUL.FTZ R0, R29, R7.reuse ;  /* 0x000000071d007220 */ /* 0x080fe20000410000 */
[C---:B------:R-:W-:Y:S01]  /*a940*/  FMUL.FTZ R10, R15.reuse, R7 ;  /* 0x000000070f0a7220 */ /* 0x040fe20000410000 */
[-C--:B------:R-:W-:Y:S01]  /*a950*/  FFMA.FTZ R3, R14, R12.reuse, -R3 ;  /* 0x0000000c0e037223 */ /* 0x080fe20000010803 */
[----:B------:R-:W-:Y:S01]  /*a960*/  FFMA.FTZ R6, R20, R12, R9 ;  /* 0x0000000c14067223 */ /* 0x000fe20000010009 */
[-C--:B------:R-:W-:Y:S01]  /*a970*/  FFMA.FTZ R0, R15, R13.reuse, -R0 ;  /* 0x0000000d0f007223 */ /* 0x080fe20000010800 */
[----:B------:R-:W-:-:S03]  /*a980*/  FFMA.FTZ R7, R29, R13, R10 ;  /* 0x0000000d1d077223 */ /* 0x000fc6000001000a */
[----:B------:R-:W-:Y:S02]  /*a990*/  F2FP.F16.F32.PACK_AB R6, R6, R3 ;  /* 0x000000030606723e */ /* 0x000fe400000000ff */
[----:B------:R-:W-:-:S05]  /*a9a0*/  F2FP.F16.F32.PACK_AB R7, R7, R0 ;  /* 0x000000000707723e */ /* 0x000fca00000000ff */
[----:B------:R1:W-:Y:S01]  /*a9b0*/  STS.128 [R21+0x7000], R4 ;  /* 0x0070000415007388 */ /* 0x0003e20000000c00 */
[----:B------:R-:W-:Y:S05]  /*a9c0*/  BRA `(.L_x_618) ;  /* 0x0000001800bc7947 */ /* 0x000fea0003800000 */
.L_x_600:
[----:B------:R-:W-:-:S03]  /*a9d0*/  UMOV UR4, 0xffffffff ;  /* 0xffffffff00047882 */ /* 0x000fc60000000000 */
[----:B------:R-:W-:Y:S05]  /*a9e0*/  BRA.DIV UR4, `(.L_x_621) ;  /* 0x0000012e04c47947 */ /* 0x000fea000b800000 */
[----:B------:R0:W1:Y:S04]  /*a9f0*/  SHFL.IDX PT, R0, R26, RZ, 0x181f ;  /* 0x00181fff1a007589 */ /* 0x00006800000e0000 */
[----:B------:R0:W3:Y:S04]  /*aa00*/  SHFL.IDX PT, R3, R24, RZ, 0x181f ;  /* 0x00181fff18037589 */ /* 0x0000e800000e0000 */
[----:B------:R0:W4:Y:S04]  /*aa10*/  SHFL.IDX PT, R20, R28, RZ, 0x181f ;  /* 0x00181fff1c147589 */ /* 0x00012800000e0000 */
[----:B------:R0:W0:Y:S02]  /*aa20*/  SHFL.IDX PT, R14, R27, RZ, 0x181f ;  /* 0x00181fff1b0e7589 */ /* 0x00002400000e0000 */
.L_x_875:
[----:B------:R-:W-:Y:S01]  /*aa30*/  ULDC UR4, c[0x0][0x448] ;  /* 0x0001120000047ab9 */ /* 0x000fe20000000800 */
[----:B------:R-:W-:Y:S01]  /*aa40*/  BSSY B1, `(.L_x_622) ;  /* 0x0000014000017945 */ /* 0x000fe20003800000 */
[----:B------:R-:W-:Y:S01]  /*aa50*/  IMAD R94, R94, UR4, RZ ;  /* 0x000000045e5e7c24 */ /* 0x000fe2000f8e02ff */
[----:B------:R-:W-:Y:S02]  /*aa60*/  CS2R R8, SRZ ;  /* 0x0000000000087805 */ /* 0x000fe4000001ff00 */
[----:B------:R-:W-:Y:S02]  /*aa70*/  CS2R R6, SRZ ;  /* 0x0000000000067805 */ /* 0x000fe4000001ff00 */
[----:B------:R-:W-:Y:S02]  /*aa80*/  CS2R R10, SRZ ;  /* 0x00000000000a7805 */ /* 0x000fe4000001ff00 */
[----:B------:R-:W-:Y:S02]  /*aa90*/  ISETP.GE.AND P0, PT, R5, R94, PT ;  /* 0x0000005e0500720c */ /* 0x000fe40003f06270 */
[----:B------:R-:W-:-:S11]  /*aaa0*/  CS2R R4, SRZ ;  /* 0x0000000000047805 */ /* 0x000fd6000001ff00 */
[----:B------:R-:W-:Y:S05]  /*aab0*/  @P0 BRA `(.L_x_623) ;  /* 0x0000000000300947 */ /* 0x000fea0003800000 */
[----:B------:R-:W-:Y:S01]  /*aac0*/  ULDC UR4, c[0x0][0x3f4] ;  /* 0x0000fd0000047ab9 */ /* 0x000fe20000000800 */
[C---:B------:R-:W-:Y:S02]  /*aad0*/  SHF.L.U32 R15, R16.reuse, 0x1, RZ ;  /* 0x00000001100f7819 */ /* 0x040fe400000006ff */
[C---:B------:R-:W-:Y:S02]  /*aae0*/  ISETP.GE.AND P2, PT, R16.reuse, UR4, PT ;  /* 0x0000000410007c0c */ /* 0x040fe4000bf46270 */
[----:B------:R-:W-:Y:S02]  /*aaf0*/  SHF.L.U64.HI R9, R16, 0x1, R17 ;  /* 0x0000000110097819 */ /* 0x000fe40000010211 */
[-C--:B---3--:R-:W-:Y:S02]  /*ab00*/  IADD3 R12, P0, R3, R15.reuse, RZ ;  /* 0x0000000f030c7210 */ /* 0x088fe40007f1e0ff */
[----:B0-----:R-:W-:-:S03]  /*ab10*/  IADD3 R14, P1, R14, R15, RZ ;  /* 0x0000000f0e0e7210 */ /* 0x001fc60007f3e0ff */
[--C-:B-12---:R-:W-:Y:S02]  /*ab20*/  IMAD.X R13, R0, 0x1, R9.reuse, P0 ;  /* 0x00000001000d7824 */ /* 0x106fe400000e0609 */
[----:B----4-:R-:W-:Y:S01]  /*ab30*/  IMAD.X R15, R20, 0x1, R9, P1 ;  /* 0x00000001140f7824 */ /* 0x010fe200008e0609 */
[----:B------:R-:W-:Y:S01]  /*ab40*/  CS2R R8, SRZ ;  /* 0x0000000000087805 */ /* 0x000fe2000001ff00 */
[----:B------:R-:W-:Y:S06]  /*ab50*/  @P2 BRA `(.L_x_623) ;  /* 0x0000000000082947 */ /* 0x000fec0003800000 */
[----:B------:R0:W5:Y:S04]  /*ab60*/  LD.E.128 R4, desc[UR42][R12.64] ;  /* 0x0000002a0c047980 */ /* 0x000168000c101d00 */
[----:B------:R0:W5:Y:S02]  /*ab70*/  LD.E.128 R8, desc[UR42][R14.64] ;  /* 0x0000002a0e087980 */ /* 0x000164000c101d00 */
.L_x_623:
[----:B------:R-:W-:Y:S05]  /*ab80*/  BSYNC B1 ;  /* 0x0000000000017941 */ /* 0x000fea0003800000 */
.L_x_622:
[----:B------:R-:W-:Y:S01]  /*ab90*/  ULEA.HI UR4, UR39, UR39, URZ, 0x1 ;  /* 0x0000002727047291 */ /* 0x000fe2000f8f083f */
[----:B-1----:R-:W1:Y:S01]  /*aba0*/  LDC R0, c[0x0][0x3f4] ;  /* 0x0000fd00ff007b82 */ /* 0x002e620000000800 */
[----:B---3-5:R-:W-:Y:S01]  /*abb0*/  IMAD.MOV.U32 R3, RZ, RZ, R4 ;  /* 0x000000ffff037224 */ /* 0x028fe200078e0004 */
[----:B0-----:R-:W-:Y:S01]  /*abc0*/  SHF.R.U64 R14, R4, 0x10, R5 ;  /* 0x00000010040e7819 */ /* 0x001fe20000001205 */
[----:B------:R-:W-:Y:S01]  /*abd0*/  ULOP3.LUT UR4, UR4, 0xfffffffe, URZ, 0xc0, !UPT ;  /* 0xfffffffe04047892 */ /* 0x000fe2000f8ec03f */
[----:B------:R-:W-:Y:S01]  /*abe0*/  IMAD.MOV.U32 R4, RZ, RZ, R7 ;  /* 0x000000ffff047224 */ /* 0x000fe200078e0007 */
[----:B--2---:R-:W-:Y:S01]  /*abf0*/  MOV R13, R6 ;  /* 0x00000006000d7202 */ /* 0x004fe20000000f00 */
[----:B------:R-:W-:Y:S01]  /*ac00*/  IMAD R15, R29, -0x80, R94 ;  /* 0xffffff801d0f7824 */ /* 0x000fe200078e025e */
[----:B------:R-:W-:Y:S01]  /*ac10*/  UIADD3 UR4, UR39, -UR4, URZ ;  /* 0x8000000427047290 */ /* 0x000fe2000fffe03f */
[--C-:B------:R-:W-:Y:S01]  /*ac20*/  IMAD.MOV.U32 R12, RZ, RZ, R5.reuse ;  /* 0x000000ffff0c7224 */ /* 0x100fe200078e0005 */
[----:B----4-:R-:W-:Y:S01]  /*ac30*/  SHF.R.U32.HI R20, RZ, 0x10, R5 ;  /* 0x00000010ff147819 */ /* 0x010fe20000011605 */
[----:B------:R-:W-:Y:S01]  /*ac40*/  IMAD.MOV.U32 R5, RZ, RZ, R8 ;  /* 0x000000ffff057224 */ /* 0x000fe200078e0008 */
[--C-:B------:R-:W-:Y:S01]  /*ac50*/  SHF.R.U64 R26, R6, 0x10, R7.reuse ;  /* 0x00000010061a7819 */ /* 0x100fe20000001207 */
[----:B------:R-:W-:Y:S01]  /*ac60*/  IMAD.MOV.U32 R24, RZ, RZ, R10 ;  /* 0x000000ffff187224 */ /* 0x000fe200078e000a */
[----:B------:R-:W-:Y:S01]  /*ac70*/  MOV R27, UR4 ;  /* 0x00000004001b7c02 */ /* 0x000fe20008000f00 */
[----:B------:R-:W-:Y:S01]  /*ac80*/  VIADD R31, R153, 0x40 ;  /* 0x00000040991f7836 */ /* 0x000fe20000000000 */
[----:B------:R-:W-:Y:S01]  /*ac90*/  SHF.R.U32.HI R28, RZ, 0x10, R7 ;  /* 0x00000010ff1c7819 */ /* 0x000fe20000011607 */
[----:B------:R-:W-:Y:S01]  /*aca0*/  IMAD.MOV.U32 R7, RZ, RZ, R11 ;  /* 0x000000ffff077224 */ /* 0x000fe200078e000b */
[----:B------:R-:W-:Y:S01]  /*acb0*/  SHF.L.U32 R27, R27, 0x1f, RZ ;  /* 0x0000001f1b1b7819 */ /* 0x000fe200000006ff */
[----:B------:R-:W-:Y:S01]  /*acc0*/  VIADD R30, R153, 0x60 ;  /* 0x00000060991e7836 */ /* 0x000fe20000000000 */
[----:B------:R-:W-:Y:S01]  /*acd0*/  PRMT R13, R13, 0x5410, R4 ;  /* 0x000054100d0d7816 */ /* 0x000fe20000000004 */
[----:B------:R-:W-:Y:S01]  /*ace0*/  BSSY B1, `(.L_x_624) ;  /* 0x0000016000017945 */ /* 0x000fe20003800000 */
[----:B------:R-:W0:Y:S01]  /*acf0*/  SYNCS.PHASECHK.TRANS64.TRYWAIT P4, [R156+URZ+0x28800], R27 ;  /* 0x0288001b9c0075a7 */ /* 0x000e22000808017f */
[----:B------:R-:W-:-:S02]  /*ad00*/  MOV R6, R9 ;  /* 0x0000000900067202 */ /* 0x000fc40000000f00 */
[----:B------:R-:W-:Y:S02]  /*ad10*/  SHF.R.U64 R8, R8, 0x10, R9 ;  /* 0x0000001008087819 */ /* 0x000fe40000001209 */
[----:B------:R-:W-:Y:S02]  /*ad20*/  SHF.R.U64 R10, R10, 0x10, R11 ;  /* 0x000000100a0a7819 */ /* 0x000fe4000000120b */
[----:B-1----:R-:W-:Y:S02]  /*ad30*/  ISETP.GE.AND P0, PT, R16, R0, PT ;  /* 0x000000001000720c */ /* 0x002fe40003f06270 */
[----:B------:R-:W-:Y:S02]  /*ad40*/  VIMNMX R4, R15, 0x80, PT ;  /* 0x000000800f047848 */ /* 0x000fe40003fe0100 */
[----:B------:R-:W-:Y:S02]  /*ad50*/  IADD3 R32, R153, 0x20, RZ ;  /* 0x0000002099207810 */ /* 0x000fe40007ffe0ff */
[----:B------:R-:W-:-:S02]  /*ad60*/  SHF.R.U32.HI R9, RZ, 0x10, R9 ;  /* 0x00000010ff097819 */ /* 0x000fc40000011609 */
[----:B------:R-:W-:Y:S02]  /*ad70*/  SHF.R.U32.HI R11, RZ, 0x10, R11 ;  /* 0x00000010ff0b7819 */ /* 0x000fe4000001160b */
[----:B------:R-:W-:Y:S02]  /*ad80*/  PRMT R3, R3, 0x5410, R12 ;  /* 0x0000541003037816 */ /* 0x000fe4000000000c */
[----:B------:R-:W-:Y:S02]  /*ad90*/  PRMT R12, R14, 0x5410, R20 ;  /* 0x000054100e0c7816 */ /* 0x000fe40000000014 */
[----:B------:R-:W-:Y:S02]  /*ada0*/  PRMT R14, R26, 0x5410, R28 ;  /* 0x000054101a0e7816 */ /* 0x000fe4000000001c */
[-C--:B------:R-:W-:Y:S02]  /*adb0*/  ISETP.GE.OR P3, PT, R153, R4.reuse, P0 ;  /* 0x000000049900720c */ /* 0x080fe40000766670 */
[----:B------:R-:W-:-:S02]  /*adc0*/  ISETP.GE.OR P2, PT, R32, R4, P0 ;  /* 0x000000042000720c */ /* 0x000fc40000746670 */
[-C--:B------:R-:W-:Y:S02]  /*add0*/  ISETP.GE.OR P1, PT, R31, R4.reuse, P0 ;  /* 0x000000041f00720c */ /* 0x080fe40000726670 */
[----:B------:R-:W-:Y:S02]  /*ade0*/  PRMT R15, R5, 0x5410, R6 ;  /* 0x00005410050f7816 */ /* 0x000fe40000000006 */
[----:B------:R-:W-:Y:S02]  /*adf0*/  ISETP.GE.OR P0, PT, R30, R4, P0 ;  /* 0x000000041e00720c */ /* 0x000fe40000706670 */
[----:B------:R-:W-:Y:S02]  /*ae00*/  PRMT R20, R8, 0x5410, R9 ;  /* 0x0000541008147816 */ /* 0x000fe40000000009 */
[----:B------:R-:W-:Y:S02]  /*ae10*/  PRMT R24, R24, 0x5410, R7 ;  /* 0x0000541018187816 */ /* 0x000fe40000000007 */
[----:B------:R-:W-:Y:S01]  /*ae20*/  PRMT R26, R10, 0x5410, R11 ;  /* 0x000054100a1a7816 */ /* 0x000fe2000000000b */
[----:B0-----:R-:W-:Y:S06]  /*ae30*/  @!P4 BRA `(.L_x_625) ;  /* 0x0000012c0020c947 */ /* 0x001fec0003800000 */
.L_x_876:
[----:B------:R-:W-:Y:S05]  /*ae40*/  BSYNC B1 ;  /* 0x0000000000017941 */ /* 0x000fea0003800000 */
.L_x_624:
[----:B------:R-:W-:Y:S04]  /*ae50*/  BSSY B1, `(.L_x_626) ;  /* 0x000005a000017945 */ /* 0x000fe80003800000 */
[----:B------:R-:W-:Y:S05]  /*ae60*/  @P3 BRA `(.L_x_627) ;  /* 0x0000000400603947 */ /* 0x000fea0003800000 */
[----:B------:R-:W-:Y:S01]  /*ae70*/  LEA.HI R4, R0, R203, RZ, 0x1d ;  /* 0x000000cb00047211 */ /* 0x000fe200078fe8ff */
[----:B------:R-:W-:Y:S02]  /*ae80*/  IMAD.SHL.U32 R6, R153, 0x40, RZ ;  /* 0x0000004099067824 */ /* 0x000fe400078e00ff */
[----:B------:R-:W-:Y:S01]  /*ae90*/  HADD2.F32 R39, -RZ, R15.H0_H0 ;  /* 0x2000000fff277230 */ /* 0x000fe20000004100 */
[----:B------:R-:W-:Y:S01]  /*aea0*/  SHF.R.S32.HI R7, RZ, 0x1f, R4 ;  /* 0x0000001fff077819 */ /* 0x000fe20000011404 */
[----:B------:R-:W-:Y:S01]  /*aeb0*/  HADD2.F32 R37, -RZ, R3.H0_H0 ;  /* 0x20000003ff257230 */ /* 0x000fe20000004100 */
[----:B------:R-:W-:Y:S01]  /*aec0*/  SHF.L.U32 R5, R4, 0x3, RZ ;  /* 0x0000000304057819 */ /* 0x000fe200000006ff */
[----:B------:R-:W-:Y:S01]  /*aed0*/  HADD2.F32 R41, -RZ, R20.H0_H0 ;  /* 0x20000014ff297230 */ /* 0x000fe20000004100 */
[----:B------:R-:W-:Y:S02]  /*aee0*/  LEA.HI R7, R7, R4, RZ, 0x3 ;  /* 0x0000000407077211 */ /* 0x000fe400078f18ff */
[----:B------:R-:W-:-:S03]  /*aef0*/  LOP3.LUT R5, R5, 0x38, RZ, 0xc0, !PT ;  /* 0x0000003805057812 */ /* 0x000fc600078ec0ff */
[----:B------:R-:W-:Y:S01]  /*af00*/  IMAD.SHL.U32 R7, R7, 0x400, RZ ;  /* 0x0000040007077824 */ /* 0x000fe200078e00ff */
[----:B------:R-:W-:-:S04]  /*af10*/  LOP3.LUT R5, R5, 0x1c0, R6, 0xf8, !PT ;  /* 0x000001c005057812 */ /* 0x000fc800078ef806 */
[----:B------:R-:W-:Y:S02]  /*af20*/  LOP3.LUT R9, R5, R200, RZ, 0x3c, !PT ;  /* 0x000000c805097212 */ /* 0x000fe400078e3cff */
[----:B------:R-:W-:Y:S02]  /*af30*/  LOP3.LUT R8, R7, 0x7fffe000, RZ, 0xc0, !PT ;  /* 0x7fffe00007087812 */ /* 0x000fe400078ec0ff */
[----:B------:R-:W1:Y:S02]  /*af40*/  LDS.128 R4, [R21] ;  /* 0x0000000015047984 */ /* 0x000e640000000c00 */
[----:B------:R-:W-:-:S04]  /*af50*/  IADD3 R9, R9, R8, R201 ;  /* 0x0000000809097210 */ /* 0x000fc80007ffe0c9 */
[----:B0-----:R-:W-:-:S05]  /*af60*/  LEA R27, R9, R156, 0x1 ;  /* 0x0000009c091b7211 */ /* 0x001fca00078e08ff */
[----:B------:R-:W0:Y:S01]  /*af70*/  LDS.128 R8, [R27+0x10400] ;  /* 0x010400001b087984 */ /* 0x000e220000000c00 */
[--C-:B-1----:R-:W-:Y:S02]  /*af80*/  HADD2.F32 R28, -RZ, R4.reuse.H0_H0 ;  /* 0x20000004ff1c7230 */ /* 0x102fe40000004100 */
[----:B------:R-:W-:Y:S02]  /*af90*/  HADD2.F32 R4, -RZ, R4.H1_H1 ;  /* 0x30000004ff047230 */ /* 0x000fe40000004100 */
[--C-:B------:R-:W-:Y:S02]  /*afa0*/  HADD2.F32 R29, -RZ, R5.reuse.H0_H0 ;  /* 0x20000005ff1d7230 */ /* 0x100fe40000004100 */
[----:B------:R-:W-:Y:S02]  /*afb0*/  HADD2.F32 R5, -RZ, R5.H1_H1 ;  /* 0x30000005ff057230 */ /* 0x000fe40000004100 */
[--C-:B------:R-:W-:Y:S02]  /*afc0*/  HADD2.F32 R30, -RZ, R6.reuse.H0_H0 ;  /* 0x20000006ff1e7230 */ /* 0x100fe40000004100 */
[----:B------:R-:W-:-:S02]  /*afd0*/  HADD2.F32 R6, -RZ, R6.H1_H1 ;  /* 0x30000006ff067230 */ /* 0x000fc40000004100 */
[--C-:B0-----:R-:W-:Y:S02]  /*afe0*/  HADD2.F32 R32, -RZ, R8.reuse.H0_H0 ;  /* 0x20000008ff207230 */ /* 0x101fe40000004100 */
[----:B------:R-:W-:Y:S02]  /*aff0*/  HADD2.F32 R8, -RZ, R8.H1_H1 ;  /* 0x30000008ff087230 */ /* 0x000fe40000004100 */
[----:B------:R-:W-:Y:S02]  /*b000*/  HADD2.F32 R33, -RZ, R9.H0_H0 ;  /* 0x20000009ff217230 */ /* 0x000fe40000004100 */
[C---:B------:R-:W-:Y:S01]  /*b010*/  FMUL.FTZ R43, R32.reuse, R39 ;  /* 0x00000027202b7220 */ /* 0x040fe20000410000 */
[----:B------:R-:W-:Y:S01]  /*b020*/  FMUL.FTZ R45, R32, R37 ;  /* 0x00000025202d7220 */ /* 0x000fe20000410000 */
[----:B------:R-:W-:Y:S02]  /*b030*/  HADD2.F32 R32, -RZ, R15.H1_H1 ;  /* 0x3000000fff207230 */ /* 0x000fe40000004100 */
[----:B------:R-:W-:Y:S01]  /*b040*/  FMUL.FTZ R47, R8, R41 ;  /* 0x00000029082f7220 */ /* 0x000fe20000410000 */
[----:B------:R-:W-:Y:S01]  /*b050*/  FFMA.FTZ R43, R28, R37, -R43 ;  /* 0x000000251c2b7223 */ /* 0x000fe2000001082b */
[----:B------:R-:W-:-:S02]  /*b060*/  HADD2.F32 R37, -RZ, R12.H0_H0 ;  /* 0x2000000cff257230 */ /* 0x000fc40000004100 */
[----:B------:R-:W-:Y:S01]  /*b070*/  FFMA.FTZ R45, R28, R39, R45 ;  /* 0x000000271c2d7223 */ /* 0x000fe2000001002d */
[----:B------:R-:W-:Y:S02]  /*b080*/  HADD2.F32 R28, -RZ, R3.H1_H1 ;  /* 0x30000003ff1c7230 */ /* 0x000fe40000004100 */
[C---:B------:R-:W-:Y:S01]  /*b090*/  FMUL.FTZ R40, R33.reuse, R32 ;  /* 0x0000002021287220 */ /* 0x040fe20000410000 */
[----:B------:R-:W-:Y:S02]  /*b0a0*/  HADD2.F32 R9, -RZ, R9.H1_H1 ;  /* 0x30000009ff097230 */ /* 0x000fe40000004100 */
[-C--:B------:R-:W-:Y:S01]  /*b0b0*/  FMUL.FTZ R39, R8, R37.reuse ;  /* 0x0000002508277220 */ /* 0x080fe20000410000 */
[C---:B------:R-:W-:Y:S01]  /*b0c0*/  FFMA.FTZ R36, R4.reuse, R37, -R47 ;  /* 0x0000002504247223 */ /* 0x040fe2000001082f */
[----:B------:R-:W-:Y:S01]  /*b0d0*/  FMUL.FTZ R33, R33, R28 ;  /* 0x0000001c21217220 */ /* 0x000fe20000410000 */
[----:B------:R-:W-:Y:S02]  /*b0e0*/  HADD2.F32 R8, -RZ, R20.H1_H1 ;  /* 0x30000014ff087230 */ /* 0x000fe40000004100 */
[----:B------:R-:W-:Y:S01]  /*b0f0*/  FFMA.FTZ R38, R4, R41, R39 ;  /* 0x0000002904267223 */ /* 0x000fe20000010027 */
[----:B------:R-:W-:-:S02]  /*b100*/  HADD2.F32 R4, -RZ, R12.H1_H1 ;  /* 0x3000000cff047230 */ /* 0x000fc40000004100 */
[C---:B------:R-:W-:Y:S01]  /*b110*/  FFMA.FTZ R32, R29.reuse, R32, R33 ;  /* 0x000000201d207223 */ /* 0x040fe20000010021 */
[----:B------:R-:W-:Y:S02]  /*b120*/  HADD2.F32 R34, -RZ, R10.H0_H0 ;  /* 0x2000000aff227230 */ /* 0x000fe40000004100 */
[----:B------:R-:W-:Y:S01]  /*b130*/  FFMA.FTZ R40, R29, R28, -R40 ;  /* 0x0000001c1d287223 */ /* 0x000fe20000010828 */
[----:B------:R-:W-:Y:S02]  /*b140*/  HADD2.F32 R33, -RZ, R24.H0_H0 ;  /* 0x20000018ff217230 */ /* 0x000fe40000004100 */
[C---:B------:R-:W-:Y:S01]  /*b150*/  FMUL.FTZ R28, R9.reuse, R8 ;  /* 0x00000008091c7220 */ /* 0x040fe20000410000 */
[----:B------:R-:W-:Y:S02]  /*b160*/  HADD2.F32 R29, -RZ, R13.H0_H0 ;  /* 0x2000000dff1d7230 */ /* 0x000fe40000004100 */
[----:B------:R-:W-:Y:S01]  /*b170*/  FMUL.FTZ R42, R9, R4 ;  /* 0x00000004092a7220 */ /* 0x000fe20000410000 */
[----:B------:R-:W-:-:S02]  /*b180*/  HADD2.F32 R10, -RZ, R10.H1_H1 ;  /* 0x3000000aff0a7230 */ /* 0x000fc40000004100 */
[C---:B------:R-:W-:Y:S01]  /*b190*/  FMUL.FTZ R47, R34.reuse, R33 ;  /* 0x00000021222f7220 */ /* 0x040fe20000410000 */
[----:B------:R-:W-:Y:S02]  /*b1a0*/  HADD2.F32 R37, -RZ, R26.H0_H0 ;  /* 0x2000001aff257230 */ /* 0x000fe40000004100 */
[C---:B------:R-:W-:Y:S01]  /*b1b0*/  FFMA.FTZ R39, R5.reuse, R4, -R28 ;  /* 0x0000000405277223 */ /* 0x040fe2000001081c */
[----:B------:R-:W-:Y:S02]  /*b1c0*/  HADD2.F32 R9, -RZ, R14.H0_H0 ;  /* 0x2000000eff097230 */ /* 0x000fe40000004100 */
[-C--:B------:R-:W-:Y:S01]  /*b1d0*/  FMUL.FTZ R34, R34, R29.reuse ;  /* 0x0000001d22227220 */ /* 0x080fe20000410000 */
[----:B------:R-:W-:Y:S01]  /*b1e0*/  FFMA.FTZ R41, R5, R8, R42 ;  /* 0x0000000805297223 */ /* 0x000fe2000001002a */
[----:B------:R-:W-:Y:S01]  /*b1f0*/  FFMA.FTZ R47, R30, R29, -R47 ;  /* 0x0000001d1e2f7223 */ /* 0x000fe2000001082f */
[--C-:B------:R-:W-:Y:S02]  /*b200*/  HADD2.F32 R35, -RZ, R11.reuse.H0_H0 ;  /* 0x2000000bff237230 */ /* 0x100fe40000004100 */
[C---:B------:R-:W-:Y:S01]  /*b210*/  FMUL.FTZ R5, R10.reuse, R37 ;  /* 0x000000250a057220 */ /* 0x040fe20000410000 */
[----:B------:R-:W-:Y:S01]  /*b220*/  FMUL.FTZ R29, R10, R9 ;  /* 0x000000090a1d7220 */ /* 0x000fe20000410000 */
[----:B------:R-:W-:-:S02]  /*b230*/  HADD2.F32 R11, -RZ, R11.H1_H1 ;  /* 0x3000000bff0b7230 */ /* 0x000fc40000004100 */
[----:B------:R-:W-:Y:S01]  /*b240*/  FFMA.FTZ R34, R30, R33, R34 ;  /* 0x000000211e227223 */ /* 0x000fe20000010022 */
[----:B------:R-:W-:Y:S02]  /*b250*/  HADD2.F32 R10, -RZ, R24.H1_H1 ;  /* 0x30000018ff0a7230 */ /* 0x000fe40000004100 */
[C---:B------:R-:W-:Y:S01]  /*b260*/  FFMA.FTZ R30, R6.reuse, R9, -R5 ;  /* 0x00000009061e7223 */ /* 0x040fe20000010805 */
[----:B------:R-:W-:Y:S02]  /*b270*/  HADD2.F32 R28, -RZ, R26.H1_H1 ;  /* 0x3000001aff1c7230 */ /* 0x000fe40000004100 */
[----:B------:R-:W-:Y:S01]  /*b280*/  FFMA.FTZ R29, R6, R37, R29 ;  /* 0x00000025061d7223 */ /* 0x000fe2000001001d */
[----:B------:R-:W-:Y:S02]  /*b290*/  HADD2.F32 R4, -RZ, R13.H1_H1 ;  /* 0x3000000dff047230 */ /* 0x000fe40000004100 */
[----:B------:R-:W-:Y:S01]  /*b2a0*/  FMUL.FTZ R6, R35, R10 ;  /* 0x0000000a23067220 */ /* 0x000fe20000410000 */
[----:B------:R-:W-:-:S02]  /*b2b0*/  HADD2.F32 R8, -RZ, R14.H1_H1 ;  /* 0x3000000eff087230 */ /* 0x000fc40000004100 */
[----:B------:R-:W-:Y:S01]  /*b2c0*/  FMUL.FTZ R42, R11, R28 ;  /* 0x0000001c0b2a7220 */ /* 0x000fe20000410000 */
[--C-:B------:R-:W-:Y:S02]  /*b2d0*/  HADD2.F32 R31, -RZ, R7.reuse.H0_H0 ;  /* 0x20000007ff1f7230 */ /* 0x100fe40000004100 */
[----:B------:R-:W-:Y:S01]  /*b2e0*/  FMUL.FTZ R35, R35, R4 ;  /* 0x0000000423237220 */ /* 0x000fe20000410000 */
[----:B------:R-:W-:Y:S02]  /*b2f0*/  HADD2.F32 R7, -RZ, R7.H1_H1 ;  /* 0x30000007ff077230 */ /* 0x000fe40000004100 */
[----:B------:R-:W-:Y:S01]  /*b300*/  FMUL.FTZ R5, R11, R8 ;  /* 0x000000080b057220 */ /* 0x000fe20000410000 */
[----:B------:R-:W-:Y:S01]  /*b310*/  F2FP.F16.F32.PACK_AB R9, R41, R32 ;  /* 0x000000202909723e */ /* 0x000fe200000000ff */
[C---:B------:R-:W-:Y:S01]  /*b320*/  FFMA.FTZ R11, R31.reuse, R4, -R6 ;  /* 0x000000041f0b7223 */ /* 0x040fe20000010806 */
[----:B------:R-:W-:Y:S01]  /*b330*/  FFMA.FTZ R35, R31, R10, R35 ;  /* 0x0000000a1f237223 */ /* 0x000fe20000010023 */
[C---:B------:R-:W-:Y:S01]  /*b340*/  FFMA.FTZ R42, R7.reuse, R8, -R42 ;  /* 0x00000008072a7223 */ /* 0x040fe2000001082a */
[----:B------:R-:W-:Y:S01]  /*b350*/  FFMA.FTZ R28, R7, R28, R5 ;  /* 0x0000001c071c7223 */ /* 0x000fe20000010005 */
[----:B------:R-:W-:-:S02]  /*b360*/  F2FP.F16.F32.PACK_AB R4, R36, R43 ;  /* 0x0000002b2404723e */ /* 0x000fc400000000ff */
[----:B------:R-:W-:Y:S02]  /*b370*/  F2FP.F16.F32.PACK_AB R5, R39, R40 ;  /* 0x000000282705723e */ /* 0x000fe400000000ff */
[----:B------:R-:W-:Y:S02]  /*b380*/  F2FP.F16.F32.PACK_AB R6, R30, R47 ;  /* 0x0000002f1e06723e */ /* 0x000fe400000000ff */
[----:B------:R-:W-:Y:S02]  /*b390*/  F2FP.F16.F32.PACK_AB R7, R42, R11 ;  /* 0x0000000b2a07723e */ /* 0x000fe400000000ff */
[----:B------:R-:W-:Y:S02]  /*b3a0*/  F2FP.F16.F32.PACK_AB R8, R38, R45 ;  /* 0x0000002d2608723e */ /* 0x000fe400000000ff */
[----:B------:R-:W-:Y:S01]  /*b3b0*/  F2FP.F16.F32.PACK_AB R10, R29, R34 ;  /* 0x000000221d0a723e */ /* 0x000fe200000000ff */
[----:B------:R1:W-:Y:S01]  /*b3c0*/  STS.128 [R21], R4 ;  /* 0x0000000415007388 */ /* 0x0003e20000000c00 */
[----:B------:R-:W-:-:S05]  /*b3d0*/  F2FP.F16.F32.PACK_AB R11, R28, R35 ;  /* 0x000000231c0b723e */ /* 0x000fca00000000ff */
[----:B------:R1:W-:Y:S02]  /*b3e0*/  STS.128 [R27+0x10400], R8 ;  /* 0x010400081b007388 */ /* 0x0003e40000000c00 */
.L_x_627:
[----:B------:R-:W-:Y:S05]  /*b3f0*/  BSYNC B1 ;  /* 0x0000000000017941 */ /* 0x000fea0003800000 */
.L_x_626:
[----:B------:R-:W-:Y:S04]  /*b400*/  BSSY B1, `(.L_x_628) ;  /* 0x0000059000017945 */ /* 0x000fe80003800000 */
[----:B------:R-:W-:Y:S05]  /*b410*/  @P2 BRA `(.L_x_629) ;  /* 0x00000004005c2947 */ /* 0x000fea0003800000 */
[----:B-1----:R-:W-:Y:S01]  /*b420*/  LEA.HI R4, R0, R203, RZ, 0x1d ;  /* 0x000000cb00047211 */ /* 0x002fe200078fe8ff */
[----:B------:R-:W-:Y:S01]  /*b430*/  HADD2.F32 R35, -RZ, R3.H0_H0 ;  /* 0x20000003ff237230 */ /* 0x000fe20000004100 */
[----:B------:R-:W-:Y:S01]  /*b440*/  SHF.R.U32.HI R7, RZ, 0x3, R193 ;  /* 0x00000003ff077819 */ /* 0x000fe200000116c1 */
[--C-:B------:R-:W-:Y:S01]  /*b450*/  HADD2.F32 R37, -RZ, R15.reuse.H0_H0 ;  /* 0x2000000fff257230 */ /* 0x100fe20000004100 */
[----:B------:R-:W-:Y:S01]  /*b460*/  SHF.R.S32.HI R5, RZ, 0x1f, R4 ;  /* 0x0000001fff057819 */ /* 0x000fe20000011404 */
[----:B------:R-:W-:Y:S02]  /*b470*/  IMAD.SHL.U32 R6, R4, 0x8, RZ ;  /* 0x0000000804067824 */ /* 0x000fe400078e00ff */
[----:B------:R-:W-:Y:S01]  /*b480*/  HADD2.F32 R44, -RZ, R20.H0_H0 ;  /* 0x20000014ff2c7230 */ /* 0x000fe20000004100 */
[----:B------:R-:W-:Y:S01]  /*b490*/  LEA.HI R5, R5, R4, RZ, 0x3 ;  /* 0x0000000405057211 */ /* 0x000fe200078f18ff */
[----:B------:R-:W-:Y:S01]  /*b4a0*/  HADD2.F32 R40, -RZ, R12.H0_H0 ;  /* 0x2000000cff287230 */ /* 0x000fe20000004100 */
[----:B------:R-:W-:Y:S01]  /*b4b0*/  LOP3.LUT R4, R193, 0x38, R6, 0xf8, !PT ;  /* 0x00000038c1047812 */ /* 0x000fe200078ef806 */
[----:B------:R-:W-:-:S02]  /*b4c0*/  HADD2.F32 R46, -RZ, R15.H1_H1 ;  /* 0x3000000fff2e7230 */ /* 0x000fc40000004100 */
[----:B------:R-:W-:Y:S01]  /*b4d0*/  IMAD.SHL.U32 R5, R5, 0x400, RZ ;  /* 0x0000040005057824 */ /* 0x000fe200078e00ff */
[----:B------:R-:W-:Y:S01]  /*b4e0*/  LOP3.LUT R8, R4, R7, RZ, 0x3c, !PT ;  /* 0x0000000704087212 */ /* 0x000fe200078e3cff */
[----:B------:R-:W-:Y:S02]  /*b4f0*/  HADD2.F32 R42, -RZ, R3.H1_H1 ;  /* 0x30000003ff2a7230 */ /* 0x000fe40000004100 */
[----:B------:R-:W-:Y:S01]  /*b500*/  HADD2.F32 R43, -RZ, R20.H1_H1 ;  /* 0x30000014ff2b7230 */ /* 0x000fe20000004100 */
[----:B------:R-:W-:Y:S01]  /*b510*/  LOP3.LUT R9, R5, 0x7fffe000, RZ, 0xc0, !PT ;  /* 0x7fffe00005097812 */ /* 0x000fe200078ec0ff */
[----:B------:R-:W-:Y:S01]  /*b520*/  HADD2.F32 R39, -RZ, R12.H1_H1 ;  /* 0x3000000cff277230 */ /* 0x000fe20000004100 */
[----:B------:R-:W0:Y:S01]  /*b530*/  LDS.128 R4, [R229] ;  /* 0x00000000e5047984 */ /* 0x000e220000000c00 */
[----:B------:R-:W-:Y:S01]  /*b540*/  HADD2.F32 R45, -RZ, R24.H0_H0 ;  /* 0x20000018ff2d7230 */ /* 0x000fe20000004100 */
[----:B------:R-:W-:Y:S01]  /*b550*/  IADD3 R9, R8, R9, R199 ;  /* 0x0000000908097210 */ /* 0x000fe20007ffe0c7 */
[----:B------:R-:W-:-:S03]  /*b560*/  HADD2.F32 R41, -RZ, R13.H0_H0 ;  /* 0x2000000dff297230 */ /* 0x000fc60000004100 */
[----:B------:R-:W-:-:S05]  /*b570*/  LEA R21, R9, R156, 0x1 ;  /* 0x0000009c09157211 */ /* 0x000fca00078e08ff */
[----:B------:R-:W1:Y:S01]  /*b580*/  LDS.128 R8, [R21+0x10400] ;  /* 0x0104000015087984 */ /* 0x000e620000000c00 */
[--C-:B0-----:R-:W-:Y:S02]  /*b590*/  HADD2.F32 R27, -RZ, R4.reuse.H0_H0 ;  /* 0x20000004ff1b7230 */ /* 0x101fe40000004100 */
[----:B------:R-:W-:Y:S02]  /*b5a0*/  HADD2.F32 R4, -RZ, R4.H1_H1 ;  /* 0x30000004ff047230 */ /* 0x000fe40000004100 */
[--C-:B------:R-:W-:Y:S02]  /*b5b0*/  HADD2.F32 R28, -RZ, R5.reuse.H0_H0 ;  /* 0x20000005ff1c7230 */ /* 0x100fe40000004100 */
[----:B------:R-:W-:Y:S02]  /*b5c0*/  HADD2.F32 R5, -RZ, R5.H1_H1 ;  /* 0x30000005ff057230 */ /* 0x000fe40000004100 */
[--C-:B------:R-:W-:Y:S02]  /*b5d0*/  HADD2.F32 R29, -RZ, R6.reuse.H0_H0 ;  /* 0x20000006ff1d7230 */ /* 0x100fe40000004100 */
[----:B------:R-:W-:-:S02]  /*b5e0*/  HADD2.F32 R6, -RZ, R6.H1_H1 ;  /* 0x30000006ff067230 */ /* 0x000fc40000004100 */
[--C-:B-1----:R-:W-:Y:S02]  /*b5f0*/  HADD2.F32 R31, -RZ, R8.reuse.H0_H0 ;  /* 0x20000008ff1f7230 */ /* 0x102fe40000004100 */
[----:B------:R-:W-:Y:S02]  /*b600*/  HADD2.F32 R8, -RZ, R8.H1_H1 ;  /* 0x30000008ff087230 */ /* 0x000fe40000004100 */
[--C-:B------:R-:W-:Y:S02]  /*b610*/  HADD2.F32 R32, -RZ, R9.reuse.H0_H0 ;  /* 0x20000009ff207230 */ /* 0x100fe40000004100 */
[-C--:B------:R-:W-:Y:S01]  /*b620*/  FMUL.FTZ R36, R37, R31.reuse ;  /* 0x0000001f25247220 */ /* 0x080fe20000410000 */
[C---:B------:R-:W-:Y:S01]  /*b630*/  FMUL.FTZ R38, R35.reuse, R31 ;  /* 0x0000001f23267220 */ /* 0x040fe20000410000 */
[----:B------:R-:W-:Y:S02]  /*b640*/  HADD2.F32 R9, -RZ, R9.H1_H1 ;  /* 0x30000009ff097230 */ /* 0x000fe40000004100 */
[-C--:B------:R-:W-:Y:S01]  /*b650*/  FMUL.FTZ R31, R44, R8.reuse ;  /* 0x000000082c1f7220 */ /* 0x080fe20000410000 */
[-C--:B------:R-:W-:Y:S01]  /*b660*/  FFMA.FTZ R36, R35, R27.reuse, -R36 ;  /* 0x0000001b23247223 */ /* 0x080fe20000010824 */
[----:B------:R-:W-:Y:S01]  /*b670*/  FFMA.FTZ R38, R37, R27, R38 ;  /* 0x0000001b25267223 */ /* 0x000fe20000010026 */
[----:B------:R-:W-:Y:S01]  /*b680*/  FMUL.FTZ R27, R40, R8 ;  /* 0x00000008281b7220 */ /* 0x000fe20000410000 */
[----:B------:R-:W-:Y:S01]  /*b690*/  FMUL.FTZ R35, R46, R32 ;  /* 0x000000202e237220 */ /* 0x000fe20000410000 */
[----:B------:R-:W-:-:S02]  /*b6a0*/  HADD2.F32 R33, -RZ, R10.H0_H0 ;  /* 0x2000000aff217230 */ /* 0x000fc40000004100 */
[----:B------:R-:W-:Y:S01]  /*b6b0*/  FFMA.FTZ R31, R40, R4, -R31 ;  /* 0x00000004281f7223 */ /* 0x000fe2000001081f */
[----:B------:R-:W-:Y:S01]  /*b6c0*/  FMUL.FTZ R37, R42, R32 ;  /* 0x000000202a257220 */ /* 0x000fe20000410000 */
[----:B------:R-:W-:Y:S01]  /*b6d0*/  FFMA.FTZ R27, R44, R4, R27 ;  /* 0x000000042c1b7223 */ /* 0x000fe2000001001b */
[----:B------:R-:W-:Y:S02]  /*b6e0*/  HADD2.F32 R10, -RZ, R10.H1_H1 ;  /* 0x3000000aff0a7230 */ /* 0x000fe40000004100 */
[-C--:B------:R-:W-:Y:S01]  /*b6f0*/  FMUL.FTZ R4, R43, R9.reuse ;  /* 0x000000092b047220 */ /* 0x080fe20000410000 */
[----:B------:R-:W-:Y:S01]  /*b700*/  FMUL.FTZ R8, R39, R9 ;  /* 0x0000000927087220 */ /* 0x000fe20000410000 */
[----:B------:R-:W-:Y:S02]  /*b710*/  HADD2.F32 R44, -RZ, R26.H0_H0 ;  /* 0x2000001aff2c7230 */ /* 0x000fe40000004100 */
[-C--:B------:R-:W-:Y:S01]  /*b720*/  FFMA.FTZ R35, R42, R28.reuse, -R35 ;  /* 0x0000001c2a237223 */ /* 0x080fe20000010823 */
[----:B------:R-:W-:Y:S01]  /*b730*/  FFMA.FTZ R37, R46, R28, R37 ;  /* 0x0000001c2e257223 */ /* 0x000fe20000010025 */
[----:B------:R-:W-:-:S02]  /*b740*/  HADD2.F32 R42, -RZ, R14.H0_H0 ;  /* 0x2000000eff2a7230 */ /* 0x000fc40000004100 */
[-C--:B------:R-:W-:Y:S01]  /*b750*/  FFMA.FTZ R28, R39, R5.reuse, -R4 ;  /* 0x00000005271c7223 */ /* 0x080fe20000010804 */
[----:B------:R-:W-:Y:S01]  /*b760*/  FFMA.FTZ R32, R43, R5, R8 ;  /* 0x000000052b207223 */ /* 0x000fe20000010008 */
[-C--:B------:R-:W-:Y:S01]  /*b770*/  FMUL.FTZ R4, R45, R33.reuse ;  /* 0x000000212d047220 */ /* 0x080fe20000410000 */
[-C--:B------:R-:W-:Y:S01]  /*b780*/  FMUL.FTZ R5, R44, R10.reuse ;  /* 0x0000000a2c057220 */ /* 0x080fe20000410000 */
[C---:B------:R-:W-:Y:S01]  /*b790*/  FMUL.FTZ R40, R41.reuse, R33 ;  /* 0x0000002129287220 */ /* 0x040fe20000410000 */
[C---:B------:R-:W-:Y:S01]  /*b7a0*/  FMUL.FTZ R9, R42.reuse, R10 ;  /* 0x0000000a2a097220 */ /* 0x040fe20000410000 */
[--C-:B------:R-:W-:Y:S02]  /*b7b0*/  HADD2.F32 R34, -RZ, R11.reuse.H0_H0 ;  /* 0x2000000bff227230 */ /* 0x100fe40000004100 */
[----:B------:R-:W-:Y:S01]  /*b7c0*/  FFMA.FTZ R33, R41, R29, -R4 ;  /* 0x0000001d29217223 */ /* 0x000fe20000010804 */
[----:B------:R-:W-:Y:S01]  /*b7d0*/  FFMA.FTZ R10, R42, R6, -R5 ;  /* 0x000000062a0a7223 */ /* 0x000fe20000010805 */
[----:B------:R-:W-:-:S02]  /*b7e0*/  HADD2.F32 R11, -RZ, R11.H1_H1 ;  /* 0x3000000bff0b7230 */ /* 0x000fc40000004100 */
[----:B------:R-:W-:Y:S01]  /*b7f0*/  FFMA.FTZ R40, R45, R29, R40 ;  /* 0x0000001d2d287223 */ /* 0x000fe20000010028 */
[----:B------:R-:W-:Y:S02]  /*b800*/  HADD2.F32 R42, -RZ, R24.H1_H1 ;  /* 0x30000018ff2a7230 */ /* 0x000fe40000004100 */
[----:B------:R-:W-:Y:S01]  /*b810*/  FFMA.FTZ R29, R44, R6, R9 ;  /* 0x000000062c1d7223 */ /* 0x000fe20000010009 */
[----:B------:R-:W-:Y:S02]  /*b820*/  HADD2.F32 R41, -RZ, R26.H1_H1 ;  /* 0x3000001aff297230 */ /* 0x000fe40000004100 */
[----:B------:R-:W-:Y:S02]  /*b830*/  HADD2.F32 R8, -RZ, R13.H1_H1 ;  /* 0x3000000dff087230 */ /* 0x000fe40000004100 */
[----:B------:R-:W-:Y:S01]  /*b840*/  FMUL.FTZ R5, R42, R34 ;  /* 0x000000222a057220 */ /* 0x000fe20000410000 */
[----:B------:R-:W-:Y:S02]  /*b850*/  HADD2.F32 R39, -RZ, R14.H1_H1 ;  /* 0x3000000eff277230 */ /* 0x000fe40000004100 */
[----:B------:R-:W-:Y:S01]  /*b860*/  FMUL.FTZ R4, R41, R11 ;  /* 0x0000000b29047220 */ /* 0x000fe20000410000 */
[----:B------:R-:W-:-:S02]  /*b870*/  HADD2.F32 R30, -RZ, R7.H0_H0 ;  /* 0x20000007ff1e7230 */ /* 0x000fc40000004100 */
[C---:B------:R-:W-:Y:S01]  /*b880*/  FMUL.FTZ R9, R8.reuse, R34 ;  /* 0x0000002208097220 */ /* 0x040fe20000410000 */
[----:B------:R-:W-:Y:S02]  /*b890*/  HADD2.F32 R7, -RZ, R7.H1_H1 ;  /* 0x30000007ff077230 */ /* 0x000fe40000004100 */
[C---:B------:R-:W-:Y:S01]  /*b8a0*/  FMUL.FTZ R6, R39.reuse, R11 ;  /* 0x0000000b27067220 */ /* 0x040fe20000410000 */
[-C--:B------:R-:W-:Y:S01]  /*b8b0*/  FFMA.FTZ R11, R8, R30.reuse, -R5 ;  /* 0x0000001e080b7223 */ /* 0x080fe20000010805 */
[----:B------:R-:W-:Y:S01]  /*b8c0*/  FFMA.FTZ R30, R42, R30, R9 ;  /* 0x0000001e2a1e7223 */ /* 0x000fe20000010009 */
[-C--:B------:R-:W-:Y:S01]  /*b8d0*/  FFMA.FTZ R34, R39, R7.reuse, -R4 ;  /* 0x0000000727227223 */ /* 0x080fe20000010804 */
[----:B------:R-:W-:Y:S01]  /*b8e0*/  FFMA.FTZ R39, R41, R7, R6 ;  /* 0x0000000729277223 */ /* 0x000fe20000010006 */
[----:B------:R-:W-:Y:S02]  /*b8f0*/  F2FP.F16.F32.PACK_AB R4, R31, R36 ;  /* 0x000000241f04723e */ /* 0x000fe400000000ff */
[----:B------:R-:W-:-:S02]  /*b900*/  F2FP.F16.F32.PACK_AB R5, R28, R35 ;  /* 0x000000231c05723e */ /* 0x000fc400000000ff */
[----:B------:R-:W-:Y:S02]  /*b910*/  F2FP.F16.F32.PACK_AB R6, R10, R33 ;  /* 0x000000210a06723e */ /* 0x000fe400000000ff */
[----:B------:R-:W-:Y:S02]  /*b920*/  F2FP.F16.F32.PACK_AB R7, R34, R11 ;  /* 0x0000000b2207723e */ /* 0x000fe400000000ff */
[----:B------:R-:W-:Y:S02]  /*b930*/  F2FP.F16.F32.PACK_AB R8, R27, R38 ;  /* 0x000000261b08723e */ /* 0x000fe400000000ff */
[----:B------:R-:W-:Y:S01]  /*b940*/  F2FP.F16.F32.PACK_AB R9, R32, R37 ;  /* 0x000000252009723e */ /* 0x000fe200000000ff */
[----:B------:R2:W-:Y:S01]  /*b950*/  STS.128 [R229], R4 ;  /* 0x00000004e5007388 */ /* 0x0005e20000000c00 */
[----:B------:R-:W-:Y:S02]  /*b960*/  F2FP.F16.F32.PACK_AB R10, R29, R40 ;  /* 0x000000281d0a723e */ /* 0x000fe400000000ff */
[----:B------:R-:W-:-:S05]  /*b970*/  F2FP.F16.F32.PACK_AB R11, R39, R30 ;  /* 0x0000001e270b723e */ /* 0x000fca00000000ff */
[----:B------:R2:W-:Y:S02]  /*b980*/  STS.128 [R21+0x10400], R8 ;  /* 0x0104000815007388 */ /* 0x0005e40000000c00 */
.L_x_629:
[----:B------:R-:W-:Y:S05]  /*b990*/  BSYNC B1 ;  /* 0x0000000000017941 */ /* 0x000fea0003800000 */
.L_x_628:
[----:B------:R-:W-:Y:S04]  /*b9a0*/  BSSY B1, `(.L_x_630) ;  /* 0x0000059000017945 */ /* 0x000fe80003800000 */
[----:B------:R-:W-:Y:S05]  /*b9b0*/  @P1 BRA `(.L_x_631) ;  /* 0x00000004005c1947 */ /* 0x000fea0003800000 */
[----:B-12---:R-:W-:Y:S01]  /*b9c0*/  LEA.HI R4, R0, R203, RZ, 0x1d ;  /* 0x000000cb00047211 */ /* 0x006fe200078fe8ff */
        /* <DEDUP_REMOVED lines=86> */
.L_x_631:
[----:B------:R-:W-:Y:S05]  /*bf30*/  BSYNC B1 ;  /* 0x0000000000017941 */ /* 0x000fea0003800000 */
.L_x_630:
[----:B------:R-:W-:Y:S05]  /*bf40*/  @P0 BRA `(.L_x_618) ;  /* 0x00000004005c0947 */ /* 0x000fea0003800000 */
[----:B------:R-:W-:Y:S01]  /*bf50*/  LEA.HI R0, R0, R203, RZ, 0x1d ;  /* 0x000000cb00007211 */ /* 0x000fe200078fe8ff */
[----:B------:R-:W-:Y:S01]  /*bf60*/  HADD2.F32 R37, -RZ, R15.H0_H0 ;  /* 0x2000000fff257230 */ /* 0x000fe20000004100 */
[----:B-123--:R-:W-:Y:S01]  /*bf70*/  SHF.R.U32.HI R6, RZ, 0x3, R159 ;  /* 0x00000003ff067819 */ /* 0x00efe2000001169f */
[----:B------:R-:W-:Y:S01]  /*bf80*/  HADD2.F32 R35, -RZ, R3.H0_H0 ;  /* 0x20000003ff237230 */ /* 0x000fe20000004100 */
[----:B------:R-:W-:Y:S01]  /*bf90*/  SHF.R.S32.HI R5, RZ, 0x1f, R0 ;  /* 0x0000001fff057819 */ /* 0x000fe20000011400 */
[----:B------:R-:W-:Y:S02]  /*bfa0*/  IMAD.SHL.U32 R4, R0, 0x8, RZ ;  /* 0x0000000800047824 */ /* 0x000fe400078e00ff */
[----:B------:R-:W-:Y:S01]  /*bfb0*/  HADD2.F32 R38, -RZ, R20.H0_H0 ;  /* 0x20000014ff267230 */ /* 0x000fe20000004100 */
[----:B------:R-:W-:Y:S01]  /*bfc0*/  LEA.HI R5, R5, R0, RZ, 0x3 ;  /* 0x0000000005057211 */ /* 0x000fe200078f18ff */
[----:B------:R-:W-:Y:S01]  /*bfd0*/  HADD2.F32 R36, -RZ, R12.H0_H0 ;  /* 0x2000000cff247230 */ /* 0x000fe20000004100 */
[----:B------:R-:W-:Y:S01]  /*bfe0*/  LOP3.LUT R0, R159, 0x38, R4, 0xf8, !PT ;  /* 0x000000389f007812 */ /* 0x000fe200078ef804 */
[----:B------:R-:W-:-:S02]  /*bff0*/  HADD2.F32 R40, -RZ, R26.H0_H0 ;  /* 0x2000001aff287230 */ /* 0x000fc40000004100 */
[----:B------:R-:W-:Y:S01]  /*c000*/  IMAD.SHL.U32 R5, R5, 0x400, RZ ;  /* 0x0000040005057824 */ /* 0x000fe200078e00ff */
[----:B------:R-:W-:Y:S01]  /*c010*/  LOP3.LUT R0, R0, R6, RZ, 0x3c, !PT ;  /* 0x0000000600007212 */ /* 0x000fe200078e3cff */
[----:B------:R-:W-:-:S03]  /*c020*/  HADD2.F32 R39, -RZ, R26.H1_H1 ;  /* 0x3000001aff277230 */ /* 0x000fc60000004100 */
[----:B------:R-:W-:Y:S02]  /*c030*/  LOP3.LUT R9, R5, 0x7fffe000, RZ, 0xc0, !PT ;  /* 0x7fffe00005097812 */ /* 0x000fe400078ec0ff */
[----:B------:R-:W1:Y:S02]  /*c040*/  LDS.128 R4, [R227] ;  /* 0x00000000e3047984 */ /* 0x000e640000000c00 */
[----:B------:R-:W-:-:S04]  /*c050*/  IADD3 R9, R0, R9, R197 ;  /* 0x0000000900097210 */ /* 0x000fc80007ffe0c5 */
[----:B------:R-:W-:-:S05]  /*c060*/  LEA R0, R9, R156, 0x1 ;  /* 0x0000009c09007211 */ /* 0x000fca00078e08ff */
[----:B------:R-:W2:Y:S01]  /*c070*/  LDS.128 R8, [R0+0x10400] ;  /* 0x0104000000087984 */ /* 0x000ea20000000c00 */
[--C-:B-1----:R-:W-:Y:S02]  /*c080*/  HADD2.F32 R21, -RZ, R4.reuse.H0_H0 ;  /* 0x20000004ff157230 */ /* 0x102fe40000004100 */
[----:B------:R-:W-:Y:S02]  /*c090*/  HADD2.F32 R4, -RZ, R4.H1_H1 ;  /* 0x30000004ff047230 */ /* 0x000fe40000004100 */
[--C-:B0-----:R-:W-:Y:S02]  /*c0a0*/  HADD2.F32 R27, -RZ, R5.reuse.H0_H0 ;  /* 0x20000005ff1b7230 */ /* 0x101fe40000004100 */
[----:B------:R-:W-:Y:S02]  /*c0b0*/  HADD2.F32 R5, -RZ, R5.H1_H1 ;  /* 0x30000005ff057230 */ /* 0x000fe40000004100 */
[--C-:B------:R-:W-:Y:S02]  /*c0c0*/  HADD2.F32 R28, -RZ, R6.reuse.H0_H0 ;  /* 0x20000006ff1c7230 */ /* 0x100fe40000004100 */
[----:B------:R-:W-:-:S02]  /*c0d0*/  HADD2.F32 R6, -RZ, R6.H1_H1 ;  /* 0x30000006ff067230 */ /* 0x000fc40000004100 */
[--C-:B--2---:R-:W-:Y:S02]  /*c0e0*/  HADD2.F32 R30, -RZ, R8.reuse.H0_H0 ;  /* 0x20000008ff1e7230 */ /* 0x104fe40000004100 */
[----:B------:R-:W-:Y:S02]  /*c0f0*/  HADD2.F32 R8, -RZ, R8.H1_H1 ;  /* 0x30000008ff087230 */ /* 0x000fe40000004100 */
[--C-:B------:R-:W-:Y:S02]  /*c100*/  HADD2.F32 R31, -RZ, R9.reuse.H0_H0 ;  /* 0x20000009ff1f7230 */ /* 0x100fe40000004100 */
[-C--:B------:R-:W-:Y:S01]  /*c110*/  FMUL.FTZ R34, R37, R30.reuse ;  /* 0x0000001e25227220 */ /* 0x080fe20000410000 */
[C---:B------:R-:W-:Y:S01]  /*c120*/  FMUL.FTZ R30, R35.reuse, R30 ;  /* 0x0000001e231e7220 */ /* 0x040fe20000410000 */
[----:B------:R-:W-:Y:S02]  /*c130*/  HADD2.F32 R9, -RZ, R9.H1_H1 ;  /* 0x30000009ff097230 */ /* 0x000fe40000004100 */
[----:B------:R-:W-:Y:S01]  /*c140*/  FFMA.FTZ R34, R35, R21, -R34 ;  /* 0x0000001523227223 */ /* 0x000fe20000010822 */
[----:B------:R-:W-:-:S02]  /*c150*/  HADD2.F32 R35, -RZ, R15.H1_H1 ;  /* 0x3000000fff237230 */ /* 0x000fc40000004100 */
[----:B------:R-:W-:Y:S01]  /*c160*/  FFMA.FTZ R30, R37, R21, R30 ;  /* 0x00000015251e7223 */ /* 0x000fe2000001001e */
[----:B------:R-:W-:Y:S02]  /*c170*/  HADD2.F32 R21, -RZ, R3.H1_H1 ;  /* 0x30000003ff157230 */ /* 0x000fe40000004100 */
[-C--:B------:R-:W-:Y:S01]  /*c180*/  FMUL.FTZ R15, R38, R8.reuse ;  /* 0x00000008260f7220 */ /* 0x080fe20000410000 */
[C---:B------:R-:W-:Y:S01]  /*c190*/  FMUL.FTZ R3, R36.reuse, R8 ;  /* 0x0000000824037220 */ /* 0x040fe20000410000 */
[-C--:B------:R-:W-:Y:S01]  /*c1a0*/  FMUL.FTZ R8, R35, R31.reuse ;  /* 0x0000001f23087220 */ /* 0x080fe20000410000 */
[----:B------:R-:W-:Y:S02]  /*c1b0*/  HADD2.F32 R37, -RZ, R20.H1_H1 ;  /* 0x30000014ff257230 */ /* 0x000fe40000004100 */
[----:B------:R-:W-:Y:S01]  /*c1c0*/  FFMA.FTZ R15, R36, R4, -R15 ;  /* 0x00000004240f7223 */ /* 0x000fe2000001080f */
[C---:B------:R-:W-:Y:S01]  /*c1d0*/  FMUL.FTZ R36, R21.reuse, R31 ;  /* 0x0000001f15247220 */ /* 0x040fe20000410000 */
[----:B------:R-:W-:Y:S01]  /*c1e0*/  FFMA.FTZ R20, R21, R27, -R8 ;  /* 0x0000001b15147223 */ /* 0x000fe20000010808 */
[----:B------:R-:W-:-:S02]  /*c1f0*/  HADD2.F32 R21, -RZ, R12.H1_H1 ;  /* 0x3000000cff157230 */ /* 0x000fc40000004100 */
[----:B------:R-:W-:Y:S01]  /*c200*/  FFMA.FTZ R3, R38, R4, R3 ;  /* 0x0000000426037223 */ /* 0x000fe20000010003 */
[----:B------:R-:W-:Y:S01]  /*c210*/  FMUL.FTZ R4, R37, R9 ;  /* 0x0000000925047220 */ /* 0x000fe20000410000 */
[--C-:B------:R-:W-:Y:S02]  /*c220*/  HADD2.F32 R32, -RZ, R10.reuse.H0_H0 ;  /* 0x2000000aff207230 */ /* 0x100fe40000004100 */
[----:B------:R-:W-:Y:S01]  /*c230*/  FFMA.FTZ R36, R35, R27, R36 ;  /* 0x0000001b23247223 */ /* 0x000fe20000010024 */
[----:B------:R-:W-:Y:S02]  /*c240*/  HADD2.F32 R10, -RZ, R10.H1_H1 ;  /* 0x3000000aff0a7230 */ /* 0x000fe40000004100 */
[C---:B------:R-:W-:Y:S01]  /*c250*/  FMUL.FTZ R8, R21.reuse, R9 ;  /* 0x0000000915087220 */ /* 0x040fe20000410000 */
[----:B------:R-:W-:Y:S01]  /*c260*/  FFMA.FTZ R9, R21, R5, -R4 ;  /* 0x0000000515097223 */ /* 0x000fe20000010804 */
[----:B------:R-:W-:Y:S02]  /*c270*/  HADD2.F32 R4, -RZ, R14.H0_H0 ;  /* 0x2000000eff047230 */ /* 0x000fe40000004100 */
[----:B------:R-:W-:-:S02]  /*c280*/  HADD2.F32 R38, -RZ, R24.H0_H0 ;  /* 0x20000018ff267230 */ /* 0x000fc40000004100 */
[----:B------:R-:W-:Y:S01]  /*c290*/  FFMA.FTZ R21, R37, R5, R8 ;  /* 0x0000000525157223 */ /* 0x000fe20000010008 */
[-C--:B------:R-:W-:Y:S01]  /*c2a0*/  FMUL.FTZ R5, R40, R10.reuse ;  /* 0x0000000a28057220 */ /* 0x080fe20000410000 */
[----:B------:R-:W-:Y:S02]  /*c2b0*/  HADD2.F32 R33, -RZ, R11.H0_H0 ;  /* 0x2000000bff217230 */ /* 0x000fe40000004100 */
[----:B------:R-:W-:Y:S01]  /*c2c0*/  FMUL.FTZ R35, R4, R10 ;  /* 0x0000000a04237220 */ /* 0x000fe20000410000 */
[----:B------:R-:W-:Y:S02]  /*c2d0*/  HADD2.F32 R12, -RZ, R13.H0_H0 ;  /* 0x2000000dff0c7230 */ /* 0x000fe40000004100 */
[----:B------:R-:W-:Y:S01]  /*c2e0*/  FMUL.FTZ R27, R38, R32 ;  /* 0x00000020261b7220 */ /* 0x000fe20000410000 */
[----:B------:R-:W-:Y:S02]  /*c2f0*/  HADD2.F32 R11, -RZ, R11.H1_H1 ;  /* 0x3000000bff0b7230 */ /* 0x000fe40000004100 */
[----:B------:R-:W-:Y:S01]  /*c300*/  FFMA.FTZ R10, R4, R6, -R5 ;  /* 0x00000006040a7223 */ /* 0x000fe20000010805 */
[----:B------:R-:W-:-:S02]  /*c310*/  HADD2.F32 R37, -RZ, R24.H1_H1 ;  /* 0x30000018ff257230 */ /* 0x000fc40000004100 */
[C---:B------:R-:W-:Y:S01]  /*c320*/  FMUL.FTZ R31, R12.reuse, R32 ;  /* 0x000000200c1f7220 */ /* 0x040fe20000410000 */
[----:B------:R-:W-:Y:S02]  /*c330*/  HADD2.F32 R13, -RZ, R13.H1_H1 ;  /* 0x3000000dff0d7230 */ /* 0x000fe40000004100 */
[----:B------:R-:W-:Y:S01]  /*c340*/  FFMA.FTZ R27, R12, R28, -R27 ;  /* 0x0000001c0c1b7223 */ /* 0x000fe2000001081b */
[----:B------:R-:W-:Y:S02]  /*c350*/  HADD2.F32 R5, -RZ, R14.H1_H1 ;  /* 0x3000000eff057230 */ /* 0x000fe40000004100 */
[----:B------:R-:W-:Y:S01]  /*c360*/  FFMA.FTZ R12, R40, R6, R35 ;  /* 0x00000006280c7223 */ /* 0x000fe20000010023 */
[--C-:B------:R-:W-:Y:S02]  /*c370*/  HADD2.F32 R29, -RZ, R7.reuse.H0_H0 ;  /* 0x20000007ff1d7230 */ /* 0x100fe40000004100 */
[----:B------:R-:W-:Y:S01]  /*c380*/  FMUL.FTZ R4, R37, R33 ;  /* 0x0000002125047220 */ /* 0x000fe20000410000 */
[----:B------:R-:W-:-:S02]  /*c390*/  HADD2.F32 R7, -RZ, R7.H1_H1 ;  /* 0x30000007ff077230 */ /* 0x000fc40000004100 */
[----:B------:R-:W-:Y:S01]  /*c3a0*/  FMUL.FTZ R8, R39, R11 ;  /* 0x0000000b27087220 */ /* 0x000fe20000410000 */
[----:B------:R-:W-:Y:S01]  /*c3b0*/  FMUL.FTZ R6, R13, R33 ;  /* 0x000000210d067220 */ /* 0x000fe20000410000 */
[----:B------:R-:W-:Y:S01]  /*c3c0*/  FMUL.FTZ R24, R5, R11 ;  /* 0x0000000b05187220 */ /* 0x000fe20000410000 */
[----:B------:R-:W-:Y:S01]  /*c3d0*/  FFMA.FTZ R11, R13, R29, -R4 ;  /* 0x0000001d0d0b7223 */ /* 0x000fe20000010804 */
[----:B------:R-:W-:Y:S01]  /*c3e0*/  FFMA.FTZ R14, R5, R7, -R8 ;  /* 0x00000007050e7223 */ /* 0x000fe20000010808 */
[----:B------:R-:W-:Y:S01]  /*c3f0*/  FFMA.FTZ R31, R38, R28, R31 ;  /* 0x0000001c261f7223 */ /* 0x000fe2000001001f */
[----:B------:R-:W-:Y:S01]  /*c400*/  FFMA.FTZ R29, R37, R29, R6 ;  /* 0x0000001d251d7223 */ /* 0x000fe20000010006 */
        /* <DEDUP_REMOVED lines=11> */
.L_x_618:
[----:B------:R-:W-:Y:S05]  /*c4c0*/  BSYNC B0 ;  /* 0x0000000000007941 */ /* 0x000fea0003800000 */
.L_x_599:
[----:B------:R-:W-:Y:S01]  /*c4d0*/  @!PT LDS RZ, [RZ] ;  /* 0x00000000fffff984 */ /* 0x000fe20000000800 */
[----:B------:R-:W-:Y:S01]  /*c4e0*/  @!PT LDS RZ, [RZ] ;  /* 0x00000000fffff984 */ /* 0x000fe20000000800 */
[----:B------:R-:W-:Y:S01]  /*c4f0*/  @!PT LDS RZ, [RZ] ;  /* 0x00000000fffff984 */ /* 0x000fe20000000800 */
[----:B------:R-:W-:Y:S01]  /*c500*/  @!PT LDS RZ, [RZ] ;  /* 0x00000000fffff984 */ /* 0x000fe20000000800 */
[----:B------:R5:W-:Y:S06]  /*c510*/  MEMBAR.ALL.CTA ;  /* 0x0000000000007992 */ /* 0x000bec0000008000 */
[----:B-----5:R-:W5:Y:S01]  /*c520*/  FENCE.VIEW.ASYNC.S ;  /* 0x00000000000073c6 */ /* 0x020f620000000000 */
[----:B------:R-:W-:Y:S05]  /*c530*/  WARPSYNC.ALL ;  /* 0x0000000000007948 */ /* 0x000fea0003800000 */
[----:B-----5:R-:W-:Y:S06]  /*c540*/  BAR.SYNC.DEFER_BLOCKING 0xd, 0x100 ;  /* 0x0344000000007b1d */ /* 0x020fec0000010000 */
.L_x_597:
[----:B----4-:R-:W-:-:S05]  /*c550*/  IMAD.U32 R0, RZ, RZ, UR41 ;  /* 0x00000029ff007e24 */ /* 0x010fca000f8e00ff */
[----:B------:R-:W-:-:S13]  /*c560*/  ISETP.NE.AND P0, PT, R0, 0x3, PT ;  /* 0x000000030000780c */ /* 0x000fda0003f05270 */
[----:B------:R-:W-:Y:S05]  /*c570*/  @!P0 BRA `(.L_x_632) ;  /* 0x0000000000048947 */ /* 0x000fea0003800000 */
[----:B------:R-:W-:Y:S01]  /*c580*/  BPT.TRAP 0x1 ;  /* 0x000000040000795c */ /* 0x000fe20000300000 */
.L_x_632:
[----:B01----:R-:W-:Y:S01]  /*c590*/  IMAD R3, R157, 0x8, R156 ;  /* 0x000000089d037824 */ /* 0x003fe200078e029c */
[----:B------:R-:W-:-:S04]  /*c5a0*/  SHF.L.U32 R0, R158, 0x1f, RZ ;  /* 0x0000001f9e007819 */ /* 0x000fc800000006ff */
[----:B------:R0:W1:Y:S01]  /*c5b0*/  SYNCS.PHASECHK.TRANS64.TRYWAIT P1, [R3+URZ+0x28830], R0 ;  /* 0x02883000030075a7 */ /* 0x000062000802017f */
[----:B------:R-:W-:Y:S05]  /*c5c0*/  @!P0 BRA `(.L_x_633) ;  /* 0x0000000000048947 */ /* 0x000fea0003800000 */
[----:B------:R-:W-:Y:S01]  /*c5d0*/  BPT.TRAP 0x1 ;  /* 0x000000040000795c */ /* 0x000fe20000300000 */
.L_x_633:
[----:B------:R-:W-:Y:S01]  /*c5e0*/  MOV R151, RZ ;  /* 0x000000ff00977202 */ /* 0x000fe20000000f00 */
[----:B-1----:R-:W-:Y:S06]  /*c5f0*/  @P1 BRA `(.L_x_634) ;  /* 0x0000000000081947 */ /* 0x002fec0003800000 */
[----:B------:R-:W1:Y:S02]  /*c600*/  SYNCS.PHASECHK.TRANS64.TRYWAIT P1, [R3+URZ+0x28830], R0 ;  /* 0x02883000030075a7 */ /* 0x000e64000802017f */
[----:B-1----:R-:W-:Y:S05]  /*c610*/  @!P1 BRA `(.L_x_635) ;  /* 0x00000114003c9947 */ /* 0x002fea0003800000 */
.L_x_634:
[----:B------:R-:W-:Y:S05]  /*c620*/  WARPSYNC.ALL ;  /* 0x0000000000007948 */ /* 0x000fea0003800000 */
[----:B01----:R-:W-:Y:S01]  /*c630*/  VIADD R0, R156, 0x18400 ;  /* 0x000184009c007836 */ /* 0x003fe20000000000 */
[----:B------:R-:W-:Y:S01]  /*c640*/  R2UR UR4, R25 ;  /* 0x00000000190472ca */ /* 0x000fe200000e0000 */
[----:B------:R-:W-:Y:S01]  /*c650*/  UMOV UR5, 0x40000040 ;  /* 0x4000004000057882 */ /* 0x000fe20000000000 */
[----:B--23--:R-:W-:Y:S01]  /*c660*/  MOV R5, 0x40000040 ;  /* 0x4000004000057802 */ /* 0x00cfe20000000f00 */
[----:B-----5:R-:W-:Y:S01]  /*c670*/  WARPGROUP.ARRIVE ;  /* 0x00000000000079c5 */ /* 0x020fe20000000000 */
[----:B------:R-:W-:Y:S01]  /*c680*/  SHF.R.U32.HI R0, RZ, 0x4, R0 ;  /* 0x00000004ff007819 */ /* 0x000fe20000011600 */
[----:B------:R-:W-:Y:S01]  /*c690*/  IMAD.MOV.U32 R7, RZ, RZ, 0x40000040 ;  /* 0x40000040ff077424 */ /* 0x000fe200078e00ff */
[----:B------:R-:W-:Y:S01]  /*c6a0*/  R2UR UR7, R5 ;  /* 0x00000000050772ca */ /* 0x000fe200000e0000 */
[----:B------:R-:W-:Y:S01]  /*c6b0*/  UMOV UR9, 0x40000040 ;  /* 0x4000004000097882 */ /* 0x000fe20000000000 */
[----:B------:R-:W-:Y:S01]  /*c6c0*/  LOP3.LUT R0, R0, 0x3fff, RZ, 0xc0, !PT ;  /* 0x00003fff00007812 */ /* 0x000fe200078ec0ff */
[----:B------:R-:W-:Y:S01]  /*c6d0*/  UMOV UR13, 0x40000040 ;  /* 0x40000040000d7882 */ /* 0x000fe20000000000 */
[----:B------:R-:W-:Y:S01]  /*c6e0*/  R2UR UR11, R7 ;  /* 0x00000000070b72ca */ /* 0x000fe200000e0000 */
[----:B------:R-:W-:Y:S01]  /*c6f0*/  IMAD.MOV.U32 R7, RZ, RZ, 0x40000040 ;  /* 0x40000040ff077424 */ /* 0x000fe200078e00ff */
[----:B------:R-:W-:Y:S01]  /*c700*/  LOP3.LUT R0, R0, 0x10000, RZ, 0xfc, !PT ;  /* 0x0001000000007812 */ /* 0x000fe200078efcff */
[----:B------:R-:W-:Y:S01]  /*c710*/  ULOP3.LUT UR4, UR4, 0x10000, URZ, 0xfc, !UPT ;  /* 0x0001000004047892 */ /* 0x000fe2000f8efc3f */
[----:B------:R-:W-:Y:S01]  /*c720*/  IMAD.MOV.U32 R5, RZ, RZ, 0x40000040 ;  /* 0x40000040ff057424 */ /* 0x000fe200078e00ff */
[----:B------:R-:W-:Y:S01]  /*c730*/  UMOV UR17, 0x40000040 ;  /* 0x4000004000117882 */ /* 0x000fe20000000000 */
[----:B------:R-:W-:Y:S01]  /*c740*/  R2UR UR15, R7 ;  /* 0x00000000070f72ca */ /* 0x000fe200000e0000 */
[----:B------:R-:W-:Y:S01]  /*c750*/  IMAD R4, R157, 0x800, R0 ;  /* 0x000008009d047824 */ /* 0x000fe200078e0200 */
[----:B------:R-:W-:Y:S01]  /*c760*/  UIADD3 UR8, UR4, 0x2, URZ ;  /* 0x0000000204087890 */ /* 0x000fe2000fffe03f */
[----:B------:R-:W-:Y:S01]  /*c770*/  MOV R7, 0x40000040 ;  /* 0x4000004000077802 */ /* 0x000fe20000000f00 */
[----:B------:R-:W-:Y:S01]  /*c780*/  UIADD3 UR12, UR4, 0x4, URZ ;  /* 0x00000004040c7890 */ /* 0x000fe2000fffe03f */
[C---:B------:R-:W-:Y:S01]  /*c790*/  VIADD R6, R4.reuse, 0x2 ;  /* 0x0000000204067836 */ /* 0x040fe20000000000 */
[----:B------:R-:W-:Y:S01]  /*c7a0*/  R2UR UR6, R4 ;  /* 0x00000000040672ca */ /* 0x000fe200000e0000 */
[----:B------:R-:W-:Y:S01]  /*c7b0*/  UIADD3 UR16, UR4, 0x6, URZ ;  /* 0x0000000604107890 */ /* 0x000fe2000fffe03f */
[----:B------:R-:W-:Y:S01]  /*c7c0*/  R2UR UR19, R7 ;  /* 0x00000000071372ca */ /* 0x000fe200000e0000 */
[----:B------:R-:W-:Y:S01]  /*c7d0*/  IMAD.MOV.U32 R7, RZ, RZ, 0x40000040 ;  /* 0x40000040ff077424 */ /* 0x000fe200078e00ff */
[----:B------:R-:W-:Y:S01]  /*c7e0*/  R2UR UR10, R6 ;  /* 0x00000000060a72ca */ /* 0x000fe200000e0000 */
[----:B------:R-:W-:Y:S01]  /*c7f0*/  UIADD3 UR20, UR4, 0x400, URZ ;  /* 0x0000040004147890 */ /* 0x000fe2000fffe03f */
[----:B------:R-:W-:Y:S01]  /*c800*/  IADD3 R6, R4, 0x4, RZ ;  /* 0x0000000404067810 */ /* 0x000fe20007ffe0ff */
[----:B------:R-:W-:Y:S01]  /*c810*/  UMOV UR21, 0x40000040 ;  /* 0x4000004000157882 */ /* 0x000fe20000000000 */
[----:B------:R-:W-:Y:S01]  /*c820*/  R2UR UR23, R7 ;  /* 0x00000000071772ca */ /* 0x000fe200000e0000 */
[----:B------:R-:W-:Y:S01]  /*c830*/  IMAD.MOV.U32 R7, RZ, RZ, 0x40000040 ;  /* 0x40000040ff077424 */ /* 0x000fe200078e00ff */
[----:B------:R-:W-:Y:S01]  /*c840*/  R2UR UR14, R6 ;  /* 0x00000000060e72ca */ /* 0x000fe200000e0000 */
[----:B------:R-:W-:Y:S01]  /*c850*/  VIADD R6, R4, 0x6 ;  /* 0x0000000604067836 */ /* 0x000fe20000000000 */
[----:B------:R-:W-:-:S02]  /*c860*/  UIADD3 UR24, UR4, 0x402, URZ ;  /* 0x0000040204187890 */ /* 0x000fc4000fffe03f */
[----:B------:R-:W-:Y:S01]  /*c870*/  HGMMA.64x128x16.F32 R24, gdesc[UR4], RZ, !UPT, gsb0 ;  /* 0x01e00000041879f0 */ /* 0x000fe2000c0008ff */
[----:B------:R-:W-:Y:S01]  /*c880*/  R2UR UR27, R7 ;  /* 0x00000000071b72ca */ /* 0x000fe200000e0000 */
[----:B------:R-:W-:Y:S01]  /*c890*/  UMOV UR25, 0x40000040 ;  /* 0x4000004000197882 */ /* 0x000fe20000000000 */
[----:B------:R-:W-:Y:S01]  /*c8a0*/  R2UR UR18, R6 ;  /* 0x00000000061272ca */ /* 0x000fe200000e0000 */
[----:B------:R-:W-:Y:S01]  /*c8b0*/  VIADD R6, R4, 0x400 ;  /* 0x0000040004067836 */ /* 0x000fe20000000000 */
[----:B------:R-:W-:Y:S01]  /*c8c0*/  MOV R7, 0x40000040 ;  /* 0x4000004000077802 */ /* 0x000fe20000000f00 */
[----:B------:R-:W-:Y:S01]  /*c8d0*/  UIADD3 UR28, UR4, 0x404, URZ ;  /* 0x00000404041c7890 */ /* 0x000fe2000fffe03f */
[----:B------:R-:W-:Y:S01]  /*c8e0*/  R2UR UR35, R5 ;  /* 0x00000000052372ca */ /* 0x000fe200000e0000 */
[----:B------:R-:W-:Y:S01]  /*c8f0*/  UMOV UR29, 0x40000040 ;  /* 0x40000040001d7882 */ /* 0x000fe20000000000 */
[----:B------:R-:W-:Y:S01]  /*c900*/  R2UR UR22, R6 ;  /* 0x00000000061672ca */ /* 0x000fe200000e0000 */
[----:B------:R-:W-:Y:S01]  /*c910*/  UIADD3 UR32, UR4, 0x406, URZ ;  /* 0x0000040604207890 */ /* 0x000fe2000fffe03f */
[----:B------:R-:W-:Y:S01]  /*c920*/  IADD3 R6, R4, 0x402, RZ ;  /* 0x0000040204067810 */ /* 0x000fe20007ffe0ff */
[----:B------:R-:W-:Y:S01]  /*c930*/  UMOV UR33, 0x40000040 ;  /* 0x4000004000217882 */ /* 0x000fe20000000000 */
[----:B------:R-:W-:-:S02]  /*c940*/  R2UR UR31, R7 ;  /* 0x00000000071f72ca */ /* 0x000fc400000e0000 */
[----:B------:R-:W-:Y:S01]  /*c950*/  R2UR UR26, R6 ;  /* 0x00000000061a72ca */ /* 0x000fe200000e0000 */
[C---:B------:R-:W-:Y:S02]  /*c960*/  VIADD R6, R4.reuse, 0x404 ;  /* 0x0000040404067836 */ /* 0x040fe40000000000 */
[----:B------:R-:W-:-:S03]  /*c970*/  VIADD R4, R4, 0x406 ;  /* 0x0000040604047836 */ /* 0x000fc60000000000 */
[----:B------:R-:W-:Y:S02]  /*c980*/  R2UR UR30, R6 ;  /* 0x00000000061e72ca */ /* 0x000fe400000e0000 */
[----:B------:R-:W-:Y:S01]  /*c990*/  R2UR UR34, R4 ;  /* 0x00000000042272ca */ /* 0x000fe200000e0000 */
        /* <DEDUP_REMOVED lines=24> */
.L_x_636:
[----:B------:R-:W-:Y:S01]  /*cb20*/  ULDC UR6, c[0x0][0x9d8] ;  /* 0x0002760000067ab9 */ /* 0x000fe20000000800 */
[----:B------:R-:W-:Y:S01]  /*cb30*/  IADD3 R96, R96, 0x80, -R202 ;  /* 0x0000008060607810 */ /* 0x000fe20007ffe8ca */
[----:B------:R-:W-:Y:S01]  /*cb40*/  FMUL.FTZ R5, R24, UR6 ;  /* 0x0000000618057c20 */ /* 0x000fe20008410000 */
[----:B------:R-:W-:Y:S01]  /*cb50*/  FMUL.FTZ R7, R25, UR6 ;  /* 0x0000000619077c20 */ /* 0x000fe20008410000 */
[----:B------:R-:W-:Y:S01]  /*cb60*/  FMUL.FTZ R10, R28, UR6 ;  /* 0x000000061c0a7c20 */ /* 0x000fe20008410000 */
[----:B------:R-:W-:Y:S01]  /*cb70*/  FMUL.FTZ R11, R29, UR6 ;  /* 0x000000061d0b7c20 */ /* 0x000fe20008410000 */
[----:B------:R-:W-:Y:S01]  /*cb80*/  FMUL.FTZ R6, R26, UR6 ;  /* 0x000000061a067c20 */ /* 0x000fe20008410000 */
[----:B------:R-:W-:Y:S01]  /*cb90*/  FMUL.FTZ R14, R32, UR6 ;  /* 0x00000006200e7c20 */ /* 0x000fe20008410000 */
[----:B------:R-:W0:Y:S01]  /*cba0*/  MUFU.TANH R5, R5 ;  /* 0x0000000500057308 */ /* 0x000e220000002400 */
[----:B------:R-:W-:Y:S02]  /*cbb0*/  IMAD R96, R93, -0x80, R96 ;  /* 0xffffff805d607824 */ /* 0x000fe400078e0260 */
[----:B------:R-:W-:Y:S01]  /*cbc0*/  FMUL.FTZ R4, R27, UR6 ;  /* 0x000000061b047c20 */ /* 0x000fe20008410000 */
[----:B------:R-:W-:Y:S01]  /*cbd0*/  FMUL.FTZ R15, R33, UR6 ;  /* 0x00000006210f7c20 */ /* 0x000fe20008410000 */
[----:B------:R-:W-:Y:S01]  /*cbe0*/  FMUL.FTZ R9, R30, UR6 ;  /* 0x000000061e097c20 */ /* 0x000fe20008410000 */
[----:B------:R-:W-:Y:S01]  /*cbf0*/  FMUL.FTZ R24, R36, UR6 ;  /* 0x0000000624187c20 */ /* 0x000fe20008410000 */
[C---:B------:R-:W-:Y:S01]  /*cc00*/  ISETP.GT.AND P4, PT, R96.reuse, RZ, PT ;  /* 0x000000ff6000720c */ /* 0x040fe20003f84270 */
[----:B------:R-:W-:Y:S01]  /*cc10*/  FMUL.FTZ R20, R39, UR6 ;  /* 0x0000000627147c20 */ /* 0x000fe20008410000 */
[----:B------:R-:W1:Y:S01]  /*cc20*/  MUFU.TANH R7, R7 ;  /* 0x0000000700077308 */ /* 0x000e620000002400 */
[----:B------:R-:W-:Y:S01]  /*cc30*/  ISETP.GT.AND P5, PT, R96, 0x1, PT ;  /* 0x000000016000780c */ /* 0x000fe20003fa4270 */
[----:B------:R-:W-:Y:S01]  /*cc40*/  FMUL.FTZ R32, R44, UR6 ;  /* 0x000000062c207c20 */ /* 0x000fe20008410000 */
[----:B------:R-:W-:Y:S01]  /*cc50*/  FMUL.FTZ R39, R55, UR6 ;  /* 0x0000000637277c20 */ /* 0x000fe20008410000 */
[----:B------:R-:W-:Y:S01]  /*cc60*/  FMUL.FTZ R44, R56, UR6 ;  /* 0x00000006382c7c20 */ /* 0x000fe20008410000 */
[----:B------:R-:W-:Y:S01]  /*cc70*/  ISETP.GT.AND P1, PT, R96, 0x8, PT ;  /* 0x000000086000780c */ /* 0x000fe20003f24270 */
[----:B------:R-:W-:Y:S01]  /*cc80*/  FMUL.FTZ R8, R31, UR6 ;  /* 0x000000061f087c20 */ /* 0x000fe20008410000 */
[----:B------:R-:W-:Y:S01]  /*cc90*/  FMUL.FTZ R25, R37, UR6 ;  /* 0x0000000625197c20 */ /* 0x000fe20008410000 */
[----:B------:R-:W2:Y:S01]  /*cca0*/  MUFU.TANH R10, R10 ;  /* 0x0000000a000a7308 */ /* 0x000ea20000002400 */
[----:B0-----:R-:W-:Y:S01]  /*ccb0*/  FSEL R56, R5, -INF , P4 ;  /* 0xff80000005387808 */ /* 0x001fe20002000000 */
[----:B------:R-:W-:Y:S01]  /*ccc0*/  FMUL.FTZ R33, R45, UR6 ;  /* 0x000000062d217c20 */ /* 0x000fe20008410000 */
[----:B------:R-:W-:Y:S01]  /*ccd0*/  FMUL.FTZ R45, R57, UR6 ;  /* 0x00000006392d7c20 */ /* 0x000fe20008410000 */
[----:B------:R-:W-:Y:S01]  /*cce0*/  FMUL.FTZ R13, R34, UR6 ;  /* 0x00000006220d7c20 */ /* 0x000fe20008410000 */
[----:B------:R-:W-:Y:S01]  /*ccf0*/  ISETP.GT.AND P2, PT, R96, 0x9, PT ;  /* 0x000000096000780c */ /* 0x000fe20003f44270 */
[----:B------:R-:W-:Y:S01]  /*cd00*/  FMUL.FTZ R28, R40, UR6 ;  /* 0x00000006281c7c20 */ /* 0x000fe20008410000 */
[----:B------:R-:W-:Y:S01]  /*cd10*/  FMUL.FTZ R27, R42, UR6 ;  /* 0x000000062a1b7c20 */ /* 0x000fe20008410000 */
[----:B------:R-:W0:Y:S01]  /*cd20*/  MUFU.TANH R11, R11 ;  /* 0x0000000b000b7308 */ /* 0x000e220000002400 */
[----:B-1----:R-:W-:Y:S01]  /*cd30*/  FSEL R55, R7, -INF , P5 ;  /* 0xff80000007377808 */ /* 0x002fe20002800000 */
[----:B------:R-:W-:Y:S01]  /*cd40*/  FMUL.FTZ R42, R58, UR6 ;  /* 0x000000063a2a7c20 */ /* 0x000fe20008410000 */
[----:B------:R-:W-:Y:S01]  /*cd50*/  FMUL.FTZ R69, R69, UR6 ;  /* 0x0000000645457c20 */ /* 0x000fe20008410000 */
[----:B------:R-:W-:Y:S01]  /*cd60*/  FMUL.FTZ R12, R35, UR6 ;  /* 0x00000006230c7c20 */ /* 0x000fe20008410000 */
[----:B------:R-:W-:Y:S01]  /*cd70*/  ISETP.GT.AND P3, PT, R96, 0x10, PT ;  /* 0x000000106000780c */ /* 0x000fe20003f64270 */
[----:B------:R-:W-:Y:S01]  /*cd80*/  FMUL.FTZ R29, R41, UR6 ;  /* 0x00000006291d7c20 */ /* 0x000fe20008410000 */
[----:B------:R-:W-:Y:S01]  /*cd90*/  FMUL.FTZ R21, R38, UR6 ;  /* 0x0000000626157c20 */ /* 0x000fe20008410000 */
[----:B------:R-:W1:Y:S01]  /*cda0*/  MUFU.TANH R6, R6 ;  /* 0x0000000600067308 */ /* 0x000e620000002400 */
[----:B--2---:R-:W-:Y:S01]  /*cdb0*/  FSEL R57, R10, -INF , P1 ;  /* 0xff8000000a397808 */ /* 0x004fe20000800000 */
[----:B------:R-:W-:Y:S01]  /*cdc0*/  FMUL.FTZ R36, R48, UR6 ;  /* 0x0000000630247c20 */ /* 0x000fe20008410000 */
[----:B------:R-:W-:Y:S01]  /*cdd0*/  FMNMX.FTZ R10, R56, R55, !PT ;  /* 0x00000037380a7209 */ /* 0x000fe20007810000 */
[----:B------:R-:W-:Y:S01]  /*cde0*/  FMUL.FTZ R48, R60, UR6 ;  /* 0x000000063c307c20 */ /* 0x000fe20008410000 */
[----:B------:R-:W-:Y:S01]  /*cdf0*/  FMUL.FTZ R68, R68, UR6 ;  /* 0x0000000644447c20 */ /* 0x000fe20008410000 */
[----:B------:R-:W-:Y:S01]  /*ce00*/  FMUL.FTZ R30, R47, UR6 ;  /* 0x000000062f1e7c20 */ /* 0x000fe20008410000 */
[----:B------:R-:W-:Y:S01]  /*ce10*/  FMNMX.FTZ R5, R57, R10, !PT ;  /* 0x0000000a39057209 */ /* 0x000fe20007810000 */
[----:B------:R-:W-:Y:S01]  /*ce20*/  MUFU.TANH R14, R14 ;  /* 0x0000000e000e7308 */ /* 0x000fe20000002400 */
[----:B0-----:R-:W-:Y:S01]  /*ce30*/  FSEL R58, R11, -INF , P2 ;  /* 0xff8000000b3a7808 */ /* 0x001fe20001000000 */
[----:B------:R-:W-:Y:S01]  /*ce40*/  FMUL.FTZ R47, R63, UR6 ;  /* 0x000000063f2f7c20 */ /* 0x000fe20008410000 */
[----:B------:R-:W-:Y:S01]  /*ce50*/  FMUL.FTZ R26, R43, UR6 ;  /* 0x000000062b1a7c20 */ /* 0x000fe20008410000 */
[----:B------:R-:W-:Y:S01]  /*ce60*/  FMUL.FTZ R37, R49, UR6 ;  /* 0x0000000631257c20 */ /* 0x000fe20008410000 */
[----:B------:R-:W-:Y:S01]  /*ce70*/  FMNMX.FTZ R10, R58, R5, !PT ;  /* 0x000000053a0a7209 */ /* 0x000fe20007810000 */
[----:B------:R-:W-:Y:S01]  /*ce80*/  FMUL.FTZ R35, R50, UR6 ;  /* 0x0000000632237c20 */ /* 0x000fe20008410000 */
[----:B------:R-:W-:Y:S01]  /*ce90*/  FMUL.FTZ R50, R67, UR6 ;  /* 0x0000000643327c20 */ /* 0x000fe20008410000 */
        /* <DEDUP_REMOVED lines=24> */
[----:B------:R-:W-:Y:S01]  /*d020*/  MUFU.TANH R24, R24 ;  /* 0x0000001800187308 */ /* 0x000fe20000002400 */
[----:B-1----:R-:W-:Y:S01]  /*d030*/  FSEL R60, R15, -INF , P4 ;  /* 0xff8000000f3c7808 */ /* 0x002fe20002000000 */
[----:B------:R-:W-:Y:S01]  /*d040*/  FMUL.FTZ R62, R74, UR6 ;  /* 0x000000064a3e7c20 */ /* 0x000fe20008410000 */
[----:B------:R-:W-:Y:S01]  /*d050*/  FMUL.FTZ R80, R80, UR6 ;  /* 0x0000000650507c20 */ /* 0x000fe20008410000 */
[----:B------:R-:W-:Y:S01]  /*d060*/  FMUL.FTZ R81, R81, UR6 ;  /* 0x0000000651517c20 */ /* 0x000fe20008410000 */
[----:B------:R-:W-:Y:S01]  /*d070*/  FMUL.FTZ R70, R78, UR6 ;  /* 0x000000064e467c20 */ /* 0x000fe20008410000 */
[----:B------:R-:W-:Y:S01]  /*d080*/  FMUL.FTZ R84, R84, UR6 ;  /* 0x0000000654547c20 */ /* 0x000fe20008410000 */
[----:B------:R-:W-:Y:S01]  /*d090*/  FMUL.FTZ R85, R85, UR6 ;  /* 0x0000000655557c20 */ /* 0x000fe20008410000 */
[----:B------:R-:W0:Y:S01]  /*d0a0*/  MUFU.TANH R8, R8 ;  /* 0x0000000800087308 */ /* 0x000e220000002400 */
[----:B--2---:R-:W-:Y:S01]  /*d0b0*/  FSEL R9, R9, -INF , P1 ;  /* 0xff80000009097808 */ /* 0x004fe20000800000 */
[----:B------:R-:W-:Y:S01]  /*d0c0*/  ULDC UR46, c[0x0][0x988] ;  /* 0x00026200002e7ab9 */ /* 0x000fe20000000800 */
[----:B------:R-:W-:Y:S01]  /*d0d0*/  ISETP.GT.AND P1, PT, R96, 0x19, PT ;  /* 0x000000196000780c */ /* 0x000fe20003f24270 */
[----:B------:R-:W-:Y:S01]  /*d0e0*/  FMUL.FTZ R79, R79, UR6 ;  /* 0x000000064f4f7c20 */ /* 0x000fe20008410000 */
[----:B------:R-:W-:Y:S01]  /*d0f0*/  FMUL.FTZ R82, R82, UR6 ;  /* 0x0000000652527c20 */ /* 0x000fe20008410000 */
[----:B------:R-:W-:Y:S01]  /*d100*/  FMUL.FTZ R83, R83, UR6 ;  /* 0x0000000653537c20 */ /* 0x000fe20008410000 */
[----:B------:R-:W-:Y:S01]  /*d110*/  FMUL.FTZ R86, R86, UR6 ;  /* 0x0000000656567c20 */ /* 0x000fe20008410000 */
[----:B------:R-:W1:Y:S01]  /*d120*/  MUFU.TANH R25, R25 ;  /* 0x0000001900197308 */ /* 0x000e620000002400 */
[----:B------:R-:W-:Y:S01]  /*d130*/  FMUL.FTZ R87, R87, UR6 ;  /* 0x0000000657577c20 */ /* 0x000fe20008410000 */
[----:B------:R-:W-:Y:S01]  /*d140*/  IADD3 R3, R3, 0x28840, RZ ;  /* 0x0002884003037810 */ /* 0x000fe20007ffe0ff */
[----:B------:R-:W-:Y:S01]  /*d150*/  ULDC UR45, c[0x0][0x9d8] ;  /* 0x00027600002d7ab9 */ /* 0x000fe20000000800 */
[----:B------:R-:W-:Y:S01]  /*d160*/  ULDC UR44, c[0x0][0x988] ;  /* 0x00026200002c7ab9 */ /* 0x000fe20000000800 */
[-C--:B------:R-:W-:Y:S01]  /*d170*/  MOV R150, R151.reuse ;  /* 0x0000009700967202 */ /* 0x080fe20000000f00 */
[--C-:B------:R-:W-:Y:S01]  /*d180*/  IMAD.MOV.U32 R149, RZ, RZ, R151.reuse ;  /* 0x000000ffff957224 */ /* 0x100fe200078e0097 */
[-C--:B------:R-:W-:Y:S01]  /*d190*/  MOV R147, R151.reuse ;  /* 0x0000009700937202 */ /* 0x080fe20000000f00 */
[----:B------:R-:W2:Y:S01]  /*d1a0*/  MUFU.TANH R13, R13 ;  /* 0x0000000d000d7308 */ /* 0x000ea20000002400 */
[----:B0-----:R-:W-:Y:S01]  /*d1b0*/  FSEL R8, R8, -INF , P2 ;  /* 0xff80000008087808 */ /* 0x001fe20001000000 */
[--C-:B------:R-:W-:Y:S01]  /*d1c0*/  IMAD.MOV.U32 R148, RZ, RZ, R151.reuse ;  /* 0x000000ffff947224 */ /* 0x100fe200078e0097 */
[----:B------:R-:W-:Y:S01]  /*d1d0*/  ISETP.GT.AND P2, PT, R96, 0x20, PT ;  /* 0x000000206000780c */ /* 0x000fe20003f44270 */
[--C-:B------:R-:W-:Y:S01]  /*d1e0*/  IMAD.MOV.U32 R146, RZ, RZ, R151.reuse ;  /* 0x000000ffff927224 */ /* 0x100fe200078e0097 */
[-C--:B------:R-:W-:Y:S01]  /*d1f0*/  MOV R144, R151.reuse ;  /* 0x0000009700907202 */ /* 0x080fe20000000f00 */
[--C-:B------:R-:W-:Y:S01]  /*d200*/  IMAD.MOV.U32 R145, RZ, RZ, R151.reuse ;  /* 0x000000ffff917224 */ /* 0x100fe200078e0097 */
[-C--:B------:R-:W-:Y:S01]  /*d210*/  MOV R141, R151.reuse ;  /* 0x00000097008d7202 */ /* 0x080fe20000000f00 */
[----:B------:R-:W0:Y:S01]  /*d220*/  MUFU.TANH R28, R28 ;  /* 0x0000001c001c7308 */ /* 0x000e220000002400 */
[----:B-1----:R-:W-:Y:S01]  /*d230*/  FSEL R63, R25, -INF , P1 ;  /* 0xff800000193f7808 */ /* 0x002fe20000800000 */
[--C-:B------:R-:W-:Y:S01]  /*d240*/  IMAD.MOV.U32 R143, RZ, RZ, R151.reuse ;  /* 0x000000ffff8f7224 */ /* 0x100fe200078e0097 */
[-C--:B------:R-:W-:Y:S01]  /*d250*/  MOV R138, R151.reuse ;  /* 0x00000097008a7202 */ /* 0x080fe20000000f00 */
[--C-:B------:R-:W-:Y:S01]  /*d260*/  IMAD.MOV.U32 R142, RZ, RZ, R151.reuse ;  /* 0x000000ffff8e7224 */ /* 0x100fe200078e0097 */
[-C--:B------:R-:W-:Y:S01]  /*d270*/  MOV R135, R151.reuse ;  /* 0x0000009700877202 */ /* 0x080fe20000000f00 */
[--C-:B------:R-:W-:Y:S01]  /*d280*/  IMAD.MOV.U32 R140, RZ, RZ, R151.reuse ;  /* 0x000000ffff8c7224 */ /* 0x100fe200078e0097 */
[-C--:B------:R-:W-:Y:S01]  /*d290*/  MOV R132, R151.reuse ;  /* 0x0000009700847202 */ /* 0x080fe20000000f00 */
[----:B------:R1:W-:Y:S01]  /*d2a0*/  MUFU.TANH R90, R69 ;  /* 0x00000045005a7308 */ /* 0x0003e20000002400 */
[----:B--2---:R-:W-:Y:S01]  /*d2b0*/  FSEL R13, R13, -INF , P3 ;  /* 0xff8000000d0d7808 */ /* 0x004fe20001800000 */
[--C-:B------:R-:W-:Y:S01]  /*d2c0*/  IMAD.MOV.U32 R139, RZ, RZ, R151.reuse ;  /* 0x000000ffff8b7224 */ /* 0x100fe200078e0097 */
[-C--:B------:R-:W-:Y:S01]  /*d2d0*/  MOV R129, R151.reuse ;  /* 0x0000009700817202 */ /* 0x080fe20000000f00 */
[--C-:B------:R-:W-:Y:S01]  /*d2e0*/  IMAD.MOV.U32 R137, RZ, RZ, R151.reuse ;  /* 0x000000ffff897224 */ /* 0x100fe200078e0097 */
[-C--:B------:R-:W-:Y:S01]  /*d2f0*/  MOV R126, R151.reuse ;  /* 0x00000097007e7202 */ /* 0x080fe20000000f00 */
[--C-:B------:R-:W-:Y:S01]  /*d300*/  IMAD.MOV.U32 R136, RZ, RZ, R151.reuse ;  /* 0x000000ffff887224 */ /* 0x100fe200078e0097 */
[----:B------:R-:W-:Y:S01]  /*d310*/  MOV R123, R151 ;  /* 0x00000097007b7202 */ /* 0x000fe20000000f00 */
[----:B------:R-:W2:Y:S01]  /*d320*/  MUFU.TANH R12, R12 ;  /* 0x0000000c000c7308 */ /* 0x000ea20000002400 */
[----:B-1----:R-:W-:Y:S01]  /*d330*/  FSEL R69, R14, -INF , P3 ;  /* 0xff8000000e457808 */ /* 0x002fe20001800000 */
[--C-:B------:R-:W-:Y:S01]  /*d340*/  IMAD.MOV.U32 R134, RZ, RZ, R151.reuse ;  /* 0x000000ffff867224 */ /* 0x100fe200078e0097 */
[----:B------:R-:W-:Y:S01]  /*d350*/  ISETP.GT.AND P3, PT, R96, 0x21, PT ;  /* 0x000000216000780c */ /* 0x000fe20003f64270 */
[--C-:B------:R-:W-:Y:S01]  /*d360*/  IMAD.MOV.U32 R133, RZ, RZ, R151.reuse ;  /* 0x000000ffff857224 */ /* 0x100fe200078e0097 */
[----:B------:R-:W-:Y:S01]  /*d370*/  FMNMX.FTZ R7, R69, R10, !PT ;  /* 0x0000000a45077209 */ /* 0x000fe20007810000 */
[--C-:B------:R-:W-:Y:S01]  /*d380*/  IMAD.MOV.U32 R131, RZ, RZ, R151.reuse ;  /* 0x000000ffff837224 */ /* 0x100fe200078e0097 */
[----:B0-----:R-:W-:Y:S01]  /*d390*/  FSEL R67, R28, -INF , P2 ;  /* 0xff8000001c437808 */ /* 0x001fe20001000000 */
[----:B------:R-:W0:Y:S01]  /*d3a0*/  MUFU.TANH R29, R29 ;  /* 0x0000001d001d7308 */ /* 0x000e220000002400 */
[----:B------:R-:W-:Y:S01]  /*d3b0*/  FMNMX.FTZ R7, R60, R7, !PT ;  /* 0x000000073c077209 */ /* 0x000fe20007810000 */
[--C-:B------:R-:W-:Y:S01]  /*d3c0*/  IMAD.MOV.U32 R130, RZ, RZ, R151.reuse ;  /* 0x000000ffff827224 */ /* 0x100fe200078e0097 */
[-C--:B------:R-:W-:Y:S01]  /*d3d0*/  MOV R120, R151.reuse ;  /* 0x0000009700787202 */ /* 0x080fe20000000f00 */
[--C-:B------:R-:W-:Y:S01]  /*d3e0*/  IMAD.MOV.U32 R128, RZ, RZ, R151.reuse ;  /* 0x000000ffff807224 */ /* 0x100fe200078e0097 */
[-C--:B------:R-:W-:Y:S01]  /*d3f0*/  MOV R117, R151.reuse ;  /* 0x0000009700757202 */ /* 0x080fe20000000f00 */
        /* <DEDUP_REMOVED lines=13> */
[-C--:B------:R-:W-:Y:S01]  /*d4d0*/  MOV R105, R151.reuse ;  /* 0x0000009700697202 */ /* 0x080fe20000000f00 */
[--C-:B------:R-:W-:Y:S01]  /*d4e0*/  IMAD.MOV.U32 R119, RZ, RZ, R151.reuse ;  /* 0x000000ffff777224 */ /* 0x100fe200078e0097 */
[-C--:B------:R-:W-:Y:S01]  /*d4f0*/  MOV R102, R151.reuse ;  /* 0x0000009700667202 */ /* 0x080fe20000000f00 */
[--C-:B------:R-:W-:Y:S01]  /*d500*/  IMAD.MOV.U32 R118, RZ, RZ, R151.reuse ;  /* 0x000000ffff767224 */ /* 0x100fe200078e0097 */
[----:B------:R-:W-:Y:S01]  /*d510*/  MOV R99, R151 ;  /* 0x0000009700637202 */ /* 0x000fe20000000f00 */
[----:B------:R0:W-:Y:S01]  /*d520*/  MUFU.TANH R89, R68 ;  /* 0x0000004400597308 */ /* 0x0001e20000002400 */
[----:B-1----:R-:W-:Y:S01]  /*d530*/  FSEL R21, R21, -INF , P5 ;  /* 0xff80000015157808 */ /* 0x002fe20002800000 */
[----:B------:R-:W-:-:S02]  /*d540*/  IMAD.MOV.U32 R116, RZ, RZ, R151 ;  /* 0x000000ffff747224 */ /* 0x000fc400078e0097 */
[--C-:B------:R-:W-:Y:S02]  /*d550*/  IMAD.MOV.U32 R115, RZ, RZ, R151.reuse ;  /* 0x000000ffff737224 */ /* 0x100fe400078e0097 */
[--C-:B------:R-:W-:Y:S02]  /*d560*/  IMAD.MOV.U32 R113, RZ, RZ, R151.reuse ;  /* 0x000000ffff717224 */ /* 0x100fe400078e0097 */
[----:B------:R-:W1:Y:S01]  /*d570*/  MUFU.TANH R20, R20 ;  /* 0x0000001400147308 */ /* 0x000e620000002400 */
[----:B0-----:R-:W-:Y:S01]  /*d580*/  FSEL R68, R24, -INF , P5 ;  /* 0xff80000018447808 */ /* 0x001fe20002800000 */
[--C-:B------:R-:W-:Y:S01]  /*d590*/  IMAD.MOV.U32 R112, RZ, RZ, R151.reuse ;  /* 0x000000ffff707224 */ /* 0x100fe200078e0097 */
[----:B------:R-:W-:Y:S01]  /*d5a0*/  ISETP.GT.AND P5, PT, R96, 0x29, PT ;  /* 0x000000296000780c */ /* 0x000fe20003fa4270 */
[--C-:B------:R-:W-:Y:S01]  /*d5b0*/  IMAD.MOV.U32 R110, RZ, RZ, R151.reuse ;  /* 0x000000ffff6e7224 */ /* 0x100fe200078e0097 */
[----:B------:R-:W-:Y:S01]  /*d5c0*/  FMNMX.FTZ R4, R68, R7, !PT ;  /* 0x0000000744047209 */ /* 0x000fe20007810000 */
[--C-:B------:R-:W-:Y:S01]  /*d5d0*/  IMAD.MOV.U32 R109, RZ, RZ, R151.reuse ;  /* 0x000000ffff6d7224 */ /* 0x100fe200078e0097 */
[----:B--2---:R-:W-:Y:S01]  /*d5e0*/  FSEL R66, R32, -INF , P4 ;  /* 0xff80000020427808 */ /* 0x004fe20002000000 */
        /* <DEDUP_REMOVED lines=14> */
[----:B------:R-:W1:Y:S01]  /*d6d0*/  MUFU.TANH R36, R36 ;  /* 0x0000002400247308 */ /* 0x000e620000002400 */
        /* <DEDUP_REMOVED lines=11> */
[----:B------:R-:W2:Y:S01]  /*d790*/  MUFU.TANH R37, R37 ;  /* 0x0000002500257308 */ /* 0x000ea20000002400 */
[----:B-1----:R-:W-:-:S04]  /*d7a0*/  FSEL R65, R36, -INF , P1 ;  /* 0xff80000024417808 */ /* 0x002fc80000800000 */
[----:B------:R-:W-:-:S03]  /*d7b0*/  FMNMX.FTZ R7, R65, R4, !PT ;  /* 0x0000000441077209 */ /* 0x000fc60007810000 */
[----:B------:R-:W1:Y:S01]  /*d7c0*/  MUFU.TANH R31, R31 ;  /* 0x0000001f001f7308 */ /* 0x000e620000002400 */
[----:B0-----:R-:W-:Y:S02]  /*d7d0*/  FSEL R26, R26, -INF , P3 ;  /* 0xff8000001a1a7808 */ /* 0x001fe40001800000 */
[----:B------:R-:W-:-:S05]  /*d7e0*/  ISETP.GT.AND P3, PT, R96, 0x38, PT ;  /* 0x000000386000780c */ /* 0x000fca0003f64270 */
[----:B------:R-:W0:Y:S01]  /*d7f0*/  MUFU.TANH R40, R40 ;  /* 0x0000002800287308 */ /* 0x000e220000002400 */
[----:B--2---:R-:W-:-:S04]  /*d800*/  FSEL R36, R37, -INF , P2 ;  /* 0xff80000025247808 */ /* 0x004fc80001000000 */
[----:B------:R-:W-:-:S03]  /*d810*/  FMNMX.FTZ R7, R36, R7, !PT ;  /* 0x0000000724077209 */ /* 0x000fc60007810000 */
[----:B------:R-:W2:Y:S01]  /*d820*/  MUFU.TANH R30, R30 ;  /* 0x0000001e001e7308 */ /* 0x000ea20000002400 */
[----:B-1----:R-:W-:Y:S02]  /*d830*/  FSEL R31, R31, -INF , P4 ;  /* 0xff8000001f1f7808 */ /* 0x002fe40002000000 */
[----:B------:R-:W-:-:S05]  /*d840*/  ISETP.GT.AND P4, PT, R96, 0x39, PT ;  /* 0x000000396000780c */ /* 0x000fca0003f84270 */
[----:B------:R-:W1:Y:S01]  /*d850*/  MUFU.TANH R41, R41 ;  /* 0x0000002900297308 */ /* 0x000e620000002400 */
[----:B0-----:R-:W-:-:S04]  /*d860*/  FSEL R40, R40, -INF , P3 ;  /* 0xff80000028287808 */ /* 0x001fc80001800000 */
[----:B------:R-:W-:-:S03]  /*d870*/  FMNMX.FTZ R4, R40, R7, !PT ;  /* 0x0000000728047209 */ /* 0x000fc60007810000 */
[----:B------:R-:W0:Y:S01]  /*d880*/  MUFU.TANH R35, R35 ;  /* 0x0000002300237308 */ /* 0x000e220000002400 */
[----:B--2---:R-:W-:Y:S02]  /*d890*/  FSEL R30, R30, -INF , P5 ;  /* 0xff8000001e1e7808 */ /* 0x004fe40002800000 */
[----:B------:R-:W-:-:S05]  /*d8a0*/  ISETP.GT.AND P5, PT, R96, 0x40, PT ;  /* 0x000000406000780c */ /* 0x000fca0003fa4270 */
        /* <DEDUP_REMOVED lines=24> */
[----:B------:R0:W3:Y:S01]  /*da30*/  MUFU.TANH R88, R64 ;  /* 0x0000004000587308 */ /* 0x0000e20000002400 */
[----:B--2---:R-:W-:-:S04]  /*da40*/  FSEL R49, R49, -INF , P3 ;  /* 0xff80000031317808 */ /* 0x004fc80001800000 */
[----:B------:R-:W-:-:S03]  /*da50*/  FMNMX.FTZ R11, R49, R10, !PT ;  /* 0x0000000a310b7209 */ /* 0x000fc60007810000 */
[----:B------:R-:W2:Y:S01]  /*da60*/  MUFU.TANH R43, R43 ;  /* 0x0000002b002b7308 */ /* 0x000ea20000002400 */
[----:B-1----:R-:W-:Y:S01]  /*da70*/  FSEL R7, R42, -INF , P5 ;  /* 0xff8000002a077808 */ /* 0x002fe20002800000 */
[----:B0-----:R-:W-:Y:S01]  /*da80*/  FMUL.FTZ R64, R75, UR6 ;  /* 0x000000064b407c20 */ /* 0x001fe20008410000 */
[----:B------:R-:W-:-:S05]  /*da90*/  ISETP.GT.AND P5, PT, R96, 0x51, PT ;  /* 0x000000516000780c */ /* 0x000fca0003fa4270 */
[----:B------:R-:W0:Y:S01]  /*daa0*/  MUFU.TANH R52, R52 ;  /* 0x0000003400347308 */ /* 0x000e220000002400 */
[----:B---3--:R-:W-:Y:S01]  /*dab0*/  FSEL R38, R88, -INF , P4 ;  /* 0xff80000058267808 */ /* 0x008fe20002000000 */
[----:B------:R-:W-:-:S03]  /*dac0*/  IMAD.MOV.U32 R88, RZ, RZ, R151 ;  /* 0x000000ffff587224 */ /* 0x000fc600078e0097 */
[----:B------:R-:W-:-:S03]  /*dad0*/  FMNMX.FTZ R15, R38, R11, !PT ;  /* 0x0000000b260f7209 */ /* 0x000fc60007810000 */
[----:B------:R-:W1:Y:S01]  /*dae0*/  MUFU.TANH R46, R46 ;  /* 0x0000002e002e7308 */ /* 0x000e620000002400 */
[----:B--2---:R-:W-:Y:S02]  /*daf0*/  FSEL R10, R43, -INF , P1 ;  /* 0xff8000002b0a7808 */ /* 0x004fe40000800000 */
[----:B------:R-:W-:-:S04]  /*db00*/  ISETP.GT.AND P1, PT, R96, 0x58, PT ;  /* 0x000000586000780c */ /* 0x000fc80003f24270 */
[----:B------:R-:W-:Y:S01]  /*db10*/  FSEL R42, R89, -INF , P1 ;  /* 0xff800000592a7808 */ /* 0x000fe20000800000 */
[----:B------:R-:W2:Y:S01]  /*db20*/  MUFU.TANH R47, R47 ;  /* 0x0000002f002f7308 */ /* 0x000ea20000002400 */
[----:B0-----:R-:W-:Y:S01]  /*db30*/  FSEL R52, R52, -INF , P5 ;  /* 0xff80000034347808 */ /* 0x001fe20002800000 */
[----:B------:R-:W-:-:S03]  /*db40*/  IMAD.MOV.U32 R89, RZ, RZ, R151 ;  /* 0x000000ffff597224 */ /* 0x000fc600078e0097 */
[----:B------:R-:W-:-:S03]  /*db50*/  FMNMX.FTZ R15, R52, R15, !PT ;  /* 0x0000000f340f7209 */ /* 0x000fc60007810000 */
[----:B------:R-:W0:Y:S01]  /*db60*/  MUFU.TANH R51, R51 ;  /* 0x0000003300337308 */ /* 0x000e220000002400 */
[----:B-1----:R-:W-:Y:S02]  /*db70*/  FSEL R11, R46, -INF , P2 ;  /* 0xff8000002e0b7808 */ /* 0x002fe40001000000 */
[----:B------:R-:W-:Y:S02]  /*db80*/  ISETP.GT.AND P2, PT, R96, 0x59, PT ;  /* 0x000000596000780c */ /* 0x000fe40003f44270 */
[----:B------:R-:W-:Y:S02]  /*db90*/  FMNMX.FTZ R24, R42, R15, !PT ;  /* 0x0000000f2a187209 */ /* 0x000fe40007810000 */
[----:B------:R-:W-:Y:S01]  /*dba0*/  FSEL R43, R90, -INF , P2 ;  /* 0xff8000005a2b7808 */ /* 0x000fe20001000000 */
[----:B------:R-:W1:Y:S01]  /*dbb0*/  MUFU.TANH R72, R72 ;  /* 0x0000004800487308 */ /* 0x000e620000002400 */
[----:B--2---:R-:W-:Y:S02]  /*dbc0*/  FSEL R14, R47, -INF , P3 ;  /* 0xff8000002f0e7808 */ /* 0x004fe40001800000 */
[----:B------:R-:W-:-:S02]  /*dbd0*/  ISETP.GT.AND P3, PT, R96, 0x60, PT ;  /* 0x000000606000780c */ /* 0x000fc40003f64270 */
[----:B------:R-:W-:Y:S02]  /*dbe0*/  FMNMX.FTZ R15, R43, R24, !PT ;  /* 0x000000182b0f7209 */ /* 0x000fe40007810000 */
[----:B------:R-:W-:Y:S01]  /*dbf0*/  MOV R90, R151 ;  /* 0x00000097005a7202 */ /* 0x000fe20000000f00 */
        /* <DEDUP_REMOVED lines=38> */
[----:B------:R-:W-:Y:S02]  /*de60*/  ISETP.GT.AND P5, PT, R96, 0x79, PT ;  /* 0x000000796000780c */ /* 0x000fe40003fa4270 */
[----:B------:R-:W-:-:S03]  /*de70*/  MOV R96, R151 ;  /* 0x0000009700607202 */ /* 0x000fc60000000f00 */
[----:B------:R-:W-:Y:S01]  /*de80*/  MUFU.TANH R79, R79 ;  /* 0x0000004f004f7308 */ /* 0x000fe20000002400 */
[----:B-1----:R-:W-:-:S04]  /*de90*/  FSEL R70, R84, -INF , P4 ;  /* 0xff80000054467808 */ /* 0x002fc80002000000 */
[----:B------:R-:W-:-:S03]  /*dea0*/  FMNMX.FTZ R72, R70, R37, !PT ;  /* 0x0000002546487209 */ /* 0x000fc60007810000 */
[----:B------:R-:W-:Y:S01]  /*deb0*/  MUFU.TANH R82, R82 ;  /* 0x0000005200527308 */ /* 0x000fe20000002400 */
[----:B--2---:R-:W-:-:S04]  /*dec0*/  FSEL R71, R71, -INF , P5 ;  /* 0xff80000047477808 */ /* 0x004fc80002800000 */
[----:B------:R-:W-:-:S03]  /*ded0*/  FMNMX.FTZ R72, R71, R72, !PT ;  /* 0x0000004847487209 */ /* 0x000fc60007810000 */
[----:B------:R-:W0:Y:S02]  /*dee0*/  MUFU.TANH R83, R83 ;  /* 0x0000005300537308 */ /* 0x000e240000002400 */
[----:B------:R-:W1:Y:S06]  /*def0*/  SHFL.BFLY PT, R37, R72, 0x2, 0x1f ;  /* 0x0c401f0048257f89 */ /* 0x000e6c00000e0000 */
[----:B------:R-:W-:Y:S08]  /*df00*/  MUFU.TANH R86, R86 ;  /* 0x0000005600567308 */ /* 0x000ff00000002400 */
[----:B------:R-:W2:Y:S01]  /*df10*/  MUFU.TANH R87, R87 ;  /* 0x0000005700577308 */ /* 0x000ea20000002400 */
[----:B-1----:R-:W-:-:S05]  /*df20*/  FMNMX.FTZ R51, R72, R37, !PT ;  /* 0x0000002548337209 */ /* 0x002fca0007810000 */
[----:B------:R-:W1:Y:S02]  /*df30*/  SHFL.BFLY PT, R74, R51, 0x1, 0x1f ;  /* 0x0c201f00334a7f89 */ /* 0x000e6400000e0000 */
[----:B-1----:R-:W-:-:S04]  /*df40*/  FMNMX.FTZ R37, R51, R74, !PT ;  /* 0x0000004a33257209 */ /* 0x002fc80007810000 */
[C---:B------:R-:W-:Y:S01]  /*df50*/  FSETP.NEU.FTZ.AND P6, PT, R37.reuse, -INF , PT ;  /* 0xff8000002500780b */ /* 0x040fe20003fdd000 */
[----:B------:R-:W-:-:S05]  /*df60*/  FMUL.FTZ R73, R37, UR46 ;  /* 0x0000002e25497c20 */ /* 0x000fca0008410000 */
[----:B------:R-:W-:-:S05]  /*df70*/  FSEL R73, R73, RZ, P6 ;  /* 0x000000ff49497208 */ /* 0x000fca0003000000 */
[--C-:B------:R-:W-:Y:S01]  /*df80*/  FFMA.FTZ R160, R56, UR46, -R73.reuse ;  /* 0x0000002e38a07c23 */ /* 0x100fe20008010849 */
[----:B------:R-:W-:Y:S01]  /*df90*/  FMNMX.FTZ R56, R6, R5, !PT ;  /* 0x0000000506387209 */ /* 0x000fe20007810000 */
[--C-:B------:R-:W-:Y:S01]  /*dfa0*/  FFMA.FTZ R51, R55, UR46, -R73.reuse ;  /* 0x0000002e37337c23 */ /* 0x100fe20008010849 */
[--C-:B------:R-:W-:Y:S01]  /*dfb0*/  FFMA.FTZ R162, R57, UR46, -R73.reuse ;  /* 0x0000002e39a27c23 */ /* 0x100fe20008010849 */
[--C-:B------:R-:W-:Y:S01]  /*dfc0*/  FFMA.FTZ R53, R58, UR46, -R73.reuse ;  /* 0x0000002e3a357c23 */ /* 0x100fe20008010849 */
[----:B------:R-:W-:Y:S01]  /*dfd0*/  FMNMX.FTZ R55, R9, R56, !PT ;  /* 0x0000003809377209 */ /* 0x000fe20007810000 */
[--C-:B------:R-:W-:Y:S01]  /*dfe0*/  FFMA.FTZ R58, R63, UR46, -R73.reuse ;  /* 0x0000002e3f3a7c23 */ /* 0x100fe20008010849 */
[--C-:B------:R-:W-:Y:S01]  /*dff0*/  FFMA.FTZ R172, R65, UR46, -R73.reuse ;  /* 0x0000002e41ac7c23 */ /* 0x100fe20008010849 */
[--C-:B------:R-:W-:Y:S01]  /*e000*/  FFMA.FTZ R174, R40, UR46, -R73.reuse ;  /* 0x0000002e28ae7c23 */ /* 0x100fe20008010849 */
[----:B------:R-:W-:Y:S01]  /*e010*/  FMNMX.FTZ R56, R8, R55, !PT ;  /* 0x0000003708387209 */ /* 0x000fe20007810000 */
[--C-:B------:R-:W-:Y:S01]  /*e020*/  FFMA.FTZ R176, R44, UR46, -R73.reuse ;  /* 0x0000002e2cb07c23 */ /* 0x100fe20008010849 */
[----:B0-----:R-:W-:Y:S01]  /*e030*/  FSEL R44, R83, -INF , P3 ;  /* 0xff800000532c7808 */ /* 0x001fe20001800000 */
[--C-:B------:R-:W-:Y:S01]  /*e040*/  FFMA.FTZ R178, R48, UR46, -R73.reuse ;  /* 0x0000002e30b27c23 */ /* 0x100fe20008010849 */
[----:B------:R-:W-:Y:S01]  /*e050*/  FMNMX.FTZ R55, R13, R56, !PT ;  /* 0x000000380d377209 */ /* 0x000fe20007810000 */
[--C-:B------:R-:W-:Y:S01]  /*e060*/  FFMA.FTZ R164, R69, UR46, -R73.reuse ;  /* 0x0000002e45a47c23 */ /* 0x100fe20008010849 */
[--C-:B------:R-:W-:Y:S01]  /*e070*/  FFMA.FTZ R180, R38, UR46, -R73.reuse ;  /* 0x0000002e26b47c23 */ /* 0x100fe20008010849 */
[--C-:B------:R-:W-:Y:S01]  /*e080*/  FFMA.FTZ R168, R67, UR46, -R73.reuse ;  /* 0x0000002e43a87c23 */ /* 0x100fe20008010849 */
[----:B------:R-:W-:Y:S01]  /*e090*/  FMNMX.FTZ R56, R12, R55, !PT ;  /* 0x000000370c387209 */ /* 0x000fe20007810000 */
[--C-:B------:R-:W-:Y:S01]  /*e0a0*/  FFMA.FTZ R67, R43, UR46, -R73.reuse ;  /* 0x0000002e2b437c23 */ /* 0x100fe20008010849 */
[----:B------:R-:W-:Y:S01]  /*e0b0*/  MUFU.EX2 R160, R160 ;  /* 0x000000a000a07308 */ /* 0x000fe20000000800 */
[--C-:B------:R-:W-:Y:S01]  /*e0c0*/  FFMA.FTZ R60, R60, UR46, -R73.reuse ;  /* 0x0000002e3c3c7c23 */ /* 0x100fe20008010849 */
[----:B------:R-:W-:Y:S01]  /*e0d0*/  FMNMX.FTZ R57, R21, R56, !PT ;  /* 0x0000003815397209 */ /* 0x000fe20007810000 */
[--C-:B------:R-:W-:Y:S01]  /*e0e0*/  FFMA.FTZ R166, R68, UR46, -R73.reuse ;  /* 0x0000002e44a67c23 */ /* 0x100fe20008010849 */
[--C-:B------:R-:W-:Y:S01]  /*e0f0*/  FFMA.FTZ R59, R59, UR46, -R73.reuse ;  /* 0x0000002e3b3b7c23 */ /* 0x100fe20008010849 */
[--C-:B------:R-:W-:Y:S01]  /*e100*/  FFMA.FTZ R170, R66, UR46, -R73.reuse ;  /* 0x0000002e42aa7c23 */ /* 0x100fe20008010849 */
[----:B------:R-:W-:Y:S01]  /*e110*/  FMNMX.FTZ R56, R20, R57, !PT ;  /* 0x0000003914387209 */ /* 0x000fe20007810000 */
[--C-:B------:R-:W-:Y:S01]  /*e120*/  FFMA.FTZ R61, R61, UR46, -R73.reuse ;  /* 0x0000002e3d3d7c23 */ /* 0x100fe20008010849 */
[----:B------:R-:W0:Y:S01]  /*e130*/  MUFU.EX2 R51, R51 ;  /* 0x0000003300337308 */ /* 0x000e220000000800 */
[--C-:B------:R-:W-:Y:S01]  /*e140*/  FFMA.FTZ R41, R41, UR46, -R73.reuse ;  /* 0x0000002e29297c23 */ /* 0x100fe20008010849 */
[----:B------:R-:W-:Y:S01]  /*e150*/  FMNMX.FTZ R57, R27, R56, !PT ;  /* 0x000000381b397209 */ /* 0x000fe20007810000 */
[--C-:B------:R-:W-:Y:S01]  /*e160*/  FFMA.FTZ R45, R45, UR46, -R73.reuse ;  /* 0x0000002e2d2d7c23 */ /* 0x100fe20008010849 */
[--C-:B------:R-:W-:Y:S01]  /*e170*/  FFMA.FTZ R49, R49, UR46, -R73.reuse ;  /* 0x0000002e31317c23 */ /* 0x100fe20008010849 */
[--C-:B------:R-:W-:Y:S01]  /*e180*/  FFMA.FTZ R182, R42, UR46, -R73.reuse ;  /* 0x0000002e2ab67c23 */ /* 0x100fe20008010849 */
[----:B------:R-:W-:Y:S01]  /*e190*/  FMNMX.FTZ R56, R26, R57, !PT ;  /* 0x000000391a387209 */ /* 0x000fe20007810000 */
[--C-:B------:R-:W-:Y:S01]  /*e1a0*/  FFMA.FTZ R184, R46, UR46, -R73.reuse ;  /* 0x0000002e2eb87c23 */ /* 0x100fe20008010849 */
[----:B------:R2:W-:Y:S01]  /*e1b0*/  MUFU.EX2 R57, R58 ;  /* 0x0000003a00397308 */ /* 0x0005e20000000800 */
[--C-:B------:R-:W-:Y:S01]  /*e1c0*/  FFMA.FTZ R47, R47, UR46, -R73.reuse ;  /* 0x0000002e2f2f7c23 */ /* 0x100fe20008010849 */
[----:B------:R-:W-:Y:S01]  /*e1d0*/  FMNMX.FTZ R63, R31, R56, !PT ;  /* 0x000000381f3f7209 */ /* 0x000fe20007810000 */
[--C-:B------:R-:W-:Y:S01]  /*e1e0*/  FFMA.FTZ R186, R50, UR46, -R73.reuse ;  /* 0x0000002e32ba7c23 */ /* 0x100fe20008010849 */
[--C-:B------:R-:W-:Y:S01]  /*e1f0*/  FFMA.FTZ R188, R62, UR46, -R73.reuse ;  /* 0x0000002e3ebc7c23 */ /* 0x100fe20008010849 */
[--C-:B------:R-:W-:Y:S01]  /*e200*/  FFMA.FTZ R75, R64, UR46, -R73.reuse ;  /* 0x0000002e404b7c23 */ /* 0x100fe20008010849 */
[----:B------:R-:W-:Y:S01]  /*e210*/  FMNMX.FTZ R56, R30, R63, !PT ;  /* 0x0000003f1e387209 */ /* 0x000fe20007810000 */
[--C-:B------:R-:W-:Y:S01]  /*e220*/  FFMA.FTZ R190, R70, UR46, -R73.reuse ;  /* 0x0000002e46be7c23 */ /* 0x100fe20008010849 */
[----:B------:R-:W1:Y:S01]  /*e230*/  MUFU.EX2 R162, R162 ;  /* 0x000000a200a27308 */ /* 0x000e620000000800 */
[----:B--2---:R-:W-:Y:S01]  /*e240*/  FSEL R58, R87, -INF , P5 ;  /* 0xff800000573a7808 */ /* 0x004fe20002800000 */
[----:B------:R-:W-:Y:S01]  /*e250*/  FFMA.FTZ R71, R71, UR46, -R73 ;  /* 0x0000002e47477c23 */ /* 0x000fe20008010849 */
[----:B------:R-:W-:Y:S01]  /*e260*/  FMNMX.FTZ R63, R35, R56, !PT ;  /* 0x00000038233f7209 */ /* 0x000fe20007810000 */
[----:B------:R-:W-:-:S03]  /*e270*/  IMAD.U32 R46, RZ, RZ, UR38 ;  /* 0x00000026ff2e7e24 */ /* 0x000fc6000f8e00ff */
[----:B------:R-:W-:Y:S01]  /*e280*/  FMNMX.FTZ R63, R34, R63, !PT ;  /* 0x0000003f223f7209 */ /* 0x000fe20007810000 */
[----:B------:R-:W2:Y:S01]  /*e290*/  MUFU.EX2 R53, R53 ;  /* 0x0000003500357308 */ /* 0x000ea20000000800 */
[----:B------:R-:W-:Y:S02]  /*e2a0*/  PRMT R3, R46, 0x654, R3 ;  /* 0x000006542e037816 */ /* 0x000fe40000000003 */
[----:B------:R-:W-:Y:S02]  /*e2b0*/  FMNMX.FTZ R56, R4, R63, !PT ;  /* 0x0000003f04387209 */ /* 0x000fe40007810000 */
[----:B------:R3:W-:Y:S02]  /*e2c0*/  SYNCS.ARRIVE.TRANS64.RED.A1T0 RZ, [R3+URZ], RZ ;  /* 0x000000ff03ff79a7 */ /* 0x0007e4000810043f */
[----:B------:R-:W-:Y:S01]  /*e2d0*/  FMNMX.FTZ R56, R39, R56, !PT ;  /* 0x0000003827387209 */ /* 0x000fe20007810000 */
[----:B------:R-:W4:Y:S03]  /*e2e0*/  MUFU.EX2 R164, R164 ;  /* 0x000000a400a47308 */ /* 0x000f260000000800 */
[----:B------:R-:W-:-:S04]  /*e2f0*/  FMNMX.FTZ R63, R7, R56, !PT ;  /* 0x00000038073f7209 */ /* 0x000fc80007810000 */
[----:B------:R-:W-:Y:S01]  /*e300*/  FMNMX.FTZ R56, R10, R63, !PT ;  /* 0x0000003f0a387209 */ /* 0x000fe20007810000 */
[----:B------:R-:W5:Y:S03]  /*e310*/  MUFU.EX2 R55, R60 ;  /* 0x0000003c00377308 */ /* 0x000f660000000800 */
[----:B------:R-:W-:-:S04]  /*e320*/  FMNMX.FTZ R63, R11, R56, !PT ;  /* 0x000000380b3f7209 */ /* 0x000fc80007810000 */
[----:B------:R-:W-:Y:S01]  /*e330*/  FMNMX.FTZ R56, R14, R63, !PT ;  /* 0x0000003f0e387209 */ /* 0x000fe20007810000 */
[----:B------:R-:W3:Y:S03]  /*e340*/  MUFU.EX2 R166, R166 ;  /* 0x000000a600a67308 */ /* 0x000ee60000000800 */
[----:B------:R-:W-:Y:S01]  /*e350*/  FMNMX.FTZ R63, R25, R56, !PT ;  /* 0x00000038193f7209 */ /* 0x000fe20007810000 */
[----:B------:R-:W-:-:S03]  /*e360*/  FFMA.FTZ R56, R36, UR46, -R73 ;  /* 0x0000002e24387c23 */ /* 0x000fc60008010849 */
[----:B------:R-:W-:Y:S01]  /*e370*/  FMNMX.FTZ R36, R24, R63, !PT ;  /* 0x0000003f18247209 */ /* 0x000fe20007810000 */
[----:B------:R-:W-:Y:S03]  /*e380*/  MUFU.EX2 R168, R168 ;  /* 0x000000a800a87308 */ /* 0x000fe60000000800 */
[----:B------:R-:W-:-:S04]  /*e390*/  FMNMX.FTZ R65, R15, R36, !PT ;  /* 0x000000240f417209 */ /* 0x000fc80007810000 */
[----:B------:R-:W-:Y:S01]  /*e3a0*/  FMNMX.FTZ R36, R28, R65, !PT ;  /* 0x000000411c247209 */ /* 0x000fe20007810000 */
[----:B------:R0:W-:Y:S03]  /*e3b0*/  MUFU.EX2 R63, R56 ;  /* 0x00000038003f7308 */ /* 0x0001e60000000800 */
[----:B------:R-:W-:Y:S02]  /*e3c0*/  FMNMX.FTZ R65, R29, R36, !PT ;  /* 0x000000241d417209 */ /* 0x000fe40007810000 */
[----:B------:R-:W-:Y:S02]  /*e3d0*/  FSEL R36, R79, -INF , P1 ;  /* 0xff8000004f247808 */ /* 0x000fe40000800000 */
[----:B------:R-:W-:Y:S01]  /*e3e0*/  FMNMX.FTZ R40, R32, R65, !PT ;  /* 0x0000004120287209 */ /* 0x000fe20007810000 */
[----:B------:R-:W-:Y:S01]  /*e3f0*/  MUFU.EX2 R59, R59 ;  /* 0x0000003b003b7308 */ /* 0x000fe20000000800 */
[----:B0-----:R-:W-:-:S02]  /*e400*/  FSEL R56, R86, -INF , P4 ;  /* 0xff80000056387808 */ /* 0x001fc40002000000 */
[----:B------:R-:W-:Y:S02]  /*e410*/  FMNMX.FTZ R65, R33, R40, !PT ;  /* 0x0000002821417209 */ /* 0x000fe40007810000 */
[----:B------:R-:W-:Y:S02]  /*e420*/  FSEL R40, R82, -INF , P2 ;  /* 0xff80000052287808 */ /* 0x000fe40001000000 */
[----:B------:R-:W-:Y:S01]  /*e430*/  FMNMX.FTZ R65, R36, R65, !PT ;  /* 0x0000004124417209 */ /* 0x000fe20007810000 */
[----:B------:R-:W-:Y:S03]  /*e440*/  MUFU.EX2 R170, R170 ;  /* 0x000000aa00aa7308 */ /* 0x000fe60000000800 */
[----:B------:R-:W-:-:S04]  /*e450*/  FMNMX.FTZ R65, R40, R65, !PT ;  /* 0x0000004128417209 */ /* 0x000fc80007810000 */
[----:B------:R-:W-:Y:S01]  /*e460*/  FMNMX.FTZ R65, R44, R65, !PT ;  /* 0x000000412c417209 */ /* 0x000fe20007810000 */
[----:B------:R-:W-:Y:S03]  /*e470*/  MUFU.EX2 R61, R61 ;  /* 0x0000003d003d7308 */ /* 0x000fe60000000800 */
[----:B------:R-:W-:-:S04]  /*e480*/  FMNMX.FTZ R65, R56, R65, !PT ;  /* 0x0000004138417209 */ /* 0x000fc80007810000 */
[----:B------:R-:W-:Y:S01]  /*e490*/  FMNMX.FTZ R48, R58, R65, !PT ;  /* 0x000000413a307209 */ /* 0x000fe20007810000 */
[--C-:B------:R-:W-:Y:S01]  /*e4a0*/  FFMA.FTZ R65, R52, UR46, -R73.reuse ;  /* 0x0000002e34417c23 */ /* 0x100fe20008010849 */
[----:B------:R-:W-:Y:S03]  /*e4b0*/  MUFU.EX2 R172, R172 ;  /* 0x000000ac00ac7308 */ /* 0x000fe60000000800 */
[----:B------:R-:W0:Y:S05]  /*e4c0*/  SHFL.BFLY PT, R69, R48, 0x2, 0x1f ;  /* 0x0c401f0030457f89 */ /* 0x000e2a00000e0000 */
[----:B------:R-:W-:Y:S08]  /*e4d0*/  MUFU.EX2 R174, R174 ;  /* 0x000000ae00ae7308 */ /* 0x000ff00000000800 */
[----:B------:R-:W-:Y:S08]  /*e4e0*/  MUFU.EX2 R41, R41 ;  /* 0x0000002900297308 */ /* 0x000ff00000000800 */
[----:B------:R-:W-:Y:S01]  /*e4f0*/  MUFU.EX2 R176, R176 ;  /* 0x000000b000b07308 */ /* 0x000fe20000000800 */
[----:B0-----:R-:W-:Y:S01]  /*e500*/  FMNMX.FTZ R38, R48, R69, !PT ;  /* 0x0000004530267209 */ /* 0x001fe20007810000 */
[----:B------:R-:W-:-:S04]  /*e510*/  FFMA.FTZ R69, R54, UR46, -R73 ;  /* 0x0000002e36457c23 */ /* 0x000fc80008010849 */
[----:B------:R-:W0:Y:S02]  /*e520*/  SHFL.BFLY PT, R43, R38, 0x1, 0x1f ;  /* 0x0c201f00262b7f89 */ /* 0x000e2400000e0000 */
[----:B------:R-:W-:Y:S08]  /*e530*/  MUFU.EX2 R45, R45 ;  /* 0x0000002d002d7308 */ /* 0x000ff00000000800 */
[----:B------:R-:W-:Y:S08]  /*e540*/  MUFU.EX2 R178, R178 ;  /* 0x000000b200b27308 */ /* 0x000ff00000000800 */
[----:B------:R-:W-:Y:S01]  /*e550*/  MUFU.EX2 R49, R49 ;  /* 0x0000003100317308 */ /* 0x000fe20000000800 */
[----:B0-----:R-:W-:-:S07]  /*e560*/  FMNMX.FTZ R43, R38, R43, !PT ;  /* 0x0000002b262b7209 */ /* 0x001fce0007810000 */
[----:B------:R-:W-:Y:S01]  /*e570*/  MUFU.EX2 R180, R180 ;  /* 0x000000b400b47308 */ /* 0x000fe20000000800 */
[C---:B------:R-:W-:Y:S01]  /*e580*/  FSETP.NEU.FTZ.AND P1, PT, R43.reuse, -INF , PT ;  /* 0xff8000002b00780b */ /* 0x040fe20003f3d000 */
[----:B------:R-:W-:-:S06]  /*e590*/  FMUL.FTZ R38, R43, UR46 ;  /* 0x0000002e2b267c20 */ /* 0x000fcc0008410000 */
[----:B------:R-:W-:Y:S01]  /*e5a0*/  MUFU.EX2 R65, R65 ;  /* 0x0000004100417308 */ /* 0x000fe20000000800 */
[----:B------:R-:W-:-:S05]  /*e5b0*/  FSEL R73, R38, RZ, P1 ;  /* 0x000000ff26497208 */ /* 0x000fca0000800000 */
[--C-:B------:R-:W-:Y:S01]  /*e5c0*/  FFMA.FTZ R161, R6, UR46, -R73.reuse ;  /* 0x0000002e06a17c23 */ /* 0x100fe20008010849 */
[--C-:B------:R-:W-:Y:S01]  /*e5d0*/  FFMA.FTZ R6, R5, UR46, -R73.reuse ;  /* 0x0000002e05067c23 */ /* 0x100fe20008010849 */
[----:B------:R-:W-:Y:S01]  /*e5e0*/  FFMA.FTZ R163, R9, UR46, -R73 ;  /* 0x0000002e09a37c23 */ /* 0x000fe20008010849 */
[----:B------:R-:W-:Y:S01]  /*e5f0*/  FADD.FTZ R5, R160, R51 ;  /* 0x00000033a0057221 */ /* 0x000fe20000010000 */
[--C-:B------:R-:W-:Y:S01]  /*e600*/  FFMA.FTZ R8, R8, UR46, -R73.reuse ;  /* 0x0000002e08087c23 */ /* 0x100fe20008010849 */
[----:B------:R-:W-:Y:S01]  /*e610*/  FFMA.FTZ R165, R13, UR46, -R73 ;  /* 0x0000002e0da57c23 */ /* 0x000fe20008010849 */
[----:B------:R-:W-:Y:S01]  /*e620*/  MUFU.EX2 R161, R161 ;  /* 0x000000a100a17308 */ /* 0x000fe20000000800 */
[----:B-1----:R-:W-:Y:S01]  /*e630*/  FADD.FTZ R38, R162, R5 ;  /* 0x00000005a2267221 */ /* 0x002fe20000010000 */
[--C-:B------:R-:W-:Y:S01]  /*e640*/  FFMA.FTZ R12, R12, UR46, -R73.reuse ;  /* 0x0000002e0c0c7c23 */ /* 0x100fe20008010849 */
[--C-:B------:R-:W-:Y:S01]  /*e650*/  FFMA.FTZ R167, R21, UR46, -R73.reuse ;  /* 0x0000002e15a77c23 */ /* 0x100fe20008010849 */
[--C-:B------:R-:W-:Y:S01]  /*e660*/  FFMA.FTZ R20, R20, UR46, -R73.reuse ;  /* 0x0000002e14147c23 */ /* 0x100fe20008010849 */
[----:B--2---:R-:W-:Y:S01]  /*e670*/  FADD.FTZ R5, R53, R38 ;  /* 0x0000002635057221 */ /* 0x004fe20000010000 */
[--C-:B------:R-:W-:Y:S01]  /*e680*/  FFMA.FTZ R169, R27, UR46, -R73.reuse ;  /* 0x0000002e1ba97c23 */ /* 0x100fe20008010849 */
[----:B------:R-:W-:Y:S01]  /*e690*/  FFMA.FTZ R177, R7, UR46, -R73 ;  /* 0x0000002e07b17c23 */ /* 0x000fe20008010849 */
[----:B------:R-:W0:Y:S01]  /*e6a0*/  MUFU.EX2 R6, R6 ;  /* 0x0000000600067308 */ /* 0x000e220000000800 */
[----:B----4-:R-:W-:Y:S01]  /*e6b0*/  FADD.FTZ R38, R164, R5 ;  /* 0x00000005a4267221 */ /* 0x010fe20000010000 */
[--C-:B------:R-:W-:Y:S01]  /*e6c0*/  FFMA.FTZ R26, R26, UR46, -R73.reuse ;  /* 0x0000002e1a1a7c23 */ /* 0x100fe20008010849 */
[--C-:B------:R-:W-:Y:S01]  /*e6d0*/  FFMA.FTZ R171, R31, UR46, -R73.reuse ;  /* 0x0000002e1fab7c23 */ /* 0x100fe20008010849 */
[--C-:B------:R-:W-:Y:S01]  /*e6e0*/  FFMA.FTZ R30, R30, UR46, -R73.reuse ;  /* 0x0000002e1e1e7c23 */ /* 0x100fe20008010849 */
[----:B-----5:R-:W-:Y:S01]  /*e6f0*/  FADD.FTZ R5, R55, R38 ;  /* 0x0000002637057221 */ /* 0x020fe20000010000 */
[--C-:B------:R-:W-:Y:S01]  /*e700*/  FFMA.FTZ R173, R35, UR46, -R73.reuse ;  /* 0x0000002e23ad7c23 */ /* 0x100fe20008010849 */
[----:B------:R-:W-:Y:S01]  /*e710*/  FFMA.FTZ R34, R34, UR46, -R73 ;  /* 0x0000002e22227c23 */ /* 0x000fe20008010849 */
[----:B------:R-:W1:Y:S01]  /*e720*/  MUFU.EX2 R163, R163 ;  /* 0x000000a300a37308 */ /* 0x000e620000000800 */
[----:B---3--:R-:W-:Y:S01]  /*e730*/  FADD.FTZ R42, R166, R5 ;  /* 0x00000005a62a7221 */ /* 0x008fe20000010000 */
[--C-:B------:R-:W-:Y:S01]  /*e740*/  FFMA.FTZ R175, R4, UR46, -R73.reuse ;  /* 0x0000002e04af7c23 */ /* 0x100fe20008010849 */
[--C-:B------:R-:W-:Y:S01]  /*e750*/  FFMA.FTZ R4, R39, UR46, -R73.reuse ;  /* 0x0000002e27047c23 */ /* 0x100fe20008010849 */
[--C-:B------:R-:W-:Y:S01]  /*e760*/  FFMA.FTZ R10, R10, UR46, -R73.reuse ;  /* 0x0000002e0a0a7c23 */ /* 0x100fe20008010849 */
[----:B------:R-:W-:Y:S01]  /*e770*/  FADD.FTZ R7, R57, R42 ;  /* 0x0000002a39077221 */ /* 0x000fe20000010000 */
[--C-:B------:R-:W-:Y:S01]  /*e780*/  FFMA.FTZ R179, R11, UR46, -R73.reuse ;  /* 0x0000002e0bb37c23 */ /* 0x100fe20008010849 */
[----:B------:R-:W-:Y:S01]  /*e790*/  FFMA.FTZ R14, R14, UR46, -R73 ;  /* 0x0000002e0e0e7c23 */ /* 0x000fe20008010849 */
[----:B------:R-:W2:Y:S01]  /*e7a0*/  MUFU.EX2 R8, R8 ;  /* 0x0000000800087308 */ /* 0x000ea20000000800 */
[----:B0-----:R-:W-:Y:S01]  /*e7b0*/  FADD.FTZ R38, R161, R6 ;  /* 0x00000006a1267221 */ /* 0x001fe20000010000 */
[----:B------:R-:W-:Y:S01]  /*e7c0*/  FADD.FTZ R42, R168, R7 ;  /* 0x00000007a82a7221 */ /* 0x000fe20000010000 */
[--C-:B------:R-:W-:Y:S01]  /*e7d0*/  FFMA.FTZ R181, R25, UR46, -R73.reuse ;  /* 0x0000002e19b57c23 */ /* 0x100fe20008010849 */
[--C-:B------:R-:W-:Y:S01]  /*e7e0*/  FFMA.FTZ R24, R24, UR46, -R73.reuse ;  /* 0x0000002e18187c23 */ /* 0x100fe20008010849 */
[--C-:B------:R-:W-:Y:S01]  /*e7f0*/  FFMA.FTZ R15, R15, UR46, -R73.reuse ;  /* 0x0000002e0f0f7c23 */ /* 0x100fe20008010849 */
[----:B------:R-:W-:Y:S01]  /*e800*/  FADD.FTZ R7, R59, R42 ;  /* 0x0000002a3b077221 */ /* 0x000fe20000010000 */
[----:B------:R-:W-:Y:S01]  /*e810*/  FFMA.FTZ R28, R28, UR46, -R73 ;  /* 0x0000002e1c1c7c23 */ /* 0x000fe20008010849 */
[----:B------:R-:W0:Y:S01]  /*e820*/  MUFU.EX2 R165, R165 ;  /* 0x000000a500a57308 */ /* 0x000e220000000800 */
[----:B-1----:R-:W-:Y:S01]  /*e830*/  FADD.FTZ R5, R163, R38 ;  /* 0x00000026a3057221 */ /* 0x002fe20000010000 */
[----:B------:R-:W-:Y:S01]  /*e840*/  FADD.FTZ R42, R170, R7 ;  /* 0x00000007aa2a7221 */ /* 0x000fe20000010000 */
[--C-:B------:R-:W-:Y:S01]  /*e850*/  FFMA.FTZ R29, R29, UR46, -R73.reuse ;  /* 0x0000002e1d1d7c23 */ /* 0x100fe20008010849 */
[--C-:B------:R-:W-:Y:S01]  /*e860*/  FFMA.FTZ R32, R32, UR46, -R73.reuse ;  /* 0x0000002e20207c23 */ /* 0x100fe20008010849 */
[--C-:B------:R-:W-:Y:S01]  /*e870*/  FFMA.FTZ R33, R33, UR46, -R73.reuse ;  /* 0x0000002e21217c23 */ /* 0x100fe20008010849 */
[----:B------:R-:W-:Y:S01]  /*e880*/  FADD.FTZ R7, R61, R42 ;  /* 0x0000002a3d077221 */ /* 0x000fe20000010000 */
[----:B------:R-:W-:Y:S01]  /*e890*/  FFMA.FTZ R36, R36, UR46, -R73 ;  /* 0x0000002e24247c23 */ /* 0x000fe20008010849 */
[----:B------:R-:W1:Y:S01]  /*e8a0*/  MUFU.EX2 R12, R12 ;  /* 0x0000000c000c7308 */ /* 0x000e620000000800 */
[----:B--2---:R-:W-:Y:S01]  /*e8b0*/  FADD.FTZ R38, R8, R5 ;  /* 0x0000000508267221 */ /* 0x004fe20000010000 */
[----:B------:R-:W-:Y:S01]  /*e8c0*/  FADD.FTZ R42, R172, R7 ;  /* 0x00000007ac2a7221 */ /* 0x000fe20000010000 */
[--C-:B------:R-:W-:Y:S01]  /*e8d0*/  FFMA.FTZ R40, R40, UR46, -R73.reuse ;  /* 0x0000002e28287c23 */ /* 0x100fe20008010849 */
[--C-:B------:R-:W-:Y:S01]  /*e8e0*/  FFMA.FTZ R44, R44, UR46, -R73.reuse ;  /* 0x0000002e2c2c7c23 */ /* 0x100fe20008010849 */
[--C-:B------:R-:W-:Y:S01]  /*e8f0*/  FFMA.FTZ R56, R56, UR46, -R73.reuse ;  /* 0x0000002e38387c23 */ /* 0x100fe20008010849 */
[----:B------:R-:W-:Y:S01]  /*e900*/  FADD.FTZ R7, R63, R42 ;  /* 0x0000002a3f077221 */ /* 0x000fe20000010000 */
[----:B------:R-:W-:Y:S01]  /*e910*/  FFMA.FTZ R58, R58, UR46, -R73 ;  /* 0x0000002e3a3a7c23 */ /* 0x000fe20008010849 */
[----:B------:R-:W2:Y:S01]  /*e920*/  MUFU.EX2 R167, R167 ;  /* 0x000000a700a77308 */ /* 0x000ea20000000800 */
[----:B0-----:R-:W-:Y:S01]  /*e930*/  FADD.FTZ R5, R165, R38 ;  /* 0x00000026a5057221 */ /* 0x001fe20000010000 */
[----:B------:R-:W-:Y:S01]  /*e940*/  FADD.FTZ R42, R174, R7 ;  /* 0x00000007ae2a7221 */ /* 0x000fe20000010000 */
[----:B------:R-:W-:Y:S01]  /*e950*/  VIADD R9, R93, 0xfffffffe ;  /* 0xfffffffe5d097836 */ /* 0x000fe20000000000 */
[----:B------:R-:W-:-:S02]  /*e960*/  F2FP.F16.F32.PACK_AB R161, R6, R161 ;  /* 0x000000a106a1723e */ /* 0x000fc400000000ff */
[----:B------:R-:W-:Y:S02]  /*e970*/  F2FP.F16.F32.PACK_AB R163, R8, R163 ;  /* 0x000000a308a3723e */ /* 0x000fe400000000ff */
[----:B------:R-:W0:Y:S01]  /*e980*/  MUFU.EX2 R20, R20 ;  /* 0x0000001400147308 */ /* 0x000e220000000800 */
[----:B-1----:R-:W-:Y:S01]  /*e990*/  FADD.FTZ R38, R12, R5 ;  /* 0x000000050c267221 */ /* 0x002fe20000010000 */
[----:B------:R-:W-:Y:S02]  /*e9a0*/  ISETP.GE.AND P1, PT, R9, R194, PT ;  /* 0x000000c20900720c */ /* 0x000fe40003f26270 */
[----:B------:R-:W-:Y:S02]  /*e9b0*/  F2FP.F16.F32.PACK_AB R160, R51, R160 ;  /* 0x000000a033a0723e */ /* 0x000fe400000000ff */
[----:B------:R-:W-:Y:S02]  /*e9c0*/  F2FP.F16.F32.PACK_AB R162, R53, R162 ;  /* 0x000000a235a2723e */ /* 0x000fe400000000ff */
[----:B------:R-:W1:Y:S01]  /*e9d0*/  MUFU.EX2 R169, R169 ;  /* 0x000000a900a97308 */ /* 0x000e620000000800 */
[----:B--2---:R-:W-:Y:S01]  /*e9e0*/  FADD.FTZ R5, R167, R38 ;  /* 0x00000026a7057221 */ /* 0x004fe20000010000 */
[----:B------:R-:W-:-:S02]  /*e9f0*/  F2FP.F16.F32.PACK_AB R164, R55, R164 ;  /* 0x000000a437a4723e */ /* 0x000fc400000000ff */
[----:B------:R-:W-:Y:S02]  /*ea00*/  F2FP.F16.F32.PACK_AB R166, R57, R166 ;  /* 0x000000a639a6723e */ /* 0x000fe400000000ff */
[----:B------:R-:W-:Y:S02]  /*ea10*/  F2FP.F16.F32.PACK_AB R168, R59, R168 ;  /* 0x000000a83ba8723e */ /* 0x000fe400000000ff */
[----:B------:R-:W2:Y:S01]  /*ea20*/  MUFU.EX2 R26, R26 ;  /* 0x0000001a001a7308 */ /* 0x000ea20000000800 */
[----:B0-----:R-:W-:Y:S01]  /*ea30*/  FADD.FTZ R38, R20, R5 ;  /* 0x0000000514267221 */ /* 0x001fe20000010000 */
[----:B------:R-:W-:Y:S02]  /*ea40*/  F2FP.F16.F32.PACK_AB R170, R61, R170 ;  /* 0x000000aa3daa723e */ /* 0x000fe400000000ff */
[----:B------:R-:W-:Y:S02]  /*ea50*/  F2FP.F16.F32.PACK_AB R172, R63, R172 ;  /* 0x000000ac3fac723e */ /* 0x000fe400000000ff */
[----:B------:R-:W-:-:S02]  /*ea60*/  F2FP.F16.F32.PACK_AB R174, R41, R174 ;  /* 0x000000ae29ae723e */ /* 0x000fc400000000ff */
[----:B------:R-:W0:Y:S01]  /*ea70*/  MUFU.EX2 R171, R171 ;  /* 0x000000ab00ab7308 */ /* 0x000e220000000800 */
[----:B-1----:R-:W-:Y:S01]  /*ea80*/  FADD.FTZ R5, R169, R38 ;  /* 0x00000026a9057221 */ /* 0x002fe20000010000 */
[----:B------:R-:W-:Y:S02]  /*ea90*/  F2FP.F16.F32.PACK_AB R165, R12, R165 ;  /* 0x000000a50ca5723e */ /* 0x000fe400000000ff */
[----:B------:R-:W-:Y:S02]  /*eaa0*/  F2FP.F16.F32.PACK_AB R167, R20, R167 ;  /* 0x000000a714a7723e */ /* 0x000fe400000000ff */
[----:B------:R-:W-:Y:S02]  /*eab0*/  MOV R93, R151 ;  /* 0x00000097005d7202 */ /* 0x000fe40000000f00 */
[----:B------:R-:W1:Y:S01]  /*eac0*/  MUFU.EX2 R30, R30 ;  /* 0x0000001e001e7308 */ /* 0x000e620000000800 */
[C---:B--2---:R-:W-:Y:S01]  /*ead0*/  FADD.FTZ R38, R26.reuse, R5 ;  /* 0x000000051a267221 */ /* 0x044fe20000010000 */
[----:B------:R-:W-:Y:S01]  /*eae0*/  FADD.FTZ R5, R41, R42 ;  /* 0x0000002a29057221 */ /* 0x000fe20000010000 */
[----:B------:R-:W-:-:S03]  /*eaf0*/  F2FP.F16.F32.PACK_AB R169, R26, R169 ;  /* 0x000000a91aa9723e */ /* 0x000fc600000000ff */
[----:B------:R-:W-:Y:S01]  /*eb00*/  FADD.FTZ R42, R176, R5 ;  /* 0x00000005b02a7221 */ /* 0x000fe20000010000 */
[----:B------:R-:W-:Y:S01]  /*eb10*/  F2FP.F16.F32.PACK_AB R176, R45, R176 ;  /* 0x000000b02db0723e */ /* 0x000fe200000000ff */
[----:B------:R-:W2:Y:S01]  /*eb20*/  MUFU.EX2 R173, R173 ;  /* 0x000000ad00ad7308 */ /* 0x000ea20000000800 */
[----:B0-----:R-:W-:Y:S01]  /*eb30*/  FADD.FTZ R3, R171, R38 ;  /* 0x00000026ab037221 */ /* 0x001fe20000010000 */
[----:B------:R-:W-:-:S04]  /*eb40*/  FADD.FTZ R5, R45, R42 ;  /* 0x0000002a2d057221 */ /* 0x000fc80000010000 */
[----:B------:R-:W-:Y:S01]  /*eb50*/  FADD.FTZ R42, R178, R5 ;  /* 0x00000005b22a7221 */ /* 0x000fe20000010000 */
[C---:B------:R-:W-:Y:S01]  /*eb60*/  F2FP.F16.F32.PACK_AB R178, R49.reuse, R178 ;  /* 0x000000b231b2723e */ /* 0x040fe200000000ff */
[----:B------:R-:W0:Y:S01]  /*eb70*/  MUFU.EX2 R34, R34 ;  /* 0x0000002200227308 */ /* 0x000e220000000800 */
[C---:B-1----:R-:W-:Y:S01]  /*eb80*/  FADD.FTZ R38, R30.reuse, R3 ;  /* 0x000000031e267221 */ /* 0x042fe20000010000 */
[----:B------:R-:W-:Y:S01]  /*eb90*/  FADD.FTZ R5, R49, R42 ;  /* 0x0000002a31057221 */ /* 0x000fe20000010000 */
[----:B------:R-:W-:-:S03]  /*eba0*/  F2FP.F16.F32.PACK_AB R171, R30, R171 ;  /* 0x000000ab1eab723e */ /* 0x000fc600000000ff */
[----:B------:R-:W-:Y:S01]  /*ebb0*/  FADD.FTZ R42, R180, R5 ;  /* 0x00000005b42a7221 */ /* 0x000fe20000010000 */
[----:B------:R-:W-:Y:S01]  /*ebc0*/  F2FP.F16.F32.PACK_AB R180, R65, R180 ;  /* 0x000000b441b4723e */ /* 0x000fe200000000ff */
[----:B------:R-:W1:Y:S01]  /*ebd0*/  MUFU.EX2 R175, R175 ;  /* 0x000000af00af7308 */ /* 0x000e620000000800 */
[----:B--2---:R-:W-:Y:S01]  /*ebe0*/  FADD.FTZ R3, R173, R38 ;  /* 0x00000026ad037221 */ /* 0x004fe20000010000 */
[----:B------:R-:W-:-:S06]  /*ebf0*/  FADD.FTZ R5, R65, R42 ;  /* 0x0000002a41057221 */ /* 0x000fcc0000010000 */
        /* <DEDUP_REMOVED lines=13> */
[----:B------:R-:W1:Y:S01]  /*ecd0*/  MUFU.EX2 R67, R67 ;  /* 0x0000004300437308 */ /* 0x000e620000000800 */
[----:B--2---:R-:W-:-:S07]  /*ece0*/  FADD.FTZ R42, R182, R5 ;  /* 0x00000005b62a7221 */ /* 0x004fce0000010000 */
[----:B------:R-:W2:Y:S01]  /*ecf0*/  MUFU.EX2 R14, R14 ;  /* 0x0000000e000e7308 */ /* 0x000ea20000000800 */
[----:B0-----:R-:W-:-:S07]  /*ed00*/  FADD.FTZ R3, R179, R38 ;  /* 0x00000026b3037221 */ /* 0x001fce0000010000 */
[----:B------:R-:W0:Y:S01]  /*ed10*/  MUFU.EX2 R184, R184 ;  /* 0x000000b800b87308 */ /* 0x000e220000000800 */
[C---:B-1----:R-:W-:Y:S01]  /*ed20*/  FADD.FTZ R5, R67.reuse, R42 ;  /* 0x0000002a43057221 */ /* 0x042fe20000010000 */
[----:B------:R-:W-:-:S06]  /*ed30*/  F2FP.F16.F32.PACK_AB R182, R67, R182 ;  /* 0x000000b643b6723e */ /* 0x000fcc00000000ff */
[----:B------:R-:W1:Y:S01]  /*ed40*/  MUFU.EX2 R181, R181 ;  /* 0x000000b500b57308 */ /* 0x000e620000000800 */
[C---:B--2---:R-:W-:Y:S01]  /*ed50*/  FADD.FTZ R38, R14.reuse, R3 ;  /* 0x000000030e267221 */ /* 0x044fe20000010000 */
[----:B------:R-:W-:-:S06]  /*ed60*/  F2FP.F16.F32.PACK_AB R179, R14, R179 ;  /* 0x000000b30eb3723e */ /* 0x000fcc00000000ff */
[----:B------:R-:W2:Y:S01]  /*ed70*/  MUFU.EX2 R47, R47 ;  /* 0x0000002f002f7308 */ /* 0x000ea20000000800 */
[----:B0-----:R-:W-:-:S07]  /*ed80*/  FADD.FTZ R42, R184, R5 ;  /* 0x00000005b82a7221 */ /* 0x001fce0000010000 */
[----:B------:R-:W0:Y:S01]  /*ed90*/  MUFU.EX2 R24, R24 ;  /* 0x0000001800187308 */ /* 0x000e220000000800 */
[----:B-1----:R-:W-:-:S07]  /*eda0*/  FADD.FTZ R3, R181, R38 ;  /* 0x00000026b5037221 */ /* 0x002fce0000010000 */
[----:B------:R-:W1:Y:S01]  /*edb0*/  MUFU.EX2 R186, R186 ;  /* 0x000000ba00ba7308 */ /* 0x000e620000000800 */
[C---:B--2---:R-:W-:Y:S01]  /*edc0*/  FADD.FTZ R5, R47.reuse, R42 ;  /* 0x0000002a2f057221 */ /* 0x044fe20000010000 */
[----:B------:R-:W-:-:S06]  /*edd0*/  F2FP.F16.F32.PACK_AB R184, R47, R184 ;  /* 0x000000b82fb8723e */ /* 0x000fcc00000000ff */
[----:B------:R-:W2:Y:S01]  /*ede0*/  MUFU.EX2 R15, R15 ;  /* 0x0000000f000f7308 */ /* 0x000ea20000000800 */
[C---:B0-----:R-:W-:Y:S01]  /*edf0*/  FADD.FTZ R38, R24.reuse, R3 ;  /* 0x0000000318267221 */ /* 0x041fe20000010000 */
[----:B------:R-:W-:-:S06]  /*ee00*/  F2FP.F16.F32.PACK_AB R181, R24, R181 ;  /* 0x000000b518b5723e */ /* 0x000fcc00000000ff */
[----:B------:R-:W0:Y:S01]  /*ee10*/  MUFU.EX2 R69, R69 ;  /* 0x0000004500457308 */ /* 0x000e220000000800 */
[----:B-1----:R-:W-:-:S07]  /*ee20*/  FADD.FTZ R42, R186, R5 ;  /* 0x00000005ba2a7221 */ /* 0x002fce0000010000 */
[----:B------:R-:W1:Y:S01]  /*ee30*/  MUFU.EX2 R28, R28 ;  /* 0x0000001c001c7308 */ /* 0x000e620000000800 */
[----:B--2---:R-:W-:-:S07]  /*ee40*/  FADD.FTZ R3, R15, R38 ;  /* 0x000000260f037221 */ /* 0x004fce0000010000 */
[----:B------:R-:W2:Y:S01]  /*ee50*/  MUFU.EX2 R188, R188 ;  /* 0x000000bc00bc7308 */ /* 0x000ea20000000800 */
[C---:B0-----:R-:W-:Y:S01]  /*ee60*/  FADD.FTZ R5, R69.reuse, R42 ;  /* 0x0000002a45057221 */ /* 0x041fe20000010000 */
[----:B------:R-:W-:-:S06]  /*ee70*/  F2FP.F16.F32.PACK_AB R186, R69, R186 ;  /* 0x000000ba45ba723e */ /* 0x000fcc00000000ff */
        /* <DEDUP_REMOVED lines=26> */
[----:B--2---:R-:W-:-:S04]  /*f020*/  FADD.FTZ R8, R56, R5 ;  /* 0x0000000538087221 */ /* 0x004fc80000010000 */
[C---:B0-----:R-:W-:Y:S01]  /*f030*/  FADD.FTZ R8, R191.reuse, R8 ;  /* 0x00000008bf087221 */ /* 0x041fe20000010000 */
[----:B------:R-:W-:Y:S01]  /*f040*/  F2FP.F16.F32.PACK_AB R191, R191, R56 ;  /* 0x00000038bfbf723e */ /* 0x000fe200000000ff */
[C---:B-1----:R-:W-:Y:S01]  /*f050*/  FADD.FTZ R3, R71.reuse, R42 ;  /* 0x0000002a47037221 */ /* 0x042fe20000010000 */
[----:B------:R-:W-:Y:S01]  /*f060*/  F2FP.F16.F32.PACK_AB R190, R71, R190 ;  /* 0x000000be47be723e */ /* 0x000fe200000000ff */
[----:B------:R-:W-:Y:S06]  /*f070*/  @!P1 BRA `(.L_x_637) ;  /* 0x0000002c001c9947 */ /* 0x000fec0003800000 */
[----:B------:R-:W-:Y:S01]  /*f080*/  MOV R10, R43 ;  /* 0x0000002b000a7202 */ /* 0x000fe20000000f00 */
[----:B------:R-:W-:Y:S01]  /*f090*/  IMAD.MOV.U32 R11, RZ, RZ, R37 ;  /* 0x000000ffff0b7224 */ /* 0x000fe200078e0025 */
[----:B------:R-:W-:Y:S01]  /*f0a0*/  MOV R12, R157 ;  /* 0x0000009d000c7202 */ /* 0x000fe20000000f00 */
[----:B------:R-:W-:Y:S01]  /*f0b0*/  IMAD.MOV.U32 R4, RZ, RZ, R158 ;  /* 0x000000ffff047224 */ /* 0x000fe200078e009e */
        /* <DEDUP_REMOVED lines=31> */
[----:B------:R-:W-:-:S07]  /*f2b0*/  CS2R R88, SRZ ;  /* 0x0000000000587805 */ /* 0x000fce000001ff00 */
.L_x_649:
[----:B------:R-:W-:Y:S01]  /*f2c0*/  ISETP.NE.AND P1, PT, R12, 0x1, PT ;  /* 0x000000010c00780c */ /* 0x000fe20003f25270 */
[----:B------:R-:W-:Y:S05]  /*f2d0*/  YIELD ;  /* 0x0000000000007946 */ /* 0x000fea0003800000 */
[----:B------:R-:W-:Y:S02]  /*f2e0*/  SEL R5, RZ, 0x1, P1 ;  /* 0x00000001ff057807 */ /* 0x000fe40000800000 */
[----:B------:R-:W-:Y:S02]  /*f2f0*/  ISETP.NE.AND P1, PT, R195, RZ, PT ;  /* 0x000000ffc300720c */ /* 0x000fe40003f25270 */
[----:B------:R-:W-:-:S11]  /*f300*/  LOP3.LUT R158, R4, R5, RZ, 0x3c, !PT ;  /* 0x00000005049e7212 */ /* 0x000fd600078e3cff */
[----:B------:R-:W-:Y:S05]  /*f310*/  @P1 BRA `(.L_x_638) ;  /* 0x00000000003c1947 */ /* 0x000fea0003800000 */
[----:B------:R-:W-:Y:S05]  /*f320*/  @!P0 BRA `(.L_x_639) ;  /* 0x0000000000048947 */ /* 0x000fea0003800000 */
[----:B------:R-:W-:Y:S01]  /*f330*/  BPT.TRAP 0x1 ;  /* 0x000000040000795c */ /* 0x000fe20000300000 */
.L_x_639:
[----:B------:R-:W-:Y:S01]  /*f340*/  VIADD R5, R12, 0x1 ;  /* 0x000000010c057836 */ /* 0x000fe20000000000 */
[----:B------:R-:W-:-:S04]  /*f350*/  SHF.L.U32 R6, R158, 0x1f, RZ ;  /* 0x0000001f9e067819 */ /* 0x000fc800000006ff */
[----:B------:R-:W-:-:S04]  /*f360*/  ISETP.NE.AND P2, PT, R5, 0x2, PT ;  /* 0x000000020500780c */ /* 0x000fc80003f45270 */
[----:B------:R-:W-:-:S05]  /*f370*/  SEL R5, R5, RZ, P2 ;  /* 0x000000ff05057207 */ /* 0x000fca0001000000 */
[----:B------:R-:W-:-:S04]  /*f380*/  IMAD R5, R5, 0x8, R156 ;  /* 0x0000000805057824 */ /* 0x000fc800078e029c */
[----:B------:R0:W1:Y:S01]  /*f390*/  SYNCS.PHASECHK.TRANS64.TRYWAIT P2, [R5+URZ+0x28830], R6 ;  /* 0x02883006050075a7 */ /* 0x000062000804017f */
[----:B------:R-:W-:Y:S05]  /*f3a0*/  @!P0 BRA `(.L_x_640) ;  /* 0x0000000000048947 */ /* 0x000fea0003800000 */
[----:B------:R-:W-:Y:S01]  /*f3b0*/  BPT.TRAP 0x1 ;  /* 0x000000040000795c */ /* 0x000fe20000300000 */
.L_x_640:
[----:B------:R-:W-:Y:S04]  /*f3c0*/  BSSY B0, `(.L_x_638) ;  /* 0x0000004000007945 */ /* 0x000fe80003800000 */
[----:B-1----:R-:W-:Y:S05]  /*f3d0*/  @P2 BRA `(.L_x_641) ;  /* 0x0000000000082947 */ /* 0x002fea0003800000 */
[----:B------:R-:W1:Y:S02]  /*f3e0*/  SYNCS.PHASECHK.TRANS64.TRYWAIT P2, [R5+URZ+0x28830], R6 ;  /* 0x02883006050075a7 */ /* 0x000e64000804017f */
[----:B-1----:R-:W-:Y:S05]  /*f3f0*/  @!P2 BRA `(.L_x_642) ;  /* 0x000000e400d8a947 */ /* 0x002fea0003800000 */
.L_x_641:
[----:B------:R-:W-:Y:S05]  /*f400*/  BSYNC B0 ;  /* 0x0000000000007941 */ /* 0x000fea0003800000 */
.L_x_638:
[----:B01----:R-:W0:Y:S01]  /*f410*/  S2R R5, SR_TID.X ;  /* 0x0000000000057919 */ /* 0x003e220000002100 */
[----:B------:R-:W-:Y:S01]  /*f420*/  IADD3 R157, R12, 0x1, RZ ;  /* 0x000000010c9d7810 */ /* 0x000fe20007ffe0ff */
[----:B------:R-:W-:Y:S05]  /*f430*/  WARPSYNC.ALL ;  /* 0x0000000000007948 */ /* 0x000fea0003800000 */
[C---:B------:R-:W-:Y:S01]  /*f440*/  ISETP.NE.AND P2, PT, R157.reuse, 0x2, PT ;  /* 0x000000029d00780c */ /* 0x040fe20003f45270 */
[----:B------:R-:W-:Y:S02]  /*f450*/  IMAD.MOV.U32 R7, RZ, RZ, 0x40000040 ;  /* 0x40000040ff077424 */ /* 0x000fe400078e00ff */
[----:B------:R-:W-:Y:S01]  /*f460*/  IMAD.MOV.U32 R25, RZ, RZ, 0x40000040 ;  /* 0x40000040ff197424 */ /* 0x000fe200078e00ff */
[----:B------:R-:W-:Y:S01]  /*f470*/  SEL R157, R157, RZ, P2 ;  /* 0x000000ff9d9d7207 */ /* 0x000fe20001000000 */
[----:B------:R-:W-:Y:S01]  /*f480*/  IMAD.MOV.U32 R21, RZ, RZ, 0x40000040 ;  /* 0x40000040ff157424 */ /* 0x000fe200078e00ff */
[----:B------:R-:W-:Y:S01]  /*f490*/  R2UR UR7, R7 ;  /* 0x00000000070772ca */ /* 0x000fe200000e0000 */
[----:B------:R-:W-:Y:S01]  /*f4a0*/  IMAD.MOV.U32 R15, RZ, RZ, 0x40000040 ;  /* 0x40000040ff0f7424 */ /* 0x000fe200078e00ff */
[----:B------:R-:W-:Y:S01]  /*f4b0*/  R2UR UR15, R25 ;  /* 0x00000000190f72ca */ /* 0x000fe200000e0000 */
[----:B------:R-:W-:Y:S01]  /*f4c0*/  IMAD R6, R157, 0x800, R0 ;  /* 0x000008009d067824 */ /* 0x000fe200078e0200 */
[----:B------:R-:W-:-:S02]  /*f4d0*/  R2UR UR31, R25 ;  /* 0x00000000191f72ca */ /* 0x000fc400000e0000 */
[----:B------:R-:W-:Y:S01]  /*f4e0*/  R2UR UR11, R21 ;  /* 0x00000000150b72ca */ /* 0x000fe200000e0000 */
[C---:B------:R-:W-:Y:S01]  /*f4f0*/  VIADD R24, R6.reuse, 0x4 ;  /* 0x0000000406187836 */ /* 0x040fe20000000000 */
[C---:B------:R-:W-:Y:S02]  /*f500*/  R2UR UR6, R6.reuse ;  /* 0x00000000060672ca */ /* 0x040fe400000e0000 */
[----:B------:R-:W-:Y:S02]  /*f510*/  IADD3 R20, R6, 0x2, RZ ;  /* 0x0000000206147810 */ /* 0x000fe40007ffe0ff */
[----:B------:R-:W-:Y:S02]  /*f520*/  R2UR UR14, R24 ;  /* 0x00000000180e72ca */ /* 0x000fe400000e0000 */
[----:B------:R-:W-:Y:S02]  /*f530*/  IADD3 R24, R6, 0x404, RZ ;  /* 0x0000040406187810 */ /* 0x000fe40007ffe0ff */
[----:B------:R-:W-:-:S02]  /*f540*/  R2UR UR10, R20 ;  /* 0x00000000140a72ca */ /* 0x000fc400000e0000 */
[----:B------:R-:W-:Y:S02]  /*f550*/  R2UR UR30, R24 ;  /* 0x00000000181e72ca */ /* 0x000fe400000e0000 */
[----:B0-----:R-:W-:Y:S02]  /*f560*/  SHF.R.U32.HI R5, RZ, 0x7, R5 ;  /* 0x00000007ff057819 */ /* 0x001fe40000011605 */
[----:B------:R-:W-:Y:S02]  /*f570*/  IADD3 R14, R6, 0x6, RZ ;  /* 0x00000006060e7810 */ /* 0x000fe40007ffe0ff */
[----:B------:R-:W-:Y:S01]  /*f580*/  R2UR UR19, R15 ;  /* 0x000000000f1372ca */ /* 0x000fe200000e0000 */
[----:B------:R-:W-:Y:S01]  /*f590*/  VIADD R5, R5, 0x8 ;  /* 0x0000000805057836 */ /* 0x000fe20000000000 */
[----:B------:R-:W-:Y:S01]  /*f5a0*/  R2UR UR18, R14 ;  /* 0x000000000e1272ca */ /* 0x000fe200000e0000 */
[C---:B------:R-:W-:Y:S01]  /*f5b0*/  VIADD R14, R6.reuse, 0x402 ;  /* 0x00000402060e7836 */ /* 0x040fe20000000000 */
[C---:B------:R-:W-:Y:S01]  /*f5c0*/  IADD3 R20, R6.reuse, 0x400, RZ ;  /* 0x0000040006147810 */ /* 0x040fe20007ffe0ff */
[----:B------:R-:W-:Y:S01]  /*f5d0*/  VIADD R6, R6, 0x406 ;  /* 0x0000040606067836 */ /* 0x000fe20000000000 */
[----:B------:R0:W-:Y:S01]  /*f5e0*/  BAR.SYNC.DEFER_BLOCKING R5, 0x100 ;  /* 0x000400050000751d */ /* 0x0001e20000010000 */
[----:B------:R-:W-:-:S02]  /*f5f0*/  R2UR UR23, R21 ;  /* 0x00000000151772ca */ /* 0x000fc400000e0000 */
[----:B------:R-:W-:Y:S02]  /*f600*/  R2UR UR22, R20 ;  /* 0x00000000141672ca */ /* 0x000fe400000e0000 */
[----:B------:R-:W-:Y:S02]  /*f610*/  R2UR UR26, R14 ;  /* 0x000000000e1a72ca */ /* 0x000fe400000e0000 */
[----:B------:R-:W-:Y:S02]  /*f620*/  R2UR UR27, R15 ;  /* 0x000000000f1b72ca */ /* 0x000fe400000e0000 */
[----:B------:R-:W-:Y:S02]  /*f630*/  R2UR UR34, R6 ;  /* 0x00000000062272ca */ /* 0x000fe400000e0000 */
[----:B------:R-:W-:Y:S01]  /*f640*/  R2UR UR35, R7 ;  /* 0x00000000072372ca */ /* 0x000fe200000e0000 */
        /* <DEDUP_REMOVED lines=27> */
.L_x_644:
[----:B------:R-:W-:Y:S01]  /*f800*/  SHF.L.U32 R4, R4, 0x1f, RZ ;  /* 0x0000001f04047819 */ /* 0x000fe200000006ff */
[----:B------:R-:W-:-:S04]  /*f810*/  IMAD R5, R12, 0x8, R156 ;  /* 0x000000080c057824 */ /* 0x000fc800078e029c */
[----:B------:R0:W1:Y:S01]  /*f820*/  SYNCS.PHASECHK.TRANS64.TRYWAIT P1, [R5+URZ+0x28850], R4 ;  /* 0x02885004050075a7 */ /* 0x000062000802017f */
[----:B------:R-:W-:Y:S05]  /*f830*/  @!P0 BRA `(.L_x_645) ;  /* 0x0000000000048947 */ /* 0x000fea0003800000 */
[----:B------:R-:W-:Y:S01]  /*f840*/  BPT.TRAP 0x1 ;  /* 0x000000040000795c */ /* 0x000fe20000300000 */
.L_x_645:
[----:B-1----:R-:W-:Y:S05]  /*f850*/  @P1 BRA `(.L_x_643) ;  /* 0x0000000000081947 */ /* 0x002fea0003800000 */
[----:B------:R-:W1:Y:S02]  /*f860*/  SYNCS.PHASECHK.TRANS64.TRYWAIT P1, [R5+URZ+0x28850], R4 ;  /* 0x02885004050075a7 */ /* 0x000e64000802017f */
[----:B-1----:R-:W-:Y:S05]  /*f870*/  @!P1 BRA `(.L_x_646) ;  /* 0x000000e000cc9947 */ /* 0x002fea0003800000 */
.L_x_643:
[----:B01----:R-:W-:Y:S01]  /*f880*/  IADD3 R4, R156, 0x400, RZ ;  /* 0x000004009c047810 */ /* 0x003fe20007ffe0ff */
[----:B------:R-:W-:Y:S01]  /*f890*/  IMAD.MOV.U32 R5, RZ, RZ, 0x40000040 ;  /* 0x40000040ff057424 */ /* 0x000fe200078e00ff */
[----:B------:R-:W-:Y:S05]  /*f8a0*/  WARPSYNC.ALL ;  /* 0x0000000000007948 */ /* 0x000fea0003800000 */
[----:B------:R-:W-:Y:S01]  /*f8b0*/  SHF.R.U32.HI R4, RZ, 0x4, R4 ;  /* 0x00000004ff047819 */ /* 0x000fe20000011604 */
[----:B------:R-:W-:Y:S01]  /*f8c0*/  WARPGROUP.ARRIVE ;  /* 0x00000000000079c5 */ /* 0x000fe20000000000 */
[----:B------:R-:W-:Y:S01]  /*f8d0*/  R2UR UR7, R5 ;  /* 0x00000000050772ca */ /* 0x000fe200000e0000 */
[----:B------:R-:W-:Y:S01]  /*f8e0*/  IMAD.MOV.U32 R7, RZ, RZ, 0x40000040 ;  /* 0x40000040ff077424 */ /* 0x000fe200078e00ff */
[----:B------:R-:W-:Y:S01]  /*f8f0*/  LOP3.LUT R4, R4, 0x3fff, RZ, 0xc0, !PT ;  /* 0x00003fff04047812 */ /* 0x000fe200078ec0ff */
[----:B------:R-:W-:-:S02]  /*f900*/  IMAD.MOV.U32 R5, RZ, RZ, 0x40000040 ;  /* 0x40000040ff057424 */ /* 0x000fc400078e00ff */
[----:B------:R-:W0:Y:S01]  /*f910*/  S2R R13, SR_TID.X ;  /* 0x00000000000d7919 */ /* 0x000e220000002100 */
[----:B------:R-:W-:-:S05]  /*f920*/  LOP3.LUT R4, R4, 0x4000000, RZ, 0xfc, !PT ;  /* 0x0400000004047812 */ /* 0x000fca00078efcff */
[----:B------:R-:W-:-:S05]  /*f930*/  IMAD R4, R12, 0x800, R4 ;  /* 0x000008000c047824 */ /* 0x000fca00078e0204 */
[C---:B------:R-:W-:Y:S02]  /*f940*/  R2UR UR6, R4.reuse ;  /* 0x00000000040672ca */ /* 0x040fe400000e0000 */
[----:B------:R-:W-:-:S11]  /*f950*/  IADD3 R6, R4, 0x80, RZ ;  /* 0x0000008004067810 */ /* 0x000fd60007ffe0ff */
[----:B------:R-:W-:Y:S01]  /*f960*/  HGMMA.64x128x16.F32 R88, R160, gdesc[UR4].tnspB, R88, gsb0 ;  /* 0x41e00004a0587df0 */ /* 0x000fe20008000858 */
[----:B------:R-:W-:Y:S01]  /*f970*/  R2UR UR6, R6 ;  /* 0x00000000060672ca */ /* 0x000fe200000e0000 */
[----:B------:R-:W-:Y:S01]  /*f980*/  VIADD R6, R4, 0x100 ;  /* 0x0000010004067836 */ /* 0x000fe20000000000 */
[----:B------:R-:W-:Y:S02]  /*f990*/  R2UR UR7, R7 ;  /* 0x00000000070772ca */ /* 0x000fe400000e0000 */
[----:B------:R-:W-:Y:S02]  /*f9a0*/  MOV R7, 0x40000040 ;  /* 0x4000004000077802 */ /* 0x000fe40000000f00 */
[----:B0-----:R-:W-:Y:S01]  /*f9b0*/  SHF.R.U32.HI R13, RZ, 0x7, R13 ;  /* 0x00000007ff0d7819 */ /* 0x001fe2000001160d */
[----:B------:R-:W-:Y:S02]  /*f9c0*/  WARPGROUP.DEPBAR.LE gsb0, 0x0 ;  /* 0x00008000000079c5 */ /* 0x000fe40000010000 */
[----:B------:R-:W-:-:S06]  /*f9d0*/  WARPGROUP.ARRIVE ;  /* 0x00000000000079c5 */ /* 0x000fcc0000000000 */
[----:B------:R-:W-:Y:S01]  /*f9e0*/  HGMMA.64x128x16.F32 R88, R164, gdesc[UR4].tnspB, R88, gsb0 ;  /* 0x41e00004a4587df0 */ /* 0x000fe20008000858 */
[----:B------:R-:W-:Y:S01]  /*f9f0*/  R2UR UR6, R6 ;  /* 0x00000000060672ca */ /* 0x000fe200000e0000 */
[----:B------:R-:W-:Y:S01]  /*fa00*/  VIADD R6, R4, 0x180 ;  /* 0x0000018004067836 */ /* 0x000fe20000000000 */
[----:B------:R-:W-:Y:S01]  /*fa10*/  R2UR UR7, R7 ;  /* 0x00000000070772ca */ /* 0x000fe200000e0000 */
[----:B------:R-:W-:Y:S01]  /*fa20*/  IMAD.MOV.U32 R7, RZ, RZ, 0x40000040 ;  /* 0x40000040ff077424 */ /* 0x000fe200078e00ff */
[----:B------:R-:W-:Y:S02]  /*fa30*/  WARPGROUP.DEPBAR.LE gsb0, 0x0 ;  /* 0x00008000000079c5 */ /* 0x000fe40000010000 */
[----:B------:R-:W-:-:S09]  /*fa40*/  WARPGROUP.ARRIVE ;  /* 0x00000000000079c5 */ /* 0x000fd20000000000 */
[----:B------:R-:W-:Y:S01]  /*fa50*/  HGMMA.64x128x16.F32 R88, R168, gdesc[UR4].tnspB, R88, gsb0 ;  /* 0x41e00004a8587df0 */ /* 0x000fe20008000858 */
[----:B------:R-:W-:Y:S02]  /*fa60*/  R2UR UR6, R6 ;  /* 0x00000000060672ca */ /* 0x000fe400000e0000 */
[----:B------:R-:W-:Y:S01]  /*fa70*/  R2UR UR7, R7 ;  /* 0x00000000070772ca */ /* 0x000fe200000e0000 */
[----:B------:R-:W-:Y:S01]  /*fa80*/  IMAD.MOV.U32 R7, RZ, RZ, 0x40000040 ;  /* 0x40000040ff077424 */ /* 0x000fe200078e00ff */
[----:B------:R-:W-:Y:S01]  /*fa90*/  IADD3 R6, R4, 0x200, RZ ;  /* 0x0000020004067810 */ /* 0x000fe20007ffe0ff */
[----:B------:R-:W-:Y:S02]  /*faa0*/  WARPGROUP.DEPBAR.LE gsb0, 0x0 ;  /* 0x00008000000079c5 */ /* 0x000fe40000010000 */
[----:B------:R-:W-:-:S08]  /*fab0*/  WARPGROUP.ARRIVE ;  /* 0x00000000000079c5 */ /* 0x000fd00000000000 */
[----:B------:R-:W-:Y:S01]  /*fac0*/  HGMMA.64x128x16.F32 R88, R172, gdesc[UR4].tnspB, R88, gsb0 ;  /* 0x41e00004ac587df0 */ /* 0x000fe20008000858 */
[----:B------:R-:W-:Y:S01]  /*fad0*/  R2UR UR6, R6 ;  /* 0x00000000060672ca */ /* 0x000fe200000e0000 */
[----:B------:R-:W-:Y:S01]  /*fae0*/  VIADD R6, R4, 0x280 ;  /* 0x0000028004067836 */ /* 0x000fe20000000000 */
[----:B------:R-:W-:Y:S02]  /*faf0*/  R2UR UR7, R7 ;  /* 0x00000000070772ca */ /* 0x000fe400000e0000 */
[----:B------:R-:W-:Y:S01]  /*fb00*/  MOV R7, 0x40000040 ;  /* 0x4000004000077802 */ /* 0x000fe20000000f00 */
[----:B------:R-:W-:Y:S02]  /*fb10*/  WARPGROUP.DEPBAR.LE gsb0, 0x0 ;  /* 0x00008000000079c5 */ /* 0x000fe40000010000 */
[----:B------:R-:W-:-:S08]  /*fb20*/  WARPGROUP.ARRIVE ;  /* 0x00000000000079c5 */ /* 0x000fd00000000000 */
[----:B------:R-:W-:Y:S01]  /*fb30*/  HGMMA.64x128x16.F32 R88, R176, gdesc[UR4].tnspB, R88, gsb0 ;  /* 0x41e00004b0587df0 */ /* 0x000fe20008000858 */
[----:B------:R-:W-:Y:S01]  /*fb40*/  R2UR UR6, R6 ;  /* 0x00000000060672ca */ /* 0x000fe200000e0000 */
[C---:B------:R-:W-:Y:S01]  /*fb50*/  VIADD R6, R4.reuse, 0x300 ;  /* 0x0000030004067836 */ /* 0x040fe20000000000 */
[----:B------:R-:W-:Y:S01]  /*fb60*/  R2UR UR7, R7 ;  /* 0x00000000070772ca */ /* 0x000fe200000e0000 */
[----:B------:R-:W-:Y:S01]  /*fb70*/  IMAD.MOV.U32 R7, RZ, RZ, 0x40000040 ;  /* 0x40000040ff077424 */ /* 0x000fe200078e00ff */
[----:B------:R-:W-:Y:S01]  /*fb80*/  IADD3 R4, R4, 0x380, RZ ;  /* 0x0000038004047810 */ /* 0x000fe20007ffe0ff */
[----:B------:R-:W-:Y:S02]  /*fb90*/  WARPGROUP.DEPBAR.LE gsb0, 0x0 ;  /* 0x00008000000079c5 */ /* 0x000fe40000010000 */
[----:B------:R-:W-:-:S08]  /*fba0*/  WARPGROUP.ARRIVE ;  /* 0x00000000000079c5 */ /* 0x000fd00000000000 */
[----:B------:R-:W-:Y:S01]  /*fbb0*/  HGMMA.64x128x16.F32 R88, R180, gdesc[UR4].tnspB, R88, gsb0 ;  /* 0x41e00004b4587df0 */ /* 0x000fe20008000858 */
[----:B------:R-:W-:Y:S02]  /*fbc0*/  R2UR UR6, R6 ;  /* 0x00000000060672ca */ /* 0x000fe400000e0000 */
[----:B------:R-:W-:Y:S01]  /*fbd0*/  R2UR UR7, R7 ;  /* 0x00000000070772ca */ /* 0x000fe200000e0000 */
[----:B------:R-:W-:Y:S02]  /*fbe0*/  WARPGROUP.DEPBAR.LE gsb0, 0x0 ;  /* 0x00008000000079c5 */ /* 0x000fe40000010000 */
[----:B------:R-:W-:-:S10]  /*fbf0*/  WARPGROUP.ARRIVE ;  /* 0x00000000000079c5 */ /* 0x000fd40000000000 */
[----:B------:R-:W-:Y:S01]  /*fc00*/  HGMMA.64x128x16.F32 R88, R184, gdesc[UR4].tnspB, R88, gsb0 ;  /* 0x41e00004b8587df0 */ /* 0x000fe20008000858 */
[----:B------:R-:W-:Y:S02]  /*fc10*/  R2UR UR6, R4 ;  /* 0x00000000040672ca */ /* 0x000fe400000e0000 */
[----:B------:R-:W-:Y:S02]  /*fc20*/  R2UR UR7, R5 ;  /* 0x00000000050772ca */ /* 0x000fe400000e0000 */
[----:B------:R-:W-:Y:S01]  /*fc30*/  IADD3 R4, -R13, 0xb, RZ ;  /* 0x0000000b0d047810 */ /* 0x000fe20007ffe1ff */
[----:B------:R-:W-:Y:S02]  /*fc40*/  WARPGROUP.DEPBAR.LE gsb0, 0x0 ;  /* 0x00008000000079c5 */ /* 0x000fe40000010000 */
[----:B------:R-:W-:-:S08]  /*fc50*/  WARPGROUP.ARRIVE ;  /* 0x00000000000079c5 */ /* 0x000fd00000000000 */
[----:B------:R-:W-:Y:S03]  /*fc60*/  HGMMA.64x128x16.F32 R88, R188, gdesc[UR4].tnspB, R88, gsb0 ;  /* 0x41e00004bc587df0 */ /* 0x000fe60008000858 */
[----:B------:R-:W-:Y:S02]  /*fc70*/  WARPGROUP.DEPBAR.LE gsb0, 0x0 ;  /* 0x00008000000079c5 */ /* 0x000fe40000010000 */
[----:B------:R0:W-:Y:S06]  /*fc80*/  BAR.ARV R4, 0x100 ;  /* 0x000400040000751d */ /* 0x0001ec0000002000 */
[----:B------:R-:W-:Y:S05]  /*fc90*/  @!P0 BRA `(.L_x_647) ;  /* 0x0000000000048947 */ /* 0x000fea0003800000 */
[----:B------:R-:W-:Y:S01]  /*fca0*/  BPT.TRAP 0x1 ;  /* 0x000000040000795c */ /* 0x000fe20000300000 */
.L_x_647:
        /* <DEDUP_REMOVED lines=72> */
[----:B------:R-:W-:-:S06]  /*10130*/  UMOV UR46, UR44 ;  /* 0x0000002c002e7c82 */ /* 0x000fcc0008000000 */
        /* <DEDUP_REMOVED lines=11> */
[----:B0-----:R-:W-:Y:S01]  /*101f0*/  FMNMX.FTZ R37, R27, R70, !PT ;  /* 0x000000461b257209 */ /* 0x001fe20007810000 */
[----:B------:R-:W-:Y:S01]  /*10200*/  FMUL.FTZ R70, R77, UR45 ;  /* 0x0000002d4d467c20 */ /* 0x000fe20008410000 */
[----:B------:R-:W-:-:S05]  /*10210*/  FMUL.FTZ R77, R84, UR45 ;  /* 0x0000002d544d7c20 */ /* 0x000fca0008410000 */
        /* <DEDUP_REMOVED lines=15> */
[----:B--2---:R-:W-:Y:S01]  /*10310*/  FMNMX.FTZ R37, R35, R72, !PT ;  /* 0x0000004823257209 */ /* 0x004fe20007810000 */
[----:B------:R-:W-:Y:S01]  /*10320*/  FMUL.FTZ R72, R79, UR45 ;  /* 0x0000002d4f487c20 */ /* 0x000fe20008410000 */
[----:B------:R-:W-:-:S05]  /*10330*/  FMUL.FTZ R79, R86, UR45 ;  /* 0x0000002d564f7c20 */ /* 0x000fca0008410000 */
        /* <DEDUP_REMOVED lines=15> */
[----:B-1----:R-:W-:Y:S01]  /*10430*/  FMNMX.FTZ R37, R45, R74, !PT ;  /* 0x0000004a2d257209 */ /* 0x002fe20007810000 */
[----:B------:R-:W-:-:S06]  /*10440*/  FMUL.FTZ R74, R81, UR45 ;  /* 0x0000002d514a7c20 */ /* 0x000fcc0008410000 */
        /* <DEDUP_REMOVED lines=16> */
[----:B------:R-:W-:-:S06]  /*10550*/  FMUL.FTZ R76, R83, UR45 ;  /* 0x0000002d534c7c20 */ /* 0x000fcc0008410000 */
        /* <DEDUP_REMOVED lines=16> */
[----:B------:R-:W-:-:S06]  /*10660*/  FMUL.FTZ R78, R85, UR45 ;  /* 0x0000002d554e7c20 */ /* 0x000fcc0008410000 */
        /* <DEDUP_REMOVED lines=35> */
[----:B--2---:R-:W-:-:S03]  /*108a0*/  FMNMX.FTZ R43, R79, R84, !PT ;  /* 0x000000544f2b7209 */ /* 0x004fc60007810000 */
[----:B------:R-:W1:Y:S01]  /*108b0*/  SHFL.BFLY PT, R84, R81, 0x2, 0x1f ;  /* 0x0c401f0051547f89 */ /* 0x000e6200000e0000 */
[----:B0-----:R-:W-:-:S05]  /*108c0*/  FMNMX.FTZ R82, R80, R43, !PT ;  /* 0x0000002b50527209 */ /* 0x001fca0007810000 */
[----:B------:R-:W0:Y:S01]  /*108d0*/  SHFL.BFLY PT, R37, R82, 0x2, 0x1f ;  /* 0x0c401f0052257f89 */ /* 0x000e2200000e0000 */
[----:B-1----:R-:W-:Y:S02]  /*108e0*/  FMNMX.FTZ R84, R81, R84, !PT ;  /* 0x0000005451547209 */ /* 0x002fe40007810000 */
[----:B0-----:R-:W-:-:S03]  /*108f0*/  FMNMX.FTZ R83, R82, R37, !PT ;  /* 0x0000002552537209 */ /* 0x001fc60007810000 */
[----:B------:R-:W0:Y:S04]  /*10900*/  SHFL.BFLY PT, R37, R84, 0x1, 0x1f ;  /* 0x0c201f0054257f89 */ /* 0x000e2800000e0000 */
[----:B------:R-:W1:Y:S01]  /*10910*/  SHFL.BFLY PT, R86, R83, 0x1, 0x1f ;  /* 0x0c201f0053567f89 */ /* 0x000e6200000e0000 */
[----:B0-----:R-:W-:Y:S02]  /*10920*/  FMNMX.FTZ R37, R84, R37, !PT ;  /* 0x0000002554257209 */ /* 0x001fe40007810000 */
[----:B-1----:R-:W-:-:S03]  /*10930*/  FMNMX.FTZ R43, R83, R86, !PT ;  /* 0x00000056532b7209 */ /* 0x002fc60007810000 */
[C---:B------:R-:W-:Y:S01]  /*10940*/  FMUL.FTZ R81, R37.reuse, UR46 ;  /* 0x0000002e25517c20 */ /* 0x040fe20008410000 */
[----:B------:R-:W-:-:S03]  /*10950*/  FADD.FTZ R11, -R37, R11 ;  /* 0x0000000b250b7221 */ /* 0x000fc60000010100 */
[--C-:B------:R-:W-:Y:S01]  /*10960*/  FFMA.FTZ R168, R31, UR46, -R81.reuse ;  /* 0x0000002e1fa87c23 */ /* 0x100fe20008010851 */
[--C-:B------:R-:W-:Y:S01]  /*10970*/  FFMA.FTZ R31, R41, UR46, -R81.reuse ;  /* 0x0000002e291f7c23 */ /* 0x100fe20008010851 */
[C---:B------:R-:W-:Y:S01]  /*10980*/  FADD.FTZ R10, -R43.reuse, R10 ;  /* 0x0000000a2b0a7221 */ /* 0x040fe20000010100 */
[----:B------:R-:W-:Y:S01]  /*10990*/  FMUL.FTZ R41, R43, UR46 ;  /* 0x0000002e2b297c20 */ /* 0x000fe20008410000 */
[----:B------:R-:W-:Y:S01]  /*109a0*/  FMUL.FTZ R11, R11, UR46 ;  /* 0x0000002e0b0b7c20 */ /* 0x000fe20008410000 */
[----:B------:R-:W-:Y:S01]  /*109b0*/  FFMA.FTZ R160, R4, UR46, -R81 ;  /* 0x0000002e04a07c23 */ /* 0x000fe20008010851 */
[----:B------:R-:W-:Y:S01]  /*109c0*/  FMUL.FTZ R10, R10, UR46 ;  /* 0x0000002e0a0a7c20 */ /* 0x000fe20008410000 */
[----:B------:R-:W-:Y:S01]  /*109d0*/  FFMA.FTZ R161, R6, UR46, -R41 ;  /* 0x0000002e06a17c23 */ /* 0x000fe20008010829 */
[--C-:B------:R-:W-:Y:S01]  /*109e0*/  FFMA.FTZ R86, R5, UR46, -R81.reuse ;  /* 0x0000002e05567c23 */ /* 0x100fe20008010851 */
[----:B------:R-:W-:Y:S01]  /*109f0*/  FFMA.FTZ R176, R49, UR46, -R81 ;  /* 0x0000002e31b07c23 */ /* 0x000fe20008010851 */
[----:B------:R-:W-:Y:S01]  /*10a00*/  FFMA.FTZ R49, R7, UR46, -R41 ;  /* 0x0000002e07317c23 */ /* 0x000fe20008010829 */
[----:B------:R-:W-:Y:S01]  /*10a10*/  MUFU.EX2 R11, R11 ;  /* 0x0000000b000b7308 */ /* 0x000fe20000000800 */
[----:B------:R-:W-:Y:S01]  /*10a20*/  FFMA.FTZ R162, R13, UR46, -R81 ;  /* 0x0000002e0da27c23 */ /* 0x000fe20008010851 */
[----:B------:R-:W-:Y:S01]  /*10a30*/  FFMA.FTZ R163, R15, UR46, -R41 ;  /* 0x0000002e0fa37c23 */ /* 0x000fe20008010829 */
[--C-:B------:R-:W-:Y:S01]  /*10a40*/  FFMA.FTZ R83, R28, UR46, -R81.reuse ;  /* 0x0000002e1c537c23 */ /* 0x100fe20008010851 */
[--C-:B------:R-:W-:Y:S01]  /*10a50*/  FFMA.FTZ R85, R14, UR46, -R81.reuse ;  /* 0x0000002e0e557c23 */ /* 0x100fe20008010851 */
[----:B------:R-:W-:Y:S01]  /*10a60*/  FFMA.FTZ R28, R46, UR46, -R81 ;  /* 0x0000002e2e1c7c23 */ /* 0x000fe20008010851 */
[----:B------:R-:W-:Y:S01]  /*10a70*/  FFMA.FTZ R46, R20, UR46, -R41 ;  /* 0x0000002e142e7c23 */ /* 0x000fe20008010829 */
[----:B------:R-:W-:Y:S01]  /*10a80*/  FFMA.FTZ R164, R21, UR46, -R81 ;  /* 0x0000002e15a47c23 */ /* 0x000fe20008010851 */
[----:B------:R-:W0:Y:S01]  /*10a90*/  MUFU.EX2 R160, R160 ;  /* 0x000000a000a07308 */ /* 0x000e220000000800 */
[----:B------:R-:W-:Y:S01]  /*10aa0*/  FFMA.FTZ R165, R25, UR46, -R41 ;  /* 0x0000002e19a57c23 */ /* 0x000fe20008010829 */
[--C-:B------:R-:W-:Y:S01]  /*10ab0*/  FFMA.FTZ R84, R24, UR46, -R81.reuse ;  /* 0x0000002e18547c23 */ /* 0x100fe20008010851 */
[----:B------:R-:W-:Y:S01]  /*10ac0*/  FFMA.FTZ R174, R45, UR46, -R81 ;  /* 0x0000002e2dae7c23 */ /* 0x000fe20008010851 */
[----:B------:R-:W-:Y:S01]  /*10ad0*/  FFMA.FTZ R45, R26, UR46, -R41 ;  /* 0x0000002e1a2d7c23 */ /* 0x000fe20008010829 */
[----:B------:R-:W-:Y:S01]  /*10ae0*/  FFMA.FTZ R166, R27, UR46, -R81 ;  /* 0x0000002e1ba67c23 */ /* 0x000fe20008010851 */
[----:B------:R-:W-:Y:S01]  /*10af0*/  FFMA.FTZ R167, R29, UR46, -R41 ;  /* 0x0000002e1da77c23 */ /* 0x000fe20008010829 */
[----:B------:R-:W-:Y:S01]  /*10b00*/  FFMA.FTZ R172, R40, UR46, -R81 ;  /* 0x0000002e28ac7c23 */ /* 0x000fe20008010851 */
[----:B------:R-:W-:Y:S01]  /*10b10*/  MUFU.EX2 R10, R10 ;  /* 0x0000000a000a7308 */ /* 0x000fe20000000800 */
[--C-:B------:R-:W-:Y:S01]  /*10b20*/  FFMA.FTZ R40, R30, UR46, -R41.reuse ;  /* 0x0000002e1e287c23 */ /* 0x100fe20008010829 */
[----:B------:R-:W-:Y:S01]  /*10b30*/  FFMA.FTZ R169, R33, UR46, -R41 ;  /* 0x0000002e21a97c23 */ /* 0x000fe20008010829 */
[--C-:B------:R-:W-:Y:S01]  /*10b40*/  FFMA.FTZ R82, R32, UR46, -R81.reuse ;  /* 0x0000002e20527c23 */ /* 0x100fe20008010851 */
[----:B------:R-:W-:Y:S01]  /*10b50*/  FFMA.FTZ R32, R36, UR46, -R81 ;  /* 0x0000002e24207c23 */ /* 0x000fe20008010851 */
[----:B------:R-:W-:Y:S01]  /*10b60*/  FFMA.FTZ R36, R34, UR46, -R41 ;  /* 0x0000002e22247c23 */ /* 0x000fe20008010829 */
[----:B------:R-:W-:Y:S01]  /*10b70*/  FFMA.FTZ R170, R35, UR46, -R81 ;  /* 0x0000002e23aa7c23 */ /* 0x000fe20008010851 */
[--C-:B------:R-:W-:Y:S01]  /*10b80*/  FFMA.FTZ R171, R38, UR46, -R41.reuse ;  /* 0x0000002e26ab7c23 */ /* 0x100fe20008010829 */
[----:B------:R-:W1:Y:S01]  /*10b90*/  MUFU.EX2 R161, R161 ;  /* 0x000000a100a17308 */ /* 0x000e620000000800 */
[----:B0-----:R-:W-:Y:S01]  /*10ba0*/  FFMA.FTZ R3, R11, R3, R160 ;  /* 0x000000030b037223 */ /* 0x001fe200000100a0 */
[--C-:B------:R-:W-:Y:S01]  /*10bb0*/  FFMA.FTZ R34, R39, UR46, -R41.reuse ;  /* 0x0000002e27227c23 */ /* 0x100fe20008010829 */
[--C-:B------:R-:W-:Y:S01]  /*10bc0*/  FFMA.FTZ R173, R42, UR46, -R41.reuse ;  /* 0x0000002e2aad7c23 */ /* 0x100fe20008010829 */
[--C-:B------:R-:W-:Y:S01]  /*10bd0*/  FFMA.FTZ R33, R44, UR46, -R41.reuse ;  /* 0x0000002e2c217c23 */ /* 0x100fe20008010829 */
[--C-:B------:R-:W-:Y:S01]  /*10be0*/  FFMA.FTZ R175, R47, UR46, -R41.reuse ;  /* 0x0000002e2faf7c23 */ /* 0x100fe20008010829 */
[--C-:B------:R-:W-:Y:S01]  /*10bf0*/  FFMA.FTZ R30, R48, UR46, -R41.reuse ;  /* 0x0000002e301e7c23 */ /* 0x100fe20008010829 */
[----:B------:R-:W-:Y:S01]  /*10c00*/  FFMA.FTZ R177, R51, UR46, -R41 ;  /* 0x0000002e33b17c23 */ /* 0x000fe20008010829 */
[----:B------:R-:W0:Y:S01]  /*10c10*/  MUFU.EX2 R86, R86 ;  /* 0x0000005600567308 */ /* 0x000e220000000800 */
[----:B------:R-:W-:Y:S01]  /*10c20*/  FFMA.FTZ R27, R50, UR46, -R81 ;  /* 0x0000002e321b7c23 */ /* 0x000fe20008010851 */
[----:B------:R-:W-:Y:S01]  /*10c30*/  FFMA.FTZ R29, R52, UR46, -R41 ;  /* 0x0000002e341d7c23 */ /* 0x000fe20008010829 */
[----:B------:R-:W-:Y:S01]  /*10c40*/  FFMA.FTZ R178, R53, UR46, -R81 ;  /* 0x0000002e35b27c23 */ /* 0x000fe20008010851 */
[----:B------:R-:W-:Y:S01]  /*10c50*/  FFMA.FTZ R179, R55, UR46, -R41 ;  /* 0x0000002e37b37c23 */ /* 0x000fe20008010829 */
[----:B------:R-:W-:Y:S01]  /*10c60*/  FFMA.FTZ R24, R54, UR46, -R81 ;  /* 0x0000002e36187c23 */ /* 0x000fe20008010851 */
[----:B------:R-:W-:Y:S01]  /*10c70*/  FFMA.FTZ R26, R56, UR46, -R41 ;  /* 0x0000002e381a7c23 */ /* 0x000fe20008010829 */
[----:B------:R-:W-:Y:S01]  /*10c80*/  FFMA.FTZ R180, R57, UR46, -R81 ;  /* 0x0000002e39b47c23 */ /* 0x000fe20008010851 */
[----:B------:R-:W2:Y:S01]  /*10c90*/  MUFU.EX2 R49, R49 ;  /* 0x0000003100317308 */ /* 0x000ea20000000800 */
[----:B-1----:R-:W-:Y:S01]  /*10ca0*/  FFMA.FTZ R8, R10, R8, R161 ;  /* 0x000000080a087223 */ /* 0x002fe200000100a1 */
[----:B------:R-:W-:Y:S01]  /*10cb0*/  FFMA.FTZ R181, R59, UR46, -R41 ;  /* 0x0000002e3bb57c23 */ /* 0x000fe20008010829 */
[----:B------:R-:W-:Y:S01]  /*10cc0*/  FFMA.FTZ R21, R58, UR46, -R81 ;  /* 0x0000002e3a157c23 */ /* 0x000fe20008010851 */
[----:B------:R-:W-:Y:S01]  /*10cd0*/  FFMA.FTZ R25, R60, UR46, -R41 ;  /* 0x0000002e3c197c23 */ /* 0x000fe20008010829 */
[----:B------:R-:W-:Y:S01]  /*10ce0*/  FFMA.FTZ R182, R61, UR46, -R81 ;  /* 0x0000002e3db67c23 */ /* 0x000fe20008010851 */
[----:B------:R-:W-:Y:S01]  /*10cf0*/  FFMA.FTZ R183, R63, UR46, -R41 ;  /* 0x0000002e3fb77c23 */ /* 0x000fe20008010829 */
[----:B------:R-:W-:Y:S01]  /*10d00*/  FFMA.FTZ R14, R62, UR46, -R81 ;  /* 0x0000002e3e0e7c23 */ /* 0x000fe20008010851 */
[----:B------:R-:W1:Y:S01]  /*10d10*/  MUFU.EX2 R162, R162 ;  /* 0x000000a200a27308 */ /* 0x000e620000000800 */
[----:B0-----:R-:W-:Y:S01]  /*10d20*/  FADD.FTZ R3, R86, R3 ;  /* 0x0000000356037221 */ /* 0x001fe20000010000 */
[----:B------:R-:W-:Y:S01]  /*10d30*/  FFMA.FTZ R20, R64, UR46, -R41 ;  /* 0x0000002e40147c23 */ /* 0x000fe20008010829 */
[----:B------:R-:W-:Y:S01]  /*10d40*/  FFMA.FTZ R184, R65, UR46, -R81 ;  /* 0x0000002e41b87c23 */ /* 0x000fe20008010851 */
[----:B------:R-:W-:Y:S01]  /*10d50*/  FFMA.FTZ R185, R67, UR46, -R41 ;  /* 0x0000002e43b97c23 */ /* 0x000fe20008010829 */
[----:B------:R-:W-:Y:S01]  /*10d60*/  FFMA.FTZ R13, R66, UR46, -R81 ;  /* 0x0000002e420d7c23 */ /* 0x000fe20008010851 */
[----:B------:R-:W-:Y:S01]  /*10d70*/  FFMA.FTZ R15, R68, UR46, -R41 ;  /* 0x0000002e440f7c23 */ /* 0x000fe20008010829 */
[----:B------:R-:W-:Y:S01]  /*10d80*/  FFMA.FTZ R186, R69, UR46, -R81 ;  /* 0x0000002e45ba7c23 */ /* 0x000fe20008010851 */
[----:B------:R-:W0:Y:S01]  /*10d90*/  MUFU.EX2 R163, R163 ;  /* 0x000000a300a37308 */ /* 0x000e220000000800 */
[----:B--2---:R-:W-:Y:S01]  /*10da0*/  FADD.FTZ R8, R49, R8 ;  /* 0x0000000831087221 */ /* 0x004fe20000010000 */
[----:B------:R-:W-:Y:S01]  /*10db0*/  FFMA.FTZ R187, R71, UR46, -R41 ;  /* 0x0000002e47bb7c23 */ /* 0x000fe20008010829 */
[--C-:B------:R-:W-:Y:S01]  /*10dc0*/  FFMA.FTZ R5, R70, UR46, -R81.reuse ;  /* 0x0000002e46057c23 */ /* 0x100fe20008010851 */
[----:B------:R-:W-:Y:S01]  /*10dd0*/  FFMA.FTZ R188, R73, UR46, -R81 ;  /* 0x0000002e49bc7c23 */ /* 0x000fe20008010851 */
[----:B------:R-:W-:Y:S01]  /*10de0*/  FFMA.FTZ R189, R75, UR46, -R41 ;  /* 0x0000002e4bbd7c23 */ /* 0x000fe20008010829 */
[----:B------:R-:W-:Y:S01]  /*10df0*/  FFMA.FTZ R4, R74, UR46, -R81 ;  /* 0x0000002e4a047c23 */ /* 0x000fe20008010851 */
[----:B------:R-:W-:Y:S01]  /*10e00*/  IMAD R42, R157, 0x8, R156 ;  /* 0x000000089d2a7824 */ /* 0x000fe200078e029c */
[----:B------:R-:W2:Y:S01]  /*10e10*/  MUFU.EX2 R85, R85 ;  /* 0x0000005500557308 */ /* 0x000ea20000000800 */
[----:B-1----:R-:W-:Y:S01]  /*10e20*/  FADD.FTZ R6, R162, R3 ;  /* 0x00000003a2067221 */ /* 0x002fe20000010000 */
[----:B------:R-:W-:Y:S01]  /*10e30*/  FFMA.FTZ R190, R77, UR46, -R81 ;  /* 0x0000002e4dbe7c23 */ /* 0x000fe20008010851 */
[----:B------:R-:W-:Y:S01]  /*10e40*/  FFMA.FTZ R191, R79, UR46, -R41 ;  /* 0x0000002e4fbf7c23 */ /* 0x000fe20008010829 */
[----:B------:R-:W-:Y:S01]  /*10e50*/  MOV R44, UR38 ;  /* 0x00000026002c7c02 */ /* 0x000fe20008000f00 */
[----:B------:R-:W-:-:S03]  /*10e60*/  FFMA.FTZ R35, R78, UR46, -R81 ;  /* 0x0000002e4e237c23 */ /* 0x000fc60008010851 */
        /* <DEDUP_REMOVED lines=54> */
[----:B------:R-:W-:-:S06]  /*111d0*/  FFMA.FTZ R7, R72, UR46, -R41 ;  /* 0x0000002e48077c23 */ /* 0x000fcc0008010829 */
        /* <DEDUP_REMOVED lines=34> */
[----:B--2---:R-:W-:Y:S01]  /*11400*/  FADD.FTZ R38, R184, R3 ;  /* 0x00000003b8267221 */ /* 0x004fe20000010000 */
[----:B------:R-:W-:-:S05]  /*11410*/  VIADD R3, R42, 0x28840 ;  /* 0x000288402a037836 */ /* 0x000fca0000000000 */
[----:B------:R-:W-:Y:S01]  /*11420*/  PRMT R3, R44, 0x654, R3 ;  /* 0x000006542c037816 */ /* 0x000fe20000000003 */
[----:B------:R-:W2:Y:S01]  /*11430*/  MUFU.EX2 R15, R15 ;  /* 0x0000000f000f7308 */ /* 0x000ea20000000800 */
[----:B-1----:R-:W-:Y:S02]  /*11440*/  FADD.FTZ R8, R185, R8 ;  /* 0x00000008b9087221 */ /* 0x002fe40000010000 */
[----:B------:R1:W-:Y:S05]  /*11450*/  SYNCS.ARRIVE.TRANS64.RED.A1T0 RZ, [R3+URZ], RZ ;  /* 0x000000ff03ff79a7 */ /* 0x0003ea000810043f */
[----:B------:R-:W3:Y:S01]  /*11460*/  MUFU.EX2 R186, R186 ;  /* 0x000000ba00ba7308 */ /* 0x000ee20000000800 */
[----:B0-----:R-:W-:Y:S01]  /*11470*/  FADD.FTZ R39, R13, R38 ;  /* 0x000000260d277221 */ /* 0x001fe20000010000 */
[----:B------:R-:W-:-:S06]  /*11480*/  FFMA.FTZ R38, R80, UR46, -R41 ;  /* 0x0000002e50267c23 */ /* 0x000fcc0008010829 */
[----:B------:R-:W0:Y:S01]  /*11490*/  MUFU.EX2 R187, R187 ;  /* 0x000000bb00bb7308 */ /* 0x000e220000000800 */
[----:B--2---:R-:W-:-:S07]  /*114a0*/  FADD.FTZ R8, R15, R8 ;  /* 0x000000080f087221 */ /* 0x004fce0000010000 */
[----:B------:R-:W1:Y:S01]  /*114b0*/  MUFU.EX2 R5, R5 ;  /* 0x0000000500057308 */ /* 0x000e620000000800 */
[----:B---3--:R-:W-:-:S07]  /*114c0*/  FADD.FTZ R42, R186, R39 ;  /* 0x00000027ba2a7221 */ /* 0x008fce0000010000 */
        /* <DEDUP_REMOVED lines=18> */
[----:B0-----:R-:W-:-:S03]  /*115f0*/  FADD.FTZ R3, R35, R42 ;  /* 0x0000002a23037221 */ /* 0x001fc60000010000 */
[----:B-1----:R-:W-:Y:S01]  /*11600*/  FADD.FTZ R8, R38, R39 ;  /* 0x0000002726087221 */ /* 0x002fe20000010000 */
[----:B------:R-:W-:Y:S06]  /*11610*/  @!P0 BRA `(.L_x_648) ;  /* 0x0000000000048947 */ /* 0x000fec0003800000 */
[----:B------:R-:W-:Y:S01]  /*11620*/  BPT.TRAP 0x1 ;  /* 0x000000040000795c */ /* 0x000fe20000300000 */
.L_x_648:
[----:B------:R-:W-:Y:S01]  /*11630*/  IMAD R12, R12, 0x8, R156 ;  /* 0x000000080c0c7824 */ /* 0x000fe200078e029c */
[----:B------:R-:W-:Y:S01]  /*11640*/  ISETP.GT.AND P1, PT, R9, R194, PT ;  /* 0x000000c20900720c */ /* 0x000fe20003f24270 */
[-C--:B------:R-:W-:Y:S01]  /*11650*/  FMUL.FTZ R88, R88, R11.reuse ;  /* 0x0000000b58587220 */ /* 0x080fe20000410000 */
[----:B------:R-:W-:Y:S01]  /*11660*/  MOV R39, UR38 ;  /* 0x0000002600277c02 */ /* 0x000fe20008000f00 */
[----:B------:R-:W-:Y:S01]  /*11670*/  VIADD R12, R12, 0x28860 ;  /* 0x000288600c0c7836 */ /* 0x000fe20000000000 */
[----:B------:R-:W-:Y:S01]  /*11680*/  F2FP.F16.F32.PACK_AB R188, R4, R188 ;  /* 0x000000bc04bc723e */ /* 0x000fe200000000ff */
[-C--:B------:R-:W-:Y:S01]  /*11690*/  FMUL.FTZ R89, R89, R11.reuse ;  /* 0x0000000b59597220 */ /* 0x080fe20000410000 */
[-C--:B------:R-:W-:Y:S01]  /*116a0*/  FMUL.FTZ R92, R92, R11.reuse ;  /* 0x0000000b5c5c7220 */ /* 0x080fe20000410000 */
[-C--:B------:R-:W-:Y:S01]  /*116b0*/  FMUL.FTZ R93, R93, R11.reuse ;  /* 0x0000000b5d5d7220 */ /* 0x080fe20000410000 */
[----:B------:R-:W-:Y:S01]  /*116c0*/  PRMT R12, R39, 0x654, R12 ;  /* 0x00000654270c7816 */ /* 0x000fe2000000000c */
[-C--:B------:R-:W-:Y:S01]  /*116d0*/  FMUL.FTZ R96, R96, R11.reuse ;  /* 0x0000000b60607220 */ /* 0x080fe20000410000 */
[-C--:B------:R-:W-:Y:S01]  /*116e0*/  FMUL.FTZ R97, R97, R11.reuse ;  /* 0x0000000b61617220 */ /* 0x080fe20000410000 */
[-C--:B------:R-:W-:Y:S01]  /*116f0*/  FMUL.FTZ R100, R100, R11.reuse ;  /* 0x0000000b64647220 */ /* 0x080fe20000410000 */
[----:B------:R0:W-:Y:S01]  /*11700*/  SYNCS.ARRIVE.TRANS64.RED.A1T0 RZ, [R12+URZ], RZ ;  /* 0x000000ff0cff79a7 */ /* 0x0001e2000810043f */
        /* <DEDUP_REMOVED lines=91> */
[----:B------:R-:W-:Y:S02]  /*11cc0*/  MOV R10, R43 ;  /* 0x0000002b000a7202 */ /* 0x000fe40000000f00 */
[----:B0-----:R-:W-:Y:S01]  /*11cd0*/  MOV R12, R157 ;  /* 0x0000009d000c7202 */ /* 0x001fe20000000f00 */
[----:B------:R-:W-:Y:S06]  /*11ce0*/  @P1 BRA `(.L_x_649) ;  /* 0xffffffd400741947 */ /* 0x000fec000383ffff */
.L_x_637:
[----:B------:R-:W-:Y:S05]  /*11cf0*/  WARPSYNC.ALL ;  /* 0x0000000000007948 */ /* 0x000fea0003800000 */
[----:B------:R-:W-:Y:S06]  /*11d00*/  BAR.ARV 0x8, 0x180 ;  /* 0x0206000000007b1d */ /* 0x000fec0000002000 */
[----:B------:R-:W-:Y:S05]  /*11d10*/  @!P0 BRA `(.L_x_650) ;  /* 0x0000000000048947 */ /* 0x000fea0003800000 */
[----:B------:R-:W-:Y:S01]  /*11d20*/  BPT.TRAP 0x1 ;  /* 0x000000040000795c */ /* 0x000fe20000300000 */
.L_x_650:
[----:B------:R-:W-:Y:S01]  /*11d30*/  IMAD R9, R157, 0x8, R156 ;  /* 0x000000089d097824 */ /* 0x000fe200078e029c */
[----:B------:R-:W-:-:S04]  /*11d40*/  SHF.L.U32 R0, R158, 0x1f, RZ ;  /* 0x0000001f9e007819 */ /* 0x000fc800000006ff */
[----:B------:R0:W1:Y:S01]  /*11d50*/  SYNCS.PHASECHK.TRANS64.TRYWAIT P1, [R9+URZ+0x28850], R0 ;  /* 0x02885000090075a7 */ /* 0x000062000802017f */
[----:B------:R-:W-:Y:S05]  /*11d60*/  @!P0 BRA `(.L_x_651) ;  /* 0x0000000000048947 */ /* 0x000fea0003800000 */
[----:B------:R-:W-:Y:S01]  /*11d70*/  BPT.TRAP 0x1 ;  /* 0x000000040000795c */ /* 0x000fe20000300000 */
.L_x_651:
[----:B------:R-:W-:-:S05]  /*11d80*/  VIADD R156, R156, 0x400 ;  /* 0x000004009c9c7836 */ /* 0x000fca0000000000 */
[----:B------:R-:W-:-:S04]  /*11d90*/  SHF.R.U32.HI R156, RZ, 0x4, R156 ;  /* 0x00000004ff9c7819 */ /* 0x000fc8000001169c */
[----:B------:R-:W-:-:S04]  /*11da0*/  LOP3.LUT R156, R156, 0x3fff, RZ, 0xc0, !PT ;  /* 0x00003fff9c9c7812 */ /* 0x000fc800078ec0ff */
[----:B------:R-:W-:Y:S01]  /*11db0*/  LOP3.LUT R156, R156, 0x4000000, RZ, 0xfc, !PT ;  /* 0x040000009c9c7812 */ /* 0x000fe200078efcff */
[----:B-1----:R-:W-:Y:S06]  /*11dc0*/  @P1 BRA `(.L_x_652) ;  /* 0x0000000000081947 */ /* 0x002fec0003800000 */
[----:B------:R-:W1:Y:S02]  /*11dd0*/  SYNCS.PHASECHK.TRANS64.TRYWAIT P1, [R9+URZ+0x28850], R0 ;  /* 0x02885000090075a7 */ /* 0x000e64000802017f */
[----:B-1----:R-:W-:Y:S05]  /*11de0*/  @!P1 BRA `(.L_x_653) ;  /* 0x000000bc00849947 */ /* 0x002fea0003800000 */
.L_x_652:
[----:B------:R-:W-:Y:S01]  /*11df0*/  IMAD.MOV.U32 R5, RZ, RZ, 0x40000040 ;  /* 0x40000040ff057424 */ /* 0x000fe200078e00ff */
[----:B------:R-:W-:Y:S01]  /*11e00*/  LEA R4, R157, R156, 0xb ;  /* 0x0000009c9d047211 */ /* 0x000fe200078e58ff */
[----:B------:R-:W-:Y:S05]  /*11e10*/  WARPSYNC.ALL ;  /* 0x0000000000007948 */ /* 0x000fea0003800000 */
[C---:B------:R-:W-:Y:S01]  /*11e20*/  R2UR UR6, R4.reuse ;  /* 0x00000000040672ca */ /* 0x040fe200000e0000 */
[----:B------:R-:W-:Y:S01]  /*11e30*/  WARPGROUP.ARRIVE ;  /* 0x00000000000079c5 */ /* 0x000fe20000000000 */
[----:B------:R-:W-:Y:S01]  /*11e40*/  R2UR UR7, R5 ;  /* 0x00000000050772ca */ /* 0x000fe200000e0000 */
[----:B------:R-:W-:Y:S01]  /*11e50*/  VIADD R6, R4, 0x80 ;  /* 0x0000008004067836 */ /* 0x000fe20000000000 */
[----:B------:R-:W-:Y:S01]  /*11e60*/  MOV R7, 0x40000040 ;  /* 0x4000004000077802 */ /* 0x000fe20000000f00 */
[----:B01----:R-:W0:Y:S01]  /*11e70*/  SHFL.BFLY PT, R0, R3, 0x2, 0x1f ;  /* 0x0c401f0003007f89 */ /* 0x003e2200000e0000 */
[----:B------:R-:W-:Y:S01]  /*11e80*/  MOV R5, 0x40000040 ;  /* 0x4000004000057802 */ /* 0x000fe20000000f00 */
[----:B------:R-:W-:-:S02]  /*11e90*/  IMAD.MOV.U32 R69, RZ, RZ, RZ ;  /* 0x000000ffff457224 */ /* 0x000fc400078e00ff */
[----:B------:R-:W-:-:S06]  /*11ea0*/  IMAD.U32 R13, RZ, RZ, UR46 ;  /* 0x0000002eff0d7e24 */ /* 0x000fcc000f8e00ff */
[----:B------:R-:W-:Y:S01]  /*11eb0*/  HGMMA.64x128x16.F32 R88, R160, gdesc[UR4].tnspB, R88, gsb0 ;  /* 0x41e00004a0587df0 */ /* 0x000fe20008000858 */
[----:B------:R-:W-:Y:S01]  /*11ec0*/  R2UR UR6, R6 ;  /* 0x00000000060672ca */ /* 0x000fe200000e0000 */
[----:B------:R-:W-:Y:S01]  /*11ed0*/  VIADD R6, R4, 0x100 ;  /* 0x0000010004067836 */ /* 0x000fe20000000000 */
[----:B------:R-:W-:Y:S01]  /*11ee0*/  R2UR UR7, R7 ;  /* 0x00000000070772ca */ /* 0x000fe200000e0000 */
[----:B------:R-:W-:Y:S02]  /*11ef0*/  IMAD.MOV.U32 R7, RZ, RZ, 0x40000040 ;  /* 0x40000040ff077424 */ /* 0x000fe400078e00ff */
[----:B0-----:R-:W-:Y:S01]  /*11f00*/  FADD.FTZ R0, R0, R3 ;  /* 0x0000000300007221 */ /* 0x001fe20000010000 */
[----:B------:R-:W-:Y:S01]  /*11f10*/  IMAD.MOV.U32 R3, RZ, RZ, -0x800000 ;  /* 0xff800000ff037424 */ /* 0x000fe200078e00ff */
[----:B------:R-:W-:Y:S02]  /*11f20*/  WARPGROUP.DEPBAR.LE gsb0, 0x0 ;  /* 0x00008000000079c5 */ /* 0x000fe40000010000 */
[----:B------:R-:W-:-:S06]  /*11f30*/  WARPGROUP.ARRIVE ;  /* 0x00000000000079c5 */ /* 0x000fcc0000000000 */
        /* <DEDUP_REMOVED lines=25> */
[C---:B------:R-:W-:Y:S01]  /*120d0*/  IADD3 R6, R4.reuse, 0x300, RZ ;  /* 0x0000030004067810 */ /* 0x040fe20007ffe0ff */
[----:B------:R-:W-:Y:S01]  /*120e0*/  VIADD R4, R4, 0x380 ;  /* 0x0000038004047836 */ /* 0x000fe20000000000 */
[----:B------:R-:W-:Y:S02]  /*120f0*/  WARPGROUP.DEPBAR.LE gsb0, 0x0 ;  /* 0x00008000000079c5 */ /* 0x000fe40000010000 */
[----:B------:R-:W-:-:S07]  /*12100*/  WARPGROUP.ARRIVE ;  /* 0x00000000000079c5 */ /* 0x000fce0000000000 */
[----:B------:R-:W-:Y:S01]  /*12110*/  HGMMA.64x128x16.F32 R88, R180, gdesc[UR4].tnspB, R88, gsb0 ;  /* 0x41e00004b4587df0 */ /* 0x000fe20008000858 */
[----:B------:R-:W-:Y:S01]  /*12120*/  R2UR UR6, R6 ;  /* 0x00000000060672ca */ /* 0x000fe200000e0000 */
[----:B------:R-:W-:Y:S01]  /*12130*/  IMAD.MOV.U32 R6, RZ, RZ, RZ ;  /* 0x000000ffff067224 */ /* 0x000fe200078e00ff */
[----:B------:R-:W-:Y:S01]  /*12140*/  R2UR UR7, R7 ;  /* 0x00000000070772ca */ /* 0x000fe200000e0000 */
[----:B------:R-:W-:Y:S02]  /*12150*/  WARPGROUP.DEPBAR.LE gsb0, 0x0 ;  /* 0x00008000000079c5 */ /* 0x000fe40000010000 */
[----:B------:R-:W-:-:S10]  /*12160*/  WARPGROUP.ARRIVE ;  /* 0x00000000000079c5 */ /* 0x000fd40000000000 */
[----:B------:R-:W-:Y:S01]  /*12170*/  HGMMA.64x128x16.F32 R88, R184, gdesc[UR4].tnspB, R88, gsb0 ;  /* 0x41e00004b8587df0 */ /* 0x000fe20008000858 */
[----:B------:R-:W-:Y:S02]  /*12180*/  R2UR UR6, R4 ;  /* 0x00000000040672ca */ /* 0x000fe400000e0000 */
[----:B------:R-:W-:Y:S02]  /*12190*/  R2UR UR7, R5 ;  /* 0x00000000050772ca */ /* 0x000fe400000e0000 */
[----:B------:R-:W0:Y:S02]  /*121a0*/  SHFL.BFLY PT, R5, R8, 0x2, 0x1f ;  /* 0x0c401f0008057f89 */ /* 0x000e2400000e0000 */
[----:B0-----:R-:W-:Y:S01]  /*121b0*/  FADD.FTZ R4, R5, R8 ;  /* 0x0000000805047221 */ /* 0x001fe20000010000 */
[----:B------:R-:W-:Y:S01]  /*121c0*/  MOV R8, UR46 ;  /* 0x0000002e00087c02 */ /* 0x000fe20008000f00 */
[----:B------:R-:W0:Y:S04]  /*121d0*/  SHFL.BFLY PT, R5, R0, 0x1, 0x1f ;  /* 0x0c201f0000057f89 */ /* 0x000e2800000e0000 */
[----:B------:R-:W1:Y:S01]  /*121e0*/  SHFL.BFLY PT, R7, R4, 0x1, 0x1f ;  /* 0x0c201f0004077f89 */ /* 0x000e6200000e0000 */
[----:B0-----:R-:W-:Y:S01]  /*121f0*/  FADD.FTZ R10, R0, R5 ;  /* 0x00000005000a7221 */ /* 0x001fe20000010000 */
[----:B------:R-:W-:Y:S01]  /*12200*/  MOV R0, 0xff800000 ;  /* 0xff80000000007802 */ /* 0x000fe20000000f00 */
[----:B-1----:R-:W-:-:S03]  /*12210*/  FADD.FTZ R11, R4, R7 ;  /* 0x00000007040b7221 */ /* 0x002fc60000010000 */
[----:B------:R-:W-:Y:S02]  /*12220*/  FSETP.NE.FTZ.AND P1, PT, R10, RZ, PT ;  /* 0x000000ff0a00720b */ /* 0x000fe40003f35000 */
[----:B------:R-:W-:-:S11]  /*12230*/  FSETP.NE.FTZ.AND P2, PT, R11, RZ, PT ;  /* 0x000000ff0b00720b */ /* 0x000fd60003f55000 */
[----:B------:R-:W0:Y:S01]  /*12240*/  @P1 MUFU.LG2 R5, R10 ;  /* 0x0000000a00051308 */ /* 0x000e220000000c00 */
[----:B------:R-:W-:Y:S01]  /*12250*/  @P1 FMUL.FTZ R4, R8, 0.69314718246459960938 ;  /* 0x3f31721808041820 */ /* 0x000fe20000410000 */
        /* <DEDUP_REMOVED lines=10> */
[----:B------:R-:W-:Y:S03]  /*12300*/  HGMMA.64x128x16.F32 R88, R188, gdesc[UR4].tnspB, R88, gsb0 ;  /* 0x41e00004bc587df0 */ /* 0x000fe60008000858 */
[----:B------:R-:W-:Y:S02]  /*12310*/  WARPGROUP.DEPBAR.LE gsb0, 0x0 ;  /* 0x00008000000079c5 */ /* 0x000fe40000010000 */
[----:B--23--:R-:W-:Y:S05]  /*12320*/  @!P0 BRA `(.L_x_654) ;  /* 0x0000000000048947 */ /* 0x00cfea0003800000 */
[----:B------:R-:W-:Y:S01]  /*12330*/  BPT.TRAP 0x1 ;  /* 0x000000040000795c */ /* 0x000fe20000300000 */
.L_x_654:
[----:B------:R-:W-:Y:S01]  /*12340*/  VIADD R4, R9, 0x28860 ;  /* 0x0002886009047836 */ /* 0x000fe20000000000 */
[----:B------:R-:W-:Y:S01]  /*12350*/  IADD3 R157, R157, 0x1, RZ ;  /* 0x000000019d9d7810 */ /* 0x000fe20007ffe0ff */
[----:B------:R-:W-:Y:S02]  /*12360*/  IMAD.U32 R5, RZ, RZ, UR38 ;  /* 0x00000026ff057e24 */ /* 0x000fe4000f8e00ff */
[-C--:B------:R-:W-:Y:S01]  /*12370*/  FMUL.FTZ R20, R88, R69.reuse ;  /* 0x0000004558147220 */ /* 0x080fe20000410000 */
[-C--:B------:R-:W-:Y:S01]  /*12380*/  FMUL.FTZ R21, R89, R69.reuse ;  /* 0x0000004559157220 */ /* 0x080fe20000410000 */
[----:B------:R-:W-:Y:S01]  /*12390*/  ISETP.NE.AND P1, PT, R157, 0x2, PT ;  /* 0x000000029d00780c */ /* 0x000fe20003f25270 */
[-C--:B------:R-:W-:Y:S01]  /*123a0*/  FMUL.FTZ R40, R92, R69.reuse ;  /* 0x000000455c287220 */ /* 0x080fe20000410000 */
[----:B------:R-:W-:Y:S01]  /*123b0*/  PRMT R4, R5, 0x654, R4 ;  /* 0x0000065405047816 */ /* 0x000fe20000000004 */
[-C--:B------:R-:W-:Y:S01]  /*123c0*/  FMUL.FTZ R41, R93, R69.reuse ;  /* 0x000000455d297220 */ /* 0x080fe20000410000 */
[----:B------:R-:W-:Y:S01]  /*123d0*/  SEL R5, RZ, 0x1, P1 ;  /* 0x00000001ff057807 */ /* 0x000fe20000800000 */
        /* <DEDUP_REMOVED lines=28> */
[-C--:B0-----:R-:W-:Y:S01]  /*125a0*/  FMUL.FTZ R70, R90, R6.reuse ;  /* 0x000000065a467220 */ /* 0x081fe20000410000 */
        /* <DEDUP_REMOVED lines=33> */
[----:B------:R-:W-:Y:S01]  /*127c0*/  LOP3.LUT R158, R158, R5, RZ, 0x3c, !PT ;  /* 0x000000059e9e7212 */ /* 0x000fe200078e3cff */
[----:B------:R-:W-:Y:S01]  /*127d0*/  UIADD3 UR39, UR39, 0x1, URZ ;  /* 0x0000000127277890 */ /* 0x000fe2000fffe03f */
[----:B-1----:R-:W-:-:S11]  /*127e0*/  SEL R157, R157, RZ, P1 ;  /* 0x000000ff9d9d7207 */ /* 0x002fd60000800000 */
.L_x_590:
[----:B------:R-:W-:Y:S05]  /*127f0*/  WARPSYNC.ALL ;  /* 0x0000000000007948 */ /* 0x000fea0003800000 */
[----:B------:R-:W0:Y:S08]  /*12800*/  S2UR UR38, SR_CgaCtaId ;  /* 0x00000000002679c3 */ /* 0x000e300000008800 */
[----:B------:R-:W-:Y:S06]  /*12810*/  BAR.SYNC.DEFER_BLOCKING 0x5, 0x180 ;  /* 0x0146000000007b1d */ /* 0x000fec0000010000 */
[----:B------:R-:W-:Y:S01]  /*12820*/  UMOV UR4, 0x400 ;  /* 0x0000040000047882 */ /* 0x000fe20000000000 */
[----:B------:R-:W-:Y:S01]  /*12830*/  BSSY B0, `(.L_x_655) ;  /* 0x00002f0000007945 */ /* 0x000fe20003800000 */
[----:B0-----:R-:W-:-:S06]  /*12840*/  ULEA UR4, UR38, UR4, 0x18 ;  /* 0x0000000426047291 */ /* 0x001fcc000f8ec03f */
[----:B------:R-:W-:-:S05]  /*12850*/  IMAD.U32 R156, RZ, RZ, UR4 ;  /* 0x00000004ff9c7e24 */ /* 0x000fca000f8e00ff */
[----:B------:R0:W1:Y:S01]  /*12860*/  LDS.128 R28, [R156+0x288d0] ;  /* 0x0288d0009c1c7984 */ /* 0x0000620000000c00 */
[----:B------:R-:W-:Y:S06]  /*12870*/  BAR.ARV 0x4, 0x180 ;  /* 0x0106000000007b1d */ /* 0x000fec0000002000 */
[----:B------:R-:W-:Y:S05]  /*12880*/  @P0 BRA `(.L_x_656) ;  /* 0x0000002000a40947 */ /* 0x000fea0003800000 */
[----:B------:R-:W3:Y:S01]  /*12890*/  LDL R4, [R1+0x1c] ;  /* 0x00001c0001047983 */ /* 0x000ee20000100800 */
[----:B------:R-:W-:Y:S01]  /*128a0*/  ULDC UR4, c[0x0][0xad4] ;  /* 0x0002b50000047ab9 */ /* 0x000fe20000000800 */
[----:B------:R-:W-:Y:S01]  /*128b0*/  F2FP.F16.F32.PACK_AB R34, R61, R60 ;  /* 0x0000003c3d22723e */ /* 0x000fe200000000ff */
[----:B------:R-:W4:Y:S01]  /*128c0*/  S2R R5, SR_SWINHI ;  /* 0x0000000000057919 */ /* 0x000f220000002f00 */
[----:B------:R-:W-:Y:S02]  /*128d0*/  F2FP.F16.F32.PACK_AB R36, R63, R62 ;  /* 0x0000003e3f24723e */ /* 0x000fe400000000ff */
[----:B------:R-:W-:Y:S02]  /*128e0*/  MOV R92, R156 ;  /* 0x0000009c005c7202 */ /* 0x000fe40000000f00 */
[----:B----4-:R-:W-:-:S03]  /*128f0*/  MOV R93, R5 ;  /* 0x00000005005d7202 */ /* 0x010fc60000000f00 */
[----:B---3--:R-:W-:-:S03]  /*12900*/  IMAD.WIDE R8, R4, 0x2, R92 ;  /* 0x0000000204087825 */ /* 0x008fc600078e025c */
[C---:B------:R-:W-:Y:S02]  /*12910*/  IADD3 R37, P0, R8.reuse, 0x40, RZ ;  /* 0x0000004008257810 */ /* 0x040fe40007f1e0ff */
[----:B------:R-:W-:Y:S02]  /*12920*/  IADD3 R35, P5, R8, 0x20, RZ ;  /* 0x0000002008237810 */ /* 0x000fe40007fbe0ff */
[----:B------:R-:W-:Y:S02]  /*12930*/  IADD3.X R25, RZ, R9, RZ, P0, !PT ;  /* 0x00000009ff197210 */ /* 0x000fe400007fe4ff */
[----:B------:R-:W-:Y:S01]  /*12940*/  ISETP.NE.AND P0, PT, R204, RZ, PT ;  /* 0x000000ffcc00720c */ /* 0x000fe20003f05270 */
[--C-:B------:R-:W-:Y:S01]  /*12950*/  IMAD.X R27, RZ, RZ, R9.reuse, P5 ;  /* 0x000000ffff1b7224 */ /* 0x100fe200028e0609 */
[----:B------:R-:W-:Y:S02]  /*12960*/  IADD3 R39, P1, R8, 0x60, RZ ;  /* 0x0000006008277810 */ /* 0x000fe40007f3e0ff */
[----:B------:R-:W-:Y:S01]  /*12970*/  SEL R204, R204, UR4, P0 ;  /* 0x00000004cccc7c07 */ /* 0x000fe20008000000 */
[----:B------:R-:W-:Y:S05]  /*12980*/  WARPSYNC.ALL ;  /* 0x0000000000007948 */ /* 0x000fea0003800000 */
[----:B------:R-:W-:Y:S01]  /*12990*/  LOP3.LUT R11, R8, 0x380, RZ, 0xc0, !PT ;  /* 0x00000380080b7812 */ /* 0x000fe200078ec0ff */
[----:B------:R-:W-:Y:S01]  /*129a0*/  IMAD.X R15, RZ, RZ, R9, P1 ;  /* 0x000000ffff0f7224 */ /* 0x000fe200008e0609 */
[----:B------:R-:W-:Y:S01]  /*129b0*/  LOP3.LUT R4, R35, 0x380, RZ, 0xc0, !PT ;  /* 0x0000038023047812 */ /* 0x000fe200078ec0ff */
[----:B------:R-:W-:Y:S01]  /*129c0*/  ULDC.64 UR6, c[0x0][0xc08] ;  /* 0x0003020000067ab9 */ /* 0x000fe20000000a00 */
[----:B------:R-:W-:Y:S01]  /*129d0*/  LOP3.LUT R10, R39, 0x380, RZ, 0xc0, !PT ;  /* 0x00000380270a7812 */ /* 0x000fe200078ec0ff */
[----:B------:R-:W-:Y:S01]  /*129e0*/  ULDC.64 UR4, c[0x0][0xc00] ;  /* 0x0003000000047ab9 */ /* 0x000fe20000000a00 */
[----:B------:R-:W-:-:S02]  /*129f0*/  LOP3.LUT R6, R37, 0x380, RZ, 0xc0, !PT ;  /* 0x0000038025067812 */ /* 0x000fc400078ec0ff */
[----:B------:R-:W-:Y:S02]  /*12a00*/  SHF.R.U64 R11, R11, 0x3, RZ ;  /* 0x000000030b0b7819 */ /* 0x000fe400000012ff */
[----:B------:R-:W-:Y:S02]  /*12a10*/  SHF.R.U64 R4, R4, 0x3, RZ ;  /* 0x0000000304047819 */ /* 0x000fe400000012ff */
[C---:B------:R-:W-:Y:S02]  /*12a20*/  IADD3 R95, P2, R8.reuse, 0x4000, RZ ;  /* 0x00004000085f7810 */ /* 0x040fe40007f5e0ff */
[----:B-1----:R-:W-:Y:S02]  /*12a30*/  IADD3 R28, P5, R8, 0x4060, RZ ;  /* 0x00004060081c7810 */ /* 0x002fe40007fbe0ff */
[----:B------:R-:W-:Y:S01]  /*12a40*/  SHF.R.U64 R10, R10, 0x3, RZ ;  /* 0x000000030a0a7819 */ /* 0x000fe200000012ff */
[--C-:B--2---:R-:W-:Y:S01]  /*12a50*/  IMAD.X R13, RZ, RZ, R9.reuse, P2 ;  /* 0x000000ffff0d7224 */ /* 0x104fe200010e0609 */
[----:B------:R-:W-:Y:S01]  /*12a60*/  IADD3 R107, P4, R8, 0x4040, RZ ;  /* 0x00004040086b7810 */ /* 0x000fe20007f9e0ff */
[--C-:B------:R-:W-:Y:S01]  /*12a70*/  IMAD.X R33, RZ, RZ, R9.reuse, P5 ;  /* 0x000000ffff217224 */ /* 0x100fe200028e0609 */
[----:B------:R-:W-:Y:S01]  /*12a80*/  SHF.R.U64 R6, R6, 0x3, RZ ;  /* 0x0000000306067819 */ /* 0x000fe200000012ff */
[----:B------:R-:W-:Y:S01]  /*12a90*/  BAR.SYNC.DEFER_BLOCKING 0x1, 0x100 ;  /* 0x0044000000007b1d */ /* 0x000fe20000010000 */
[----:B------:R-:W-:Y:S01]  /*12aa0*/  IADD3 R97, P3, R8, 0x4020, RZ ;  /* 0x0000402008617810 */ /* 0x000fe20007f7e0ff */
[----:B------:R-:W-:Y:S01]  /*12ab0*/  IMAD.X R5, RZ, RZ, R9, P4 ;  /* 0x000000ffff057224 */ /* 0x000fe200020e0609 */
[----:B------:R-:W-:-:S02]  /*12ac0*/  LOP3.LUT R8, R11, R8, RZ, 0x3c, !PT ;  /* 0x000000080b087212 */ /* 0x000fc400078e3cff */
[----:B------:R-:W-:Y:S02]  /*12ad0*/  LOP3.LUT R26, R4, R35, RZ, 0x3c, !PT ;  /* 0x00000023041a7212 */ /* 0x000fe400078e3cff */
[----:B------:R-:W-:Y:S02]  /*12ae0*/  LOP3.LUT R14, R10, R39, RZ, 0x3c, !PT ;  /* 0x000000270a0e7212 */ /* 0x000fe400078e3cff */
[----:B------:R-:W-:Y:S02]  /*12af0*/  LOP3.LUT R4, R95, 0x380, RZ, 0xc0, !PT ;  /* 0x000003805f047812 */ /* 0x000fe400078ec0ff */
[----:B------:R-:W-:Y:S02]  /*12b00*/  LOP3.LUT R11, R28, 0x380, RZ, 0xc0, !PT ;  /* 0x000003801c0b7812 */ /* 0x000fe400078ec0ff */
[----:B-----5:R-:W-:Y:S02]  /*12b10*/  LOP3.LUT R24, R6, R37, RZ, 0x3c, !PT ;  /* 0x0000002506187212 */ /* 0x020fe400078e3cff */
[----:B------:R-:W-:-:S02]  /*12b20*/  LOP3.LUT R10, R107, 0x380, RZ, 0xc0, !PT ;  /* 0x000003806b0a7812 */ /* 0x000fc400078ec0ff */
[----:B------:R-:W-:Y:S02]  /*12b30*/  LOP3.LUT R6, R97, 0x380, RZ, 0xc0, !PT ;  /* 0x0000038061067812 */ /* 0x000fe400078ec0ff */
[----:B------:R-:W-:Y:S02]  /*12b40*/  SHF.R.U64 R4, R4, 0x3, RZ ;  /* 0x0000000304047819 */ /* 0x000fe400000012ff */
[----:B------:R-:W-:Y:S02]  /*12b50*/  SHF.R.U64 R11, R11, 0x3, RZ ;  /* 0x000000030b0b7819 */ /* 0x000fe400000012ff */
[----:B------:R-:W-:Y:S02]  /*12b60*/  SHF.R.U64 R10, R10, 0x3, RZ ;  /* 0x000000030a0a7819 */ /* 0x000fe400000012ff */
[----:B------:R-:W-:Y:S02]  /*12b70*/  SHF.R.U64 R6, R6, 0x3, RZ ;  /* 0x0000000306067819 */ /* 0x000fe400000012ff */
[----:B------:R-:W-:-:S02]  /*12b80*/  LOP3.LUT R12, R4, R95, RZ, 0x3c, !PT ;  /* 0x0000005f040c7212 */ /* 0x000fc400078e3cff */
[----:B------:R-:W-:Y:S02]  /*12b90*/  LOP3.LUT R32, R11, R28, RZ, 0x3c, !PT ;  /* 0x0000001c0b207212 */ /* 0x000fe400078e3cff */
[----:B------:R-:W-:Y:S02]  /*12ba0*/  IADD3.X R7, RZ, R9, RZ, P3, !PT ;  /* 0x00000009ff077210 */ /* 0x000fe40001ffe4ff */
[----:B------:R-:W-:Y:S02]  /*12bb0*/  LOP3.LUT R4, R10, R107, RZ, 0x3c, !PT ;  /* 0x0000006b0a047212 */ /* 0x000fe400078e3cff */
[----:B------:R-:W-:Y:S02]  /*12bc0*/  MOV R28, R8 ;  /* 0x00000008001c7202 */ /* 0x000fe40000000f00 */
[----:B------:R-:W-:Y:S02]  /*12bd0*/  LOP3.LUT R6, R6, R97, RZ, 0x3c, !PT ;  /* 0x0000006106067212 */ /* 0x000fe400078e3cff */
[----:B------:R-:W-:-:S02]  /*12be0*/  F2FP.F16.F32.PACK_AB R8, R21, R20 ;  /* 0x000000141508723e */ /* 0x000fc400000000ff */
[----:B------:R-:W-:Y:S02]  /*12bf0*/  F2FP.F16.F32.PACK_AB R9, R71, R70 ;  /* 0x000000464709723e */ /* 0x000fe400000000ff */
        /* <DEDUP_REMOVED lines=10> */
[----:B------:R-:W-:Y:S02]  /*12ca0*/  MOV R38, R24 ;  /* 0x0000001800267202 */ /* 0x000fe40000000f00 */
[----:B------:R-:W-:Y:S01]  /*12cb0*/  MOV R39, R14 ;  /* 0x0000000e00277202 */ /* 0x000fe20000000f00 */
[----:B------:R-:W-:Y:S01]  /*12cc0*/  STSM.16.M88.4 [R37], R4 ;  /* 0x0000000425007844 */ /* 0x000fe20000000200 */
[----:B------:R-:W-:-:S02]  /*12cd0*/  MOV R96, R12 ;  /* 0x0000000c00607202 */ /* 0x000fc40000000f00 */
[----:B-1----:R-:W-:Y:S02]  /*12ce0*/  F2FP.F16.F32.PACK_AB R8, R47, R46 ;  /* 0x0000002e2f08723e */ /* 0x002fe400000000ff */
[----:B------:R-:W-:Y:S02]  /*12cf0*/  F2FP.F16.F32.PACK_AB R9, R79, R78 ;  /* 0x0000004e4f09723e */ /* 0x000fe400000000ff */
[----:B------:R-:W-:Y:S02]  /*12d00*/  F2FP.F16.F32.PACK_AB R10, R49, R48 ;  /* 0x00000030310a723e */ /* 0x000fe400000000ff */
[----:B------:R-:W-:Y:S02]  /*12d10*/  F2FP.F16.F32.PACK_AB R11, R81, R80 ;  /* 0x00000050510b723e */ /* 0x000fe400000000ff */
[----:B------:R-:W-:Y:S02]  /*12d20*/  F2FP.F16.F32.PACK_AB R12, R51, R50 ;  /* 0x00000032330c723e */ /* 0x000fe400000000ff */
[----:B------:R-:W-:Y:S01]  /*12d30*/  F2FP.F16.F32.PACK_AB R13, R83, R82 ;  /* 0x00000052530d723e */ /* 0x000fe200000000ff */
[----:B------:R1:W-:Y:S01]  /*12d40*/  STSM.16.M88.4 [R38], R8 ;  /* 0x0000000826007844 */ /* 0x0003e20000000200 */
[----:B------:R-:W-:-:S02]  /*12d50*/  F2FP.F16.F32.PACK_AB R14, R53, R52 ;  /* 0x00000034350e723e */ /* 0x000fc400000000ff */
[----:B------:R-:W-:Y:S02]  /*12d60*/  F2FP.F16.F32.PACK_AB R15, R85, R84 ;  /* 0x00000054550f723e */ /* 0x000fe400000000ff */
[----:B------:R-:W-:Y:S02]  /*12d70*/  F2FP.F16.F32.PACK_AB R24, R55, R54 ;  /* 0x000000363718723e */ /* 0x000fe400000000ff */
[----:B------:R-:W-:Y:S01]  /*12d80*/  F2FP.F16.F32.PACK_AB R25, R87, R86 ;  /* 0x000000565719723e */ /* 0x000fe200000000ff */
[----:B------:R2:W-:Y:S01]  /*12d90*/  STSM.16.M88.4 [R39], R12 ;  /* 0x0000000c27007844 */ /* 0x0005e20000000200 */
[----:B------:R-:W-:Y:S02]  /*12da0*/  F2FP.F16.F32.PACK_AB R26, R57, R56 ;  /* 0x00000038391a723e */ /* 0x000fe400000000ff */
[----:B------:R-:W-:Y:S02]  /*12db0*/  F2FP.F16.F32.PACK_AB R27, R89, R88 ;  /* 0x00000058591b723e */ /* 0x000fe400000000ff */
[----:B------:R-:W-:-:S02]  /*12dc0*/  MOV R28, R32 ;  /* 0x00000020001c7202 */ /* 0x000fc40000000f00 */
[----:B------:R-:W-:Y:S01]  /*12dd0*/  F2FP.F16.F32.PACK_AB R32, R59, R58 ;  /* 0x0000003a3b20723e */ /* 0x000fe200000000ff */
[----:B------:R-:W-:Y:S01]  /*12de0*/  STSM.16.M88.4 [R96], R24 ;  /* 0x0000001860007844 */ /* 0x000fe20000000200 */
[----:B------:R-:W-:Y:S01]  /*12df0*/  F2FP.F16.F32.PACK_AB R33, R91, R90 ;  /* 0x0000005a5b21723e */ /* 0x000fe200000000ff */
[----:B-1----:R-:W1:Y:S01]  /*12e00*/  LDC R9, c[0x0][0xbe8] ;  /* 0x0002fa00ff097b82 */ /* 0x002e620000000800 */
[----:B------:R-:W-:Y:S02]  /*12e10*/  F2FP.F16.F32.PACK_AB R35, R99, R98 ;  /* 0x000000626323723e */ /* 0x000fe400000000ff */
[----:B------:R-:W-:Y:S02]  /*12e20*/  F2FP.F16.F32.PACK_AB R37, R101, R100 ;  /* 0x000000646525723e */ /* 0x000fe400000000ff */
[----:B------:R-:W-:Y:S01]  /*12e30*/  F2FP.F16.F32.PACK_AB R38, R65, R64 ;  /* 0x000000404126723e */ /* 0x000fe200000000ff */
[----:B------:R-:W-:Y:S01]  /*12e40*/  STSM.16.M88.4 [R95], R32 ;  /* 0x000000205f007844 */ /* 0x000fe20000000200 */
[----:B--2---:R-:W-:-:S02]  /*12e50*/  F2FP.F16.F32.PACK_AB R39, R103, R102 ;  /* 0x000000666727723e */ /* 0x004fc400000000ff */
[----:B------:R-:W-:Y:S02]  /*12e60*/  F2FP.F16.F32.PACK_AB R4, R67, R66 ;  /* 0x000000424304723e */ /* 0x000fe400000000ff */
[----:B------:R-:W-:Y:S01]  /*12e70*/  F2FP.F16.F32.PACK_AB R5, R105, R104 ;  /* 0x000000686905723e */ /* 0x000fe200000000ff */
[----:B------:R-:W-:Y:S01]  /*12e80*/  STSM.16.M88.4 [R94], R36 ;  /* 0x000000245e007844 */ /* 0x000fe20000000200 */
[----:B------:R-:W-:Y:S02]  /*12e90*/  F2FP.F16.F32.PACK_AB R6, R69, R68 ;  /* 0x000000444506723e */ /* 0x000fe400000000ff */
[----:B------:R-:W-:Y:S02]  /*12ea0*/  F2FP.F16.F32.PACK_AB R7, R151, R150 ;  /* 0x000000969707723e */ /* 0x000fe400000000ff */
[----:B------:R-:W-:Y:S02]  /*12eb0*/  ISETP.NE.U32.AND P3, PT, RZ, UR6, PT ;  /* 0x00000006ff007c0c */ /* 0x000fe4000bf65070 */
[----:B------:R-:W-:Y:S01]  /*12ec0*/  ISETP.NE.U32.AND P0, PT, RZ, UR4, PT ;  /* 0x00000004ff007c0c */ /* 0x000fe2000bf05070 */
[----:B------:R2:W-:Y:S01]  /*12ed0*/  STSM.16.M88.4 [R28], R4 ;  /* 0x000000041c007844 */ /* 0x0005e20000000200 */
[----:B------:R-:W-:Y:S01]  /*12ee0*/  BAR.SYNC.DEFER_BLOCKING 0x1, 0x100 ;  /* 0x0044000000007b1d */ /* 0x000fe20000010000 */
[----:B------:R-:W-:-:S02]  /*12ef0*/  ISETP.NE.AND.EX P3, PT, RZ, UR7, PT, P3 ;  /* 0x00000007ff007c0c */ /* 0x000fc4000bf65330 */
[----:B------:R-:W-:Y:S02]  /*12f00*/  IADD3 R12, P1, R206, UR4, RZ ;  /* 0x00000004ce0c7c10 */ /* 0x000fe4000ff3e0ff */
[----:B------:R-:W-:Y:S02]  /*12f10*/  ISETP.NE.AND.EX P0, PT, RZ, UR5, PT, P0 ;  /* 0x00000005ff007c0c */ /* 0x000fe4000bf05300 */
[----:B------:R-:W-:Y:S02]  /*12f20*/  IADD3.X R13, R207, UR5, RZ, P1, !PT ;  /* 0x00000005cf0d7c10 */ /* 0x000fe40008ffe4ff */
[----:B------:R-:W-:-:S05]  /*12f30*/  MOV R10, RZ ;  /* 0x000000ff000a7202 */ /* 0x000fca0000000f00 */
[----:B------:R-:W-:Y:S01]  /*12f40*/  @P3 IADD3 R206, P1, R206, UR6, RZ ;  /* 0x00000006cece3c10 */ /* 0x000fe2000ff3e0ff */
[----:B------:R-:W-:Y:S02]  /*12f50*/  ULDC UR6, c[0x0][0xa88] ;  /* 0x0002a20000067ab9 */ /* 0x000fe40000000800 */
[----:B------:R-:W-:Y:S01]  /*12f60*/  IMAD.U32 R8, RZ, RZ, UR6 ;  /* 0x00000006ff087e24 */ /* 0x000fe2000f8e00ff */
[----:B------:R-:W-:Y:S01]  /*12f70*/  @P3 IADD3.X R207, R207, UR7, RZ, P1, !PT ;  /* 0x00000007cfcf3c10 */ /* 0x000fe20008ffe4ff */
[----:B------:R3:W5:Y:S04]  /*12f80*/  @P0 LDG.E R10, desc[UR42][R12.64] ;  /* 0x0000002a0c0a0981 */ /* 0x000768000c1e1900 */
[----:B------:R3:W5:Y:S01]  /*12f90*/  @P3 LDG.E R8, desc[UR42][R206.64] ;  /* 0x0000002ace083981 */ /* 0x000762000c1e1900 */
[----:B--2---:R-:W-:Y:S01]  /*12fa0*/  IMAD.MOV.U32 R6, RZ, RZ, 0x9b8 ;  /* 0x000009b8ff067424 */ /* 0x004fe200078e00ff */
[----:B------:R-:W-:-:S02]  /*12fb0*/  ISETP.GT.AND P2, PT, R204, 0x1, PT ;  /* 0x00000001cc00780c */ /* 0x000fc40003f44270 */
[----:B-1----:R-:W-:Y:S02]  /*12fc0*/  ISETP.NE.AND P1, PT, R9, 0x1, PT ;  /* 0x000000010900780c */ /* 0x002fe40003f25270 */
[----:B------:R-:W-:-:S04]  /*12fd0*/  SEL R6, R6, 0x978, P2 ;  /* 0x0000097806067807 */ /* 0x000fc80001000000 */
[----:B------:R3:W1:Y:S08]  /*12fe0*/  LDC.64 R24, c[0x0][R6+0x220] ;  /* 0x0000880006187b82 */ /* 0x0006700000000a00 */
[----:B------:R3:W2:Y:S08]  /*12ff0*/  LDC.64 R26, c[0x0][R6+0x218] ;  /* 0x00008600061a7b82 */ /* 0x0006b00000000a00 */
[----:B------:R3:W4:Y:S01]  /*13000*/  LDC.64 R14, c[0x0][R6+0x228] ;  /* 0x00008a00060e7b82 */ /* 0x0007220000000a00 */
[----:B------:R-:W-:Y:S05]  /*13010*/  @P3 BRA `(.L_x_657) ;  /* 0x0000000000103947 */ /* 0x000fea0003800000 */
[----:B------:R-:W-:Y:S05]  /*13020*/  @!P0 BRA `(.L_x_657) ;  /* 0x00000000000c8947 */ /* 0x000fea0003800000 */
[----:B------:R-:W3:Y:S04]  /*13030*/  LDG.E R5, desc[UR42][R12.64] ;  /* 0x0000002a0c057981 */ /* 0x000ee8000c1e1900 */
[----:B-----5:R-:W3:Y:S02]  /*13040*/  LDG.E R8, desc[UR42][R12.64+0x4] ;  /* 0x0000042a0c087981 */ /* 0x020ee4000c1e1900 */
[----:B---3--:R-:W-:-:S07]  /*13050*/  IADD3 R8, -R5, R8, RZ ;  /* 0x0000000805087210 */ /* 0x008fce0007ffe1ff */
.L_x_657:
[----:B---3--:R-:W3:Y:S01]  /*13060*/  LDL R13, [R1+0x18] ;  /* 0x00001800010d7983 */ /* 0x008ee20000100800 */
[----:B------:R-:W0:Y:S01]  /*13070*/  LDC.64 R6, c[0x0][R6+0x210] ;  /* 0x0000840006067b82 */ /* 0x000e220000000a00 */
[----:B------:R-:W-:Y:S02]  /*13080*/  ISETP.NE.U32.AND P0, PT, RZ, UR4, PT ;  /* 0x00000004ff007c0c */ /* 0x000fe4000bf05070 */
[----:B------:R-:W4:Y:S02]  /*13090*/  LDL R32, [R1+0x14] ;  /* 0x0000140001207983 */ /* 0x000f240000100800 */
[----:B------:R-:W-:-:S03]  /*130a0*/  ISETP.NE.AND.EX P0, PT, RZ, UR5, PT, P0 ;  /* 0x00000005ff007c0c */ /* 0x000fc6000bf05300 */
[----:B------:R-:W0:Y:S01]  /*130b0*/  @P1 LDC R12, c[0x0][0xbec] ;  /* 0x0002fb00ff0c1b82 */ /* 0x000e220000000800 */
[----:B------:R-:W-:Y:S02]  /*130c0*/  SEL R205, R205, RZ, !P0 ;  /* 0x000000ffcdcd7207 */ /* 0x000fe40004000000 */
[----:B------:R-:W-:-:S03]  /*130d0*/  SEL R217, R217, RZ, !P0 ;  /* 0x000000ffd9d97207 */ /* 0x000fc60004000000 */
[----:B-1----:R-:W-:Y:S02]  /*130e0*/  IMAD R11, R25, R205, RZ ;  /* 0x000000cd190b7224 */ /* 0x002fe400078e02ff */
[----:B------:R-:W1:Y:S02]  /*130f0*/  @P1 LDC R33, c[0x0][0xbf0] ;  /* 0x0002fc00ff211b82 */ /* 0x000e640000000800 */
[----:B------:R-:W-:Y:S02]  /*13100*/  IMAD R217, R24, R217, R11 ;  /* 0x000000d918d97224 */ /* 0x000fe400078e020b */
[-C--:B--2---:R-:W-:Y:S02]  /*13110*/  IMAD R11, R27, R2.reuse, RZ ;  /* 0x000000021b0b7224 */ /* 0x084fe400078e02ff */
[----:B------:R-:W-:Y:S02]  /*13120*/  IMAD.WIDE.U32 R26, R26, R2, RZ ;  /* 0x000000021a1a7225 */ /* 0x000fe400078e00ff */
[----:B------:R-:W2:Y:S02]  /*13130*/  LDC.64 R4, c[0x0][0xba8] ;  /* 0x0002ea00ff047b82 */ /* 0x000ea40000000a00 */
[----:B------:R-:W-:-:S03]  /*13140*/  IMAD.WIDE.U32 R24, R24, R205, RZ ;  /* 0x000000cd18187225 */ /* 0x000fc600078e00ff */
[--C-:B-----5:R-:W-:Y:S02]  /*13150*/  IADD3 R26, P0, P3, R24, R26, R10.reuse ;  /* 0x0000001a181a7210 */ /* 0x120fe40007b1e00a */
[----:B------:R-:W-:Y:S01]  /*13160*/  IADD3 R217, R25, R217, RZ ;  /* 0x000000d919d97210 */ /* 0x000fe20007ffe0ff */
[----:B------:R-:W-:Y:S01]  /*13170*/  IMAD.IADD R28, R27, 0x1, R11 ;  /* 0x000000011b1c7824 */ /* 0x000fe200078e020b */
[----:B------:R-:W-:Y:S01]  /*13180*/  SHF.R.S32.HI R11, RZ, 0x1f, R10 ;  /* 0x0000001fff0b7819 */ /* 0x000fe2000001140a */
[----:B--2---:R-:W2:Y:S08]  /*13190*/  @!P2 LDC R4, c[0x0][0xb50] ;  /* 0x0002d400ff04ab82 */ /* 0x004eb00000000800 */
[----:B------:R-:W2:Y:S01]  /*131a0*/  @!P2 LDC R5, c[0x0][0xb54] ;  /* 0x0002d500ff05ab82 */ /* 0x000ea20000000800 */
[----:B------:R-:W-:-:S02]  /*131b0*/  IMAD R8, R8, R9, RZ ;  /* 0x0000000908087224 */ /* 0x000fc400078e02ff */
[----:B---3--:R-:W-:Y:S01]  /*131c0*/  IMAD R35, R208, 0x80, R13 ;  /* 0x00000080d0237824 */ /* 0x008fe200078e020d */
[----:B------:R-:W-:-:S03]  /*131d0*/  SEL R13, R209, RZ, P2 ;  /* 0x000000ffd10d7207 */ /* 0x000fc60001000000 */
[----:B0-----:R-:W-:-:S04]  /*131e0*/  @P1 IMAD.HI.U32 R24, R35, R12, RZ ;  /* 0x0000000c23181227 */ /* 0x001fc800078e00ff */
[----:B------:R-:W-:Y:S01]  /*131f0*/  IMAD.MOV.U32 R25, RZ, RZ, R35 ;  /* 0x000000ffff197224 */ /* 0x000fe200078e0023 */
[----:B-1----:R-:W-:Y:S01]  /*13200*/  @P1 SHF.R.U32.HI R25, RZ, R33, R24 ;  /* 0x00000021ff191219 */ /* 0x002fe20000011618 */
[-C--:B----4-:R-:W-:Y:S02]  /*13210*/  IMAD R15, R15, R13.reuse, RZ ;  /* 0x0000000d0f0f7224 */ /* 0x090fe400078e02ff */
[----:B------:R-:W-:-:S04]  /*13220*/  IMAD.WIDE.U32 R12, R14, R13, RZ ;  /* 0x0000000d0e0c7225 */ /* 0x000fc800078e00ff */
[----:B------:R-:W-:Y:S01]  /*13230*/  IMAD.MOV R24, RZ, RZ, -R25 ;  /* 0x000000ffff187224 */ /* 0x000fe200078e0a19 */
[----:B------:R-:W-:Y:S02]  /*13240*/  IADD3 R27, R13, R15, RZ ;  /* 0x0000000f0d1b7210 */ /* 0x000fe40007ffe0ff */
[----:B------:R-:W-:Y:S01]  /*13250*/  IADD3.X R14, R217, R28, R11, P0, P3 ;  /* 0x0000001cd90e7210 */ /* 0x000fe200007e640b */
[----:B------:R-:W-:Y:S01]  /*13260*/  IMAD R15, R9, R24, R35 ;  /* 0x00000018090f7224 */ /* 0x000fe200078e0223 */
[----:B------:R-:W-:Y:S02]  /*13270*/  IADD3 R12, P0, P3, R25, R26, R12 ;  /* 0x0000001a190c7210 */ /* 0x000fe40007b1e00c */
[----:B------:R-:W-:Y:S01]  /*13280*/  SHF.R.S32.HI R13, RZ, 0x1f, R25 ;  /* 0x0000001fff0d7819 */ /* 0x000fe20000011419 */
[----:B------:R-:W-:Y:S01]  /*13290*/  IMAD R7, R7, R15, RZ ;  /* 0x0000000f07077224 */ /* 0x000fe200078e02ff */
[----:B------:R-:W-:Y:S02]  /*132a0*/  SHF.R.S32.HI R25, RZ, 0x1f, R15 ;  /* 0x0000001fff197819 */ /* 0x000fe4000001140f */
[----:B------:R-:W-:-:S03]  /*132b0*/  IADD3.X R13, R13, R14, R27, P0, P3 ;  /* 0x0000000e0d0d7210 */ /* 0x000fc600007e641b */
[C---:B------:R-:W-:Y:S02]  /*132c0*/  IMAD R25, R6.reuse, R25, R7 ;  /* 0x0000001906197224 */ /* 0x040fe400078e0207 */
[----:B------:R-:W-:-:S04]  /*132d0*/  IMAD.WIDE.U32 R6, R6, R15, R12 ;  /* 0x0000000f06067225 */ /* 0x000fc800078e000c */
[----:B------:R-:W-:Y:S01]  /*132e0*/  IMAD.IADD R7, R7, 0x1, R25 ;  /* 0x0000000107077824 */ /* 0x000fe200078e0219 */
[----:B--2---:R-:W-:-:S04]  /*132f0*/  LEA R4, P0, R6, R4, 0x2 ;  /* 0x0000000406047211 */ /* 0x004fc800078010ff */
[----:B------:R-:W-:Y:S01]  /*13300*/  LEA.HI.X R14, R6, R5, R7, 0x2, P0 ;  /* 0x00000005060e7211 */ /* 0x000fe200000f1407 */
[----:B------:R-:W-:Y:S01]  /*13310*/  SHFL.IDX PT, R12, R4, 0x1, 0x1c1f ;  /* 0x003c1f00040c7f89 */ /* 0x000fe200000e0000 */
[----:B------:R-:W-:-:S03]  /*13320*/  IMAD R25, R208, 0x80, R32 ;  /* 0x00000080d0197824 */ /* 0x000fc600078e0220 */
[----:B------:R-:W-:Y:S04]  /*13330*/  SHFL.IDX PT, R6, R4, RZ, 0x1c1f ;  /* 0x001c1fff04067589 */ /* 0x000fe800000e0000 */
[----:B------:R-:W0:Y:S04]  /*13340*/  SHFL.IDX PT, R7, R14, RZ, 0x1c1f ;  /* 0x001c1fff0e077589 */ /* 0x000e2800000e0000 */
[----:B------:R-:W1:Y:S01]  /*13350*/  SHFL.IDX PT, R13, R14, 0x1, 0x1c1f ;  /* 0x003c1f000e0d7f89 */ /* 0x000e6200000e0000 */
[----:B------:R-:W-:Y:S02]  /*13360*/  LOP3.LUT P0, RZ, R218, 0x3, RZ, 0xc0, !PT ;  /* 0x00000003daff7812 */ /* 0x000fe4000780c0ff */
[----:B------:R-:W-:-:S02]  /*13370*/  IADD3 R5, R25, 0x8, RZ ;  /* 0x0000000819057810 */ /* 0x000fc40007ffe0ff */
[-C--:B------:R-:W-:Y:S02]  /*13380*/  ISETP.GE.OR P3, PT, R25, R8.reuse, P0 ;  /* 0x000000081900720c */ /* 0x080fe40000766670 */
[----:B------:R-:W-:-:S11]  /*13390*/  ISETP.GE.OR P0, PT, R5, R8, P0 ;  /* 0x000000080500720c */ /* 0x000fd60000706670 */
[----:B0-----:R0:W-:Y:S04]  /*133a0*/  @!P3 ST.E desc[UR42][R6.64], R3 ;  /* 0x000000030600b985 */ /* 0x0011e8000c10192a */
[----:B-1----:R0:W-:Y:S01]  /*133b0*/  @!P0 ST.E desc[UR42][R12.64], R0 ;  /* 0x000000000c008985 */ /* 0x0021e2000c10192a */
[----:B------:R-:W-:Y:S05]  /*133c0*/  @P2 BRA `(.L_x_658) ;  /* 0x0000000800a02947 */ /* 0x000fea0003800000 */
[----:B------:R-:W-:Y:S01]  /*133d0*/  IMAD.SHL.U32 R32, R153, 0x40, RZ ;  /* 0x0000004099207824 */ /* 0x000fe200078e00ff */
[----:B0-----:R-:W0:Y:S01]  /*133e0*/  @P1 LDC R13, c[0x0][0xbec] ;  /* 0x0002fb00ff0d1b82 */ /* 0x001e220000000800 */
[----:B------:R-:W-:Y:S02]  /*133f0*/  ULDC.64 UR4, c[0x0][0xaa0] ;  /* 0x0002a80000047ab9 */ /* 0x000fe40000000a00 */
[----:B------:R-:W-:-:S04]  /*13400*/  IMAD.IADD R3, R16, 0x1, R32 ;  /* 0x0000000110037824 */ /* 0x000fc800078e0220 */
[----:B------:R-:W-:Y:S01]  /*13410*/  IMAD.WIDE R92, R3, 0x2, R92 ;  /* 0x00000002035c7825 */ /* 0x000fe200078e025c */
[----:B------:R-:W1:Y:S02]  /*13420*/  @P1 LDC R21, c[0x0][0xbf0] ;  /* 0x0002fc00ff151b82 */ /* 0x000e640000000800 */
[C---:B------:R-:W-:Y:S02]  /*13430*/  IADD3 R33, P0, R92.reuse, 0x2000, RZ ;  /* 0x000020005c217810 */ /* 0x040fe40007f1e0ff */
[----:B------:R-:W-:Y:S02]  /*13440*/  IADD3 R25, P5, R92, 0x1000, RZ ;  /* 0x000010005c197810 */ /* 0x000fe40007fbe0ff */
[----:B------:R-:W-:Y:S02]  /*13450*/  LOP3.LUT R32, R33, 0x380, RZ, 0xc0, !PT ;  /* 0x0000038021207812 */ /* 0x000fe400078ec0ff */
[----:B------:R-:W-:Y:S02]  /*13460*/  LOP3.LUT R24, R25, 0x380, RZ, 0xc0, !PT ;  /* 0x0000038019187812 */ /* 0x000fe400078ec0ff */
[----:B------:R-:W-:-:S02]  /*13470*/  SHF.R.U64 R32, R32, 0x3, RZ ;  /* 0x0000000320207819 */ /* 0x000fc400000012ff */
[----:B------:R-:W-:Y:S02]  /*13480*/  SHF.R.U64 R24, R24, 0x3, RZ ;  /* 0x0000000318187819 */ /* 0x000fe400000012ff */
[----:B------:R-:W-:Y:S01]  /*13490*/  LOP3.LUT R32, R32, R33, RZ, 0x3c, !PT ;  /* 0x0000002120207212 */ /* 0x000fe200078e3cff */
[----:B------:R-:W-:Y:S01]  /*134a0*/  IMAD.X R33, RZ, RZ, R93, P0 ;  /* 0x000000ffff217224 */ /* 0x000fe200000e065d */
[----:B------:R-:W-:Y:S02]  /*134b0*/  IADD3 R3, P0, R92, 0x7000, RZ ;  /* 0x000070005c037810 */ /* 0x000fe40007f1e0ff */
[----:B------:R-:W-:Y:S02]  /*134c0*/  LOP3.LUT R24, R24, R25, RZ, 0x3c, !PT ;  /* 0x0000001918187212 */ /* 0x000fe400078e3cff */
[----:B------:R-:W-:Y:S01]  /*134d0*/  IADD3.X R25, RZ, R93, RZ, P5, !PT ;  /* 0x0000005dff197210 */ /* 0x000fe20002ffe4ff */
[----:B------:R-:W-:Y:S01]  /*134e0*/  IMAD R11, R11, UR4, RZ ;  /* 0x000000040b0b7c24 */ /* 0x000fe2000f8e02ff */
[C---:B------:R-:W-:Y:S01]  /*134f0*/  IADD3 R37, P2, R92.reuse, 0x3000, RZ ;  /* 0x000030005c257810 */ /* 0x040fe20007f5e0ff */
[----:B------:R-:W5:Y:S01]  /*13500*/  LD.E.128 R32, desc[UR42][R32.64] ;  /* 0x0000002a20207980 */ /* 0x000f62000c101d00 */
[----:B------:R-:W-:-:S02]  /*13510*/  IADD3 R41, P3, R92, 0x4000, RZ ;  /* 0x000040005c297810 */ /* 0x000fc40007f7e0ff */
[C---:B------:R-:W-:Y:S01]  /*13520*/  IADD3 R45, P4, R92.reuse, 0x5000, RZ ;  /* 0x000050005c2d7810 */ /* 0x040fe20007f9e0ff */
[----:B------:R-:W5:Y:S01]  /*13530*/  LD.E.128 R24, desc[UR42][R24.64] ;  /* 0x0000002a18187980 */ /* 0x000f62000c101d00 */
[----:B------:R-:W-:Y:S02]  /*13540*/  IADD3 R49, P5, R92, 0x6000, RZ ;  /* 0x000060005c317810 */ /* 0x000fe40007fbe0ff */
[----:B------:R-:W-:Y:S02]  /*13550*/  LOP3.LUT R0, R3, 0x380, RZ, 0xc0, !PT ;  /* 0x0000038003007812 */ /* 0x000fe400078ec0ff */
[----:B------:R-:W-:Y:S02]  /*13560*/  LOP3.LUT R36, R37, 0x380, RZ, 0xc0, !PT ;  /* 0x0000038025247812 */ /* 0x000fe400078ec0ff */
[----:B------:R-:W-:Y:S02]  /*13570*/  LOP3.LUT R40, R41, 0x380, RZ, 0xc0, !PT ;  /* 0x0000038029287812 */ /* 0x000fe400078ec0ff */
[----:B------:R-:W-:-:S02]  /*13580*/  LOP3.LUT R44, R45, 0x380, RZ, 0xc0, !PT ;  /* 0x000003802d2c7812 */ /* 0x000fc400078ec0ff */
[----:B------:R-:W-:Y:S02]  /*13590*/  LOP3.LUT R48, R49, 0x380, RZ, 0xc0, !PT ;  /* 0x0000038031307812 */ /* 0x000fe400078ec0ff */
[----:B------:R-:W-:Y:S02]  /*135a0*/  SHF.R.U64 R0, R0, 0x3, RZ ;  /* 0x0000000300007819 */ /* 0x000fe400000012ff */
[----:B------:R-:W-:Y:S02]  /*135b0*/  LOP3.LUT R5, R92, 0x380, RZ, 0xc0, !PT ;  /* 0x000003805c057812 */ /* 0x000fe400078ec0ff */
[----:B------:R-:W-:Y:S02]  /*135c0*/  SHF.R.U64 R36, R36, 0x3, RZ ;  /* 0x0000000324247819 */ /* 0x000fe400000012ff */
[----:B------:R-:W-:Y:S02]  /*135d0*/  SHF.R.U64 R40, R40, 0x3, RZ ;  /* 0x0000000328287819 */ /* 0x000fe400000012ff */
[----:B------:R-:W-:-:S02]  /*135e0*/  SHF.R.U64 R44, R44, 0x3, RZ ;  /* 0x000000032c2c7819 */ /* 0x000fc400000012ff */
[----:B------:R-:W-:Y:S02]  /*135f0*/  SHF.R.U64 R48, R48, 0x3, RZ ;  /* 0x0000000330307819 */ /* 0x000fe400000012ff */
[----:B------:R-:W-:Y:S01]  /*13600*/  LOP3.LUT R52, R0, R3, RZ, 0x3c, !PT ;  /* 0x0000000300347212 */ /* 0x000fe200078e3cff */
[C---:B------:R-:W-:Y:S01]  /*13610*/  IMAD R3, R10.reuse, UR5, R11 ;  /* 0x000000050a037c24 */ /* 0x040fe2000f8e020b */
[----:B------:R-:W-:Y:S01]  /*13620*/  SHF.R.U64 R5, R5, 0x3, RZ ;  /* 0x0000000305057819 */ /* 0x000fe200000012ff */
[----:B------:R-:W-:Y:S01]  /*13630*/  IMAD.WIDE.U32 R10, R10, UR4, RZ ;  /* 0x000000040a0a7c25 */ /* 0x000fe2000f8e00ff */
[----:B------:R-:W-:Y:S01]  /*13640*/  LOP3.LUT R36, R36, R37, RZ, 0x3c, !PT ;  /* 0x0000002524247212 */ /* 0x000fe200078e3cff */
[----:B------:R-:W-:Y:S01]  /*13650*/  ULDC.64 UR4, c[0x0][0xae8] ;  /* 0x0002ba0000047ab9 */ /* 0x000fe20000000a00 */
[----:B------:R-:W-:Y:S01]  /*13660*/  LOP3.LUT R40, R40, R41, RZ, 0x3c, !PT ;  /* 0x0000002928287212 */ /* 0x000fe200078e3cff */
[--C-:B------:R-:W-:Y:S01]  /*13670*/  IMAD.X R37, RZ, RZ, R93.reuse, P2 ;  /* 0x000000ffff257224 */ /* 0x100fe200010e065d */
[----:B------:R-:W-:Y:S01]  /*13680*/  LOP3.LUT R44, R44, R45, RZ, 0x3c, !PT ;  /* 0x0000002d2c2c7212 */ /* 0x000fe200078e3cff */
[--C-:B------:R-:W-:Y:S01]  /*13690*/  IMAD.X R45, RZ, RZ, R93.reuse, P4 ;  /* 0x000000ffff2d7224 */ /* 0x100fe200020e065d */
[----:B------:R-:W-:Y:S01]  /*136a0*/  LOP3.LUT R48, R48, R49, RZ, 0x3c, !PT ;  /* 0x0000003130307212 */ /* 0x000fe200078e3cff */
[----:B------:R-:W-:Y:S01]  /*136b0*/  IMAD.X R49, RZ, RZ, R93, P5 ;  /* 0x000000ffff317224 */ /* 0x000fe200028e065d */
[-C--:B------:R-:W-:Y:S01]  /*136c0*/  IADD3.X R41, RZ, R93.reuse, RZ, P3, !PT ;  /* 0x0000005dff297210 */ /* 0x080fe20001ffe4ff */
[----:B------:R-:W-:Y:S01]  /*136d0*/  IMAD.IADD R11, R11, 0x1, R3 ;  /* 0x000000010b0b7824 */ /* 0x000fe200078e0203 */
[----:B------:R-:W-:-:S02]  /*136e0*/  IADD3.X R53, RZ, R93, RZ, P0, !PT ;  /* 0x0000005dff357210 */ /* 0x000fc400007fe4ff */
[----:B------:R-:W-:Y:S01]  /*136f0*/  LOP3.LUT R92, R5, R92, RZ, 0x3c, !PT ;  /* 0x0000005c055c7212 */ /* 0x000fe200078e3cff */
[----:B------:R-:W-:Y:S01]  /*13700*/  IMAD R3, R203, 0x20, R153 ;  /* 0x00000020cb037824 */ /* 0x000fe200078e0299 */
[----:B------:R-:W5:Y:S01]  /*13710*/  LD.E.128 R36, desc[UR42][R36.64] ;  /* 0x0000002a24247980 */ /* 0x000f62000c101d00 */
[----:B------:R-:W-:Y:S01]  /*13720*/  IMAD.WIDE.U32 R10, R2, UR4, R10 ;  /* 0x00000004020a7c25 */ /* 0x000fe2000f8e000a */
[----:B------:R-:W-:Y:S02]  /*13730*/  SHF.R.S32.HI R0, RZ, 0x1f, R205 ;  /* 0x0000001fff007819 */ /* 0x000fe400000114cd */
[----:B------:R2:W5:Y:S01]  /*13740*/  LD.E.128 R4, desc[UR42][R92.64] ;  /* 0x0000002a5c047980 */ /* 0x000562000c101d00 */
[----:B------:R-:W-:-:S03]  /*13750*/  LEA R14, R208, R3, 0x7 ;  /* 0x00000003d00e7211 */ /* 0x000fc600078e38ff */
[----:B------:R-:W5:Y:S01]  /*13760*/  LD.E.128 R40, desc[UR42][R40.64] ;  /* 0x0000002a28287980 */ /* 0x000f62000c101d00 */
[----:B------:R-:W-:Y:S01]  /*13770*/  IMAD R11, R2, UR5, R11 ;  /* 0x00000005020b7c24 */ /* 0x000fe2000f8e020b */
[----:B------:R-:W-:Y:S02]  /*13780*/  ULDC.64 UR4, c[0x0][0xaf0] ;  /* 0x0002bc0000047ab9 */ /* 0x000fe40000000a00 */
        /* <DEDUP_REMOVED lines=8> */
[----:B---3--:R-:W3:Y:S01]  /*13810*/  FENCE.VIEW.ASYNC.S ;  /* 0x00000000000073c6 */ /* 0x008ee20000000000 */
[----:B------:R-:W-:-:S02]  /*13820*/  IMAD R2, R0, UR4, RZ ;  /* 0x0000000400027c24 */ /* 0x000fc4000f8e02ff */
[----:B0-----:R-:W-:-:S04]  /*13830*/  @P1 IMAD.HI.U32 R0, R14, R13, RZ ;  /* 0x0000000d0e001227 */ /* 0x001fc800078e00ff */
[----:B------:R-:W-:Y:S01]  /*13840*/  IMAD.MOV.U32 R13, RZ, RZ, R14 ;  /* 0x000000ffff0d7224 */ /* 0x000fe200078e000e */
[----:B-1----:R-:W-:Y:S01]  /*13850*/  @P1 SHF.R.U32.HI R13, RZ, R21, R0 ;  /* 0x00000015ff0d1219 */ /* 0x002fe20000011600 */
[C---:B------:R-:W-:Y:S02]  /*13860*/  IMAD R15, R205.reuse, UR5, R2 ;  /* 0x00000005cd0f7c24 */ /* 0x040fe4000f8e0202 */
[----:B------:R-:W-:Y:S01]  /*13870*/  IMAD.WIDE.U32 R2, R205, UR4, R10 ;  /* 0x00000004cd027c25 */ /* 0x000fe2000f8e000a */
[----:B------:R-:W-:Y:S01]  /*13880*/  IADD3 R12, -R13, RZ, RZ ;  /* 0x000000ff0d0c7210 */ /* 0x000fe20007ffe1ff */
[----:B------:R-:W-:Y:S01]  /*13890*/  ULDC.64 UR4, c[0x0][0xae0] ;  /* 0x0002b80000047ab9 */ /* 0x000fe20000000a00 */
[----:B------:R-:W-:Y:S01]  /*138a0*/  SHF.R.S32.HI R10, RZ, 0x1f, R13 ;  /* 0x0000001fff0a7819 */ /* 0x000fe2000001140d */
[----:B------:R-:W-:Y:S02]  /*138b0*/  VIADD R0, R156, 0x28820 ;  /* 0x000288209c007836 */ /* 0x000fe40000000000 */
[----:B------:R-:W-:-:S02]  /*138c0*/  IMAD R9, R9, R12, R14 ;  /* 0x0000000c09097224 */ /* 0x000fc400078e020e */
[----:B------:R-:W-:Y:S01]  /*138d0*/  IMAD.IADD R3, R3, 0x1, R15 ;  /* 0x0000000103037824 */ /* 0x000fe200078e020f */
[----:B------:R-:W-:Y:S01]  /*138e0*/  PRMT R0, RZ, 0x654, R0 ;  /* 0x00000654ff007816 */ /* 0x000fe20000000000 */
[----:B------:R-:W-:Y:S02]  /*138f0*/  IMAD R10, R10, UR4, RZ ;  /* 0x000000040a0a7c24 */ /* 0x000fe4000f8e02ff */
[C---:B------:R-:W-:Y:S01]  /*13900*/  IMAD.WIDE.U32 R2, R13.reuse, UR4, R2 ;  /* 0x000000040d027c25 */ /* 0x040fe2000f8e0002 */
[----:B---3--:R0:W-:Y:S03]  /*13910*/  SYNCS.ARRIVE.TRANS64.RED.A1T0 RZ, [R0+URZ], RZ ;  /* 0x000000ff00ff79a7 */ /* 0x0081e6000810043f */
[----:B------:R-:W-:Y:S01]  /*13920*/  IMAD R11, R13, UR5, R10 ;  /* 0x000000050d0b7c24 */ /* 0x000fe2000f8e020a */
[----:B------:R-:W-:Y:S01]  /*13930*/  ULDC.64 UR4, c[0x0][0xad8] ;  /* 0x0002b60000047ab9 */ /* 0x000fe20000000a00 */
[----:B0-----:R-:W-:-:S02]  /*13940*/  SHF.R.S32.HI R0, RZ, 0x1f, R9 ;  /* 0x0000001fff007819 */ /* 0x001fc40000011409 */
[----:B------:R-:W-:-:S03]  /*13950*/  IMAD.IADD R3, R3, 0x1, R11 ;  /* 0x0000000103037824 */ /* 0x000fc600078e020b */
[----:B------:R-:W-:Y:S02]  /*13960*/  IMAD R0, R0, UR4, RZ ;  /* 0x0000000400007c24 */ /* 0x000fe4000f8e02ff */
[----:B------:R-:W-:-:S04]  /*13970*/  IMAD.WIDE.U32 R2, R9, UR4, R2 ;  /* 0x0000000409027c25 */ /* 0x000fc8000f8e0002 */
[----:B------:R-:W-:Y:S01]  /*13980*/  IMAD R9, R9, UR5, R0 ;  /* 0x0000000509097c24 */ /* 0x000fe2000f8e0200 */
[----:B------:R-:W-:Y:S02]  /*13990*/  ULDC.64 UR4, c[0x0][0xa80] ;  /* 0x0002a00000047ab9 */ /* 0x000fe40000000a00 */
[----:B------:R-:W-:Y:S02]  /*139a0*/  LEA R0, P0, R2, UR4, 0x1 ;  /* 0x0000000402007c11 */ /* 0x000fe4000f8008ff */
[----:B------:R-:W-:Y:S01]  /*139b0*/  IADD3 R3, R3, R9, RZ ;  /* 0x0000000903037210 */ /* 0x000fe20007ffe0ff */
[----:B------:R-:W-:-:S03]  /*139c0*/  UMOV UR4, 0xffffffff ;  /* 0xffffffff00047882 */ /* 0x000fc60000000000 */
[----:B------:R-:W-:Y:S01]  /*139d0*/  LEA.HI.X R2, R2, UR5, R3, 0x1, P0 ;  /* 0x0000000502027c11 */ /* 0x000fe200080f0c03 */
[----:B------:R-:W-:Y:S01]  /*139e0*/  IMAD R9, R208, 0x80, R153 ;  /* 0x00000080d0097824 */ /* 0x000fe200078e0299 */
[----:B--2---:R-:W-:Y:S06]  /*139f0*/  BRA.DIV UR4, `(.L_x_659) ;  /* 0x000000a204947947 */ /* 0x004fec000b800000 */
[----:B------:R0:W1:Y:S04]  /*13a00*/  SHFL.IDX PT, R3, R2, RZ, 0x181f ;  /* 0x00181fff02037589 */ /* 0x00006800000e0000 */
[----:B------:R0:W2:Y:S02]  /*13a10*/  SHFL.IDX PT, R14, R0, RZ, 0x181f ;  /* 0x00181fff000e7589 */ /* 0x0000a400000e0000 */
.L_x_879:
[----:B------:R-:W-:Y:S01]  /*13a20*/  ISETP.GE.AND P0, PT, R9, R8, PT ;  /* 0x000000080900720c */ /* 0x000fe20003f06270 */
[----:B------:R-:W-:-:S12]  /*13a30*/  BSSY B1, `(.L_x_660) ;  /* 0x000000b000017945 */ /* 0x000fd80003800000 */
[----:B------:R-:W-:Y:S05]  /*13a40*/  @P0 BRA `(.L_x_661) ;  /* 0x0000000000240947 */ /* 0x000fea0003800000 */
[----:B------:R-:W-:Y:S02]  /*13a50*/  ULDC UR4, c[0x0][0xac8] ;  /* 0x0002b20000047ab9 */ /* 0x000fe40000000800 */
[----:B------:R-:W-:Y:S02]  /*13a60*/  ISETP.GE.AND P0, PT, R16, UR4, PT ;  /* 0x0000000410007c0c */ /* 0x000fe4000bf06270 */
[----:B------:R-:W-:-:S11]  /*13a70*/  ISETP.GE.AND P1, PT, R23, UR4, PT ;  /* 0x0000000417007c0c */ /* 0x000fd6000bf26270 */
[CC--:B--2---:R-:W-:Y:S02]  /*13a80*/  @!P0 LEA R10, P2, R16.reuse, R14.reuse, 0x1 ;  /* 0x0000000e100a8211 */ /* 0x0c4fe400078408ff */
[C---:B------:R-:W-:Y:S02]  /*13a90*/  @!P1 LEA R14, P3, R23.reuse, R14, 0x1 ;  /* 0x0000000e170e9211 */ /* 0x040fe400078608ff */
[-C--:B-1----:R-:W-:Y:S02]  /*13aa0*/  @!P0 LEA.HI.X R11, R16, R3.reuse, R17, 0x1, P2 ;  /* 0x00000003100b8211 */ /* 0x082fe400010f0c11 */
[----:B------:R-:W-:-:S03]  /*13ab0*/  @!P1 LEA.HI.X R15, R23, R3, R22, 0x1, P3 ;  /* 0x00000003170f9211 */ /* 0x000fc600018f0c16 */
[----:B-----5:R3:W-:Y:S04]  /*13ac0*/  @!P0 ST.E.128 desc[UR42][R10.64], R4 ;  /* 0x000000040a008985 */ /* 0x0207e8000c101d2a */
[----:B------:R3:W-:Y:S02]  /*13ad0*/  @!P1 ST.E.128 desc[UR42][R14.64], R40 ;  /* 0x000000280e009985 */ /* 0x0007e4000c101d2a */
.L_x_661:
[----:B------:R-:W-:Y:S05]  /*13ae0*/  BSYNC B1 ;  /* 0x0000000000017941 */ /* 0x000fea0003800000 */
.L_x_660:
[----:B------:R-:W-:-:S03]  /*13af0*/  UMOV UR4, 0xffffffff ;  /* 0xffffffff00047882 */ /* 0x000fc60000000000 */
[----:B------:R-:W-:Y:S05]  /*13b00*/  BRA.DIV UR4, `(.L_x_662) ;  /* 0x000000a204847947 */ /* 0x000fea000b800000 */
[----:B-1----:R1:W4:Y:S04]  /*13b10*/  SHFL.IDX PT, R3, R2, 0x1, 0x181f ;  /* 0x00381f0002037f89 */ /* 0x00232800000e0000 */
[----:B--23--:R1:W2:Y:S02]  /*13b20*/  SHFL.IDX PT, R14, R0, 0x1, 0x181f ;  /* 0x00381f00000e7f89 */ /* 0x00c2a400000e0000 */
.L_x_883:
[----:B-----5:R-:W-:Y:S01]  /*13b30*/  VIADD R5, R9, 0x20 ;  /* 0x0000002009057836 */ /* 0x020fe20000000000 */
[----:B------:R-:W-:Y:S04]  /*13b40*/  BSSY B1, `(.L_x_663) ;  /* 0x000000c000017945 */ /* 0x000fe80003800000 */
[----:B------:R-:W-:-:S13]  /*13b50*/  ISETP.GE.AND P0, PT, R5, R8, PT ;  /* 0x000000080500720c */ /* 0x000fda0003f06270 */
[----:B------:R-:W-:Y:S05]  /*13b60*/  @P0 BRA `(.L_x_664) ;  /* 0x0000000000240947 */ /* 0x000fea0003800000 */
[----:B------:R-:W-:Y:S02]  /*13b70*/  ULDC UR4, c[0x0][0xac8] ;  /* 0x0002b20000047ab9 */ /* 0x000fe40000000800 */
[----:B------:R-:W-:Y:S02]  /*13b80*/  ISETP.GE.AND P2, PT, R16, UR4, PT ;  /* 0x0000000410007c0c */ /* 0x000fe4000bf46270 */
[----:B------:R-:W-:-:S11]  /*13b90*/  ISETP.GE.AND P3, PT, R23, UR4, PT ;  /* 0x0000000417007c0c */ /* 0x000fd6000bf66270 */
[CC--:B--2---:R-:W-:Y:S02]  /*13ba0*/  @!P2 LEA R4, P0, R16.reuse, R14.reuse, 0x1 ;  /* 0x0000000e1004a211 */ /* 0x0c4fe400078008ff */
[C---:B------:R-:W-:Y:S02]  /*13bb0*/  @!P3 LEA R14, P1, R23.reuse, R14, 0x1 ;  /* 0x0000000e170eb211 */ /* 0x040fe400078208ff */
[-C--:B----4-:R-:W-:Y:S02]  /*13bc0*/  @!P2 LEA.HI.X R5, R16, R3.reuse, R17, 0x1, P0 ;  /* 0x000000031005a211 */ /* 0x090fe400000f0c11 */
[----:B------:R-:W-:-:S03]  /*13bd0*/  @!P3 LEA.HI.X R15, R23, R3, R22, 0x1, P1 ;  /* 0x00000003170fb211 */ /* 0x000fc600008f0c16 */
[----:B------:R3:W-:Y:S04]  /*13be0*/  @!P2 ST.E.128 desc[UR42][R4.64], R24 ;  /* 0x000000180400a985 */ /* 0x0007e8000c101d2a */
[----:B------:R3:W-:Y:S02]  /*13bf0*/  @!P3 ST.E.128 desc[UR42][R14.64], R44 ;  /* 0x0000002c0e00b985 */ /* 0x0007e4000c101d2a */
.L_x_664:
[----:B------:R-:W-:Y:S05]  /*13c00*/  BSYNC B1 ;  /* 0x0000000000017941 */ /* 0x000fea0003800000 */
.L_x_663:
[----:B------:R-:W-:-:S03]  /*13c10*/  UMOV UR4, 0xffffffff ;  /* 0xffffffff00047882 */ /* 0x000fc60000000000 */
[----:B------:R-:W-:Y:S05]  /*13c20*/  BRA.DIV UR4, `(.L_x_665) ;  /* 0x000000a204847947 */ /* 0x000fea000b800000 */
[----:B----4-:R4:W0:Y:S04]  /*13c30*/  SHFL.IDX PT, R3, R2, 0x2, 0x181f ;  /* 0x00581f0002037f89 */ /* 0x01082800000e0000 */
[----:B--23--:R4:W2:Y:S02]  /*13c40*/  SHFL.IDX PT, R14, R0, 0x2, 0x181f ;  /* 0x00581f00000e7f89 */ /* 0x00c8a400000e0000 */
.L_x_887:
[----:B------:R-:W-:Y:S01]  /*13c50*/  IADD3 R5, R9, 0x40, RZ ;  /* 0x0000004009057810 */ /* 0x000fe20007ffe0ff */
[----:B------:R-:W-:Y:S03]  /*13c60*/  BSSY B1, `(.L_x_666) ;  /* 0x000000c000017945 */ /* 0x000fe60003800000 */
[----:B------:R-:W-:-:S13]  /*13c70*/  ISETP.GE.AND P0, PT, R5, R8, PT ;  /* 0x000000080500720c */ /* 0x000fda0003f06270 */
[----:B------:R-:W-:Y:S05]  /*13c80*/  @P0 BRA `(.L_x_667) ;  /* 0x0000000000240947 */ /* 0x000fea0003800000 */
[----:B------:R-:W-:Y:S02]  /*13c90*/  ULDC UR4, c[0x0][0xac8] ;  /* 0x0002b20000047ab9 */ /* 0x000fe40000000800 */
[----:B------:R-:W-:Y:S02]  /*13ca0*/  ISETP.GE.AND P2, PT, R16, UR4, PT ;  /* 0x0000000410007c0c */ /* 0x000fe4000bf46270 */
[----:B------:R-:W-:-:S11]  /*13cb0*/  ISETP.GE.AND P3, PT, R23, UR4, PT ;  /* 0x0000000417007c0c */ /* 0x000fd6000bf66270 */
[CC--:B--2---:R-:W-:Y:S02]  /*13cc0*/  @!P2 LEA R4, P0, R16.reuse, R14.reuse, 0x1 ;  /* 0x0000000e1004a211 */ /* 0x0c4fe400078008ff */
[C---:B------:R-:W-:Y:S02]  /*13cd0*/  @!P3 LEA R14, P1, R23.reuse, R14, 0x1 ;  /* 0x0000000e170eb211 */ /* 0x040fe400078208ff */
[-C--:B0-----:R-:W-:Y:S02]  /*13ce0*/  @!P2 LEA.HI.X R5, R16, R3.reuse, R17, 0x1, P0 ;  /* 0x000000031005a211 */ /* 0x081fe400000f0c11 */
[----:B------:R-:W-:-:S03]  /*13cf0*/  @!P3 LEA.HI.X R15, R23, R3, R22, 0x1, P1 ;  /* 0x00000003170fb211 */ /* 0x000fc600008f0c16 */
[----:B------:R3:W-:Y:S04]  /*13d00*/  @!P2 ST.E.128 desc[UR42][R4.64], R32 ;  /* 0x000000200400a985 */ /* 0x0007e8000c101d2a */
[----:B------:R3:W-:Y:S02]  /*13d10*/  @!P3 ST.E.128 desc[UR42][R14.64], R48 ;  /* 0x000000300e00b985 */ /* 0x0007e4000c101d2a */
.L_x_667:
[----:B------:R-:W-:Y:S05]  /*13d20*/  BSYNC B1 ;  /* 0x0000000000017941 */ /* 0x000fea0003800000 */
.L_x_666:
[----:B------:R-:W-:-:S03]  /*13d30*/  UMOV UR4, 0xffffffff ;  /* 0xffffffff00047882 */ /* 0x000fc60000000000 */
[----:B------:R-:W-:Y:S05]  /*13d40*/  BRA.DIV UR4, `(.L_x_668) ;  /* 0x000000a204847947 */ /* 0x000fea000b800000 */
[----:B0-----:R0:W0:Y:S04]  /*13d50*/  SHFL.IDX PT, R3, R2, 0x3, 0x181f ;  /* 0x00781f0002037f89 */ /* 0x00102800000e0000 */
[----:B--23--:R2:W3:Y:S02]  /*13d60*/  SHFL.IDX PT, R14, R0, 0x3, 0x181f ;  /* 0x00781f00000e7f89 */ /* 0x00c4e400000e0000 */
.L_x_891:
[----:B------:R-:W-:-:S05]  /*13d70*/  VIADD R5, R9, 0x60 ;  /* 0x0000006009057836 */ /* 0x000fca0000000000 */
[----:B------:R-:W-:-:S13]  /*13d80*/  ISETP.GE.AND P0, PT, R5, R8, PT ;  /* 0x000000080500720c */ /* 0x000fda0003f06270 */
        /* <DEDUP_REMOVED lines=8> */
[----:B------:R-:W-:-:S04]  /*13e10*/  LEA R14, P0, R23, R14, 0x1 ;  /* 0x0000000e170e7211 */ /* 0x000fc800078008ff */
[----:B------:R-:W-:-:S05]  /*13e20*/  LEA.HI.X R15, R23, R3, R22, 0x1, P0 ;  /* 0x00000003170f7211 */ /* 0x000fca00000f0c16 */
[----:B------:R3:W-:Y:S01]  /*13e30*/  ST.E.128 desc[UR42][R14.64], R52 ;  /* 0x000000340e007985 */ /* 0x0007e2000c101d2a */
[----:B------:R-:W-:Y:S05]  /*13e40*/  BRA `(.L_x_669) ;  /* 0x0000001800387947 */ /* 0x000fea0003800000 */
.L_x_658:
[----:B------:R-:W1:Y:S01]  /*13e50*/  @P1 LDC R4, c[0x0][0xbec] ;  /* 0x0002fb00ff041b82 */ /* 0x000e620000000800 */
[----:B------:R-:W-:Y:S01]  /*13e60*/  ULDC.64 UR4, c[0x0][0xb08] ;  /* 0x0002c20000047ab9 */ /* 0x000fe20000000a00 */
[----:B0-----:R-:W-:Y:S01]  /*13e70*/  SHF.R.S32.HI R0, RZ, 0x1f, R205 ;  /* 0x0000001fff007819 */ /* 0x001fe200000114cd */
[----:B------:R-:W-:Y:S01]  /*13e80*/  IMAD R11, R11, UR4, RZ ;  /* 0x000000040b0b7c24 */ /* 0x000fe2000f8e02ff */
[----:B------:R-:W-:Y:S01]  /*13e90*/  ULDC.64 UR6, c[0x0][0xb30] ;  /* 0x0002cc0000067ab9 */ /* 0x000fe20000000a00 */
[----:B------:R-:W-:Y:S01]  /*13ea0*/  IMAD.WIDE.U32 R6, R10, UR4, RZ ;  /* 0x000000040a067c25 */ /* 0x000fe2000f8e00ff */
[----:B------:R-:W-:Y:S02]  /*13eb0*/  IADD3 R93, R202, 0x38, RZ ;  /* 0x00000038ca5d7810 */ /* 0x000fe40007ffe0ff */
[----:B------:R-:W0:Y:S01]  /*13ec0*/  @P1 LDC R13, c[0x0][0xbf0] ;  /* 0x0002fc00ff0d1b82 */ /* 0x000e220000000800 */
[----:B------:R-:W-:Y:S01]  /*13ed0*/  IMAD R11, R10, UR5, R11 ;  /* 0x000000050a0b7c24 */ /* 0x000fe2000f8e020b */
[----:B------:R-:W-:Y:S01]  /*13ee0*/  ULDC.64 UR4, c[0x0][0xb38] ;  /* 0x0002ce0000047ab9 */ /* 0x000fe20000000a00 */
[C---:B------:R-:W-:Y:S01]  /*13ef0*/  VIADD R28, R202.reuse, 0x10 ;  /* 0x00000010ca1c7836 */ /* 0x040fe20000000000 */
[----:B------:R-:W-:Y:S01]  /*13f00*/  SHF.R.S32.HI R97, RZ, 0x1f, R210 ;  /* 0x0000001fff617819 */ /* 0x000fe200000114d2 */
[----:B------:R-:W-:Y:S01]  /*13f10*/  IMAD.IADD R7, R7, 0x1, R11 ;  /* 0x0000000107077824 */ /* 0x000fe200078e020b */
[----:B------:R-:W-:Y:S01]  /*13f20*/  SHF.R.S32.HI R94, RZ, 0x1f, R93 ;  /* 0x0000001fff5e7819 */ /* 0x000fe2000001145d */
[----:B------:R-:W-:Y:S01]  /*13f30*/  VIADD R33, R202, 0x18 ;  /* 0x00000018ca217836 */ /* 0x000fe20000000000 */
[----:B------:R-:W-:Y:S01]  /*13f40*/  SHF.R.S32.HI R32, RZ, 0x1f, R28 ;  /* 0x0000001fff207819 */ /* 0x000fe2000001141c */
[----:B------:R-:W-:-:S03]  /*13f50*/  IMAD.WIDE.U32 R6, R2, UR4, R6 ;  /* 0x0000000402067c25 */ /* 0x000fc6000f8e0006 */
[----:B------:R-:W-:Y:S01]  /*13f60*/  SHF.R.S32.HI R34, RZ, 0x1f, R33 ;  /* 0x0000001fff227819 */ /* 0x000fe20000011421 */
[----:B------:R-:W-:Y:S01]  /*13f70*/  IMAD R7, R2, UR5, R7 ;  /* 0x0000000502077c24 */ /* 0x000fe2000f8e0207 */
[----:B------:R-:W-:Y:S01]  /*13f80*/  ULDC.64 UR4, c[0x0][0xb40] ;  /* 0x0002d00000047ab9 */ /* 0x000fe20000000a00 */
[----:B------:R-:W-:Y:S02]  /*13f90*/  VIADD R37, R202, 0x28 ;  /* 0x00000028ca257836 */ /* 0x000fe40000000000 */
[----:B------:R-:W-:Y:S02]  /*13fa0*/  IMAD R0, R0, UR4, RZ ;  /* 0x0000000400007c24 */ /* 0x000fe4000f8e02ff */
[----:B-1----:R-:W-:Y:S01]  /*13fb0*/  @P1 IMAD.HI.U32 R4, R35, R4, RZ ;  /* 0x0000000423041227 */ /* 0x002fe200078e00ff */
[----:B------:R-:W-:-:S03]  /*13fc0*/  SHF.R.S32.HI R38, RZ, 0x1f, R37 ;  /* 0x0000001fff267819 */ /* 0x000fc60000011425 */
[C---:B------:R-:W-:Y:S02]  /*13fd0*/  IMAD R11, R205.reuse, UR5, R0 ;  /* 0x00000005cd0b7c24 */ /* 0x040fe4000f8e0200 */
[----:B------:R-:W-:Y:S01]  /*13fe0*/  IMAD.WIDE.U32 R2, R205, UR4, R6 ;  /* 0x00000004cd027c25 */ /* 0x000fe2000f8e0006 */
[----:B------:R-:W-:Y:S01]  /*13ff0*/  MOV R7, R35 ;  /* 0x0000002300077202 */ /* 0x000fe20000000f00 */
[----:B------:R-:W-:Y:S01]  /*14000*/  ULDC.64 UR4, c[0x0][0xb48] ;  /* 0x0002d20000047ab9 */ /* 0x000fe20000000a00 */
[----:B0-----:R-:W-:Y:S01]  /*14010*/  @P1 SHF.R.U32.HI R7, RZ, R13, R4 ;  /* 0x0000000dff071219 */ /* 0x001fe20000011604 */
[----:B------:R-:W-:Y:S02]  /*14020*/  IMAD.IADD R3, R3, 0x1, R11 ;  /* 0x0000000103037824 */ /* 0x000fe400078e020b */
[----:B------:R-:W-:Y:S01]  /*14030*/  VIADD R39, R202, 0x30 ;  /* 0x00000030ca277836 */ /* 0x000fe20000000000 */
[--C-:B------:R-:W-:Y:S01]  /*14040*/  SHF.R.S32.HI R0, RZ, 0x1f, R7.reuse ;  /* 0x0000001fff007819 */ /* 0x100fe20000011407 */
[----:B------:R-:W-:-:S02]  /*14050*/  IMAD.MOV R4, RZ, RZ, -R7 ;  /* 0x000000ffff047224 */ /* 0x000fc400078e0a07 */
[----:B------:R-:W-:Y:S01]  /*14060*/  IMAD.WIDE.U32 R2, R209, UR4, R2 ;  /* 0x00000004d1027c25 */ /* 0x000fe2000f8e0002 */
[----:B------:R-:W-:-:S03]  /*14070*/  SHF.R.S32.HI R92, RZ, 0x1f, R39 ;  /* 0x0000001fff5c7819 */ /* 0x000fc60000011427 */
[----:B------:R-:W-:Y:S01]  /*14080*/  IMAD R9, R9, R4, R35 ;  /* 0x0000000409097224 */ /* 0x000fe200078e0223 */
[----:B------:R-:W-:Y:S01]  /*14090*/  IADD3 R35, R202, 0x20, RZ ;  /* 0x00000020ca237810 */ /* 0x000fe20007ffe0ff */
[----:B------:R-:W-:Y:S02]  /*140a0*/  IMAD R0, R0, UR6, RZ ;  /* 0x0000000600007c24 */ /* 0x000fe4000f8e02ff */
[----:B------:R-:W-:Y:S01]  /*140b0*/  IMAD R3, R209, UR5, R3 ;  /* 0x00000005d1037c24 */ /* 0x000fe2000f8e0203 */
[----:B------:R-:W-:Y:S01]  /*140c0*/  ULDC.64 UR4, c[0x0][0xb28] ;  /* 0x0002ca0000047ab9 */ /* 0x000fe20000000a00 */
[C---:B------:R-:W-:Y:S01]  /*140d0*/  IMAD R11, R7.reuse, UR7, R0 ;  /* 0x00000007070b7c24 */ /* 0x040fe2000f8e0200 */
[----:B------:R-:W-:Y:S01]  /*140e0*/  SHF.R.S32.HI R0, RZ, 0x1f, R9 ;  /* 0x0000001fff007819 */ /* 0x000fe20000011409 */
[----:B------:R-:W-:Y:S01]  /*140f0*/  IMAD.WIDE.U32 R2, R7, UR6, R2 ;  /* 0x0000000607027c25 */ /* 0x000fe2000f8e0002 */
[----:B------:R-:W-:-:S03]  /*14100*/  SHF.R.S32.HI R36, RZ, 0x1f, R35 ;  /* 0x0000001fff247819 */ /* 0x000fc60000011423 */
[----:B------:R-:W-:Y:S01]  /*14110*/  IMAD R0, R0, UR4, RZ ;  /* 0x0000000400007c24 */ /* 0x000fe2000f8e02ff */
[----:B------:R-:W-:Y:S01]  /*14120*/  IADD3 R3, R3, R11, RZ ;  /* 0x0000000b03037210 */ /* 0x000fe20007ffe0ff */
[----:B------:R-:W-:Y:S02]  /*14130*/  VIADD R4, R156, 0x28820 ;  /* 0x000288209c047836 */ /* 0x000fe40000000000 */
[C---:B------:R-:W-:Y:S02]  /*14140*/  IMAD R7, R9.reuse, UR5, R0 ;  /* 0x0000000509077c24 */ /* 0x040fe4000f8e0200 */
[----:B------:R-:W-:Y:S01]  /*14150*/  IMAD.WIDE.U32 R2, R9, UR4, R2 ;  /* 0x0000000409027c25 */ /* 0x000fe2000f8e0002 */
[----:B------:R-:W-:Y:S01]  /*14160*/  ULDC.64 UR4, c[0x0][0xb00] ;  /* 0x0002c00000047ab9 */ /* 0x000fe20000000a00 */
[----:B------:R-:W-:Y:S02]  /*14170*/  PRMT R4, RZ, 0x654, R4 ;  /* 0x00000654ff047816 */ /* 0x000fe40000000004 */
[----:B------:R-:W-:Y:S01]  /*14180*/  IMAD.IADD R3, R3, 0x1, R7 ;  /* 0x0000000103037824 */ /* 0x000fe200078e0207 */
[----:B------:R-:W-:Y:S01]  /*14190*/  LEA R0, P0, R2, UR4, 0x2 ;  /* 0x0000000402007c11 */ /* 0x000fe2000f8010ff */
[----:B------:R0:W-:Y:S01]  /*141a0*/  SYNCS.ARRIVE.TRANS64.RED.A1T0 RZ, [R4+URZ], RZ ;  /* 0x000000ff04ff79a7 */ /* 0x0001e2000810043f */
[----:B------:R-:W-:Y:S01]  /*141b0*/  VIADD R95, R202, 0x40 ;  /* 0x00000040ca5f7836 */ /* 0x000fe20000000000 */
[----:B------:R-:W-:Y:S01]  /*141c0*/  UMOV UR4, 0xffffffff ;  /* 0xffffffff00047882 */ /* 0x000fe20000000000 */
[----:B------:R-:W-:-:S03]  /*141d0*/  LEA.HI.X R2, R2, UR5, R3, 0x2, P0 ;  /* 0x0000000502027c11 */ /* 0x000fc600080f1403 */
[----:B------:R-:W-:Y:S02]  /*141e0*/  SHF.R.S32.HI R96, RZ, 0x1f, R95 ;  /* 0x0000001fff607819 */ /* 0x000fe4000001145f */
[----:B0-----:R-:W-:-:S04]  /*141f0*/  IADD3 R4, R202, 0x8, RZ ;  /* 0x00000008ca047810 */ /* 0x001fc80007ffe0ff */
[----:B------:R-:W-:Y:S01]  /*14200*/  SHF.R.S32.HI R9, RZ, 0x1f, R4 ;  /* 0x0000001fff097819 */ /* 0x000fe20000011404 */
[----:B------:R-:W-:Y:S06]  /*14210*/  BRA.DIV UR4, `(.L_x_670) ;  /* 0x0000009e04987947 */ /* 0x000fec000b800000 */
[----:B------:R0:W1:Y:S04]  /*14220*/  SHFL.IDX PT, R3, R2, RZ, 0x1c1f ;  /* 0x001c1fff02037589 */ /* 0x00006800000e0000 */
[----:B------:R0:W2:Y:S02]  /*14230*/  SHFL.IDX PT, R14, R0, RZ, 0x1c1f ;  /* 0x001c1fff000e7589 */ /* 0x0000a400000e0000 */
.L_x_894:
[----:B------:R-:W-:Y:S01]  /*14240*/  ISETP.GE.AND P0, PT, R25, R8, PT ;  /* 0x000000081900720c */ /* 0x000fe20003f06270 */
[----:B------:R-:W-:-:S12]  /*14250*/  BSSY B1, `(.L_x_671) ;  /* 0x0000043000017945 */ /* 0x000fd80003800000 */
[----:B------:R-:W-:Y:S05]  /*14260*/  @P0 BRA `(.L_x_672) ;  /* 0x0000000400040947 */ /* 0x000fea0003800000 */
[----:B------:R-:W-:Y:S02]  /*14270*/  ULDC UR4, c[0x0][0xac8] ;  /* 0x0002b20000047ab9 */ /* 0x000fe40000000800 */
[----:B------:R-:W-:Y:S02]  /*14280*/  ISETP.GE.AND P0, PT, R202, UR4, PT ;  /* 0x00000004ca007c0c */ /* 0x000fe4000bf06270 */
[----:B------:R-:W-:Y:S02]  /*14290*/  ISETP.GE.AND P2, PT, R4, UR4, PT ;  /* 0x0000000404007c0c */ /* 0x000fe4000bf46270 */
[----:B------:R-:W-:Y:S02]  /*142a0*/  ISETP.GE.AND P3, PT, R28, UR4, PT ;  /* 0x000000041c007c0c */ /* 0x000fe4000bf66270 */
[----:B------:R-:W-:-:S07]  /*142b0*/  ISETP.GE.AND P1, PT, R33, UR4, PT ;  /* 0x0000000421007c0c */ /* 0x000fce000bf26270 */
[----:B-1----:R-:W-:Y:S02]  /*142c0*/  @!P0 IMAD.MOV.U32 R15, RZ, RZ, R3 ;  /* 0x000000ffff0f8224 */ /* 0x002fe400078e0003 */
[----:B--2---:R-:W-:Y:S01]  /*142d0*/  @!P2 LEA R6, P4, R4, R14, 0x2 ;  /* 0x0000000e0406a211 */ /* 0x004fe200078810ff */
[----:B------:R-:W-:-:S03]  /*142e0*/  @!P0 IMAD.WIDE R10, R202, 0x4, R14 ;  /* 0x00000004ca0a8825 */ /* 0x000fc600078e020e */
[-C--:B------:R-:W-:Y:S02]  /*142f0*/  @!P2 LEA.HI.X R7, R4, R3.reuse, R9, 0x2, P4 ;  /* 0x000000030407a211 */ /* 0x080fe400020f1409 */
[CC--:B------:R-:W-:Y:S01]  /*14300*/  @!P3 LEA R12, P4, R28.reuse, R14.reuse, 0x2 ;  /* 0x0000000e1c0cb211 */ /* 0x0c0fe200078810ff */
[----:B------:R1:W-:Y:S01]  /*14310*/  @!P0 ST.E.64 desc[UR42][R10.64], R20 ;  /* 0x000000140a008985 */ /* 0x0003e2000c101b2a */
[----:B------:R-:W-:Y:S02]  /*14320*/  ISETP.GE.AND P0, PT, R35, UR4, PT ;  /* 0x0000000423007c0c */ /* 0x000fe4000bf06270 */
[----:B------:R-:W-:Y:S01]  /*14330*/  @!P1 LEA R24, P5, R33, R14, 0x2 ;  /* 0x0000000e21189211 */ /* 0x000fe200078a10ff */
[----:B------:R2:W-:Y:S01]  /*14340*/  @!P2 ST.E.64 desc[UR42][R6.64], R40 ;  /* 0x000000280600a985 */ /* 0x0005e2000c101b2a */
[----:B------:R-:W-:Y:S02]  /*14350*/  ISETP.GE.AND P2, PT, R37, UR4, PT ;  /* 0x0000000425007c0c */ /* 0x000fe4000bf46270 */
[----:B------:R-:W-:-:S02]  /*14360*/  @!P3 LEA.HI.X R13, R28, R3, R32, 0x2, P4 ;  /* 0x000000031c0db211 */ /* 0x000fc400020f1420 */
[----:B------:R-:W-:Y:S02]  /*14370*/  @!P1 LEA.HI.X R25, R33, R3, R34, 0x2, P5 ;  /* 0x0000000321199211 */ /* 0x000fe400028f1422 */
[----:B------:R-:W-:Y:S01]  /*14380*/  ISETP.GE.AND P4, PT, R39, UR4, PT ;  /* 0x0000000427007c0c */ /* 0x000fe2000bf86270 */
[----:B------:R3:W-:Y:S02]  /*14390*/  @!P3 ST.E.64 desc[UR42][R12.64], R42 ;  /* 0x0000002a0c00b985 */ /* 0x0007e4000c101b2a */
[-C--:B------:R-:W-:Y:S02]  /*143a0*/  @!P0 LEA R26, P3, R35, R14.reuse, 0x2 ;  /* 0x0000000e231a8211 */ /* 0x080fe400078610ff */
[----:B------:R4:W-:Y:S01]  /*143b0*/  @!P1 ST.E.64 desc[UR42][R24.64], R44 ;  /* 0x0000002c18009985 */ /* 0x0009e2000c101b2a */
[----:B------:R-:W-:Y:S02]  /*143c0*/  ISETP.GE.AND P1, PT, R93, UR4, PT ;  /* 0x000000045d007c0c */ /* 0x000fe4000bf26270 */
[----:B-1----:R-:W-:-:S02]  /*143d0*/  @!P2 LEA R10, P5, R37, R14, 0x2 ;  /* 0x0000000e250aa211 */ /* 0x002fc400078a10ff */
[-C--:B------:R-:W-:Y:S02]  /*143e0*/  @!P0 LEA.HI.X R27, R35, R3.reuse, R36, 0x2, P3 ;  /* 0x00000003231b8211 */ /* 0x080fe400018f1424 */
[----:B------:R-:W-:Y:S02]  /*143f0*/  @!P2 LEA.HI.X R11, R37, R3, R38, 0x2, P5 ;  /* 0x00000003250ba211 */ /* 0x000fe400028f1426 */
[----:B------:R-:W-:Y:S01]  /*14400*/  ISETP.GE.AND P3, PT, R95, UR4, PT ;  /* 0x000000045f007c0c */ /* 0x000fe2000bf66270 */
[----:B------:R-:W-:Y:S01]  /*14410*/  @!P0 ST.E.64 desc[UR42][R26.64], R46 ;  /* 0x0000002e1a008985 */ /* 0x000fe2000c101b2a */
[----:B--2---:R-:W-:-:S03]  /*14420*/  @!P4 LEA R6, P0, R39, R14, 0x2 ;  /* 0x0000000e2706c211 */ /* 0x004fc600078010ff */
[----:B------:R1:W-:Y:S01]  /*14430*/  @!P2 ST.E.64 desc[UR42][R10.64], R48 ;  /* 0x000000300a00a985 */ /* 0x0003e2000c101b2a */
[-C--:B---3--:R-:W-:Y:S02]  /*14440*/  @!P1 LEA R12, P5, R93, R14.reuse, 0x2 ;  /* 0x0000000e5d0c9211 */ /* 0x088fe400078a10ff */
[----:B------:R-:W-:Y:S02]  /*14450*/  ISETP.GE.AND P2, PT, R210, UR4, PT ;  /* 0x00000004d2007c0c */ /* 0x000fe4000bf46270 */
[-C--:B------:R-:W-:Y:S02]  /*14460*/  @!P4 LEA.HI.X R7, R39, R3.reuse, R92, 0x2, P0 ;  /* 0x000000032707c211 */ /* 0x080fe400000f145c */
[----:B------:R-:W-:Y:S02]  /*14470*/  ISETP.GE.AND P0, PT, R216, UR4, PT ;  /* 0x00000004d8007c0c */ /* 0x000fe4000bf06270 */
[----:B------:R-:W-:Y:S01]  /*14480*/  @!P1 LEA.HI.X R13, R93, R3, R94, 0x2, P5 ;  /* 0x000000035d0d9211 */ /* 0x000fe200028f145e */
[----:B------:R2:W-:Y:S01]  /*14490*/  @!P4 ST.E.64 desc[UR42][R6.64], R50 ;  /* 0x000000320600c985 */ /* 0x0005e2000c101b2a */
[----:B------:R-:W-:-:S03]  /*144a0*/  @!P3 LEA R20, P5, R95, R14, 0x2 ;  /* 0x0000000e5f14b211 */ /* 0x000fc600078a10ff */
[----:B------:R3:W-:Y:S01]  /*144b0*/  @!P1 ST.E.64 desc[UR42][R12.64], R52 ;  /* 0x000000340c009985 */ /* 0x0007e2000c101b2a */
[----:B------:R-:W-:Y:S02]  /*144c0*/  ISETP.GE.AND P1, PT, R215, UR4, PT ;  /* 0x00000004d7007c0c */ /* 0x000fe4000bf26270 */
[-C--:B------:R-:W-:Y:S02]  /*144d0*/  @!P3 LEA.HI.X R21, R95, R3.reuse, R96, 0x2, P5 ;  /* 0x000000035f15b211 */ /* 0x080fe400028f1460 */
[-C--:B----4-:R-:W-:Y:S02]  /*144e0*/  @!P2 LEA R24, P4, R210, R14.reuse, 0x2 ;  /* 0x0000000ed218a211 */ /* 0x090fe400078810ff */
        /* <DEDUP_REMOVED lines=14> */
[CC--:B-1----:R-:W-:Y:S02]  /*145d0*/  @!P4 LEA R20, P1, R213.reuse, R14.reuse, 0x2 ;  /* 0x0000000ed514c211 */ /* 0x0c2fe400078210ff */
[-C--:B------:R-:W-:Y:S02]  /*145e0*/  @!P3 LEA.HI.X R13, R214, R3.reuse, R224, 0x2, P5 ;  /* 0x00000003d60db211 */ /* 0x080fe400028f14e0 */
[CC--:B----4-:R-:W-:Y:S02]  /*145f0*/  @!P2 LEA R24, P5, R212.reuse, R14.reuse, 0x2 ;  /* 0x0000000ed418a211 */ /* 0x0d0fe400078a10ff */
        /* <DEDUP_REMOVED lines=8> */
.L_x_672:
[----:B------:R-:W-:Y:S05]  /*14680*/  BSYNC B1 ;  /* 0x0000000000017941 */ /* 0x000fea0003800000 */
.L_x_671:
[----:B------:R-:W-:-:S03]  /*14690*/  UMOV UR4, 0xffffffff ;  /* 0xffffffff00047882 */ /* 0x000fc60000000000 */
[----:B------:R-:W-:Y:S05]  /*146a0*/  BRA.DIV UR4, `(.L_x_673) ;  /* 0x0000009a04a87947 */ /* 0x000fea000b800000 */
[----:B-1----:R1:W3:Y:S04]  /*146b0*/  SHFL.IDX PT, R3, R2, 0x1, 0x1c1f ;  /* 0x003c1f0002037f89 */ /* 0x0022e800000e0000 */
[----:B--2---:R1:W2:Y:S02]  /*146c0*/  SHFL.IDX PT, R14, R0, 0x1, 0x1c1f ;  /* 0x003c1f00000e7f89 */ /* 0x0042a400000e0000 */
.L_x_898:
[----:B------:R-:W-:-:S13]  /*146d0*/  ISETP.GE.AND P0, PT, R5, R8, PT ;  /* 0x000000080500720c */ /* 0x000fda0003f06270 */
[----:B------:R-:W-:Y:S05]  /*146e0*/  @P0 BRA `(.L_x_669) ;  /* 0x0000001000100947 */ /* 0x000fea0003800000 */
[----:B------:R-:W-:Y:S02]  /*146f0*/  ULDC UR4, c[0x0][0xac8] ;  /* 0x0002b20000047ab9 */ /* 0x000fe40000000800 */
[----:B------:R-:W-:Y:S02]  /*14700*/  ISETP.GE.AND P3, PT, R4, UR4, PT ;  /* 0x0000000404007c0c */ /* 0x000fe4000bf66270 */
[----:B------:R-:W-:Y:S02]  /*14710*/  ISETP.GE.AND P1, PT, R202, UR4, PT ;  /* 0x00000004ca007c0c */ /* 0x000fe4000bf26270 */
[----:B------:R-:W-:Y:S02]  /*14720*/  ISETP.GE.AND P4, PT, R28, UR4, PT ;  /* 0x000000041c007c0c */ /* 0x000fe4000bf86270 */
[----:B------:R-:W-:-:S07]  /*14730*/  ISETP.GE.AND P2, PT, R33, UR4, PT ;  /* 0x0000000421007c0c */ /* 0x000fce000bf46270 */
[CC--:B--2---:R-:W-:Y:S02]  /*14740*/  @!P3 LEA R6, P0, R4.reuse, R14.reuse, 0x2 ;  /* 0x0000000e0406b211 */ /* 0x0c4fe400078010ff */
[-C--:B01----:R-:W-:Y:S02]  /*14750*/  @!P1 MOV R2, R14.reuse ;  /* 0x0000000e00029202 */ /* 0x083fe40000000f00 */
[----:B---3--:R-:W-:Y:S02]  /*14760*/  @!P3 LEA.HI.X R7, R4, R3, R9, 0x2, P0 ;  /* 0x000000030407b211 */ /* 0x008fe400000f1409 */
[----:B------:R-:W-:Y:S01]  /*14770*/  ISETP.GE.AND P0, PT, R35, UR4, PT ;  /* 0x0000000423007c0c */ /* 0x000fe2000bf06270 */
[----:B------:R-:W-:Y:S01]  /*14780*/  @!P1 IMAD.WIDE R4, R202, 0x4, R2 ;  /* 0x00000004ca049825 */ /* 0x000fe200078e0202 */
[----:B------:R-:W-:-:S04]  /*14790*/  @!P4 LEA R8, P5, R28, R14, 0x2 ;  /* 0x0000000e1c08c211 */ /* 0x000fc800078a10ff */
[----:B------:R0:W-:Y:S01]  /*147a0*/  @!P1 ST.E.64 desc[UR42][R4.64], R70 ;  /* 0x0000004604009985 */ /* 0x0001e2000c101b2a */
[----:B------:R-:W-:Y:S02]  /*147b0*/  ISETP.GE.AND P1, PT, R37, UR4, PT ;  /* 0x0000000425007c0c */ /* 0x000fe4000bf26270 */
[-C--:B------:R-:W-:Y:S01]  /*147c0*/  @!P4 LEA.HI.X R9, R28, R3.reuse, R32, 0x2, P5 ;  /* 0x000000031c09c211 */ /* 0x080fe200028f1420 */
[----:B------:R1:W-:Y:S01]  /*147d0*/  @!P3 ST.E.64 desc[UR42][R6.64], R72 ;  /* 0x000000480600b985 */ /* 0x0003e2000c101b2a */
[-C--:B------:R-:W-:Y:S02]  /*147e0*/  @!P2 LEA R10, P5, R33, R14.reuse, 0x2 ;  /* 0x0000000e210aa211 */ /* 0x080fe400078a10ff */
[----:B------:R-:W-:Y:S01]  /*147f0*/  ISETP.GE.AND P3, PT, R93, UR4, PT ;  /* 0x000000045d007c0c */ /* 0x000fe2000bf66270 */
[----:B------:R2:W-:Y:S01]  /*14800*/  @!P4 ST.E.64 desc[UR42][R8.64], R74 ;  /* 0x0000004a0800c985 */ /* 0x0005e2000c101b2a */
[----:B------:R-:W-:Y:S02]  /*14810*/  @!P2 LEA.HI.X R11, R33, R3, R34, 0x2, P5 ;  /* 0x00000003210ba211 */ /* 0x000fe400028f1422 */
[----:B------:R-:W-:-:S02]  /*14820*/  @!P0 LEA R12, P5, R35, R14, 0x2 ;  /* 0x0000000e230c8211 */ /* 0x000fc400078a10ff */
[----:B------:R-:W-:Y:S01]  /*14830*/  ISETP.GE.AND P4, PT, R39, UR4, PT ;  /* 0x0000000427007c0c */ /* 0x000fe2000bf86270 */
[----:B------:R3:W-:Y:S01]  /*14840*/  @!P2 ST.E.64 desc[UR42][R10.64], R76 ;  /* 0x0000004c0a00a985 */ /* 0x0007e2000c101b2a */
[-C--:B------:R-:W-:Y:S02]  /*14850*/  @!P0 LEA.HI.X R13, R35, R3.reuse, R36, 0x2, P5 ;  /* 0x00000003230d8211 */ /* 0x080fe400028f1424 */
[----:B------:R-:W-:Y:S02]  /*14860*/  @!P1 LEA R20, P5, R37, R14, 0x2 ;  /* 0x0000000e25149211 */ /* 0x000fe400078a10ff */
[----:B------:R-:W-:Y:S01]  /*14870*/  ISETP.GE.AND P2, PT, R95, UR4, PT ;  /* 0x000000045f007c0c */ /* 0x000fe2000bf46270 */
[----:B------:R4:W-:Y:S01]  /*14880*/  @!P0 ST.E.64 desc[UR42][R12.64], R78 ;  /* 0x0000004e0c008985 */ /* 0x0009e2000c101b2a */
[----:B------:R-:W-:Y:S02]  /*14890*/  @!P1 LEA.HI.X R21, R37, R3, R38, 0x2, P5 ;  /* 0x0000000325159211 */ /* 0x000fe400028f1426 */
[----:B------:R-:W-:-:S03]  /*148a0*/  ISETP.GE.AND P0, PT, R210, UR4, PT ;  /* 0x00000004d2007c0c */ /* 0x000fc6000bf06270 */
[----:B------:R-:W-:Y:S01]  /*148b0*/  @!P1 ST.E.64 desc[UR42][R20.64], R80 ;  /* 0x0000005014009985 */ /* 0x000fe2000c101b2a */
[-C--:B0-----:R-:W-:Y:S02]  /*148c0*/  @!P4 LEA R4, P5, R39, R14.reuse, 0x2 ;  /* 0x0000000e2704c211 */ /* 0x081fe400078a10ff */
[-C--:B-1----:R-:W-:Y:S02]  /*148d0*/  @!P3 LEA R6, P1, R93, R14.reuse, 0x2 ;  /* 0x0000000e5d06b211 */ /* 0x082fe400078210ff */
[-C--:B------:R-:W-:Y:S02]  /*148e0*/  @!P4 LEA.HI.X R5, R39, R3.reuse, R92, 0x2, P5 ;  /* 0x000000032705c211 */ /* 0x080fe400028f145c */
[----:B------:R-:W-:Y:S02]  /*148f0*/  @!P3 LEA.HI.X R7, R93, R3, R94, 0x2, P1 ;  /* 0x000000035d07b211 */ /* 0x000fe400008f145e */
[----:B------:R-:W-:Y:S01]  /*14900*/  ISETP.GE.AND P1, PT, R216, UR4, PT ;  /* 0x00000004d8007c0c */ /* 0x000fe2000bf26270 */
[----:B------:R0:W-:Y:S01]  /*14910*/  @!P4 ST.E.64 desc[UR42][R4.64], R82 ;  /* 0x000000520400c985 */ /* 0x0001e2000c101b2a */
[----:B--2---:R-:W-:-:S02]  /*14920*/  @!P2 LEA R8, P5, R95, R14, 0x2 ;  /* 0x0000000e5f08a211 */ /* 0x004fc400078a10ff */
[CC--:B---3--:R-:W-:Y:S01]  /*14930*/  @!P0 LEA R10, P4, R210.reuse, R14.reuse, 0x2 ;  /* 0x0000000ed20a8211 */ /* 0x0c8fe200078810ff */
[----:B------:R1:W-:Y:S01]  /*14940*/  @!P3 ST.E.64 desc[UR42][R6.64], R84 ;  /* 0x000000540600b985 */ /* 0x0003e2000c101b2a */
[-C--:B------:R-:W-:Y:S02]  /*14950*/  @!P2 LEA.HI.X R9, R95, R3.reuse, R96, 0x2, P5 ;  /* 0x000000035f09a211 */ /* 0x080fe400028f1460 */
[----:B------:R-:W-:Y:S02]  /*14960*/  ISETP.GE.AND P3, PT, R215, UR4, PT ;  /* 0x00000004d7007c0c */ /* 0x000fe4000bf66270 */
[----:B------:R-:W-:Y:S01]  /*14970*/  @!P0 LEA.HI.X R11, R210, R3, R97, 0x2, P4 ;  /* 0x00000003d20b8211 */ /* 0x000fe200020f1461 */
[----:B------:R2:W-:Y:S01]  /*14980*/  @!P2 ST.E.64 desc[UR42][R8.64], R86 ;  /* 0x000000560800a985 */ /* 0x0005e2000c101b2a */
[----:B------:R-:W-:Y:S02]  /*14990*/  ISETP.GE.AND P4, PT, R214, UR4, PT ;  /* 0x00000004d6007c0c */ /* 0x000fe4000bf86270 */
[----:B----4-:R-:W-:Y:S01]  /*149a0*/  @!P1 LEA R12, P5, R216, R14, 0x2 ;  /* 0x0000000ed80c9211 */ /* 0x010fe200078a10ff */
[----:B------:R3:W-:Y:S01]  /*149b0*/  @!P0 ST.E.64 desc[UR42][R10.64], R88 ;  /* 0x000000580a008985 */ /* 0x0007e2000c101b2a */
[----:B------:R-:W-:-:S02]  /*149c0*/  ISETP.GE.AND P2, PT, R213, UR4, PT ;  /* 0x00000004d5007c0c */ /* 0x000fc4000bf46270 */
[----:B------:R-:W-:Y:S02]  /*149d0*/  ISETP.GE.AND P0, PT, R212, UR4, PT ;  /* 0x00000004d4007c0c */ /* 0x000fe4000bf06270 */
[----:B------:R-:W-:Y:S02]  /*149e0*/  @!P1 LEA.HI.X R13, R216, R3, R226, 0x2, P5 ;  /* 0x00000003d80d9211 */ /* 0x000fe400028f14e2 */
[----:B0-----:R-:W-:-:S03]  /*149f0*/  @!P3 LEA R4, P5, R215, R14, 0x2 ;  /* 0x0000000ed704b211 */ /* 0x001fc600078a10ff */
[----:B------:R3:W-:Y:S01]  /*14a00*/  @!P1 ST.E.64 desc[UR42][R12.64], R90 ;  /* 0x0000005a0c009985 */ /* 0x0007e2000c101b2a */
[CC--:B-1----:R-:W-:Y:S02]  /*14a10*/  @!P4 LEA R6, P1, R214.reuse, R14.reuse, 0x2 ;  /* 0x0000000ed606c211 */ /* 0x0c2fe400078210ff */
[-C--:B------:R-:W-:Y:S02]  /*14a20*/  @!P3 LEA.HI.X R5, R215, R3.reuse, R225, 0x2, P5 ;  /* 0x00000003d705b211 */ /* 0x080fe400028f14e1 */
[CC--:B--2---:R-:W-:Y:S02]  /*14a30*/  @!P2 LEA R8, P5, R213.reuse, R14.reuse, 0x2 ;  /* 0x0000000ed508a211 */ /* 0x0c4fe400078a10ff */
[-C--:B------:R-:W-:Y:S01]  /*14a40*/  @!P4 LEA.HI.X R7, R214, R3.reuse, R224, 0x2, P1 ;  /* 0x00000003d607c211 */ /* 0x080fe200008f14e0 */
[----:B------:R3:W-:Y:S01]  /*14a50*/  @!P3 ST.E.64 desc[UR42][R4.64], R98 ;  /* 0x000000620400b985 */ /* 0x0007e2000c101b2a */
[C---:B------:R-:W-:Y:S02]  /*14a60*/  @!P0 LEA R20, P1, R212.reuse, R14, 0x2 ;  /* 0x0000000ed4148211 */ /* 0x040fe400078210ff */
[-C--:B------:R-:W-:Y:S01]  /*14a70*/  @!P2 LEA.HI.X R9, R213, R3.reuse, R223, 0x2, P5 ;  /* 0x00000003d509a211 */ /* 0x080fe200028f14df */
[----:B------:R3:W-:Y:S01]  /*14a80*/  @!P4 ST.E.64 desc[UR42][R6.64], R100 ;  /* 0x000000640600c985 */ /* 0x0007e2000c101b2a */
[----:B------:R-:W-:-:S03]  /*14a90*/  @!P0 LEA.HI.X R21, R212, R3, R222, 0x2, P1 ;  /* 0x00000003d4158211 */ /* 0x000fc600008f14de */
[----:B------:R3:W-:Y:S04]  /*14aa0*/  @!P2 ST.E.64 desc[UR42][R8.64], R102 ;  /* 0x000000660800a985 */ /* 0x0007e8000c101b2a */
[----:B------:R3:W-:Y:S01]  /*14ab0*/  @!P0 ST.E.64 desc[UR42][R20.64], R104 ;  /* 0x0000006814008985 */ /* 0x0007e2000c101b2a */
[----:B------:R-:W-:-:S13]  /*14ac0*/  ISETP.GE.AND P0, PT, R211, UR4, PT ;  /* 0x00000004d3007c0c */ /* 0x000fda000bf06270 */
[----:B---3--:R-:W-:Y:S05]  /*14ad0*/  @P0 BRA `(.L_x_669) ;  /* 0x0000000c00140947 */ /* 0x008fea0003800000 */
[----:B------:R-:W-:-:S04]  /*14ae0*/  LEA R14, P0, R211, R14, 0x2 ;  /* 0x0000000ed30e7211 */ /* 0x000fc800078010ff */
[----:B------:R-:W-:-:S05]  /*14af0*/  LEA.HI.X R15, R211, R3, R221, 0x2, P0 ;  /* 0x00000003d30f7211 */ /* 0x000fca00000f14dd */
[----:B------:R0:W-:Y:S01]  /*14b00*/  ST.E.64 desc[UR42][R14.64], R150 ;  /* 0x000000960e007985 */ /* 0x0001e2000c101b2a */
[----:B------:R-:W-:Y:S05]  /*14b10*/  BRA `(.L_x_669) ;  /* 0x0000000c00047947 */ /* 0x000fea0003800000 */
.L_x_656:
[----:B------:R-:W-:Y:S01]  /*14b20*/  ULDC.64 UR6, c[0x0][0xc08] ;  /* 0x0003020000067ab9 */ /* 0x000fe20000000a00 */
[----:B------:R-:W-:Y:S01]  /*14b30*/  ULDC.64 UR4, c[0x0][0xc00] ;  /* 0x0003000000047ab9 */ /* 0x000fe20000000a00 */
[----:B------:R-:W-:Y:S01]  /*14b40*/  ISETP.NE.U32.AND P1, PT, RZ, UR6, PT ;  /* 0x00000006ff007c0c */ /* 0x000fe2000bf25070 */
[----:B------:R-:W-:Y:S01]  /*14b50*/  IMAD.MOV.U32 R3, RZ, RZ, RZ ;  /* 0x000000ffff037224 */ /* 0x000fe200078e00ff */
[----:B------:R-:W-:Y:S02]  /*14b60*/  ISETP.NE.U32.AND P0, PT, RZ, UR4, PT ;  /* 0x00000004ff007c0c */ /* 0x000fe4000bf05070 */
[----:B------:R-:W-:Y:S02]  /*14b70*/  ISETP.NE.AND.EX P1, PT, RZ, UR7, PT, P1 ;  /* 0x00000007ff007c0c */ /* 0x000fe4000bf25310 */
[----:B------:R-:W-:Y:S02]  /*14b80*/  IADD3 R4, P2, R206, UR4, RZ ;  /* 0x00000004ce047c10 */ /* 0x000fe4000ff5e0ff */
[----:B------:R-:W-:-:S02]  /*14b90*/  ISETP.NE.AND.EX P0, PT, RZ, UR5, PT, P0 ;  /* 0x00000005ff007c0c */ /* 0x000fc4000bf05300 */
[----:B------:R-:W-:Y:S01]  /*14ba0*/  IADD3.X R5, R207, UR5, RZ, P2, !PT ;  /* 0x00000005cf057c10 */ /* 0x000fe200097fe4ff */
[----:B------:R-:W-:Y:S02]  /*14bb0*/  ULDC UR4, c[0x0][0xa88] ;  /* 0x0002a20000047ab9 */ /* 0x000fe40000000800 */
[----:B------:R-:W-:-:S04]  /*14bc0*/  IMAD.U32 R20, RZ, RZ, UR4 ;  /* 0x00000004ff147e24 */ /* 0x000fc8000f8e00ff */
[----:B------:R-:W-:-:S04]  /*14bd0*/  @P1 IADD3 R206, P2, R206, UR6, RZ ;  /* 0x00000006cece1c10 */ /* 0x000fc8000ff5e0ff */
[----:B------:R-:W-:Y:S01]  /*14be0*/  @P1 IADD3.X R207, R207, UR7, RZ, P2, !PT ;  /* 0x00000007cfcf1c10 */ /* 0x000fe200097fe4ff */
[----:B------:R3:W5:Y:S04]  /*14bf0*/  @P0 LDG.E R3, desc[UR42][R4.64] ;  /* 0x0000002a04030981 */ /* 0x000768000c1e1900 */
[----:B------:R3:W5:Y:S01]  /*14c00*/  @P1 LDG.E R20, desc[UR42][R206.64] ;  /* 0x0000002ace141981 */ /* 0x000762000c1e1900 */
[----:B------:R-:W-:Y:S01]  /*14c10*/  ISETP.NE.AND P2, PT, R204, RZ, PT ;  /* 0x000000ffcc00720c */ /* 0x000fe20003f45270 */
[----:B------:R-:W4:-:S12]  /*14c20*/  S2R R0, SR_TID.X ;  /* 0x0000000000007919 */ /* 0x000f180000002100 */
[----:B------:R-:W2:Y:S01]  /*14c30*/  @!P2 LDC R204, c[0x0][0xad4] ;  /* 0x0002b500ffccab82 */ /* 0x000ea20000000800 */
[----:B----4-:R-:W-:Y:S02]  /*14c40*/  IADD3 R0, R0, -0x80, RZ ;  /* 0xffffff8000007810 */ /* 0x010fe40007ffe0ff */
[----:B--2---:R-:W-:Y:S02]  /*14c50*/  ISETP.GT.AND P2, PT, R204, 0x1, PT ;  /* 0x00000001cc00780c */ /* 0x004fe40003f44270 */
[----:B------:R-:W-:Y:S01]  /*14c60*/  ISETP.GT.AND P3, PT, R0, 0x7f, PT ;  /* 0x0000007f0000780c */ /* 0x000fe20003f64270 */
[----:B---3--:R-:W-:-:S12]  /*14c70*/  @P1 BRA `(.L_x_674) ;  /* 0x0000000000101947 */ /* 0x008fd80003800000 */
[----:B------:R-:W-:Y:S05]  /*14c80*/  @!P0 BRA `(.L_x_674) ;  /* 0x00000000000c8947 */ /* 0x000fea0003800000 */
[----:B------:R-:W2:Y:S04]  /*14c90*/  LDG.E R7, desc[UR42][R4.64] ;  /* 0x0000002a04077981 */ /* 0x000ea8000c1e1900 */
[----:B-----5:R-:W2:Y:S02]  /*14ca0*/  LDG.E R20, desc[UR42][R4.64+0x4] ;  /* 0x0000042a04147981 */ /* 0x020ea4000c1e1900 */
[----:B--2---:R-:W-:-:S07]  /*14cb0*/  IMAD.IADD R20, R20, 0x1, -R7 ;  /* 0x0000000114147824 */ /* 0x004fce00078e0a07 */
.L_x_674:
[----:B------:R-:W-:Y:S01]  /*14cc0*/  BSSY B1, `(.L_x_675) ;  /* 0x0000037000017945 */ /* 0x000fe20003800000 */
[----:B------:R-:W-:Y:S02]  /*14cd0*/  SEL R205, R205, RZ, !P0 ;  /* 0x000000ffcdcd7207 */ /* 0x000fe40004000000 */
[----:B------:R-:W-:Y:S02]  /*14ce0*/  SEL R217, R217, RZ, !P0 ;  /* 0x000000ffd9d97207 */ /* 0x000fe40004000000 */
[----:B-----5:R-:W-:Y:S01]  /*14cf0*/  SHF.R.S32.HI R24, RZ, 0x1f, R3 ;  /* 0x0000001fff187819 */ /* 0x020fe20000011403 */
[----:B------:R-:W-:Y:S06]  /*14d00*/  @P3 BRA `(.L_x_676) ;  /* 0x0000000000c83947 */ /* 0x000fec0003800000 */
[----:B------:R-:W2:Y:S01]  /*14d10*/  S2R R5, SR_TID.X ;  /* 0x0000000000057919 */ /* 0x000ea20000002100 */
[----:B------:R-:W3:Y:S02]  /*14d20*/  LDC R33, c[0x0][0xbe8] ;  /* 0x0002fa00ff217b82 */ /* 0x000ee40000000800 */
[----:B---3--:R-:W-:Y:S02]  /*14d30*/  IMAD R4, R20, R33, RZ ;  /* 0x0000002114047224 */ /* 0x008fe400078e02ff */
[----:B--2---:R-:W-:-:S05]  /*14d40*/  IMAD R0, R208, 0x80, R5 ;  /* 0x00000080d0007824 */ /* 0x004fca00078e0205 */
[----:B------:R-:W-:-:S04]  /*14d50*/  IADD3 R25, R0, -0x80, RZ ;  /* 0xffffff8000197810 */ /* 0x000fc80007ffe0ff */
[----:B------:R-:W-:-:S13]  /*14d60*/  ISETP.GE.AND P0, PT, R25, R4, PT ;  /* 0x000000041900720c */ /* 0x000fda0003f06270 */
[----:B------:R-:W-:Y:S05]  /*14d70*/  @P0 BRA `(.L_x_676) ;  /* 0x0000000000ac0947 */ /* 0x000fea0003800000 */
[----:B------:R-:W-:Y:S01]  /*14d80*/  IMAD.MOV.U32 R14, RZ, RZ, 0x9b8 ;  /* 0x000009b8ff0e7424 */ /* 0x000fe200078e00ff */
[----:B------:R-:W-:Y:S01]  /*14d90*/  ISETP.GT.AND P0, PT, R204, 0x1, PT ;  /* 0x00000001cc00780c */ /* 0x000fe20003f04270 */
[----:B------:R-:W2:Y:S01]  /*14da0*/  LDC.64 R26, c[0x0][0xba8] ;  /* 0x0002ea00ff1a7b82 */ /* 0x000ea20000000a00 */
[----:B------:R-:W-:Y:S01]  /*14db0*/  ISETP.NE.AND P1, PT, R33, 0x1, PT ;  /* 0x000000012100780c */ /* 0x000fe20003f25270 */
[----:B------:R-:W-:Y:S01]  /*14dc0*/  IMAD.MOV.U32 R15, RZ, RZ, R25 ;  /* 0x000000ffff0f7224 */ /* 0x000fe200078e0019 */
[----:B------:R-:W-:Y:S02]  /*14dd0*/  SEL R14, R14, 0x978, P0 ;  /* 0x000009780e0e7807 */ /* 0x000fe40000000000 */
[----:B------:R-:W-:-:S03]  /*14de0*/  SEL R209, R209, RZ, P0 ;  /* 0x000000ffd1d17207 */ /* 0x000fc60000000000 */
[----:B------:R-:W3:Y:S08]  /*14df0*/  LDC.64 R6, c[0x0][R14+0x220] ;  /* 0x000088000e067b82 */ /* 0x000ef00000000a00 */
[----:B------:R-:W4:Y:S08]  /*14e00*/  LDC.64 R4, c[0x0][R14+0x218] ;  /* 0x000086000e047b82 */ /* 0x000f300000000a00 */
[----:B------:R-:W5:Y:S08]  /*14e10*/  LDC.64 R8, c[0x0][R14+0x228] ;  /* 0x00008a000e087b82 */ /* 0x000f700000000a00 */
[----:B------:R-:W0:Y:S08]  /*14e20*/  LDC.64 R10, c[0x0][R14+0x210] ;  /* 0x000084000e0a7b82 */ /* 0x000e300000000a00 */
[----:B------:R-:W1:Y:S08]  /*14e30*/  @P1 LDC R0, c[0x0][0xbec] ;  /* 0x0002fb00ff001b82 */ /* 0x000e700000000800 */
[----:B------:R-:W5:Y:S01]  /*14e40*/  @P1 LDC R35, c[0x0][0xbf0] ;  /* 0x0002fc00ff231b82 */ /* 0x000f620000000800 */
[----:B---3--:R-:W-:-:S07]  /*14e50*/  IMAD R7, R7, R205, RZ ;  /* 0x000000cd07077224 */ /* 0x008fce00078e02ff */
[----:B--2---:R-:W2:Y:S01]  /*14e60*/  @!P0 LDC R26, c[0x0][0xb50] ;  /* 0x0002d400ff1a8b82 */ /* 0x004ea20000000800 */
[----:B------:R-:W-:-:S04]  /*14e70*/  IMAD.WIDE.U32 R12, R6, R205, RZ ;  /* 0x000000cd060c7225 */ /* 0x000fc800078e00ff */
[----:B------:R-:W-:Y:S02]  /*14e80*/  IMAD R7, R6, R217, R7 ;  /* 0x000000d906077224 */ /* 0x000fe400078e0207 */
[----:B-1----:R-:W-:Y:S01]  /*14e90*/  @P1 IMAD.HI.U32 R0, R25, R0, RZ ;  /* 0x0000000019001227 */ /* 0x002fe200078e00ff */
[----:B------:R-:W1:Y:S03]  /*14ea0*/  @!P0 LDC R27, c[0x0][0xb54] ;  /* 0x0002d500ff1b8b82 */ /* 0x000e660000000800 */
[-C--:B----4-:R-:W-:Y:S02]  /*14eb0*/  IMAD R21, R5, R2.reuse, RZ ;  /* 0x0000000205157224 */ /* 0x090fe400078e02ff */
[----:B------:R-:W-:Y:S01]  /*14ec0*/  IMAD.WIDE.U32 R4, R4, R2, RZ ;  /* 0x0000000204047225 */ /* 0x000fe200078e00ff */
[----:B-----5:R-:W-:-:S03]  /*14ed0*/  @P1 SHF.R.U32.HI R15, RZ, R35, R0 ;  /* 0x00000023ff0f1219 */ /* 0x020fc60000011600 */
[----:B------:R-:W-:Y:S01]  /*14ee0*/  IMAD R9, R9, R209, RZ ;  /* 0x000000d109097224 */ /* 0x000fe200078e02ff */
[----:B------:R-:W-:Y:S01]  /*14ef0*/  IADD3 R0, P1, P3, R12, R4, R3 ;  /* 0x000000040c007210 */ /* 0x000fe20007b3e003 */
[----:B------:R-:W-:Y:S01]  /*14f00*/  IMAD.IADD R12, R13, 0x1, R7 ;  /* 0x000000010d0c7824 */ /* 0x000fe200078e0207 */
[----:B------:R-:W-:Y:S01]  /*14f10*/  IADD3 R21, R5, R21, RZ ;  /* 0x0000001505157210 */ /* 0x000fe20007ffe0ff */
[----:B------:R-:W-:Y:S02]  /*14f20*/  IMAD.MOV R6, RZ, RZ, -R15 ;  /* 0x000000ffff067224 */ /* 0x000fe400078e0a0f */
[----:B------:R-:W-:-:S04]  /*14f30*/  IMAD.WIDE.U32 R4, R8, R209, RZ ;  /* 0x000000d108047225 */ /* 0x000fc800078e00ff */
[----:B------:R-:W-:Y:S01]  /*14f40*/  IMAD R7, R33, R6, R25 ;  /* 0x0000000621077224 */ /* 0x000fe200078e0219 */
[----:B------:R-:W-:Y:S02]  /*14f50*/  IADD3.X R6, R12, R21, R24, P1, P3 ;  /* 0x000000150c067210 */ /* 0x000fe40000fe6418 */
[----:B------:R-:W-:Y:S01]  /*14f60*/  IADD3 R4, P0, P1, R15, R0, R4 ;  /* 0x000000000f047210 */ /* 0x000fe2000791e004 */
[----:B0-----:R-:W-:Y:S01]  /*14f70*/  IMAD R0, R11, R7, RZ ;  /* 0x000000070b007224 */ /* 0x001fe200078e02ff */
[----:B------:R-:W-:Y:S02]  /*14f80*/  IADD3 R9, R5, R9, RZ ;  /* 0x0000000905097210 */ /* 0x000fe40007ffe0ff */
[----:B------:R-:W-:-:S04]  /*14f90*/  SHF.R.S32.HI R15, RZ, 0x1f, R15 ;  /* 0x0000001fff0f7819 */ /* 0x000fc8000001140f */
[----:B------:R-:W-:Y:S02]  /*14fa0*/  IADD3.X R5, R15, R6, R9, P0, P1 ;  /* 0x000000060f057210 */ /* 0x000fe400007e2409 */
[----:B------:R-:W-:Y:S01]  /*14fb0*/  SHF.R.S32.HI R9, RZ, 0x1f, R7 ;  /* 0x0000001fff097819 */ /* 0x000fe20000011407 */
[----:B------:R-:W-:-:S04]  /*14fc0*/  IMAD.WIDE.U32 R4, R10, R7, R4 ;  /* 0x000000070a047225 */ /* 0x000fc800078e0004 */
[----:B------:R-:W-:Y:S01]  /*14fd0*/  IMAD R9, R10, R9, R0 ;  /* 0x000000090a097224 */ /* 0x000fe200078e0200 */
[----:B--2---:R-:W-:-:S03]  /*14fe0*/  LEA R6, P0, R4, R26, 0x2 ;  /* 0x0000001a04067211 */ /* 0x004fc600078010ff */
[----:B------:R-:W-:Y:S02]  /*14ff0*/  IMAD.IADD R0, R5, 0x1, R9 ;  /* 0x0000000105007824 */ /* 0x000fe400078e0209 */
[----:B------:R-:W-:-:S03]  /*15000*/  IMAD.MOV.U32 R5, RZ, RZ, -0x800000 ;  /* 0xff800000ff057424 */ /* 0x000fc600078e00ff */
[----:B-1----:R-:W-:-:S05]  /*15010*/  LEA.HI.X R7, R4, R27, R0, 0x2, P0 ;  /* 0x0000001b04077211 */ /* 0x002fca00000f1400 */
[----:B------:R2:W-:Y:S02]  /*15020*/  STG.E desc[UR42][R6.64], R5 ;  /* 0x0000000506007986 */ /* 0x0005e4000c10192a */
.L_x_676:
[----:B------:R-:W-:Y:S05]  /*15030*/  BSYNC B1 ;  /* 0x0000000000017941 */ /* 0x000fea0003800000 */
.L_x_675:
[----:B------:R-:W-:Y:S05]  /*15040*/  @P2 BRA `(.L_x_669) ;  /* 0x0000000400b82947 */ /* 0x000fea0003800000 */
[----:B------:R-:W3:Y:S01]  /*15050*/  LDC R21, c[0x0][0xbe8] ;  /* 0x0002fa00ff157b82 */ /* 0x000ee20000000800 */
[----:B------:R-:W-:Y:S01]  /*15060*/  ULDC.64 UR4, c[0x0][0xaa0] ;  /* 0x0002a80000047ab9 */ /* 0x000fe20000000a00 */
[----:B------:R-:W-:Y:S01]  /*15070*/  ULDC.64 UR6, c[0x0][0xaf0] ;  /* 0x0002bc0000067ab9 */ /* 0x000fe20000000a00 */
[----:B------:R-:W-:Y:S02]  /*15080*/  IMAD R0, R24, UR4, RZ ;  /* 0x0000000418007c24 */ /* 0x000fe4000f8e02ff */
[----:B--2---:R-:W-:-:S04]  /*15090*/  IMAD.WIDE.U32 R4, R3, UR4, RZ ;  /* 0x0000000403047c25 */ /* 0x004fc8000f8e00ff */
[----:B------:R-:W-:Y:S01]  /*150a0*/  IMAD R7, R3, UR5, R0 ;  /* 0x0000000503077c24 */ /* 0x000fe2000f8e0200 */
[----:B------:R-:W-:Y:S01]  /*150b0*/  LEA R3, R203, R153, 0x5 ;  /* 0x00000099cb037211 */ /* 0x000fe200078e28ff */
[----:B------:R-:W-:Y:S02]  /*150c0*/  ULDC.64 UR4, c[0x0][0xae8] ;  /* 0x0002ba0000047ab9 */ /* 0x000fe40000000a00 */
        /* <DEDUP_REMOVED lines=8> */
[----:B------:R-:W2:Y:S08]  /*15150*/  @P0 LDC R9, c[0x0][0xbec] ;  /* 0x0002fb00ff090b82 */ /* 0x000eb00000000800 */
[----:B------:R-:W3:Y:S01]  /*15160*/  @P0 LDC R11, c[0x0][0xbf0] ;  /* 0x0002fc00ff0b0b82 */ /* 0x000ee20000000800 */
[----:B--2---:R-:W-:-:S04]  /*15170*/  @P0 IMAD.HI.U32 R0, R6, R9, RZ ;  /* 0x0000000906000227 */ /* 0x004fc800078e00ff */
[C---:B------:R-:W-:Y:S02]  /*15180*/  IMAD R9, R205.reuse, UR7, R3 ;  /* 0x00000007cd097c24 */ /* 0x040fe4000f8e0203 */
[----:B------:R-:W-:Y:S01]  /*15190*/  IMAD.WIDE.U32 R2, R205, UR6, R4 ;  /* 0x00000006cd027c25 */ /* 0x000fe2000f8e0004 */
[----:B---3--:R-:W-:-:S03]  /*151a0*/  @P0 SHF.R.U32.HI R7, RZ, R11, R0 ;  /* 0x0000000bff070219 */ /* 0x008fc60000011600 */
[----:B------:R-:W-:Y:S01]  /*151b0*/  IMAD.IADD R3, R3, 0x1, R9 ;  /* 0x0000000103037824 */ /* 0x000fe200078e0209 */
[--C-:B------:R-:W-:Y:S01]  /*151c0*/  SHF.R.S32.HI R0, RZ, 0x1f, R7.reuse ;  /* 0x0000001fff007819 */ /* 0x100fe20000011407 */
[----:B------:R-:W-:Y:S02]  /*151d0*/  IMAD.MOV R5, RZ, RZ, -R7 ;  /* 0x000000ffff057224 */ /* 0x000fe400078e0a07 */
[----:B------:R-:W-:-:S04]  /*151e0*/  IMAD.WIDE.U32 R2, R7, UR4, R2 ;  /* 0x0000000407027c25 */ /* 0x000fc8000f8e0002 */
[----:B------:R-:W-:Y:S02]  /*151f0*/  IMAD R0, R0, UR4, RZ ;  /* 0x0000000400007c24 */ /* 0x000fe4000f8e02ff */
[----:B------:R-:W-:Y:S02]  /*15200*/  IMAD R5, R21, R5, R6 ;  /* 0x0000000515057224 */ /* 0x000fe400078e0206 */
[----:B------:R-:W-:Y:S01]  /*15210*/  IMAD R9, R7, UR5, R0 ;  /* 0x0000000507097c24 */ /* 0x000fe2000f8e0200 */
[----:B------:R-:W-:Y:S02]  /*15220*/  ULDC.64 UR4, c[0x0][0xad8] ;  /* 0x0002b60000047ab9 */ /* 0x000fe40000000a00 */
[----:B------:R-:W-:Y:S02]  /*15230*/  SHF.R.S32.HI R0, RZ, 0x1f, R5 ;  /* 0x0000001fff007819 */ /* 0x000fe40000011405 */
[----:B------:R-:W-:-:S03]  /*15240*/  IADD3 R3, R3, R9, RZ ;  /* 0x0000000903037210 */ /* 0x000fc60007ffe0ff */
[----:B------:R-:W-:Y:S02]  /*15250*/  IMAD R0, R0, UR4, RZ ;  /* 0x0000000400007c24 */ /* 0x000fe4000f8e02ff */
[----:B------:R-:W-:-:S04]  /*15260*/  IMAD.WIDE.U32 R2, R5, UR4, R2 ;  /* 0x0000000405027c25 */ /* 0x000fc8000f8e0002 */
[----:B------:R-:W-:Y:S01]  /*15270*/  IMAD R5, R5, UR5, R0 ;  /* 0x0000000505057c24 */ /* 0x000fe2000f8e0200 */
[----:B------:R-:W-:Y:S02]  /*15280*/  ULDC.64 UR4, c[0x0][0xa80] ;  /* 0x0002a00000047ab9 */ /* 0x000fe40000000a00 */
[----:B------:R-:W-:Y:S01]  /*15290*/  LEA R0, P0, R2, UR4, 0x1 ;  /* 0x0000000402007c11 */ /* 0x000fe2000f8008ff */
[----:B------:R-:W-:Y:S01]  /*152a0*/  IMAD.IADD R3, R3, 0x1, R5 ;  /* 0x0000000103037824 */ /* 0x000fe200078e0205 */
[----:B------:R-:W-:Y:S01]  /*152b0*/  UMOV UR4, 0xffffffff ;  /* 0xffffffff00047882 */ /* 0x000fe20000000000 */
[----:B------:R-:W-:-:S03]  /*152c0*/  IMAD R5, R208, 0x80, R153 ;  /* 0x00000080d0057824 */ /* 0x000fc600078e0299 */
[----:B------:R-:W-:Y:S01]  /*152d0*/  LEA.HI.X R2, R2, UR5, R3, 0x1, P0 ;  /* 0x0000000502027c11 */ /* 0x000fe200080f0c03 */
[----:B------:R-:W-:Y:S06]  /*152e0*/  BRA.DIV UR4, `(.L_x_677) ;  /* 0x0000008e04e07947 */ /* 0x000fec000b800000 */
[----:B------:R2:W3:Y:S04]  /*152f0*/  SHFL.IDX PT, R3, R2, RZ, 0x181f ;  /* 0x00181fff02037589 */ /* 0x0004e800000e0000 */
[----:B------:R2:W4:Y:S02]  /*15300*/  SHFL.IDX PT, R14, R0, RZ, 0x181f ;  /* 0x00181fff000e7589 */ /* 0x00052400000e0000 */
.L_x_901:
[----:B------:R-:W-:Y:S01]  /*15310*/  IMAD R21, R20, R21, RZ ;  /* 0x0000001514157224 */ /* 0x000fe200078e02ff */
[----:B------:R-:W-:Y:S04]  /*15320*/  BSSY B1, `(.L_x_678) ;  /* 0x000000c000017945 */ /* 0x000fe80003800000 */
[----:B------:R-:W-:-:S13]  /*15330*/  ISETP.GE.AND P0, PT, R5, R21, PT ;  /* 0x000000150500720c */ /* 0x000fda0003f06270 */
[----:B------:R-:W-:Y:S05]  /*15340*/  @P0 BRA `(.L_x_679) ;  /* 0x0000000000240947 */ /* 0x000fea0003800000 */
[----:B------:R-:W-:Y:S02]  /*15350*/  ULDC UR4, c[0x0][0xac8] ;  /* 0x0002b20000047ab9 */ /* 0x000fe40000000800 */
[----:B------:R-:W-:Y:S02]  /*15360*/  ISETP.GE.AND P2, PT, R16, UR4, PT ;  /* 0x0000000410007c0c */ /* 0x000fe4000bf46270 */
[----:B------:R-:W-:-:S11]  /*15370*/  ISETP.GE.AND P3, PT, R23, UR4, PT ;  /* 0x0000000417007c0c */ /* 0x000fd6000bf66270 */
[CC--:B----4-:R-:W-:Y:S02]  /*15380*/  @!P2 LEA R6, P0, R16.reuse, R14.reuse, 0x1 ;  /* 0x0000000e1006a211 */ /* 0x0d0fe400078008ff */
[C---:B------:R-:W-:Y:S02]  /*15390*/  @!P3 LEA R14, P1, R23.reuse, R14, 0x1 ;  /* 0x0000000e170eb211 */ /* 0x040fe400078208ff */
[-C--:B---3--:R-:W-:Y:S02]  /*153a0*/  @!P2 LEA.HI.X R7, R16, R3.reuse, R17, 0x1, P0 ;  /* 0x000000031007a211 */ /* 0x088fe400000f0c11 */
[----:B------:R-:W-:-:S03]  /*153b0*/  @!P3 LEA.HI.X R15, R23, R3, R22, 0x1, P1 ;  /* 0x00000003170fb211 */ /* 0x000fc600008f0c16 */
[----:B------:R3:W-:Y:S04]  /*153c0*/  @!P2 ST.E.128 desc[UR42][R6.64], RZ ;  /* 0x000000ff0600a985 */ /* 0x0007e8000c101d2a */
[----:B------:R3:W-:Y:S02]  /*153d0*/  @!P3 ST.E.128 desc[UR42][R14.64], RZ ;  /* 0x000000ff0e00b985 */ /* 0x0007e4000c101d2a */
.L_x_679:
[----:B------:R-:W-:Y:S05]  /*153e0*/  BSYNC B1 ;  /* 0x0000000000017941 */ /* 0x000fea0003800000 */
.L_x_678:
[----:B------:R-:W-:-:S03]  /*153f0*/  UMOV UR4, 0xffffffff ;  /* 0xffffffff00047882 */ /* 0x000fc60000000000 */
[----:B------:R-:W-:Y:S05]  /*15400*/  BRA.DIV UR4, `(.L_x_680) ;  /* 0x0000008e04cc7947 */ /* 0x000fea000b800000 */
[----:B---3--:R3:W0:Y:S04]  /*15410*/  SHFL.IDX PT, R3, R2, 0x1, 0x181f ;  /* 0x00381f0002037f89 */ /* 0x00862800000e0000 */
[----:B----4-:R3:W4:Y:S02]  /*15420*/  SHFL.IDX PT, R14, R0, 0x1, 0x181f ;  /* 0x00381f00000e7f89 */ /* 0x01072400000e0000 */
.L_x_905:
[----:B------:R-:W-:Y:S01]  /*15430*/  IADD3 R4, R5, 0x20, RZ ;  /* 0x0000002005047810 */ /* 0x000fe20007ffe0ff */
[----:B------:R-:W-:Y:S03]  /*15440*/  BSSY B1, `(.L_x_681) ;  /* 0x000000c000017945 */ /* 0x000fe60003800000 */
[----:B------:R-:W-:-:S13]  /*15450*/  ISETP.GE.AND P0, PT, R4, R21, PT ;  /* 0x000000150400720c */ /* 0x000fda0003f06270 */
[----:B------:R-:W-:Y:S05]  /*15460*/  @P0 BRA `(.L_x_682) ;  /* 0x0000000000240947 */ /* 0x000fea0003800000 */
[----:B------:R-:W-:Y:S02]  /*15470*/  ULDC UR4, c[0x0][0xac8] ;  /* 0x0002b20000047ab9 */ /* 0x000fe40000000800 */
[----:B------:R-:W-:Y:S02]  /*15480*/  ISETP.GE.AND P2, PT, R16, UR4, PT ;  /* 0x0000000410007c0c */ /* 0x000fe4000bf46270 */
[----:B------:R-:W-:-:S11]  /*15490*/  ISETP.GE.AND P3, PT, R23, UR4, PT ;  /* 0x0000000417007c0c */ /* 0x000fd6000bf66270 */
[CC--:B----4-:R-:W-:Y:S02]  /*154a0*/  @!P2 LEA R6, P0, R16.reuse, R14.reuse, 0x1 ;  /* 0x0000000e1006a211 */ /* 0x0d0fe400078008ff */
[C---:B------:R-:W-:Y:S02]  /*154b0*/  @!P3 LEA R14, P1, R23.reuse, R14, 0x1 ;  /* 0x0000000e170eb211 */ /* 0x040fe400078208ff */
[-C--:B0-----:R-:W-:Y:S02]  /*154c0*/  @!P2 LEA.HI.X R7, R16, R3.reuse, R17, 0x1, P0 ;  /* 0x000000031007a211 */ /* 0x081fe400000f0c11 */
[----:B------:R-:W-:-:S03]  /*154d0*/  @!P3 LEA.HI.X R15, R23, R3, R22, 0x1, P1 ;  /* 0x00000003170fb211 */ /* 0x000fc600008f0c16 */
[----:B------:R0:W-:Y:S04]  /*154e0*/  @!P2 ST.E.128 desc[UR42][R6.64], RZ ;  /* 0x000000ff0600a985 */ /* 0x0001e8000c101d2a */
[----:B------:R0:W-:Y:S02]  /*154f0*/  @!P3 ST.E.128 desc[UR42][R14.64], RZ ;  /* 0x000000ff0e00b985 */ /* 0x0001e4000c101d2a */
.L_x_682:
[----:B------:R-:W-:Y:S05]  /*15500*/  BSYNC B1 ;  /* 0x0000000000017941 */ /* 0x000fea0003800000 */
.L_x_681:
[----:B------:R-:W-:-:S03]  /*15510*/  UMOV UR4, 0xffffffff ;  /* 0xffffffff00047882 */ /* 0x000fc60000000000 */
[----:B------:R-:W-:Y:S05]  /*15520*/  BRA.DIV UR4, `(.L_x_683) ;  /* 0x0000008e04cc7947 */ /* 0x000fea000b800000 */
[----:B0-----:R0:W0:Y:S04]  /*15530*/  SHFL.IDX PT, R3, R2, 0x2, 0x181f ;  /* 0x00581f0002037f89 */ /* 0x00102800000e0000 */
[----:B----4-:R4:W0:Y:S02]  /*15540*/  SHFL.IDX PT, R14, R0, 0x2, 0x181f ;  /* 0x00581f00000e7f89 */ /* 0x01082400000e0000 */
.L_x_909:
[----:B------:R-:W-:Y:S01]  /*15550*/  VIADD R4, R5, 0x40 ;  /* 0x0000004005047836 */ /* 0x000fe20000000000 */
[----:B------:R-:W-:Y:S04]  /*15560*/  BSSY B1, `(.L_x_684) ;  /* 0x000000c000017945 */ /* 0x000fe80003800000 */
[----:B------:R-:W-:-:S13]  /*15570*/  ISETP.GE.AND P0, PT, R4, R21, PT ;  /* 0x000000150400720c */ /* 0x000fda0003f06270 */
[----:B------:R-:W-:Y:S05]  /*15580*/  @P0 BRA `(.L_x_685) ;  /* 0x0000000000240947 */ /* 0x000fea0003800000 */
[----:B------:R-:W-:Y:S02]  /*15590*/  ULDC UR4, c[0x0][0xac8] ;  /* 0x0002b20000047ab9 */ /* 0x000fe40000000800 */
[----:B------:R-:W-:Y:S02]  /*155a0*/  ISETP.GE.AND P2, PT, R16, UR4, PT ;  /* 0x0000000410007c0c */ /* 0x000fe4000bf46270 */
[----:B------:R-:W-:-:S11]  /*155b0*/  ISETP.GE.AND P3, PT, R23, UR4, PT ;  /* 0x0000000417007c0c */ /* 0x000fd6000bf66270 */
[CC--:B0-----:R-:W-:Y:S02]  /*155c0*/  @!P2 LEA R6, P0, R16.reuse, R14.reuse, 0x1 ;  /* 0x0000000e1006a211 */ /* 0x0c1fe400078008ff */
[C---:B------:R-:W-:Y:S02]  /*155d0*/  @!P3 LEA R14, P1, R23.reuse, R14, 0x1 ;  /* 0x0000000e170eb211 */ /* 0x040fe400078208ff */
[-C--:B------:R-:W-:Y:S02]  /*155e0*/  @!P2 LEA.HI.X R7, R16, R3.reuse, R17, 0x1, P0 ;  /* 0x000000031007a211 */ /* 0x080fe400000f0c11 */
[----:B------:R-:W-:-:S03]  /*155f0*/  @!P3 LEA.HI.X R15, R23, R3, R22, 0x1, P1 ;  /* 0x00000003170fb211 */ /* 0x000fc600008f0c16 */
[----:B------:R0:W-:Y:S04]  /*15600*/  @!P2 ST.E.128 desc[UR42][R6.64], RZ ;  /* 0x000000ff0600a985 */ /* 0x0001e8000c101d2a */
[----:B------:R0:W-:Y:S02]  /*15610*/  @!P3 ST.E.128 desc[UR42][R14.64], RZ ;  /* 0x000000ff0e00b985 */ /* 0x0001e4000c101d2a */
.L_x_685:
[----:B------:R-:W-:Y:S05]  /*15620*/  BSYNC B1 ;  /* 0x0000000000017941 */ /* 0x000fea0003800000 */
.L_x_684:
[----:B------:R-:W-:-:S03]  /*15630*/  UMOV UR4, 0xffffffff ;  /* 0xffffffff00047882 */ /* 0x000fc60000000000 */
[----:B------:R-:W-:Y:S05]  /*15640*/  BRA.DIV UR4, `(.L_x_686) ;  /* 0x0000008e04cc7947 */ /* 0x000fea000b800000 */
[----:B0-----:R0:W0:Y:S04]  /*15650*/  SHFL.IDX PT, R3, R2, 0x3, 0x181f ;  /* 0x00781f0002037f89 */ /* 0x00102800000e0000 */
[----:B------:R0:W0:Y:S02]  /*15660*/  SHFL.IDX PT, R14, R0, 0x3, 0x181f ;  /* 0x00781f00000e7f89 */ /* 0x00002400000e0000 */
.L_x_913:
[----:B0-234-:R-:W-:-:S05]  /*15670*/  VIADD R0, R5, 0x60 ;  /* 0x0000006005007836 */ /* 0x01dfca0000000000 */
[----:B------:R-:W-:-:S13]  /*15680*/  ISETP.GE.AND P0, PT, R0, R21, PT ;  /* 0x000000150000720c */ /* 0x000fda0003f06270 */
[----:B------:R-:W-:Y:S05]  /*15690*/  @P0 BRA `(.L_x_669) ;  /* 0x0000000000240947 */ /* 0x000fea0003800000 */
[----:B------:R-:W-:Y:S02]  /*156a0*/  ULDC UR4, c[0x0][0xac8] ;  /* 0x0002b20000047ab9 */ /* 0x000fe40000000800 */
[----:B------:R-:W-:Y:S02]  /*156b0*/  ISETP.GE.AND P2, PT, R16, UR4, PT ;  /* 0x0000000410007c0c */ /* 0x000fe4000bf46270 */
[----:B------:R-:W-:-:S11]  /*156c0*/  ISETP.GE.AND P3, PT, R23, UR4, PT ;  /* 0x0000000417007c0c */ /* 0x000fd6000bf66270 */
[CC--:B------:R-:W-:Y:S02]  /*156d0*/  @!P2 LEA R4, P0, R16.reuse, R14.reuse, 0x1 ;  /* 0x0000000e1004a211 */ /* 0x0c0fe400078008ff */
[C---:B------:R-:W-:Y:S02]  /*156e0*/  @!P3 LEA R14, P1, R23.reuse, R14, 0x1 ;  /* 0x0000000e170eb211 */ /* 0x040fe400078208ff */
[-C--:B------:R-:W-:Y:S02]  /*156f0*/  @!P2 LEA.HI.X R5, R16, R3.reuse, R17, 0x1, P0 ;  /* 0x000000031005a211 */ /* 0x080fe400000f0c11 */
[----:B------:R-:W-:-:S03]  /*15700*/  @!P3 LEA.HI.X R15, R23, R3, R22, 0x1, P1 ;  /* 0x00000003170fb211 */ /* 0x000fc600008f0c16 */
[----:B------:R3:W-:Y:S04]  /*15710*/  @!P2 ST.E.128 desc[UR42][R4.64], RZ ;  /* 0x000000ff0400a985 */ /* 0x0007e8000c101d2a */
[----:B------:R3:W-:Y:S02]  /*15720*/  @!P3 ST.E.128 desc[UR42][R14.64], RZ ;  /* 0x000000ff0e00b985 */ /* 0x0007e4000c101d2a */
.L_x_669:
[----:B------:R-:W-:Y:S05]  /*15730*/  BSYNC B0 ;  /* 0x0000000000007941 */ /* 0x000fea0003800000 */
.L_x_655:
[----:B------:R-:W-:Y:S02]  /*15740*/  ULDC UR4, c[0x0][0xc3c] ;  /* 0x00030f0000047ab9 */ /* 0x000fe40000000800 */
[----:B-1----:R-:W-:-:S13]  /*15750*/  ISETP.GE.AND P0, PT, R31, UR4, PT ;  /* 0x000000041f007c0c */ /* 0x002fda000bf06270 */
[----:B------:R-:W-:Y:S05]  /*15760*/  @!P0 BRA `(.L_x_687) ;  /* 0xfffffeb800ac8947 */ /* 0x000fea000383ffff */
[----:B------:R-:W-:Y:S05]  /*15770*/  BRA `(.L_x_478) ;  /* 0x0000006c00c47947 */ /* 0x000fea0003800000 */
.L_x_476:
[----:B------:R-:W-:-:S08]  /*15780*/  NOP ;  /* 0x0000000000007918 */ /* 0x000fd00000000000 */
[----:B------:R-:W0:-:S00]  /*15790*/  USETMAXREG.DEALLOC.CTAPOOL 0x28 ;  /* 0x00000028000079c8 */ /* 0x000e0000080e0500 */
[----:B0-----:R-:W-:Y:S02]  /*157a0*/  LOP3.LUT R2, R2, 0x3, RZ, 0xc0, !PT ;  /* 0x0000000302027812 */ /* 0x001fe400078ec0ff */
[----:B------:R-:W-:Y:S02]  /*157b0*/  LOP3.LUT R32, R32, 0xfffffff7, RZ, 0xc0, !PT ;  /* 0xfffffff720207812 */ /* 0x000fe400078ec0ff */
[----:B------:R-:W-:Y:S02]  /*157c0*/  MOV R6, RZ ;  /* 0x000000ff00067202 */ /* 0x000fe40000000f00 */
[----:B------:R-:W0:Y:S02]  /*157d0*/  SHFL.IDX PT, R2, R2, RZ, 0x1f ;  /* 0x00001fff02027589 */ /* 0x000e2400000e0000 */
[----:B0-----:R-:W-:-:S13]  /*157e0*/  ISETP.NE.AND P0, PT, R2, RZ, PT ;  /* 0x000000ff0200720c */ /* 0x001fda0003f05270 */
        /* <DEDUP_REMOVED lines=9> */
.L_x_688:
[----:B------:R-:W-:Y:S01]  /*15880*/  LOP3.LUT R7, R0, 0x1f, RZ, 0xc0, !PT ;  /* 0x0000001f00077812 */ /* 0x000fe200078ec0ff */
[----:B------:R-:W-:Y:S01]  /*15890*/  ULDC UR4, c[0x0][0xc3c] ;  /* 0x00030f0000047ab9 */ /* 0x000fe20000000800 */
[----:B------:R-:W-:Y:S01]  /*158a0*/  IMAD.MOV.U32 R9, RZ, RZ, RZ ;  /* 0x000000ffff097224 */ /* 0x000fe200078e00ff */
[----:B------:R-:W0:Y:S01]  /*158b0*/  S2UR UR6, SR_CTAID.X ;  /* 0x00000000000679c3 */ /* 0x000e220000002500 */
[----:B------:R-:W-:Y:S01]  /*158c0*/  ISETP.NE.AND P0, PT, R7, 0x1f, PT ;  /* 0x0000001f0700780c */ /* 0x000fe20003f05270 */
[----:B------:R-:W-:-:S03]  /*158d0*/  ULDC UR5, c[0x0][0xc38] ;  /* 0x00030e0000057ab9 */ /* 0x000fc60000000800 */
[----:B------:R-:W-:-:S13]  /*158e0*/  ISETP.GE.OR P1, PT, R7, UR4, !P0 ;  /* 0x0000000407007c0c */ /* 0x000fda000c726670 */
[----:B------:R-:W1:Y:S08]  /*158f0*/  @!P1 LDC.64 R4, c[0x0][0xc80] ;  /* 0x00032000ff049b82 */ /* 0x000e700000000a00 */
[----:B------:R-:W2:Y:S01]  /*15900*/  @!P1 LDC.64 R2, c[0x0][0xc78] ;  /* 0x00031e00ff029b82 */ /* 0x000ea20000000a00 */
[----:B-1----:R-:W-:-:S05]  /*15910*/  @!P1 IMAD.WIDE.U32 R4, R7, 0x4, R4 ;  /* 0x0000000407049825 */ /* 0x002fca00078e0004 */
        /* <DEDUP_REMOVED lines=10> */
[----:B------:R-:W1:Y:S02]  /*159c0*/  SHFL.UP PT, R10, R8, 0x1, RZ ;  /* 0x04200000080a7989 */ /* 0x000e6400000e00ff */
[----:B-1----:R-:W-:-:S05]  /*159d0*/  SEL R11, R10, RZ, P1 ;  /* 0x000000ff0a0b7207 */ /* 0x002fca0000800000 */
[----:B------:R-:W-:-:S05]  /*159e0*/  IMAD.IADD R11, R8, 0x1, R11 ;  /* 0x00000001080b7824 */ /* 0x000fca00078e020b */
[----:B------:R-:W1:Y:S02]  /*159f0*/  SHFL.UP PT, R10, R11, 0x2, RZ ;  /* 0x044000000b0a7989 */ /* 0x000e6400000e00ff */
[----:B-1----:R-:W-:-:S04]  /*15a00*/  SEL R10, R10, RZ, P2 ;  /* 0x000000ff0a0a7207 */ /* 0x002fc80001000000 */
[----:B------:R-:W-:-:S05]  /*15a10*/  IADD3 R10, R11, R10, RZ ;  /* 0x0000000a0b0a7210 */ /* 0x000fca0007ffe0ff */
[----:B------:R-:W1:Y:S02]  /*15a20*/  SHFL.UP PT, R4, R10, 0x4, RZ ;  /* 0x048000000a047989 */ /* 0x000e6400000e00ff */
[----:B-1----:R-:W-:-:S05]  /*15a30*/  SEL R3, R4, RZ, P3 ;  /* 0x000000ff04037207 */ /* 0x002fca0001800000 */
[----:B------:R-:W-:-:S05]  /*15a40*/  IMAD.IADD R3, R10, 0x1, R3 ;  /* 0x000000010a037824 */ /* 0x000fca00078e0203 */
[----:B------:R-:W1:Y:S02]  /*15a50*/  SHFL.UP PT, R2, R3, 0x8, RZ ;  /* 0x0500000003027989 */ /* 0x000e6400000e00ff */
[----:B-1----:R-:W-:-:S05]  /*15a60*/  SEL R2, R2, RZ, P4 ;  /* 0x000000ff02027207 */ /* 0x002fca0002000000 */
[----:B------:R-:W-:-:S05]  /*15a70*/  IMAD.IADD R2, R3, 0x1, R2 ;  /* 0x0000000103027824 */ /* 0x000fca00078e0202 */
[----:B------:R-:W1:Y:S02]  /*15a80*/  SHFL.UP PT, R4, R2, 0x10, RZ ;  /* 0x0600000002047989 */ /* 0x000e6400000e00ff */
[----:B-1----:R-:W-:-:S04]  /*15a90*/  SEL R5, R4, RZ, P5 ;  /* 0x000000ff04057207 */ /* 0x002fc80002800000 */
[----:B------:R-:W-:-:S05]  /*15aa0*/  IADD3 R5, R2, R5, RZ ;  /* 0x0000000502057210 */ /* 0x000fca0007ffe0ff */
[----:B------:R-:W1:Y:S02]  /*15ab0*/  SHFL.IDX PT, R8, R5, 0x1f, 0x1f ;  /* 0x03e01f0005087f89 */ /* 0x000e6400000e0000 */
[----:B-1----:R-:W-:-:S05]  /*15ac0*/  IMAD R8, R8, UR5, RZ ;  /* 0x0000000508087c24 */ /* 0x002fca000f8e02ff */
[----:B0-----:R-:W-:Y:S01]  /*15ad0*/  ISETP.GT.AND P6, PT, R8, UR6, PT ;  /* 0x0000000608007c0c */ /* 0x001fe2000bfc4270 */
[----:B------:R-:W-:-:S12]  /*15ae0*/  IMAD.MOV.U32 R3, RZ, RZ, R8 ;  /* 0x000000ffff037224 */ /* 0x000fd800078e0008 */
[----:B------:R-:W-:Y:S05]  /*15af0*/  @P6 BRA `(.L_x_690) ;  /* 0x0000000000a06947 */ /* 0x000fea0003800000 */
[----:B------:R-:W-:Y:S01]  /*15b00*/  IMAD.MOV.U32 R8, RZ, RZ, R3 ;  /* 0x000000ffff087224 */ /* 0x000fe200078e0003 */
[----:B------:R-:W-:Y:S01]  /*15b10*/  UMOV UR4, URZ ;  /* 0x0000003f00047c82 */ /* 0x000fe20008000000 */
[----:B------:R-:W-:-:S05]  /*15b20*/  ULDC UR5, c[0x0][0xc38] ;  /* 0x00030e0000057ab9 */ /* 0x000fca0000000800 */
.L_x_692:
[----:B------:R-:W0:Y:S01]  /*15b30*/  LDC R2, c[0x0][0xc3c] ;  /* 0x00030f00ff027b82 */ /* 0x000e220000000800 */
[----:B------:R-:W-:Y:S01]  /*15b40*/  UIADD3 UR4, UR4, 0x1f, URZ ;  /* 0x0000001f04047890 */ /* 0x000fe2000fffe03f */
[----:B------:R-:W-:Y:S02]  /*15b50*/  ULDC UR7, c[0x0][0xc3c] ;  /* 0x00030f0000077ab9 */ /* 0x000fe40000000800 */
[----:B------:R-:W-:-:S03]  /*15b60*/  MOV R19, UR7 ;  /* 0x0000000700137c02 */ /* 0x000fc60008000f00 */
[----:B0-----:R-:W-:-:S13]  /*15b70*/  ISETP.LE.AND P6, PT, R2, UR4, PT ;  /* 0x0000000402007c0c */ /* 0x001fda000bfc3270 */
[----:B------:R-:W-:Y:S05]  /*15b80*/  @P6 BRA `(.L_x_691) ;  /* 0x0000000400ac6947 */ /* 0x000fea0003800000 */
[----:B------:R-:W-:Y:S02]  /*15b90*/  VIADD R9, R7, UR4 ;  /* 0x0000000407097c36 */ /* 0x000fe40008000000 */
[----:B------:R-:W-:-:S03]  /*15ba0*/  IMAD.MOV.U32 R6, RZ, RZ, RZ ;  /* 0x000000ffff067224 */ /* 0x000fc600078e00ff */
[----:B------:R-:W-:-:S13]  /*15bb0*/  ISETP.GE.OR P6, PT, R9, R2, !P0 ;  /* 0x000000020900720c */ /* 0x000fda00047c6670 */
[----:B------:R-:W0:Y:S08]  /*15bc0*/  @!P6 LDC.64 R4, c[0x0][0xc80] ;  /* 0x00032000ff04eb82 */ /* 0x000e300000000a00 */
[----:B------:R-:W1:Y:S01]  /*15bd0*/  @!P6 LDC.64 R2, c[0x0][0xc78] ;  /* 0x00031e00ff02eb82 */ /* 0x000e620000000a00 */
[----:B0-----:R-:W-:-:S05]  /*15be0*/  @!P6 IMAD.WIDE R4, R9, 0x4, R4 ;  /* 0x000000040904e825 */ /* 0x001fca00078e0204 */
[----:B------:R-:W2:Y:S01]  /*15bf0*/  @!P6 LDG.E R6, desc[UR42][R4.64] ;  /* 0x0000002a0406e981 */ /* 0x000ea2000c1e1900 */
[----:B-1----:R-:W-:Y:S01]  /*15c00*/  @!P6 IMAD.WIDE R2, R9, 0x4, R2 ;  /* 0x000000040902e825 */ /* 0x002fe200078e0202 */
[----:B------:R-:W-:-:S06]  /*15c10*/  MOV R9, RZ ;  /* 0x000000ff00097202 */ /* 0x000fcc0000000f00 */
[----:B------:R-:W2:Y:S02]  /*15c20*/  @!P6 LDG.E R9, desc[UR42][R2.64] ;  /* 0x0000002a0209e981 */ /* 0x000ea4000c1e1900 */
[----:B--2---:R-:W-:-:S05]  /*15c30*/  IMAD R13, R6, R9, RZ ;  /* 0x00000009060d7224 */ /* 0x004fca00078e02ff */
        /* <DEDUP_REMOVED lines=15> */
[----:B------:R-:W0:Y:S02]  /*15d30*/  SHFL.IDX PT, R2, R5, 0x1f, 0x1f ;  /* 0x03e01f0005027f89 */ /* 0x000e2400000e0000 */
[----:B0-----:R-:W-:-:S05]  /*15d40*/  IMAD R3, R2, UR5, RZ ;  /* 0x0000000502037c24 */ /* 0x001fca000f8e02ff */
[----:B------:R-:W-:-:S04]  /*15d50*/  IADD3 R8, R3, R8, RZ ;  /* 0x0000000803087210 */ /* 0x000fc80007ffe0ff */
[----:B------:R-:W-:-:S13]  /*15d60*/  ISETP.GT.AND P6, PT, R8, UR6, PT ;  /* 0x0000000608007c0c */ /* 0x000fda000bfc4270 */
[----:B------:R-:W-:Y:S05]  /*15d70*/  @!P6 BRA `(.L_x_692) ;  /* 0xfffffffc006ce947 */ /* 0x000fea000383ffff */
.L_x_690:
        /* <DEDUP_REMOVED lines=12> */
[----:B0-----:R-:W-:-:S06]  /*15e40*/  VIADD R2, R10, 0xffffffe ;  /* 0x0ffffffe0a027836 */ /* 0x001fcc0000000000 */
[----:B------:R-:W0:Y:S02]  /*15e50*/  F2I.FTZ.U32.TRUNC.NTZ R3, R2 ;  /* 0x0000000200037305 */ /* 0x000e24000021f000 */
[----:B0-----:R-:W-:Y:S01]  /*15e60*/  IADD3 R12, RZ, -R3, RZ ;  /* 0x80000003ff0c7210 */ /* 0x001fe20007ffe0ff */
[----:B-12---:R-:W-:Y:S06]  /*15e70*/  @!P0 BRA `(.L_x_693) ;  /* 0x0000000000088947 */ /* 0x006fec0003800000 */
[----:B------:R-:W-:-:S06]  /*15e80*/  VIADD R16, R19, 0xffffffff ;  /* 0xffffffff13107836 */ /* 0x000fcc0000000000 */
[----:B------:R0:W1:Y:S02]  /*15e90*/  SHFL.IDX PT, R16, R5, R16, 0x1f ;  /* 0x00001f1005107589 */ /* 0x00006400000e0000 */
.L_x_693:
[----:B-1----:R-:W-:Y:S01]  /*15ea0*/  IMAD R16, R16, UR5, R11 ;  /* 0x0000000510107c24 */ /* 0x002fe2000f8e020b */
[----:B------:R-:W-:Y:S01]  /*15eb0*/  MOV R11, R12 ;  /* 0x0000000c000b7202 */ /* 0x000fe20000000f00 */
[----:B------:R-:W-:Y:S01]  /*15ec0*/  IMAD.MOV.U32 R2, RZ, RZ, RZ ;  /* 0x000000ffff027224 */ /* 0x000fe200078e00ff */
[----:B------:R-:W-:Y:S01]  /*15ed0*/  IABS R12, R6 ;  /* 0x00000006000c7213 */ /* 0x000fe20000000000 */
[----:B------:R-:W-:Y:S01]  /*15ee0*/  VIADD R19, R19, UR4 ;  /* 0x0000000413137c36 */ /* 0x000fe20008000000 */
[----:B------:R-:W-:Y:S01]  /*15ef0*/  IADD3 R17, -R16, UR6, RZ ;  /* 0x0000000610117c10 */ /* 0x000fe2000fffe1ff */
[----:B------:R-:W-:Y:S01]  /*15f00*/  IMAD R11, R11, R4, RZ ;  /* 0x000000040b0b7224 */ /* 0x000fe200078e02ff */
[----:B0-----:R-:W-:Y:S01]  /*15f10*/  IABS R5, R9 ;  /* 0x0000000900057213 */ /* 0x001fe20000000000 */
[----:B------:R-:W-:Y:S01]  /*15f20*/  IMAD.MOV R12, RZ, RZ, -R12 ;  /* 0x000000ffff0c7224 */ /* 0x000fe200078e0a0c */
[----:B------:R-:W-:Y:S01]  /*15f30*/  IABS R10, R17 ;  /* 0x00000011000a7213 */ /* 0x000fe20000000000 */
[----:B------:R-:W-:Y:S01]  /*15f40*/  IMAD.HI.U32 R2, R3, R11, R2 ;  /* 0x0000000b03027227 */ /* 0x000fe200078e0002 */
[----:B------:R-:W0:Y:S02]  /*15f50*/  I2F.RP R8, R5 ;  /* 0x0000000500087306 */ /* 0x000e240000209400 */
[----:B------:R-:W-:Y:S01]  /*15f60*/  MOV R3, R10 ;  /* 0x0000000a00037202 */ /* 0x000fe20000000f00 */
[----:B------:R-:W-:-:S04]  /*15f70*/  IMAD.MOV.U32 R10, RZ, RZ, R12 ;  /* 0x000000ffff0a7224 */ /* 0x000fc800078e000c */
[----:B------:R-:W-:-:S04]  /*15f80*/  IMAD.HI.U32 R2, R2, R3, RZ ;  /* 0x0000000302027227 */ /* 0x000fc800078e00ff */
[----:B------:R-:W-:Y:S01]  /*15f90*/  IMAD R3, R2, R10, R3 ;  /* 0x0000000a02037224 */ /* 0x000fe200078e0203 */
[----:B0-----:R-:W0:Y:S04]  /*15fa0*/  MUFU.RCP R8, R8 ;  /* 0x0000000800087308 */ /* 0x001e280000001000 */
[----:B------:R-:W-:-:S13]  /*15fb0*/  ISETP.GT.U32.AND P1, PT, R4, R3, PT ;  /* 0x000000030400720c */ /* 0x000fda0003f24070 */
[----:B------:R-:W-:Y:S02]  /*15fc0*/  @!P1 IMAD.IADD R3, R3, 0x1, -R4 ;  /* 0x0000000103039824 */ /* 0x000fe400078e0a04 */
[----:B------:R-:W-:Y:S01]  /*15fd0*/  @!P1 VIADD R2, R2, 0x1 ;  /* 0x0000000102029836 */ /* 0x000fe20000000000 */
[----:B0-----:R-:W-:Y:S02]  /*15fe0*/  IADD3 R10, R8, 0xffffffe, RZ ;  /* 0x0ffffffe080a7810 */ /* 0x001fe40007ffe0ff */
[----:B------:R-:W-:Y:S02]  /*15ff0*/  ISETP.GE.U32.AND P0, PT, R3, R4, PT ;  /* 0x000000040300720c */ /* 0x000fe40003f06070 */
[----:B------:R-:W-:Y:S01]  /*16000*/  LOP3.LUT R4, R17, R6, RZ, 0x3c, !PT ;  /* 0x0000000611047212 */ /* 0x000fe200078e3cff */
[----:B------:R0:W1:Y:S01]  /*16010*/  F2I.FTZ.U32.TRUNC.NTZ R3, R10 ;  /* 0x0000000a00037305 */ /* 0x000062000021f000 */
[----:B------:R-:W-:Y:S02]  /*16020*/  ISETP.NE.AND P1, PT, R6, RZ, PT ;  /* 0x000000ff0600720c */ /* 0x000fe40003f25270 */
[----:B------:R-:W-:-:S02]  /*16030*/  ISETP.GE.AND P2, PT, R4, RZ, PT ;  /* 0x000000ff0400720c */ /* 0x000fc40003f46270 */
[----:B0-----:R-:W-:-:S05]  /*16040*/  IABS R10, R9 ;  /* 0x00000009000a7213 */ /* 0x001fca0000000000 */
[----:B------:R-:W-:Y:S01]  /*16050*/  @P0 VIADD R2, R2, 0x1 ;  /* 0x0000000102020836 */ /* 0x000fe20000000000 */
[----:B------:R-:W-:-:S04]  /*16060*/  IADD3 R10, RZ, -R10, RZ ;  /* 0x8000000aff0a7210 */ /* 0x000fc80007ffe0ff */
[----:B------:R-:W-:Y:S01]  /*16070*/  MOV R8, R2 ;  /* 0x0000000200087202 */ /* 0x000fe20000000f00 */
[----:B-1----:R-:W-:-:S04]  /*16080*/  IMAD.MOV R2, RZ, RZ, -R3 ;  /* 0x000000ffff027224 */ /* 0x002fc800078e0a03 */
[----:B------:R-:W-:Y:S01]  /*16090*/  @!P2 IMAD.MOV R8, RZ, RZ, -R8 ;  /* 0x000000ffff08a224 */ /* 0x000fe200078e0a08 */
[----:B------:R-:W-:Y:S01]  /*160a0*/  @!P1 LOP3.LUT R8, RZ, R6, RZ, 0x33, !PT ;  /* 0x00000006ff089212 */ /* 0x000fe200078e33ff */
[----:B------:R-:W-:Y:S02]  /*160b0*/  IMAD R11, R2, R5, RZ ;  /* 0x00000005020b7224 */ /* 0x000fe400078e02ff */
[----:B------:R-:W-:Y:S01]  /*160c0*/  IMAD.MOV.U32 R2, RZ, RZ, RZ ;  /* 0x000000ffff027224 */ /* 0x000fe200078e00ff */
[-C--:B------:R-:W-:Y:S01]  /*160d0*/  IABS R4, R8.reuse ;  /* 0x0000000800047213 */ /* 0x080fe20000000000 */
[----:B------:R-:W-:Y:S02]  /*160e0*/  IMAD R6, R6, R8, RZ ;  /* 0x0000000806067224 */ /* 0x000fe400078e02ff */
[----:B------:R-:W-:-:S04]  /*160f0*/  IMAD.HI.U32 R2, R3, R11, R2 ;  /* 0x0000000b03027227 */ /* 0x000fc800078e0002 */
[----:B------:R-:W-:Y:S01]  /*16100*/  IMAD.MOV.U32 R3, RZ, RZ, R4 ;  /* 0x000000ffff037224 */ /* 0x000fe200078e0004 */
[----:B------:R-:W-:Y:S01]  /*16110*/  MOV R4, R10 ;  /* 0x0000000a00047202 */ /* 0x000fe20000000f00 */
[----:B------:R-:W-:Y:S02]  /*16120*/  IMAD.IADD R17, R17, 0x1, -R6 ;  /* 0x0000000111117824 */ /* 0x000fe400078e0a06 */
[----:B------:R-:W-:-:S04]  /*16130*/  IMAD.HI.U32 R2, R2, R3, RZ ;  /* 0x0000000302027227 */ /* 0x000fc800078e00ff */
[----:B------:R-:W-:Y:S01]  /*16140*/  IMAD R4, R2, R4, R3 ;  /* 0x0000000402047224 */ /* 0x000fe200078e0203 */
[----:B------:R-:W-:-:S04]  /*16150*/  LOP3.LUT R3, R8, R9, RZ, 0x3c, !PT ;  /* 0x0000000908037212 */ /* 0x000fc800078e3cff */
[----:B------:R-:W-:Y:S02]  /*16160*/  ISETP.GT.U32.AND P1, PT, R5, R4, PT ;  /* 0x000000040500720c */ /* 0x000fe40003f24070 */
        /* <DEDUP_REMOVED lines=9> */
[C---:B------:R-:W-:Y:S01]  /*16200*/  IMAD R18, R9.reuse, R18, R8 ;  /* 0x0000001209127224 */ /* 0x040fe200078e0208 */
[----:B------:R-:W-:-:S04]  /*16210*/  LEA R9, R9, R2, 0x18 ;  /* 0x0000000209097211 */ /* 0x000fc800078ec0ff */
[----:B------:R-:W-:Y:S01]  /*16220*/  LEA R18, R18, R9, 0x10 ;  /* 0x0000000912127211 */ /* 0x000fe200078e80ff */
[----:B------:R-:W-:Y:S06]  /*16230*/  BRA `(.L_x_694) ;  /* 0x00000000000c7947 */ /* 0x000fec0003800000 */
.L_x_691:
[----:B------:R-:W-:Y:S01]  /*16240*/  IMAD.MOV.U32 R17, RZ, RZ, RZ ;  /* 0x000000ffff117224 */ /* 0x000fe200078e00ff */
[----:B------:R-:W-:Y:S01]  /*16250*/  MOV R18, RZ ;  /* 0x000000ff00127202 */ /* 0x000fe20000000f00 */
[----:B------:R-:W-:-:S07]  /*16260*/  IMAD.U32 R16, RZ, RZ, UR6 ;  /* 0x00000006ff107e24 */ /* 0x000fce000f8e00ff */
.L_x_694:
[----:B------:R-:W-:-:S13]  /*16270*/  ISETP.NE.AND P0, PT, R7, RZ, PT ;  /* 0x000000ff0700720c */ /* 0x000fda0003f05270 */
[----:B------:R-:W0:Y:S01]  /*16280*/  @!P0 S2R R3, SR_CgaCtaId ;  /* 0x0000000000038919 */ /* 0x000e220000008800 */
[----:B------:R-:W-:-:S04]  /*16290*/  @!P0 MOV R2, 0x400 ;  /* 0x0000040000028802 */ /* 0x000fc80000000f00 */
[----:B0-----:R-:W-:-:S05]  /*162a0*/  @!P0 LEA R2, R3, R2, 0x18 ;  /* 0x0000000203028211 */ /* 0x001fca00078ec0ff */
[----:B------:R0:W-:Y:S01]  /*162b0*/  @!P0 STS.128 [R2+0x288d0], R16 ;  /* 0x0288d01002008388 */ /* 0x0001e20000000c00 */
[----:B------:R-:W-:Y:S06]  /*162c0*/  BAR.ARV 0x5, 0x180 ;  /* 0x0146000000007b1d */ /* 0x000fec0000002000 */
.L_x_689:
[----:B------:R2:W-:Y:S01]  /*162d0*/  STL [R1+0x24], RZ ;  /* 0x000024ff01007387 */ /* 0x0005e20000100800 */
[----:B------:R-:W-:Y:S01]  /*162e0*/  ULDC UR4, c[0x0][0xc3c] ;  /* 0x00030f0000047ab9 */ /* 0x000fe20000000800 */
[----:B------:R-:W-:Y:S01]  /*162f0*/  IMAD.MOV.U32 R28, RZ, RZ, 0x1 ;  /* 0x00000001ff1c7424 */ /* 0x000fe200078e00ff */
[----:B-1----:R-:W-:Y:S01]  /*16300*/  ISETP.GE.AND P0, PT, R19, UR4, PT ;  /* 0x0000000413007c0c */ /* 0x002fe2000bf06270 */
[----:B------:R-:W-:-:S12]  /*16310*/  IMAD.MOV.U32 R25, RZ, RZ, RZ ;  /* 0x000000ffff197224 */ /* 0x000fd800078e00ff */
[----:B--2---:R-:W-:Y:S05]  /*16320*/  @P0 BRA `(.L_x_695) ;  /* 0x0000005c00fc0947 */ /* 0x004fea0003800000 */
[----:B------:R-:W1:Y:S01]  /*16330*/  S2UR UR5, SR_CgaCtaId ;  /* 0x00000000000579c3 */ /* 0x000e620000008800 */
[C---:B------:R-:W-:Y:S01]  /*16340*/  SHF.L.U32 R31, R0.reuse, 0x3, RZ ;  /* 0x00000003001f7819 */ /* 0x040fe200000006ff */
[----:B------:R-:W-:Y:S01]  /*16350*/  UMOV UR4, 0x400 ;  /* 0x0000040000047882 */ /* 0x000fe20000000000 */
[----:B0-----:R-:W-:Y:S01]  /*16360*/  LOP3.LUT R2, R0, 0x7f, RZ, 0xc0, !PT ;  /* 0x0000007f00027812 */ /* 0x001fe200078ec0ff */
[----:B------:R0:W-:Y:S01]  /*16370*/  STL [R1+0x24], RZ ;  /* 0x000024ff01007387 */ /* 0x0001e20000100800 */
[C---:B------:R-:W-:Y:S01]  /*16380*/  LOP3.LUT R3, R31.reuse, 0x1f8, RZ, 0xc0, !PT ;  /* 0x000001f81f037812 */ /* 0x040fe200078ec0ff */
[----:B------:R-:W-:Y:S01]  /*16390*/  BSSY B8, `(.L_x_695) ;  /* 0x00005f8000087945 */ /* 0x000fe20003800000 */
[----:B------:R-:W-:Y:S01]  /*163a0*/  LOP3.LUT R31, R31, 0x38, RZ, 0xc0, !PT ;  /* 0x000000381f1f7812 */ /* 0x000fe200078ec0ff */
[----:B------:R-:W-:Y:S01]  /*163b0*/  IMAD.SHL.U32 R35, R2, 0x8, RZ ;  /* 0x0000000802237824 */ /* 0x000fe200078e00ff */
[----:B------:R-:W-:Y:S01]  /*163c0*/  LOP3.LUT R2, R3, 0x38, R0, 0x78, !PT ;  /* 0x0000003803027812 */ /* 0x000fe200078e7800 */
[----:B------:R-:W-:Y:S01]  /*163d0*/  IMAD.MOV.U32 R29, RZ, RZ, 0x1 ;  /* 0x00000001ff1d7424 */ /* 0x000fe200078e00ff */
[----:B------:R-:W-:Y:S01]  /*163e0*/  MOV R27, RZ ;  /* 0x000000ff001b7202 */ /* 0x000fe20000000f00 */
[----:B------:R-:W-:Y:S01]  /*163f0*/  IMAD.MOV.U32 R25, RZ, RZ, RZ ;  /* 0x000000ffff197224 */ /* 0x000fe200078e00ff */
[----:B------:R-:W-:Y:S01]  /*16400*/  LOP3.LUT R35, R2, 0x200, R35, 0xf8, !PT ;  /* 0x0000020002237812 */ /* 0x000fe200078ef823 */
[----:B------:R-:W-:Y:S01]  /*16410*/  ULOP3.LUT UR38, UR36, 0x2, URZ, 0xfc, !UPT ;  /* 0x0000000224267892 */ /* 0x000fe2000f8efc3f */
[----:B------:R-:W-:Y:S01]  /*16420*/  MOV R28, 0x1 ;  /* 0x00000001001c7802 */ /* 0x000fe20000000f00 */
[----:B------:R-:W-:Y:S01]  /*16430*/  ULDC.64 UR40, c[0x0][0x198] ;  /* 0x0000660000287ab9 */ /* 0x000fe20000000a00 */
[----:B------:R-:W-:Y:S01]  /*16440*/  LOP3.LUT R30, R31, 0x40, RZ, 0xfc, !PT ;  /* 0x000000401f1e7812 */ /* 0x000fe200078efcff */
[----:B------:R-:W-:Y:S01]  /*16450*/  ULDC UR37, c[0x0][0xc] ;  /* 0x0000030000257ab9 */ /* 0x000fe20000000800 */
[----:B-1----:R-:W-:-:S06]  /*16460*/  ULEA UR4, UR5, UR4, 0x18 ;  /* 0x0000000405047291 */ /* 0x002fcc000f8ec03f */
[----:B------:R-:W-:-:S04]  /*16470*/  IMAD.U32 R22, RZ, RZ, UR4 ;  /* 0x00000004ff167e24 */ /* 0x000fc8000f8e00ff */
[----:B------:R-:W-:-:S05]  /*16480*/  IMAD R0, R35, 0x2, R22 ;  /* 0x0000000223007824 */ /* 0x000fca00078e0216 */
[----:B------:R0:W-:Y:S02]  /*16490*/  STL [R1+0x8], R0 ;  /* 0x0000080001007387 */ /* 0x0001e40000100800 */
.L_x_796:
[----:B------:R-:W1:Y:S02]  /*164a0*/  LDC.64 R2, c[0x0][0xc88] ;  /* 0x00032200ff027b82 */ /* 0x000e640000000a00 */
[----:B-1----:R-:W-:-:S05]  /*164b0*/  IMAD.WIDE R2, R19, 0x4, R2 ;  /* 0x0000000413027825 */ /* 0x002fca00078e0202 */
[----:B0-----:R-:W0:Y:S01]  /*164c0*/  LDG.E R33, desc[UR42][R2.64] ;  /* 0x0000002a02217981 */ /* 0x001e22000c1e1900 */
[----:B------:R-:W-:Y:S05]  /*164d0*/  YIELD ;  /* 0x0000000000007946 */ /* 0x000fea0003800000 */
[----:B------:R-:W-:Y:S01]  /*164e0*/  ULDC.64 UR4, c[0x0][0xa28] ;  /* 0x00028a0000047ab9 */ /* 0x000fe20000000a00 */
[----:B------:R-:W-:Y:S01]  /*164f0*/  IMAD.MOV.U32 R11, RZ, RZ, RZ ;  /* 0x000000ffff0b7224 */ /* 0x000fe200078e00ff */
[----:B------:R-:W-:Y:S01]  /*16500*/  ISETP.NE.U32.AND P0, PT, RZ, UR4, PT ;  /* 0x00000004ff007c0c */ /* 0x000fe2000bf05070 */
[----:B------:R-:W-:Y:S01]  /*16510*/  IMAD.MOV.U32 R6, RZ, RZ, RZ ;  /* 0x000000ffff067224 */ /* 0x000fe200078e00ff */
[----:B------:R-:W-:Y:S01]  /*16520*/  ULDC.64 UR8, c[0x0][0xa18] ;  /* 0x0002860000087ab9 */ /* 0x000fe20000000a00 */
[----:B------:R-:W-:Y:S01]  /*16530*/  ULDC.64 UR6, c[0x0][0xa10] ;  /* 0x0002840000067ab9 */ /* 0x000fe20000000a00 */
[----:B------:R-:W-:-:S02]  /*16540*/  ISETP.NE.AND.EX P0, PT, RZ, UR5, PT, P0 ;  /* 0x00000005ff007c0c */ /* 0x000fc4000bf05300 */
[----:B0-----:R-:W-:-:S11]  /*16550*/  SHF.R.S32.HI R0, RZ, 0x1f, R33 ;  /* 0x0000001fff007819 */ /* 0x001fd60000011421 */
[C---:B------:R-:W-:Y:S02]  /*16560*/  @P0 LEA R2, P1, R33.reuse, UR4, 0x2 ;  /* 0x0000000421020c11 */ /* 0x040fe4000f8210ff */
[C---:B------:R-:W-:Y:S01]  /*16570*/  SHF.L.U32 R23, R33.reuse, 0x2, RZ ;  /* 0x0000000221177819 */ /* 0x040fe200000006ff */
[----:B------:R0:W-:Y:S01]  /*16580*/  STL [R1+0x18], R0 ;  /* 0x0000180001007387 */ /* 0x0001e20000100800 */
[----:B------:R-:W-:Y:S01]  /*16590*/  @P0 LEA.HI.X R3, R33, UR5, R0, 0x2, P1 ;  /* 0x0000000521030c11 */ /* 0x000fe200088f1400 */
[----:B------:R-:W-:-:S04]  /*165a0*/  ULDC.64 UR4, c[0x0][0xa00] ;  /* 0x0002800000047ab9 */ /* 0x000fc80000000a00 */
[----:B--2---:R1:W2:Y:S01]  /*165b0*/  @P0 LDG.E R11, desc[UR42][R2.64] ;  /* 0x0000002a020b0981 */ /* 0x0042a2000c1e1900 */
[----:B------:R-:W-:Y:S02]  /*165c0*/  ISETP.NE.U32.AND P0, PT, RZ, UR4, PT ;  /* 0x00000004ff007c0c */ /* 0x000fe4000bf05070 */
[----:B------:R-:W-:Y:S01]  /*165d0*/  SHF.L.U64.HI R24, R33, 0x2, R0 ;  /* 0x0000000221187819 */ /* 0x000fe20000010200 */
[----:B0-----:R-:W-:Y:S01]  /*165e0*/  IMAD.MOV.U32 R0, RZ, RZ, RZ ;  /* 0x000000ffff007224 */ /* 0x001fe200078e00ff */
[----:B------:R-:W-:Y:S02]  /*165f0*/  ISETP.NE.AND.EX P0, PT, RZ, UR5, PT, P0 ;  /* 0x00000005ff007c0c */ /* 0x000fe4000bf05300 */
[----:B------:R-:W-:Y:S02]  /*16600*/  ISETP.NE.U32.AND P1, PT, RZ, UR8, PT ;  /* 0x00000008ff007c0c */ /* 0x000fe4000bf25070 */
[----:B------:R-:W-:Y:S02]  /*16610*/  ISETP.NE.U32.AND P2, PT, RZ, UR6, PT ;  /* 0x00000006ff007c0c */ /* 0x000fe4000bf45070 */
[----:B-1----:R-:W-:-:S02]  /*16620*/  IADD3 R2, P3, R23, UR4, RZ ;  /* 0x0000000417027c10 */ /* 0x002fc4000ff7e0ff */
[----:B------:R-:W-:Y:S02]  /*16630*/  ISETP.NE.AND.EX P1, PT, RZ, UR9, PT, P1 ;  /* 0x00000009ff007c0c */ /* 0x000fe4000bf25310 */
[C---:B------:R-:W-:Y:S02]  /*16640*/  IADD3.X R3, R24.reuse, UR5, RZ, P3, !PT ;  /* 0x0000000518037c10 */ /* 0x040fe40009ffe4ff */
[----:B------:R-:W-:Y:S02]  /*16650*/  ISETP.NE.AND.EX P2, PT, RZ, UR7, PT, P2 ;  /* 0x00000007ff007c0c */ /* 0x000fe4000bf45320 */
[----:B------:R-:W-:Y:S01]  /*16660*/  IADD3 R4, P4, R23, UR6, RZ ;  /* 0x0000000617047c10 */ /* 0x000fe2000ff9e0ff */
[----:B------:R-:W3:Y:S01]  /*16670*/  @P0 LDG.E R6, desc[UR42][R2.64] ;  /* 0x0000002a02060981 */ /* 0x000ee2000c1e1900 */
[----:B------:R-:W-:Y:S02]  /*16680*/  ULDC UR4, c[0x0][0x288] ;  /* 0x0000a20000047ab9 */ /* 0x000fe40000000800 */
[----:B------:R-:W-:Y:S01]  /*16690*/  MOV R8, UR4 ;  /* 0x0000000400087c02 */ /* 0x000fe20008000f00 */
[----:B------:R-:W-:Y:S01]  /*166a0*/  ULDC.64 UR4, c[0x0][0x418] ;  /* 0x0001060000047ab9 */ /* 0x000fe20000000a00 */
[----:B------:R-:W-:-:S05]  /*166b0*/  IADD3.X R5, R24, UR7, RZ, P4, !PT ;  /* 0x0000000718057c10 */ /* 0x000fca000a7fe4ff */
[----:B------:R-:W5:Y:S04]  /*166c0*/  @P2 LDG.E R0, desc[UR42][R4.64] ;  /* 0x0000002a04002981 */ /* 0x000f68000c1e1900 */
[----:B---3--:R0:W-:Y:S02]  /*166d0*/  STL [R1+0xc], R6 ;  /* 0x00000c0601007387 */ /* 0x0081e40000100800 */
[----:B0-----:R-:W-:-:S04]  /*166e0*/  @P1 IADD3 R6, P3, R23, UR8, RZ ;  /* 0x0000000817061c10 */ /* 0x001fc8000ff7e0ff */
[----:B------:R-:W-:-:S05]  /*166f0*/  @P1 IADD3.X R7, R24, UR9, RZ, P3, !PT ;  /* 0x0000000918071c10 */ /* 0x000fca0009ffe4ff */
[----:B------:R0:W3:Y:S01]  /*16700*/  @P1 LDG.E R8, desc[UR42][R6.64] ;  /* 0x0000002a06081981 */ /* 0x0000e2000c1e1900 */
[----:B------:R-:W-:-:S03]  /*16710*/  UISETP.NE.U32.AND UP0, UPT, UR4, URZ, UPT ;  /* 0x0000003f0400728c */ /* 0x000fc6000bf05070 */
[----:B------:R-:W-:Y:S01]  /*16720*/  ULDC UR4, c[0x0][0x424] ;  /* 0x0001090000047ab9 */ /* 0x000fe20000000800 */
[----:B------:R-:W-:-:S03]  /*16730*/  UISETP.NE.AND.EX UP0, UPT, UR5, URZ, UPT, UP0 ;  /* 0x0000003f0500728c */ /* 0x000fc6000bf05300 */
[----:B------:R-:W-:Y:S01]  /*16740*/  ULDC UR5, c[0x0][0x2f0] ;  /* 0x0000bc0000057ab9 */ /* 0x000fe20000000800 */
[----:B------:R-:W-:-:S04]  /*16750*/  USEL UR4, UR4, 0x1, UP0 ;  /* 0x0000000104047887 */ /* 0x000fc80008000000 */
[----:B------:R-:W-:Y:S01]  /*16760*/  UIMAD UR4, UR4, UR5, URZ ;  /* 0x00000005040472a4 */ /* 0x000fe2000f8e023f */
[----:B--2---:R-:W-:Y:S02]  /*16770*/  STL [R1], R11 ;  /* 0x0000000b01007387 */ /* 0x004fe40000100800 */
[----:B------:R-:W-:Y:S02]  /*16780*/  ULDC UR5, c[0x0][0x348] ;  /* 0x0000d20000057ab9 */ /* 0x000fe40000000800 */
[----:B0-----:R-:W-:Y:S01]  /*16790*/  IMAD.U32 R6, RZ, RZ, UR5 ;  /* 0x00000005ff067e24 */ /* 0x001fe2000f8e00ff */
[----:B---3--:R0:W-:Y:S02]  /*167a0*/  STL [R1+0x20], R8 ;  /* 0x0000200801007387 */ /* 0x0081e40000100800 */
[----:B0-----:R-:W-:Y:S01]  /*167b0*/  IMAD.U32 R8, RZ, RZ, UR4 ;  /* 0x00000004ff087e24 */ /* 0x001fe2000f8e00ff */
[----:B------:R-:W-:Y:S06]  /*167c0*/  @P1 BRA `(.L_x_696) ;  /* 0x0000000000141947 */ /* 0x000fec0003800000 */
[----:B------:R-:W-:Y:S05]  /*167d0*/  @!P0 BRA `(.L_x_696) ;  /* 0x0000000000108947 */ /* 0x000fea0003800000 */
[----:B------:R-:W2:Y:S04]  /*167e0*/  LDG.E R10, desc[UR42][R2.64] ;  /* 0x0000002a020a7981 */ /* 0x000ea8000c1e1900 */
[----:B------:R-:W2:Y:S02]  /*167f0*/  LDG.E R7, desc[UR42][R2.64+0x4] ;  /* 0x0000042a02077981 */ /* 0x000ea4000c1e1900 */
[----:B--2---:R-:W-:-:S05]  /*16800*/  IADD3 R2, -R10, R7, RZ ;  /* 0x000000070a027210 */ /* 0x004fca0007ffe1ff */
[----:B------:R0:W-:Y:S02]  /*16810*/  STL [R1+0x20], R2 ;  /* 0x0000200201007387 */ /* 0x0001e40000100800 */
.L_x_696:
[----:B------:R-:W-:Y:S01]  /*16820*/  ULDC.64 UR4, c[0x0][0xa20] ;  /* 0x0002880000047ab9 */ /* 0x000fe20000000a00 */
[C---:B0-----:R-:W-:Y:S01]  /*16830*/  LOP3.LUT R2, R18.reuse, 0xff000000, RZ, 0xc0, !PT ;  /* 0xff00000012027812 */ /* 0x041fe200078ec0ff */
[----:B------:R-:W-:Y:S01]  /*16840*/  IMAD.MOV.U32 R34, RZ, RZ, R33 ;  /* 0x000000ffff227224 */ /* 0x000fe200078e0021 */
[----:B------:R-:W-:Y:S02]  /*16850*/  ISETP.NE.U32.AND P0, PT, RZ, UR4, PT ;  /* 0x00000004ff007c0c */ /* 0x000fe4000bf05070 */
[----:B------:R-:W-:Y:S02]  /*16860*/  SHF.R.U32.HI R2, RZ, 0x8, R2 ;  /* 0x00000008ff027819 */ /* 0x000fe40000011602 */
[----:B------:R-:W-:Y:S02]  /*16870*/  ISETP.NE.AND.EX P0, PT, RZ, UR5, PT, P0 ;  /* 0x00000005ff007c0c */ /* 0x000fe4000bf05300 */
[C---:B------:R-:W-:Y:S02]  /*16880*/  LOP3.LUT R7, R18.reuse, 0xff0000, RZ, 0xc0, !PT ;  /* 0x00ff000012077812 */ /* 0x040fe400078ec0ff */
[----:B------:R-:W-:-:S02]  /*16890*/  LOP3.LUT R18, R18, 0xffff, RZ, 0xc0, !PT ;  /* 0x0000ffff12127812 */ /* 0x000fc400078ec0ff */
[----:B------:R-:W-:-:S07]  /*168a0*/  LEA.HI R7, R7, R2, RZ, 0x10 ;  /* 0x0000000207077211 */ /* 0x000fce00078f80ff */
[----:B------:R-:W-:Y:S05]  /*168b0*/  @!P0 BRA `(.L_x_697) ;  /* 0x0000000000108947 */ /* 0x000fea0003800000 */
[----:B------:R-:W-:-:S04]  /*168c0*/  IADD3 R2, P0, R23, UR4, RZ ;  /* 0x0000000417027c10 */ /* 0x000fc8000ff1e0ff */
[----:B------:R-:W-:-:S05]  /*168d0*/  IADD3.X R3, R24, UR5, RZ, P0, !PT ;  /* 0x0000000518037c10 */ /* 0x000fca00087fe4ff */
[----:B------:R0:W5:Y:S01]  /*168e0*/  LDG.E R8, desc[UR42][R2.64] ;  /* 0x0000002a02087981 */ /* 0x000162000c1e1900 */
[----:B------:R-:W-:Y:S05]  /*168f0*/  BRA `(.L_x_698) ;  /* 0x0000000000247947 */ /* 0x000fea0003800000 */
.L_x_697:
[----:B------:R-:W-:Y:S02]  /*16900*/  ULDC.64 UR4, c[0x0][0xa08] ;  /* 0x0002820000047ab9 */ /* 0x000fe40000000a00 */
[----:B------:R-:W-:-:S04]  /*16910*/  ISETP.NE.U32.AND P0, PT, RZ, UR4, PT ;  /* 0x00000004ff007c0c */ /* 0x000fc8000bf05070 */
[----:B------:R-:W-:-:S13]  /*16920*/  ISETP.NE.AND.EX P0, PT, RZ, UR5, PT, P0 ;  /* 0x00000005ff007c0c */ /* 0x000fda000bf05300 */
[----:B------:R-:W-:Y:S05]  /*16930*/  @!P0 BRA `(.L_x_698) ;  /* 0x0000000000148947 */ /* 0x000fea0003800000 */
[----:B------:R-:W0:Y:S02]  /*16940*/  LDC.64 R2, c[0x0][0xa08] ;  /* 0x00028200ff027b82 */ /* 0x000e240000000a00 */
[----:B0-----:R-:W-:-:S05]  /*16950*/  IMAD.WIDE R2, R34, 0x4, R2 ;  /* 0x0000000422027825 */ /* 0x001fca00078e0202 */
[----:B------:R-:W2:Y:S04]  /*16960*/  LDG.E R8, desc[UR42][R2.64] ;  /* 0x0000002a02087981 */ /* 0x000ea8000c1e1900 */
[----:B------:R-:W2:Y:S02]  /*16970*/  LDG.E R9, desc[UR42][R2.64+0x4] ;  /* 0x0000042a02097981 */ /* 0x000ea4000c1e1900 */
[----:B--2---:R-:W-:-:S07]  /*16980*/  IMAD.IADD R8, R9, 0x1, -R8 ;  /* 0x0000000109087824 */ /* 0x004fce00078e0a08 */
.L_x_698:
[----:B0-----:R-:W2:Y:S04]  /*16990*/  @P2 LDG.E R3, desc[UR42][R4.64] ;  /* 0x0000002a04032981 */ /* 0x001ea8000c1e1900 */
[----:B------:R0:W2:Y:S01]  /*169a0*/  @P2 LDG.E R2, desc[UR42][R4.64+0x4] ;  /* 0x0000042a04022981 */ /* 0x0000a2000c1e1900 */
[----:B-----5:R-:W-:Y:S01]  /*169b0*/  IMAD.IADD R8, R8, 0x1, -R11 ;  /* 0x0000000108087824 */ /* 0x020fe200078e0a0b */
[----:B------:R-:W-:Y:S01]  /*169c0*/  BSSY B0, `(.L_x_699) ;  /* 0x0000029000007945 */ /* 0x000fe20003800000 */
[----:B------:R-:W-:Y:S02]  /*169d0*/  LOP3.LUT R37, R7, 0xff, RZ, 0xc0, !PT ;  /* 0x000000ff07257812 */ /* 0x000fe400078ec0ff */
[----:B0-----:R-:W-:Y:S02]  /*169e0*/  SHF.R.U32.HI R5, RZ, 0x10, R7 ;  /* 0x00000010ff057819 */ /* 0x001fe40000011607 */
[----:B--2---:R-:W-:-:S05]  /*169f0*/  @P2 IADD3 R6, -R3, R2, RZ ;  /* 0x0000000203062210 */ /* 0x004fca0007ffe1ff */
[----:B------:R-:W-:-:S05]  /*16a00*/  IMAD.IADD R36, R8, 0x1, R6 ;  /* 0x0000000108247824 */ /* 0x000fca00078e0206 */
[C---:B------:R-:W-:Y:S02]  /*16a10*/  ISETP.GE.AND P1, PT, R36.reuse, 0x1, PT ;  /* 0x000000012400780c */ /* 0x040fe40003f26270 */
[----:B------:R-:W-:-:S04]  /*16a20*/  IADD3 R2, R36, 0x7f, RZ ;  /* 0x0000007f24027810 */ /* 0x000fc80007ffe0ff */
[----:B------:R-:W-:-:S04]  /*16a30*/  SHF.R.S32.HI R3, RZ, 0x1f, R2 ;  /* 0x0000001fff037819 */ /* 0x000fc80000011402 */
[----:B------:R-:W-:Y:S01]  /*16a40*/  LEA.HI R3, R3, R2, RZ, 0x7 ;  /* 0x0000000203037211 */ /* 0x000fe200078f38ff */
[----:B------:R-:W-:-:S03]  /*16a50*/  IMAD.MOV.U32 R2, RZ, RZ, RZ ;  /* 0x000000ffff027224 */ /* 0x000fc600078e00ff */
[----:B------:R-:W-:Y:S01]  /*16a60*/  SHF.R.S32.HI R4, RZ, 0x7, R3 ;  /* 0x00000007ff047819 */ /* 0x000fe20000011403 */
[----:B------:R-:W-:Y:S06]  /*16a70*/  @!P1 BRA `(.L_x_700) ;  /* 0x0000000000749947 */ /* 0x000fec0003800000 */
[----:B------:R-:W-:Y:S01]  /*16a80*/  ISETP.NE.AND P0, PT, R5, RZ, PT ;  /* 0x000000ff0500720c */ /* 0x000fe20003f05270 */
[----:B------:R-:W-:-:S03]  /*16a90*/  ULDC UR4, c[0x0][0x9f0] ;  /* 0x00027c0000047ab9 */ /* 0x000fc60000000800 */
[----:B------:R-:W-:-:S04]  /*16aa0*/  SEL R7, R5, UR4, P0 ;  /* 0x0000000405077c07 */ /* 0x000fc80008000000 */
[----:B------:R-:W-:Y:S02]  /*16ab0*/  IABS R10, R7 ;  /* 0x00000007000a7213 */ /* 0x000fe40000000000 */
[----:B------:R-:W-:Y:S02]  /*16ac0*/  IADD3 R9, R7, -0x1, R4 ;  /* 0xffffffff07097810 */ /* 0x000fe40007ffe004 */
[----:B------:R-:W0:Y:S08]  /*16ad0*/  I2F.RP R2, R10 ;  /* 0x0000000a00027306 */ /* 0x000e300000209400 */
[----:B0-----:R-:W0:Y:S02]  /*16ae0*/  MUFU.RCP R2, R2 ;  /* 0x0000000200027308 */ /* 0x001e240000001000 */
[----:B0-----:R-:W-:-:S06]  /*16af0*/  VIADD R2, R2, 0xffffffe ;  /* 0x0ffffffe02027836 */ /* 0x001fcc0000000000 */
[----:B------:R0:W1:Y:S02]  /*16b00*/  F2I.FTZ.U32.TRUNC.NTZ R3, R2 ;  /* 0x0000000200037305 */ /* 0x000064000021f000 */
[----:B0-----:R-:W-:-:S04]  /*16b10*/  LOP3.LUT R2, R9, R7, RZ, 0x3c, !PT ;  /* 0x0000000709027212 */ /* 0x001fc800078e3cff */
[----:B------:R-:W-:Y:S02]  /*16b20*/  ISETP.GE.AND P4, PT, R2, RZ, PT ;  /* 0x000000ff0200720c */ /* 0x000fe40003f86270 */
[----:B-1----:R-:W-:-:S05]  /*16b30*/  IADD3 R2, RZ, -R3, RZ ;  /* 0x80000003ff027210 */ /* 0x002fca0007ffe0ff */
[----:B------:R-:W-:Y:S02]  /*16b40*/  IMAD R11, R2, R10, RZ ;  /* 0x0000000a020b7224 */ /* 0x000fe400078e02ff */
[----:B------:R-:W-:-:S04]  /*16b50*/  IMAD.MOV.U32 R2, RZ, RZ, RZ ;  /* 0x000000ffff027224 */ /* 0x000fc800078e00ff */
[----:B------:R-:W-:Y:S01]  /*16b60*/  IMAD.HI.U32 R11, R3, R11, R2 ;  /* 0x0000000b030b7227 */ /* 0x000fe200078e0002 */
[----:B------:R-:W-:Y:S02]  /*16b70*/  IABS R2, R9 ;  /* 0x0000000900027213 */ /* 0x000fe40000000000 */
[----:B------:R-:W-:-:S03]  /*16b80*/  IABS R3, R7 ;  /* 0x0000000700037213 */ /* 0x000fc60000000000 */
[----:B------:R-:W-:-:S04]  /*16b90*/  IMAD.HI.U32 R11, R11, R2, RZ ;  /* 0x000000020b0b7227 */ /* 0x000fc800078e00ff */
[----:B------:R-:W-:-:S04]  /*16ba0*/  IMAD.MOV R3, RZ, RZ, -R3 ;  /* 0x000000ffff037224 */ /* 0x000fc800078e0a03 */
[----:B------:R-:W-:-:S05]  /*16bb0*/  IMAD R2, R11, R3, R2 ;  /* 0x000000030b027224 */ /* 0x000fca00078e0202 */
[----:B------:R-:W-:-:S13]  /*16bc0*/  ISETP.GT.U32.AND P3, PT, R10, R2, PT ;  /* 0x000000020a00720c */ /* 0x000fda0003f64070 */
[-C--:B------:R-:W-:Y:S01]  /*16bd0*/  @!P3 IADD3 R2, R2, -R10.reuse, RZ ;  /* 0x8000000a0202b210 */ /* 0x080fe20007ffe0ff */
[----:B------:R-:W-:Y:S01]  /*16be0*/  @!P3 VIADD R11, R11, 0x1 ;  /* 0x000000010b0bb836 */ /* 0x000fe20000000000 */
[----:B------:R-:W-:Y:S02]  /*16bf0*/  ISETP.NE.AND P3, PT, R7, RZ, PT ;  /* 0x000000ff0700720c */ /* 0x000fe40003f65270 */
[----:B------:R-:W-:-:S13]  /*16c00*/  ISETP.GE.U32.AND P0, PT, R2, R10, PT ;  /* 0x0000000a0200720c */ /* 0x000fda0003f06070 */
[----:B------:R-:W-:-:S05]  /*16c10*/  @P0 VIADD R11, R11, 0x1 ;  /* 0x000000010b0b0836 */ /* 0x000fca0000000000 */
[----:B------:R-:W-:-:S05]  /*16c20*/  MOV R2, R11 ;  /* 0x0000000b00027202 */ /* 0x000fca0000000f00 */
[----:B------:R-:W-:Y:S01]  /*16c30*/  @!P4 IMAD.MOV R2, RZ, RZ, -R2 ;  /* 0x000000ffff02c224 */ /* 0x000fe200078e0a02 */
[----:B------:R-:W-:-:S07]  /*16c40*/  @!P3 LOP3.LUT R2, RZ, R7, RZ, 0x33, !PT ;  /* 0x00000007ff02b212 */ /* 0x000fce00078e33ff */
.L_x_700:
[----:B------:R-:W-:Y:S05]  /*16c50*/  BSYNC B0 ;  /* 0x0000000000007941 */ /* 0x000fea0003800000 */
.L_x_699:
[-C--:B------:R-:W-:Y:S01]  /*16c60*/  IMAD R7, R37, R2.reuse, RZ ;  /* 0x0000000225077224 */ /* 0x080fe200078e02ff */
[----:B------:R-:W-:Y:S04]  /*16c70*/  BSSY B0, `(.L_x_701) ;  /* 0x0000114000007945 */ /* 0x000fe80003800000 */
[C---:B------:R-:W-:Y:S01]  /*16c80*/  VIADDMNMX R3, R7.reuse, R2, R4, PT ;  /* 0x0000000207037246 */ /* 0x040fe20003800104 */
[----:B------:R-:W-:-:S03]  /*16c90*/  IMAD R7, R7, 0x80, -R8 ;  /* 0x0000008007077824 */ /* 0x000fc600078e0a08 */
[----:B------:R-:W-:Y:S02]  /*16ca0*/  LEA R3, R3, -R8, 0x7 ;  /* 0x8000000803037211 */ /* 0x000fe400078e38ff */
[----:B------:R-:W-:Y:S02]  /*16cb0*/  VIMNMX R7, RZ, R7, !PT ;  /* 0x00000007ff077248 */ /* 0x000fe40007fe0100 */
[----:B------:R-:W-:Y:S02]  /*16cc0*/  VIMNMX R2, R3, R6, PT ;  /* 0x0000000603027248 */ /* 0x000fe40003fe0100 */
[----:B------:R-:W-:Y:S02]  /*16cd0*/  SHF.R.U32.HI R6, RZ, 0x7, R7 ;  /* 0x00000007ff067819 */ /* 0x000fe40000011607 */
[----:B------:R-:W-:-:S13]  /*16ce0*/  ISETP.GT.AND P0, PT, R2, R7, PT ;  /* 0x000000070200720c */ /* 0x000fda0003f04270 */
[----:B------:R-:W-:-:S05]  /*16cf0*/  @P0 VIADD R2, R2, 0x7f ;  /* 0x0000007f02020836 */ /* 0x000fca0000000000 */
[----:B------:R-:W-:-:S04]  /*16d00*/  @P0 SHF.R.S32.HI R3, RZ, 0x1f, R2 ;  /* 0x0000001fff030819 */ /* 0x000fc80000011402 */
[----:B------:R-:W-:Y:S01]  /*16d10*/  @P0 LEA.HI R2, R3, R2, RZ, 0x7 ;  /* 0x0000000203020211 */ /* 0x000fe200078f38ff */
[----:B------:R-:W-:-:S03]  /*16d20*/  IMAD.MOV.U32 R3, RZ, RZ, R6 ;  /* 0x000000ffff037224 */ /* 0x000fc600078e0006 */
[----:B------:R-:W-:Y:S02]  /*16d30*/  @P0 SHF.R.S32.HI R3, RZ, 0x7, R2 ;  /* 0x00000007ff030819 */ /* 0x000fe40000011402 */
[----:B------:R-:W-:Y:S02]  /*16d40*/  PLOP3.LUT P0, PT, PT, PT, PT, 0x80, 0x0 ;  /* 0x000000000000781c */ /* 0x000fe40003f0f070 */
[----:B------:R-:W-:-:S13]  /*16d50*/  ISETP.GT.AND P3, PT, R3, R6, PT ;  /* 0x000000060300720c */ /* 0x000fda0003f64270 */
[----:B------:R-:W-:Y:S05]  /*16d60*/  @!P3 BRA `(.L_x_702) ;  /* 0x000000100010b947 */ /* 0x000fea0003800000 */
[----:B------:R-:W-:Y:S01]  /*16d70*/  UMOV UR4, 0xffffffff ;  /* 0xffffffff00047882 */ /* 0x000fe20000000000 */
[----:B------:R-:W-:Y:S02]  /*16d80*/  SEL R2, R34, RZ, !P2 ;  /* 0x000000ff22027207 */ /* 0x000fe40005000000 */
[----:B------:R-:W-:Y:S05]  /*16d90*/  BRA.DIV UR4, `(.L_x_703) ;  /* 0x0000007a04407947 */ /* 0x000fea000b800000 */
[----:B------:R-:W0:Y:S02]  /*16da0*/  S2R R7, SR_TID.X ;  /* 0x0000000000077919 */ /* 0x000e240000002100 */
[----:B0-----:R-:W-:-:S04]  /*16db0*/  SHF.R.U32.HI R7, RZ, 0x5, R7 ;  /* 0x00000005ff077819 */ /* 0x001fc80000011607 */
[----:B------:R-:W-:-:S05]  /*16dc0*/  LOP3.LUT R7, R7, 0x3, RZ, 0xc0, !PT ;  /* 0x0000000307077812 */ /* 0x000fca00078ec0ff */
[----:B------:R0:W1:Y:S02]  /*16dd0*/  SHFL.IDX PT, R14, R7, RZ, 0x1f ;  /* 0x00001fff070e7589 */ /* 0x00006400000e0000 */
.L_x_916:
[----:B-1----:R-:W-:Y:S02]  /*16de0*/  ISETP.NE.AND P0, PT, R14, RZ, PT ;  /* 0x000000ff0e00720c */ /* 0x002fe40003f05270 */
[----:B------:R-:W-:-:S11]  /*16df0*/  PLOP3.LUT P6, PT, PT, PT, PT, 0x8, 0x0 ;  /* 0x000000000000781c */ /* 0x000fd60003fce170 */
[----:B------:R-:W-:Y:S05]  /*16e00*/  @P0 BRA `(.L_x_704) ;  /* 0x00000000000c0947 */ /* 0x000fea0003800000 */
[----:B------:R-:W-:-:S03]  /*16e10*/  UMOV UR4, 0xffffffff ;  /* 0xffffffff00047882 */ /* 0x000fc60000000000 */
[----:B------:R-:W-:Y:S05]  /*16e20*/  BRA.DIV UR4, `(.L_x_705) ;  /* 0x0000007a04507947 */ /* 0x000fea000b800000 */
[----:B------:R-:W-:-:S13]  /*16e30*/  ELECT P6, URZ, PT ;  /* 0x00000000003f782f */ /* 0x000fda00038c0000 */
.L_x_704:
[----:B0-----:R-:W2:Y:S01]  /*16e40*/  LDL R7, [R1+0x24] ;  /* 0x0000240001077983 */ /* 0x001ea20000100800 */
[----:B------:R-:W-:Y:S01]  /*16e50*/  BSSY B1, `(.L_x_706) ;  /* 0x0000008000017945 */ /* 0x000fe20003800000 */
[----:B--2---:R-:W-:-:S04]  /*16e60*/  IADD3 R7, R7, 0x1, RZ ;  /* 0x0000000107077810 */ /* 0x004fc80007ffe0ff */
[----:B------:R-:W-:-:S04]  /*16e70*/  LEA.HI R8, R7, R7, RZ, 0x1 ;  /* 0x0000000707087211 */ /* 0x000fc800078f08ff */
[----:B------:R-:W-:-:S05]  /*16e80*/  LOP3.LUT R8, R8, 0xfffffffe, RZ, 0xc0, !PT ;  /* 0xfffffffe08087812 */ /* 0x000fca00078ec0ff */
[----:B------:R-:W-:-:S05]  /*16e90*/  IMAD.IADD R7, R7, 0x1, -R8 ;  /* 0x0000000107077824 */ /* 0x000fca00078e0a08 */
[----:B------:R-:W-:-:S04]  /*16ea0*/  SHF.L.U32 R7, R7, 0x1f, RZ ;  /* 0x0000001f07077819 */ /* 0x000fc800000006ff */
[----:B------:R-:W0:Y:S02]  /*16eb0*/  SYNCS.PHASECHK.TRANS64.TRYWAIT P0, [R22+URZ+0x28820], R7 ;  /* 0x02882007160075a7 */ /* 0x000e24000800017f */
[----:B0-----:R-:W-:Y:S05]  /*16ec0*/  @!P0 BRA `(.L_x_707) ;  /* 0x0000007800488947 */ /* 0x001fea0003800000 */
.L_x_919:
[----:B------:R-:W-:Y:S05]  /*16ed0*/  BSYNC B1 ;  /* 0x0000000000017941 */ /* 0x000fea0003800000 */
.L_x_706:
[----:B------:R-:W-:Y:S04]  /*16ee0*/  BSSY B1, `(.L_x_708) ;  /* 0x000006e000017945 */ /* 0x000fe80003800000 */
[----:B------:R-:W-:Y:S05]  /*16ef0*/  @!P6 BRA `(.L_x_709) ;  /* 0x0000000400b0e947 */ /* 0x000fea0003800000 */
[----:B------:R-:W-:Y:S01]  /*16f00*/  IMAD R10, R27, 0x8, R22 ;  /* 0x000000081b0a7824 */ /* 0x000fe200078e0216 */
[----:B------:R-:W-:Y:S01]  /*16f10*/  SHF.L.U32 R9, R29, 0x1f, RZ ;  /* 0x0000001f1d097819 */ /* 0x000fe200000006ff */
[----:B------:R-:W1:Y:S01]  /*16f20*/  S2R R8, SR_TID.X ;  /* 0x0000000000087919 */ /* 0x000e620000002100 */
[----:B------:R-:W-:Y:S02]  /*16f30*/  BSSY B2, `(.L_x_710) ;  /* 0x0000005000027945 */ /* 0x000fe40003800000 */
[----:B------:R-:W2:Y:S01]  /*16f40*/  SYNCS.PHASECHK.TRANS64.TRYWAIT P0, [R10+URZ+0x288a0], R9 ;  /* 0x0288a0090a0075a7 */ /* 0x000ea2000800017f */
[----:B-1----:R-:W-:-:S04]  /*16f50*/  LOP3.LUT R8, R8, 0x7f, RZ, 0xc0, !PT ;  /* 0x0000007f08087812 */ /* 0x002fc800078ec0ff */
[----:B------:R-:W-:Y:S01]  /*16f60*/  ISETP.NE.AND P2, PT, R8, RZ, PT ;  /* 0x000000ff0800720c */ /* 0x000fe20003f45270 */
[----:B--2---:R-:W-:-:S12]  /*16f70*/  @!P0 BRA `(.L_x_711) ;  /* 0x0000007800308947 */ /* 0x004fd80003800000 */
.L_x_920:
[----:B------:R-:W-:Y:S05]  /*16f80*/  BSYNC B2 ;  /* 0x0000000000027941 */ /* 0x000fea0003800000 */
.L_x_710:
[----:B------:R-:W-:Y:S04]  /*16f90*/  BSSY B2, `(.L_x_712) ;  /* 0x0000009000027945 */ /* 0x000fe80003800000 */
[----:B------:R-:W-:Y:S05]  /*16fa0*/  @P2 BRA `(.L_x_713) ;  /* 0x00000000001c2947 */ /* 0x000fea0003800000 */
[----:B------:R-:W2:Y:S01]  /*16fb0*/  S2R R8, SR_TID.X ;  /* 0x0000000000087919 */ /* 0x000ea20000002100 */
[----:B0-----:R-:W-:-:S04]  /*16fc0*/  MOV R7, 0x8000 ;  /* 0x0000800000077802 */ /* 0x001fc80000000f00 */
[----:B------:R3:W-:Y:S01]  /*16fd0*/  SYNCS.ARRIVE.TRANS64 RZ, [R10+URZ+0x28890], R7 ;  /* 0x028890070aff79a7 */ /* 0x0007e2000800003f */
[----:B--2---:R-:W-:-:S04]  /*16fe0*/  LOP3.LUT R8, R8, 0x1f, RZ, 0xc0, !PT ;  /* 0x0000001f08087812 */ /* 0x004fc800078ec0ff */
[----:B------:R-:W-:-:S13]  /*16ff0*/  ISETP.NE.AND P0, PT, R8, RZ, PT ;  /* 0x000000ff0800720c */ /* 0x000fda0003f05270 */
[----:B---3--:R-:W-:Y:S05]  /*17000*/  @!P0 BRA `(.L_x_713) ;  /* 0x0000000000048947 */ /* 0x008fea0003800000 */
[----:B------:R-:W-:Y:S01]  /*17010*/  BPT.TRAP 0x1 ;  /* 0x000000040000795c */ /* 0x000fe20000300000 */
.L_x_713:
[----:B------:R-:W-:Y:S05]  /*17020*/  BSYNC B2 ;  /* 0x0000000000027941 */ /* 0x000fea0003800000 */
.L_x_712:
[----:B------:R-:W-:Y:S01]  /*17030*/  IMAD.MOV.U32 R20, RZ, RZ, RZ ;  /* 0x000000ffff147224 */ /* 0x000fe200078e00ff */
[----:B------:R-:W-:Y:S01]  /*17040*/  UIADD3 UR4, UP0, UR40, 0x570, URZ ;  /* 0x0000057028047890 */ /* 0x000fe2000ff1e03f */
[----:B------:R-:W-:Y:S01]  /*17050*/  IMAD R8, R3, 0x80, R0 ;  /* 0x0000008003087824 */ /* 0x000fe200078e0200 */
[----:B------:R-:W-:Y:S01]  /*17060*/  PLOP3.LUT P0, PT, PT, PT, PT, 0x80, 0x0 ;  /* 0x000000000000781c */ /* 0x000fe20003f0f070 */
[C---:B0-----:R-:W-:Y:S01]  /*17070*/  IMAD R7, R27.reuse, 0x8000, R22 ;  /* 0x000080001b077824 */ /* 0x041fe200078e0216 */
[----:B------:R-:W-:Y:S01]  /*17080*/  R2UR UR10, R20 ;  /* 0x00000000140a72ca */ /* 0x000fe200000e0000 */
[----:B------:R-:W-:Y:S01]  /*17090*/  IMAD.SHL.U32 R13, R27, 0x4000, RZ ;  /* 0x000040001b0d7824 */ /* 0x000fe200078e00ff */
[----:B------:R-:W-:Y:S01]  /*170a0*/  IADD3 R8, R8, -0x80, RZ ;  /* 0xffffff8008087810 */ /* 0x000fe20007ffe0ff */
[----:B------:R-:W-:Y:S01]  /*170b0*/  VIADD R12, R7, 0x18400 ;  /* 0x00018400070c7836 */ /* 0x000fe20000000000 */
[----:B------:R-:W-:Y:S01]  /*170c0*/  IADD3 R11, R10, 0x28890, RZ ;  /* 0x000288900a0b7810 */ /* 0x000fe20007ffe0ff */
[----:B------:R-:W-:Y:S01]  /*170d0*/  UIADD3.X UR5, URZ, UR41, URZ, UP0, !UPT ;  /* 0x000000293f057290 */ /* 0x000fe200087fe43f */
[----:B------:R-:W-:Y:S01]  /*170e0*/  UMOV UR6, 0x0 ;  /* 0x0000000000067882 */ /* 0x000fe20000000000 */
[----:B------:R-:W-:-:S10]  /*170f0*/  UMOV UR7, 0x12f00000 ;  /* 0x12f0000000077882 */ /* 0x000fd40000000000 */
.L_x_714:
[----:B------:R-:W-:-:S13]  /*17100*/  @P0 ELECT P3, URZ, PT ;  /* 0x00000000003f082f */ /* 0x000fda0003860000 */
[----:B------:R-:W-:Y:S02]  /*17110*/  @P3 R2UR UR13, R2 ;  /* 0x00000000020d32ca */ /* 0x000fe400000e0000 */
[----:B------:R-:W-:Y:S02]  /*17120*/  @P3 R2UR UR12, R18 ;  /* 0x00000000120c32ca */ /* 0x000fe400000e0000 */
[----:B------:R-:W-:Y:S02]  /*17130*/  @P3 R2UR UR11, R8 ;  /* 0x00000000080b32ca */ /* 0x000fe400000e0000 */
[----:B------:R-:W-:Y:S02]  /*17140*/  @P3 R2UR UR9, R11 ;  /* 0x000000000b0932ca */ /* 0x000fe400000e0000 */
[----:B------:R-:W-:Y:S02]  /*17150*/  @P3 R2UR UR8, R12 ;  /* 0x000000000c0832ca */ /* 0x000fe400000e0000 */
[----:B------:R-:W-:-:S02]  /*17160*/  @P3 PLOP3.LUT P0, PT, P3, PT, PT, 0x8, 0x0 ;  /* 0x000000000000381c */ /* 0x000fc40001f0e170 */
[----:B------:R-:W-:-:S09]  /*17170*/  PLOP3.LUT P3, PT, PT, PT, PT, 0x8, 0x0 ;  /* 0x000000000000781c */ /* 0x000fd20003f6e170 */
[----:B------:R0:W-:Y:S02]  /*17180*/  UTMALDG.4D [UR8], [UR4], desc[UR6] ;  /* 0x00000608040075b4 */ /* 0x0001e40008019000 */
[----:B0-----:R-:W-:Y:S05]  /*17190*/  @P0 BRA.U.ANY `(.L_x_714) ;  /* 0xfffffffd00d80947 */ /* 0x001fea000393ffff */
[----:B------:R-:W-:Y:S01]  /*171a0*/  IMAD.MOV.U32 R12, RZ, RZ, 0x40 ;  /* 0x00000040ff0c7424 */ /* 0x000fe200078e00ff */
[----:B------:R-:W-:Y:S01]  /*171b0*/  PLOP3.LUT P0, PT, PT, PT, PT, 0x80, 0x0 ;  /* 0x000000000000781c */ /* 0x000fe20003f0f070 */
[----:B------:R-:W-:Y:S01]  /*171c0*/  UMOV UR6, 0x0 ;  /* 0x0000000000067882 */ /* 0x000fe20000000000 */
[----:B------:R-:W-:Y:S01]  /*171d0*/  IADD3 R7, R7, 0x1c400, RZ ;  /* 0x0001c40007077810 */ /* 0x000fe20007ffe0ff */
[----:B------:R-:W-:Y:S01]  /*171e0*/  UMOV UR7, 0x12f00000 ;  /* 0x12f0000000077882 */ /* 0x000fe20000000000 */
[----:B------:R-:W-:-:S15]  /*171f0*/  R2UR UR10, R12 ;  /* 0x000000000c0a72ca */ /* 0x000fde00000e0000 */
.L_x_715:
        /* <DEDUP_REMOVED lines=10> */
[----:B------:R-:W0:Y:S01]  /*172a0*/  SYNCS.PHASECHK.TRANS64.TRYWAIT P0, [R10+URZ+0x288c0], R9 ;  /* 0x0288c0090a0075a7 */ /* 0x000e22000800017f */
[----:B------:R-:W-:Y:S04]  /*172b0*/  BSSY B2, `(.L_x_716) ;  /* 0x0000002000027945 */ /* 0x000fe80003800000 */
[----:B0-----:R-:W-:Y:S05]  /*172c0*/  @!P0 BRA `(.L_x_717) ;  /* 0x0000007400708947 */ /* 0x001fea0003800000 */
.L_x_921:
[----:B------:R-:W-:Y:S05]  /*172d0*/  BSYNC B2 ;  /* 0x0000000000027941 */ /* 0x000fea0003800000 */
.L_x_716:
[----:B------:R-:W-:Y:S01]  /*172e0*/  BSSY B2, `(.L_x_718) ;  /* 0x000000b000027945 */ /* 0x000fe20003800000 */
[----:B------:R-:W-:Y:S02]  /*172f0*/  IMAD.MOV.U32 R14, RZ, RZ, 0x0 ;  /* 0x00000000ff0e7424 */ /* 0x000fe400078e00ff */
[----:B------:R-:W-:Y:S01]  /*17300*/  IMAD.MOV.U32 R15, RZ, RZ, 0x12f00000 ;  /* 0x12f00000ff0f7424 */ /* 0x000fe200078e00ff */
[----:B------:R-:W-:Y:S06]  /*17310*/  @P2 BRA `(.L_x_719) ;  /* 0x00000000001c2947 */ /* 0x000fec0003800000 */
[----:B------:R-:W2:Y:S01]  /*17320*/  S2R R11, SR_TID.X ;  /* 0x00000000000b7919 */ /* 0x000ea20000002100 */
[----:B------:R-:W-:-:S04]  /*17330*/  MOV R7, 0x8000 ;  /* 0x0000800000077802 */ /* 0x000fc80000000f00 */
[----:B------:R3:W-:Y:S01]  /*17340*/  SYNCS.ARRIVE.TRANS64 RZ, [R10+URZ+0x288b0], R7 ;  /* 0x0288b0070aff79a7 */ /* 0x0007e2000800003f */
[----:B--2---:R-:W-:-:S04]  /*17350*/  LOP3.LUT R11, R11, 0x1f, RZ, 0xc0, !PT ;  /* 0x0000001f0b0b7812 */ /* 0x004fc800078ec0ff */
[----:B------:R-:W-:-:S13]  /*17360*/  ISETP.NE.AND P0, PT, R11, RZ, PT ;  /* 0x000000ff0b00720c */ /* 0x000fda0003f05270 */
[----:B---3--:R-:W-:Y:S05]  /*17370*/  @!P0 BRA `(.L_x_719) ;  /* 0x0000000000048947 */ /* 0x008fea0003800000 */
[----:B------:R-:W-:Y:S01]  /*17380*/  BPT.TRAP 0x1 ;  /* 0x000000040000795c */ /* 0x000fe20000300000 */
.L_x_719:
[----:B------:R-:W-:Y:S05]  /*17390*/  BSYNC B2 ;  /* 0x0000000000027941 */ /* 0x000fea0003800000 */
.L_x_718:
[----:B------:R-:W-:Y:S01]  /*173a0*/  R2UR UR10, R20 ;  /* 0x00000000140a72ca */ /* 0x000fe200000e0000 */
[----:B------:R-:W-:Y:S01]  /*173b0*/  IMAD R13, R13, 0x2, R22 ;  /* 0x000000020d0d7824 */ /* 0x000fe200078e0216 */
[----:B------:R-:W-:Y:S01]  /*173c0*/  R2UR UR6, R14 ;  /* 0x000000000e0672ca */ /* 0x000fe200000e0000 */
[----:B------:R-:W-:Y:S01]  /*173d0*/  UIADD3 UR4, UP0, UR40, 0x670, URZ ;  /* 0x0000067028047890 */ /* 0x000fe2000ff1e03f */
[----:B------:R-:W-:Y:S01]  /*173e0*/  R2UR UR7, R15 ;  /* 0x000000000f0772ca */ /* 0x000fe200000e0000 */
[----:B01----:R-:W-:Y:S01]  /*173f0*/  VIADD R10, R10, 0x288b0 ;  /* 0x000288b00a0a7836 */ /* 0x003fe20000000000 */
[----:B------:R-:W-:Y:S01]  /*17400*/  PLOP3.LUT P0, PT, PT, PT, PT, 0x80, 0x0 ;  /* 0x000000000000781c */ /* 0x000fe20003f0f070 */
[----:B------:R-:W-:Y:S01]  /*17410*/  UIADD3.X UR5, URZ, UR41, URZ, UP0, !UPT ;  /* 0x000000293f057290 */ /* 0x000fe200087fe43f */
[----:B------:R-:W-:-:S11]  /*17420*/  IADD3 R7, R13, 0x400, RZ ;  /* 0x000004000d077810 */ /* 0x000fd60007ffe0ff */
.L_x_720:
        /* <DEDUP_REMOVED lines=10> */
[----:B------:R-:W-:Y:S01]  /*174d0*/  R2UR UR10, R12 ;  /* 0x000000000c0a72ca */ /* 0x000fe200000e0000 */
[----:B------:R-:W-:Y:S01]  /*174e0*/  VIADD R13, R13, 0x4400 ;  /* 0x000044000d0d7836 */ /* 0x000fe20000000000 */
[----:B------:R-:W-:Y:S02]  /*174f0*/  R2UR UR6, R14 ;  /* 0x000000000e0672ca */ /* 0x000fe400000e0000 */
[----:B------:R-:W-:Y:S02]  /*17500*/  R2UR UR7, R15 ;  /* 0x000000000f0772ca */ /* 0x000fe400000e0000 */
[----:B------:R-:W-:-:S13]  /*17510*/  PLOP3.LUT P0, PT, PT, PT, PT, 0x80, 0x0 ;  /* 0x000000000000781c */ /* 0x000fda0003f0f070 */
.L_x_721:
        /* <DEDUP_REMOVED lines=9> */
[----:B-1----:R-:W-:Y:S05]  /*175b0*/  @P0 BRA.U.ANY `(.L_x_721) ;  /* 0xfffffffd00d80947 */ /* 0x002fea000393ffff */
.L_x_709:
[----:B------:R-:W-:Y:S05]  /*175c0*/  BSYNC B1 ;  /* 0x0000000000017941 */ /* 0x000fea0003800000 */
.L_x_708:
[----:B------:R-:W-:Y:S01]  /*175d0*/  IADD3 R11, R3, -0x2, RZ ;  /* 0xfffffffe030b7810 */ /* 0x000fe20007ffe0ff */
[----:B------:R-:W-:Y:S01]  /*175e0*/  VIADD R27, R27, 0x1 ;  /* 0x000000011b1b7836 */ /* 0x000fe20000000000 */
[----:B------:R-:W-:Y:S02]  /*175f0*/  PLOP3.LUT P0, PT, PT, PT, PT, 0x8, 0x0 ;  /* 0x000000000000781c */ /* 0x000fe40003f0e170 */
[----:B------:R-:W-:Y:S02]  /*17600*/  ISETP.GE.AND P3, PT, R11, R6, PT ;  /* 0x000000060b00720c */ /* 0x000fe40003f66270 */
[----:B------:R-:W-:-:S04]  /*17610*/  ISETP.NE.AND P2, PT, R27, 0x2, PT ;  /* 0x000000021b00780c */ /* 0x000fc80003f45270 */
[----:B------:R-:W-:Y:S02]  /*17620*/  SEL R8, RZ, 0x1, P2 ;  /* 0x00000001ff087807 */ /* 0x000fe40001000000 */
[----:B------:R-:W-:Y:S02]  /*17630*/  SEL R27, R27, RZ, P2 ;  /* 0x000000ff1b1b7207 */ /* 0x000fe40001000000 */
[----:B------:R-:W-:-:S03]  /*17640*/  LOP3.LUT R29, R29, R8, RZ, 0x3c, !PT ;  /* 0x000000081d1d7212 */ /* 0x000fc600078e3cff */
[----:B------:R-:W-:Y:S05]  /*17650*/  @!P3 BRA `(.L_x_702) ;  /* 0x0000000400d4b947 */ /* 0x000fea0003800000 */
.L_x_736:
[----:B------:R-:W-:Y:S05]  /*17660*/  YIELD ;  /* 0x0000000000007946 */ /* 0x000fea0003800000 */
        /* <DEDUP_REMOVED lines=10> */
.L_x_922:
[----:B------:R-:W-:Y:S05]  /*17710*/  BSYNC B2 ;  /* 0x0000000000027941 */ /* 0x000fea0003800000 */
.L_x_724:
[----:B------:R-:W-:Y:S04]  /*17720*/  BSSY B2, `(.L_x_726) ;  /* 0x0000009000027945 */ /* 0x000fe80003800000 */
[----:B------:R-:W-:Y:S05]  /*17730*/  @P3 BRA `(.L_x_727) ;  /* 0x00000000001c3947 */ /* 0x000fea0003800000 */
[----:B0-----:R-:W0:Y:S01]  /*17740*/  S2R R7, SR_TID.X ;  /* 0x0000000000077919 */ /* 0x001e220000002100 */
[----:B------:R-:W-:-:S04]  /*17750*/  IMAD.MOV.U32 R3, RZ, RZ, 0x8000 ;  /* 0x00008000ff037424 */ /* 0x000fc800078e00ff */
[----:B------:R2:W-:Y:S01]  /*17760*/  SYNCS.ARRIVE.TRANS64 RZ, [R10+URZ+0x28890], R3 ;  /* 0x028890030aff79a7 */ /* 0x0005e2000800003f */
[----:B0-----:R-:W-:-:S04]  /*17770*/  LOP3.LUT R7, R7, 0x1f, RZ, 0xc0, !PT ;  /* 0x0000001f07077812 */ /* 0x001fc800078ec0ff */
[----:B------:R-:W-:-:S13]  /*17780*/  ISETP.NE.AND P2, PT, R7, RZ, PT ;  /* 0x000000ff0700720c */ /* 0x000fda0003f45270 */
[----:B--2---:R-:W-:Y:S05]  /*17790*/  @!P2 BRA `(.L_x_727) ;  /* 0x000000000004a947 */ /* 0x004fea0003800000 */
[----:B------:R-:W-:Y:S01]  /*177a0*/  BPT.TRAP 0x1 ;  /* 0x000000040000795c */ /* 0x000fe20000300000 */
.L_x_727:
[----:B------:R-:W-:Y:S05]  /*177b0*/  BSYNC B2 ;  /* 0x0000000000027941 */ /* 0x000fea0003800000 */
.L_x_726:
[----:B------:R-:W-:Y:S01]  /*177c0*/  MOV R14, RZ ;  /* 0x000000ff000e7202 */ /* 0x000fe20000000f00 */
[----:B------:R-:W-:Y:S01]  /*177d0*/  IMAD R8, R27, 0x8000, R22 ;  /* 0x000080001b087824 */ /* 0x000fe200078e0216 */
[----:B------:R-:W-:Y:S01]  /*177e0*/  UIADD3 UR4, UP0, UR40, 0x570, URZ ;  /* 0x0000057028047890 */ /* 0x000fe2000ff1e03f */
[----:B------:R-:W-:Y:S01]  /*177f0*/  PLOP3.LUT P2, PT, PT, PT, PT, 0x80, 0x0 ;  /* 0x000000000000781c */ /* 0x000fe20003f4f070 */
[----:B0-----:R-:W-:Y:S01]  /*17800*/  IMAD R7, R11, 0x80, R0 ;  /* 0x000000800b077824 */ /* 0x001fe200078e0200 */
[----:B------:R-:W-:Y:S01]  /*17810*/  R2UR UR10, R14 ;  /* 0x000000000e0a72ca */ /* 0x000fe200000e0000 */
[----:B------:R-:W-:Y:S01]  /*17820*/  VIADD R12, R8, 0x18400 ;  /* 0x00018400080c7836 */ /* 0x000fe20000000000 */
[----:B------:R-:W-:Y:S01]  /*17830*/  IADD3 R3, R10, 0x28890, RZ ;  /* 0x000288900a037810 */ /* 0x000fe20007ffe0ff */
[----:B------:R-:W-:Y:S01]  /*17840*/  UIADD3.X UR5, URZ, UR41, URZ, UP0, !UPT ;  /* 0x000000293f057290 */ /* 0x000fe200087fe43f */
[----:B------:R-:W-:Y:S01]  /*17850*/  UMOV UR6, 0x0 ;  /* 0x0000000000067882 */ /* 0x000fe20000000000 */
[----:B------:R-:W-:-:S10]  /*17860*/  UMOV UR7, 0x12f00000 ;  /* 0x12f0000000077882 */ /* 0x000fd40000000000 */
.L_x_728:
        /* <DEDUP_REMOVED lines=16> */
.L_x_729:
        /* <DEDUP_REMOVED lines=13> */
.L_x_923:
[----:B------:R-:W-:Y:S05]  /*17a40*/  BSYNC B2 ;  /* 0x0000000000027941 */ /* 0x000fea0003800000 */
.L_x_730:
        /* <DEDUP_REMOVED lines=11> */
.L_x_733:
[----:B------:R-:W-:Y:S05]  /*17b00*/  BSYNC B2 ;  /* 0x0000000000027941 */ /* 0x000fea0003800000 */
.L_x_732:
[----:B------:R-:W-:Y:S01]  /*17b10*/  R2UR UR10, R14 ;  /* 0x000000000e0a72ca */ /* 0x000fe200000e0000 */
[----:B------:R-:W-:Y:S01]  /*17b20*/  UIADD3 UR4, UP0, UR40, 0x670, URZ ;  /* 0x0000067028047890 */ /* 0x000fe2000ff1e03f */
[----:B------:R-:W-:Y:S01]  /*17b30*/  R2UR UR6, R12 ;  /* 0x000000000c0672ca */ /* 0x000fe200000e0000 */
[----:B01----:R-:W-:Y:S01]  /*17b40*/  VIADD R10, R10, 0x288b0 ;  /* 0x000288b00a0a7836 */ /* 0x003fe20000000000 */
[----:B------:R-:W-:Y:S01]  /*17b50*/  R2UR UR7, R13 ;  /* 0x000000000d0772ca */ /* 0x000fe200000e0000 */
[----:B------:R-:W-:Y:S01]  /*17b60*/  VIADD R3, R8, 0x400 ;  /* 0x0000040008037836 */ /* 0x000fe20000000000 */
[----:B------:R-:W-:Y:S01]  /*17b70*/  PLOP3.LUT P2, PT, PT, PT, PT, 0x80, 0x0 ;  /* 0x000000000000781c */ /* 0x000fe20003f4f070 */
[----:B------:R-:W-:-:S12]  /*17b80*/  UIADD3.X UR5, URZ, UR41, URZ, UP0, !UPT ;  /* 0x000000293f057290 */ /* 0x000fd800087fe43f */
.L_x_734:
        /* <DEDUP_REMOVED lines=10> */
[----:B------:R-:W-:Y:S02]  /*17c30*/  R2UR UR10, R15 ;  /* 0x000000000f0a72ca */ /* 0x000fe400000e0000 */
[----:B------:R-:W-:Y:S02]  /*17c40*/  R2UR UR6, R12 ;  /* 0x000000000c0672ca */ /* 0x000fe400000e0000 */
[----:B------:R-:W-:Y:S02]  /*17c50*/  R2UR UR7, R13 ;  /* 0x000000000d0772ca */ /* 0x000fe400000e0000 */
[----:B------:R-:W-:Y:S02]  /*17c60*/  PLOP3.LUT P2, PT, PT, PT, PT, 0x80, 0x0 ;  /* 0x000000000000781c */ /* 0x000fe40003f4f070 */
[----:B------:R-:W-:-:S11]  /*17c70*/  IADD3 R8, R8, 0x4400, RZ ;  /* 0x0000440008087810 */ /* 0x000fd60007ffe0ff */
.L_x_735:
        /* <DEDUP_REMOVED lines=10> */
.L_x_723:
[----:B------:R-:W-:Y:S05]  /*17d20*/  BSYNC B1 ;  /* 0x0000000000017941 */ /* 0x000fea0003800000 */
.L_x_722:
[----:B------:R-:W-:Y:S01]  /*17d30*/  ISETP.GT.AND P3, PT, R11, R6, PT ;  /* 0x000000060b00720c */ /* 0x000fe20003f64270 */
[----:B------:R-:W-:Y:S02]  /*17d40*/  VIADD R27, R27, 0x1 ;  /* 0x000000011b1b7836 */ /* 0x000fe40000000000 */
[----:B------:R-:W-:-:S03]  /*17d50*/  VIADD R11, R11, 0xffffffff ;  /* 0xffffffff0b0b7836 */ /* 0x000fc60000000000 */
[----:B------:R-:W-:-:S04]  /*17d60*/  ISETP.NE.AND P2, PT, R27, 0x2, PT ;  /* 0x000000021b00780c */ /* 0x000fc80003f45270 */
[----:B------:R-:W-:Y:S02]  /*17d70*/  SEL R8, RZ, 0x1, P2 ;  /* 0x00000001ff087807 */ /* 0x000fe40001000000 */
[----:B------:R-:W-:Y:S02]  /*17d80*/  SEL R27, R27, RZ, P2 ;  /* 0x000000ff1b1b7207 */ /* 0x000fe40001000000 */
[----:B------:R-:W-:Y:S01]  /*17d90*/  LOP3.LUT R29, R29, R8, RZ, 0x3c, !PT ;  /* 0x000000081d1d7212 */ /* 0x000fe200078e3cff */
[----:B------:R-:W-:Y:S06]  /*17da0*/  @P3 BRA `(.L_x_736) ;  /* 0xfffffff8002c3947 */ /* 0x000fec000383ffff */
.L_x_702:
[----:B------:R-:W-:Y:S05]  /*17db0*/  BSYNC B0 ;  /* 0x0000000000007941 */ /* 0x000fea0003800000 */
.L_x_701:
[----:B------:R-:W-:Y:S05]  /*17dc0*/  @!P0 WARPSYNC.ALL ;  /* 0x0000000000008948 */ /* 0x000fea0003800000 */
[----:B------:R-:W-:Y:S01]  /*17dd0*/  @!P0 BAR.SYNC.DEFER_BLOCKING 0xc, 0x180 ;  /* 0x0306000000008b1d */ /* 0x000fe20000010000 */
[----:B------:R-:W-:-:S05]  /*17de0*/  MOV R0, RZ ;  /* 0x000000ff00007202 */ /* 0x000fca0000000f00 */
[----:B------:R-:W-:Y:S04]  /*17df0*/  BSSY B0, `(.L_x_737) ;  /* 0x000001e000007945 */ /* 0x000fe80003800000 */
[----:B------:R-:W-:Y:S05]  /*17e00*/  @!P1 BRA `(.L_x_738) ;  /* 0x0000000000709947 */ /* 0x000fea0003800000 */
[----:B------:R-:W-:Y:S02]  /*17e10*/  ISETP.NE.AND P0, PT, R5, RZ, PT ;  /* 0x000000ff0500720c */ /* 0x000fe40003f05270 */
[----:B------:R-:W-:-:S11]  /*17e20*/  MOV R2, RZ ;  /* 0x000000ff00027202 */ /* 0x000fd60000000f00 */
[----:B------:R-:W1:Y:S02]  /*17e30*/  @!P0 LDC R5, c[0x0][0x9f0] ;  /* 0x00027c00ff058b82 */ /* 0x000e640000000800 */
[----:B-1----:R-:W-:-:S04]  /*17e40*/  IABS R0, R5 ;  /* 0x0000000500007213 */ /* 0x002fc80000000000 */
[----:B0-----:R-:W0:Y:S08]  /*17e50*/  I2F.RP R7, R0 ;  /* 0x0000000000077306 */ /* 0x001e300000209400 */
[----:B0-----:R-:W0:Y:S02]  /*17e60*/  MUFU.RCP R7, R7 ;  /* 0x0000000700077308 */ /* 0x001e240000001000 */
[----:B0-----:R-:W-:-:S06]  /*17e70*/  VIADD R8, R7, 0xffffffe ;  /* 0x0ffffffe07087836 */ /* 0x001fcc0000000000 */
[----:B------:R-:W0:Y:S02]  /*17e80*/  F2I.FTZ.U32.TRUNC.NTZ R3, R8 ;  /* 0x0000000800037305 */ /* 0x000e24000021f000 */
[----:B0-----:R-:W-:-:S04]  /*17e90*/  IMAD.MOV R9, RZ, RZ, -R3 ;  /* 0x000000ffff097224 */ /* 0x001fc800078e0a03 */
[----:B------:R-:W-:-:S04]  /*17ea0*/  IMAD R9, R9, R0, RZ ;  /* 0x0000000009097224 */ /* 0x000fc800078e02ff */
[----:B------:R-:W-:Y:S01]  /*17eb0*/  IMAD.HI.U32 R3, R3, R9, R2 ;  /* 0x0000000903037227 */ /* 0x000fe200078e0002 */
[----:B------:R-:W-:Y:S02]  /*17ec0*/  IADD3 R2, R4, -0x1, R5 ;  /* 0xffffffff04027810 */ /* 0x000fe40007ffe005 */
[-C--:B------:R-:W-:Y:S02]  /*17ed0*/  IABS R9, R5.reuse ;  /* 0x0000000500097213 */ /* 0x080fe40000000000 */
[----:B------:R-:W-:Y:S02]  /*17ee0*/  IABS R6, R2 ;  /* 0x0000000200067213 */ /* 0x000fe40000000000 */
[----:B------:R-:W-:Y:S01]  /*17ef0*/  LOP3.LUT R2, R2, R5, RZ, 0x3c, !PT ;  /* 0x0000000502027212 */ /* 0x000fe200078e3cff */
[----:B------:R-:W-:Y:S02]  /*17f00*/  IMAD.MOV R7, RZ, RZ, -R9 ;  /* 0x000000ffff077224 */ /* 0x000fe400078e0a09 */
[----:B------:R-:W-:Y:S01]  /*17f10*/  IMAD.HI.U32 R3, R3, R6, RZ ;  /* 0x0000000603037227 */ /* 0x000fe200078e00ff */
[----:B------:R-:W-:-:S03]  /*17f20*/  ISETP.GE.AND P2, PT, R2, RZ, PT ;  /* 0x000000ff0200720c */ /* 0x000fc60003f46270 */
        /* <DEDUP_REMOVED lines=10> */
.L_x_738:
[----:B------:R-:W-:Y:S05]  /*17fd0*/  BSYNC B0 ;  /* 0x0000000000007941 */ /* 0x000fea0003800000 */
.L_x_737:
[-C--:B------:R-:W-:Y:S01]  /*17fe0*/  IMAD R37, R37, R0.reuse, RZ ;  /* 0x0000000025257224 */ /* 0x080fe200078e02ff */
[----:B------:R-:W-:Y:S04]  /*17ff0*/  BSSY B7, `(.L_x_739) ;  /* 0x000036f000077945 */ /* 0x000fe80003800000 */
[----:B------:R-:W-:-:S04]  /*18000*/  VIADDMNMX R2, R37, R0, R4, PT ;  /* 0x0000000025027246 */ /* 0x000fc80003800104 */
[----:B------:R-:W-:Y:S01]  /*18010*/  ISETP.GT.AND P0, PT, R2, R37, PT ;  /* 0x000000250200720c */ /* 0x000fe20003f04270 */
[----:B------:R1:W-:-:S12]  /*18020*/  STL [R1+0x1c], R2 ;  /* 0x00001c0201007387 */ /* 0x0003d80000100800 */
[----:B-1----:R-:W-:Y:S05]  /*18030*/  @P0 BRA `(.L_x_740) ;  /* 0x0000000000440947 */ /* 0x002fea0003800000 */
[----:B------:R-:W1:Y:S02]  /*18040*/  S2R R2, SR_TID.X ;  /* 0x0000000000027919 */ /* 0x000e640000002100 */
[----:B-1----:R-:W-:-:S04]  /*18050*/  LOP3.LUT R2, R2, 0x7f, RZ, 0xc0, !PT ;  /* 0x0000007f02027812 */ /* 0x002fc800078ec0ff */
[----:B------:R-:W-:-:S13]  /*18060*/  ISETP.NE.AND P0, PT, R2, RZ, PT ;  /* 0x000000ff0200720c */ /* 0x000fda0003f05270 */
[----:B------:R-:W-:Y:S05]  /*18070*/  @P0 BRA `(.L_x_741) ;  /* 0x0000003400980947 */ /* 0x000fea0003800000 */
[----:B------:R-:W1:Y:S01]  /*18080*/  S2R R5, SR_LANEID ;  /* 0x0000000000057919 */ /* 0x000e620000000000 */
[----:B------:R-:W-:Y:S01]  /*18090*/  VOTEU.ANY UR4, UPT, PT ;  /* 0x0000000000047886 */ /* 0x000fe200038e0100 */
[----:B------:R-:W2:Y:S01]  /*180a0*/  LDC.64 R2, c[0x0][0xc60] ;  /* 0x00031800ff027b82 */ /* 0x000ea20000000a00 */
[----:B------:R-:W1:Y:S02]  /*180b0*/  FLO.U32 R0, UR4 ;  /* 0x0000000400007d00 */ /* 0x000e6400080e0000 */
[----:B-1----:R-:W-:-:S06]  /*180c0*/  ISETP.EQ.U32.AND P0, PT, R0, R5, PT ;  /* 0x000000050000720c */ /* 0x002fcc0003f02070 */
[----:B------:R-:W2:Y:S07]  /*180d0*/  POPC R5, UR4 ;  /* 0x0000000400057d09 */ /* 0x000eae0008000000 */
[----:B--2---:R-:W2:Y:S01]  /*180e0*/  @P0 ATOMG.E.ADD.STRONG.GPU PT, R3, desc[UR42][R2.64], R5 ;  /* 0x00000005020309a8 */ /* 0x004ea200081ee1ea */
[----:B------:R-:W1:Y:S02]  /*180f0*/  S2R R4, SR_LTMASK ;  /* 0x0000000000047919 */ /* 0x000e640000003900 */
[----:B-1----:R-:W-:-:S04]  /*18100*/  LOP3.LUT R4, R4, UR4, RZ, 0xc0, !PT ;  /* 0x0000000404047c12 */ /* 0x002fc8000f8ec0ff */
[----:B0-----:R-:W0:Y:S01]  /*18110*/  POPC R7, R4 ;  /* 0x0000000400077309 */ /* 0x001e220000000000 */
[----:B--2---:R-:W0:Y:S02]  /*18120*/  SHFL.IDX PT, R0, R3, R0, 0x1f ;  /* 0x00001f0003007589 */ /* 0x004e2400000e0000 */
[----:B0-----:R-:W-:Y:S01]  /*18130*/  IADD3 R16, R0, UR37, R7 ;  /* 0x0000002500107c10 */ /* 0x001fe2000fffe007 */
[----:B------:R-:W-:Y:S06]  /*18140*/  BRA `(.L_x_741) ;  /* 0x0000003400647947 */ /* 0x000fec0003800000 */
.L_x_740:
        /* <DEDUP_REMOVED lines=10> */
[----:B------:R-:W1:Y:S01]  /*181f0*/  LDC.64 R2, c[0x4][R2] ;  /* 0x0100000002027b82 */ /* 0x000e620000000a00 */
[----:B------:R-:W-:Y:S01]  /*18200*/  IMAD.U32 R6, RZ, RZ, UR8 ;  /* 0x00000008ff067e24 */ /* 0x000fe2000f8e00ff */
[----:B------:R-:W-:Y:S01]  /*18210*/  MOV R10, UR4 ;  /* 0x00000004000a7c02 */ /* 0x000fe20008000f00 */
[----:B0-----:R-:W-:Y:S01]  /*18220*/  IMAD.U32 R7, RZ, RZ, UR9 ;  /* 0x00000009ff077e24 */ /* 0x001fe2000f8e00ff */
[----:B------:R-:W-:Y:S01]  /*18230*/  MOV R12, 0x1 ;  /* 0x00000001000c7802 */ /* 0x000fe20000000f00 */
[----:B------:R-:W-:-:S02]  /*18240*/  IMAD.U32 R11, RZ, RZ, UR5 ;  /* 0x00000005ff0b7e24 */ /* 0x000fc4000f8e00ff */
[----:B------:R-:W-:Y:S02]  /*18250*/  IMAD.MOV.U32 R8, RZ, RZ, 0x70 ;  /* 0x00000070ff087424 */ /* 0x000fe400078e00ff */
[----:B------:R-:W-:-:S07]  /*18260*/  IMAD.MOV.U32 R13, RZ, RZ, RZ ;  /* 0x000000ffff0d7224 */ /* 0x000fce00078e00ff */
[----:B------:R-:W-:-:S07]  /*18270*/  LEPC R20, `(.L_x_743) ;  /* 0x000000001014794e */ /* 0x000fce0000000000 */
[----:B-1----:R-:W-:Y:S05]  /*18280*/  CALL.ABS.NOINC R2 ;  /* 0x0000000002007343 */ /* 0x002fea0003c00000 */
.L_x_743:
[----:B------:R-:W-:Y:S05]  /*18290*/  BSYNC B6 ;  /* 0x0000000000067941 */ /* 0x000fea0003800000 */
.L_x_742:
        /* <DEDUP_REMOVED lines=8> */
[----:B------:R1:W2:Y:S01]  /*18320*/  LDC.64 R2, c[0x4][R26] ;  /* 0x010000001a027b82 */ /* 0x0002a20000000a00 */
[----:B------:R-:W-:Y:S01]  /*18330*/  MOV R4, UR6 ;  /* 0x0000000600047c02 */ /* 0x000fe20008000f00 */
[----:B------:R-:W-:Y:S01]  /*18340*/  IMAD.U32 R5, RZ, RZ, UR7 ;  /* 0x00000007ff057e24 */ /* 0x000fe2000f8e00ff */
[----:B0-----:R-:W-:Y:S01]  /*18350*/  MOV R7, UR9 ;  /* 0x0000000900077c02 */ /* 0x001fe20008000f00 */
[----:B------:R-:W-:Y:S01]  /*18360*/  IMAD.U32 R6, RZ, RZ, UR8 ;  /* 0x00000008ff067e24 */ /* 0x000fe2000f8e00ff */
[----:B------:R-:W-:Y:S01]  /*18370*/  MOV R8, 0x70 ;  /* 0x0000007000087802 */ /* 0x000fe20000000f00 */
[----:B------:R-:W-:-:S02]  /*18380*/  IMAD.U32 R10, RZ, RZ, UR4 ;  /* 0x00000004ff0a7e24 */ /* 0x000fc4000f8e00ff */
[----:B------:R-:W-:Y:S02]  /*18390*/  IMAD.U32 R11, RZ, RZ, UR5 ;  /* 0x00000005ff0b7e24 */ /* 0x000fe4000f8e00ff */
[----:B------:R-:W-:Y:S02]  /*183a0*/  IMAD.MOV.U32 R12, RZ, RZ, 0x1 ;  /* 0x00000001ff0c7424 */ /* 0x000fe400078e00ff */
[----:B-1----:R-:W-:-:S07]  /*183b0*/  IMAD.MOV.U32 R13, RZ, RZ, RZ ;  /* 0x000000ffff0d7224 */ /* 0x002fce00078e00ff */
[----:B------:R-:W-:-:S07]  /*183c0*/  LEPC R20, `(.L_x_746) ;  /* 0x000000001014794e */ /* 0x000fce0000000000 */
[----:B--2---:R-:W-:Y:S05]  /*183d0*/  CALL.ABS.NOINC R2 ;  /* 0x0000000002007343 */ /* 0x004fea0003c00000 */
.L_x_746:
[----:B------:R0:W1:Y:S01]  /*183e0*/  LDC.64 R2, c[0x4][R26] ;  /* 0x010000001a027b82 */ /* 0x0000620000000a00 */
[----:B------:R-:W-:Y:S01]  /*183f0*/  ULDC.64 UR4, c[0x4][0x80] ;  /* 0x0100200000047ab9 */ /* 0x000fe20000000a00 */
[----:B------:R-:W-:Y:S01]  /*18400*/  ULDC.64 UR6, c[0x4][0x88] ;  /* 0x0100220000067ab9 */ /* 0x000fe20000000a00 */
[----:B------:R-:W-:Y:S01]  /*18410*/  ULDC.64 UR8, c[0x4][0x18] ;  /* 0x0100060000087ab9 */ /* 0x000fe20000000a00 */
[----:B------:R-:W-:Y:S01]  /*18420*/  MOV R4, UR4 ;  /* 0x0000000400047c02 */ /* 0x000fe20008000f00 */
[----:B------:R-:W-:Y:S01]  /*18430*/  IMAD.U32 R5, RZ, RZ, UR5 ;  /* 0x00000005ff057e24 */ /* 0x000fe2000f8e00ff */
[----:B------:R-:W-:Y:S01]  /*18440*/  MOV R7, UR7 ;  /* 0x0000000700077c02 */ /* 0x000fe20008000f00 */
[----:B------:R-:W-:Y:S01]  /*18450*/  IMAD.U32 R6, RZ, RZ, UR6 ;  /* 0x00000006ff067e24 */ /* 0x000fe2000f8e00ff */
[----:B------:R-:W-:Y:S01]  /*18460*/  MOV R8, 0x70 ;  /* 0x0000007000087802 */ /* 0x000fe20000000f00 */
[----:B------:R-:W-:Y:S02]  /*18470*/  IMAD.U32 R10, RZ, RZ, UR8 ;  /* 0x00000008ff0a7e24 */ /* 0x000fe4000f8e00ff */
[----:B------:R-:W-:-:S02]  /*18480*/  IMAD.U32 R11, RZ, RZ, UR9 ;  /* 0x00000009ff0b7e24 */ /* 0x000fc4000f8e00ff */
[----:B------:R-:W-:Y:S02]  /*18490*/  IMAD.MOV.U32 R12, RZ, RZ, 0x1 ;  /* 0x00000001ff0c7424 */ /* 0x000fe400078e00ff */
[----:B0-----:R-:W-:-:S07]  /*184a0*/  IMAD.MOV.U32 R13, RZ, RZ, RZ ;  /* 0x000000ffff0d7224 */ /* 0x001fce00078e00ff */
[----:B------:R-:W-:-:S07]  /*184b0*/  LEPC R20, `(.L_x_745) ;  /* 0x000000001014794e */ /* 0x000fce0000000000 */
[----:B-1----:R-:W-:Y:S05]  /*184c0*/  CALL.ABS.NOINC R2 ;  /* 0x0000000002007343 */ /* 0x002fea0003c00000 */
.L_x_745:
[----:B------:R-:W-:Y:S05]  /*184d0*/  BSYNC B6 ;  /* 0x0000000000067941 */ /* 0x000fea0003800000 */
.L_x_744:
[----:B------:R-:W2:Y:S01]  /*184e0*/  LDL R26, [R1+0x1c] ;  /* 0x00001c00011a7983 */ /* 0x000ea20000100800 */
[----:B------:R-:W-:Y:S01]  /*184f0*/  ULDC.64 UR4, c[0x0][0x9f8] ;  /* 0x00027e0000047ab9 */ /* 0x000fe20000000a00 */
[----:B------:R-:W1:Y:S01]  /*18500*/  LDC R0, c[0x0][0x430] ;  /* 0x00010c00ff007b82 */ /* 0x000e620000000800 */
[----:B------:R-:W-:Y:S01]  /*18510*/  ISETP.NE.U32.AND P0, PT, RZ, UR4, PT ;  /* 0x00000004ff007c0c */ /* 0x000fe2000bf05070 */
[----:B------:R-:W3:Y:S03]  /*18520*/  LDL R20, [R1] ;  /* 0x0000000001147983 */ /* 0x000ee60000100800 */
[----:B------:R-:W-:-:S13]  /*18530*/  ISETP.NE.AND.EX P0, PT, RZ, UR5, PT, P0 ;  /* 0x00000005ff007c0c */ /* 0x000fda000bf05300 */
[----:B------:R-:W-:Y:S01]  /*18540*/  @P0 IADD3 R2, P1, R23, UR4, RZ ;  /* 0x0000000417020c10 */ /* 0x000fe2000ff3e0ff */
[----:B------:R-:W4:Y:S01]  /*18550*/  S2R R21, SR_TID.X ;  /* 0x0000000000157919 */ /* 0x000f220000002100 */
[----:B------:R-:W-:Y:S02]  /*18560*/  ULDC UR4, c[0x0][0x2f4] ;  /* 0x0000bd0000047ab9 */ /* 0x000fe40000000800 */
[----:B------:R-:W-:-:S05]  /*18570*/  @P0 IADD3.X R3, R24, UR5, RZ, P1, !PT ;  /* 0x0000000518030c10 */ /* 0x000fca0008ffe4ff */
[----:B------:R0:W3:Y:S01]  /*18580*/  @P0 LDG.E R34, desc[UR42][R2.64] ;  /* 0x0000002a02220981 */ /* 0x0000e2000c1e1900 */
[----:B-1----:R-:W-:Y:S01]  /*18590*/  ISETP.NE.AND P1, PT, R0, 0x1, PT ;  /* 0x000000010000780c */ /* 0x002fe20003f25270 */
[----:B------:R-:W1:-:S12]  /*185a0*/  S2R R5, SR_TID.X ;  /* 0x0000000000057919 */ /* 0x000e580000002100 */
[----:B------:R-:W0:Y:S08]  /*185b0*/  @P1 LDC R4, c[0x0][0x434] ;  /* 0x00010d00ff041b82 */ /* 0x000e300000000800 */
[----:B------:R-:W0:Y:S01]  /*185c0*/  @P1 LDC R6, c[0x0][0x438] ;  /* 0x00010e00ff061b82 */ /* 0x000e220000000800 */
[----:B----4-:R-:W-:-:S04]  /*185d0*/  LOP3.LUT R21, R21, 0x7f, RZ, 0xc0, !PT ;  /* 0x0000007f15157812 */ /* 0x010fc800078ec0ff */
[----:B------:R-:W-:Y:S02]  /*185e0*/  SHF.R.U32.HI R21, RZ, 0x3, R21 ;  /* 0x00000003ff157819 */ /* 0x000fe40000011615 */
[----:B-1----:R-:W-:-:S04]  /*185f0*/  SHF.L.U32 R5, R5, 0x4, RZ ;  /* 0x0000000405057819 */ /* 0x002fc800000006ff */
[----:B------:R-:W-:Y:S02]  /*18600*/  LOP3.LUT R5, R5, 0x70, RZ, 0xc0, !PT ;  /* 0x0000007005057812 */ /* 0x000fe400078ec0ff */
[----:B------:R-:W-:Y:S01]  /*18610*/  LOP3.LUT R32, R32, 0xfffffffb, RZ, 0xc0, !PT ;  /* 0xfffffffb20207812 */ /* 0x000fe200078ec0ff */
[----:B------:R-:W-:Y:S01]  /*18620*/  UMOV UR5, 0xffffffff ;  /* 0xffffffff00057882 */ /* 0x000fe20000000000 */
[----:B--2---:R-:W-:-:S04]  /*18630*/  VIADD R26, R26, 0xffffffff ;  /* 0xffffffff1a1a7836 */ /* 0x004fc80000000000 */
[----:B------:R-:W-:-:S05]  /*18640*/  IMAD.SHL.U32 R8, R26, 0x80, RZ ;  /* 0x000000801a087824 */ /* 0x000fca00078e00ff */
[----:B------:R-:W-:-:S04]  /*18650*/  LOP3.LUT R5, R8, R21, R5, 0xfe, !PT ;  /* 0x0000001508057212 */ /* 0x000fc800078efe05 */
[C---:B------:R-:W-:Y:S02]  /*18660*/  ISETP.GE.AND P0, PT, R5.reuse, R36, PT ;  /* 0x000000240500720c */ /* 0x040fe40003f06270 */
[----:B---3--:R-:W-:-:S05]  /*18670*/  IADD3 R5, R5, R20, RZ ;  /* 0x0000001405057210 */ /* 0x008fca0007ffe0ff */
[----:B0-----:R-:W-:-:S04]  /*18680*/  @P1 IMAD.HI.U32 R7, R5, R4, RZ ;  /* 0x0000000405071227 */ /* 0x001fc800078e00ff */
[----:B------:R-:W-:Y:S01]  /*18690*/  IMAD.MOV.U32 R4, RZ, RZ, R5 ;  /* 0x000000ffff047224 */ /* 0x000fe200078e0005 */
[----:B------:R-:W-:Y:S01]  /*186a0*/  @P1 SHF.R.U32.HI R4, RZ, R6, R7 ;  /* 0x00000006ff041219 */ /* 0x000fe20000011607 */
[----:B------:R-:W0:Y:S01]  /*186b0*/  @!P0 LDC.64 R2, c[0x0][0x428] ;  /* 0x00010a00ff028b82 */ /* 0x000e220000000a00 */
[----:B------:R-:W-:-:S03]  /*186c0*/  SHF.R.S32.HI R9, RZ, 0x1f, R34 ;  /* 0x0000001fff097819 */ /* 0x000fc60000011422 */
[----:B------:R-:W-:-:S04]  /*186d0*/  IMAD.MOV R6, RZ, RZ, -R4 ;  /* 0x000000ffff067224 */ /* 0x000fc800078e0a04 */
[----:B------:R-:W-:Y:S01]  /*186e0*/  IMAD R0, R0, R6, R5 ;  /* 0x0000000600007224 */ /* 0x000fe200078e0205 */
[--C-:B------:R-:W-:Y:S01]  /*186f0*/  @!P0 SHF.R.S32.HI R5, RZ, 0x1f, R4.reuse ;  /* 0x0000001fff058819 */ /* 0x100fe20000011404 */
[----:B------:R-:W-:Y:S01]  /*18700*/  IMAD.U32 R7, RZ, RZ, UR38 ;  /* 0x00000026ff077e24 */ /* 0x000fe2000f8e00ff */
[----:B------:R1:W-:Y:S01]  /*18710*/  STL [R1+0x4], R9 ;  /* 0x0000040901007387 */ /* 0x0003e20000100800 */
[-C--:B0-----:R-:W-:Y:S02]  /*18720*/  @!P0 IMAD R6, R9, R2.reuse, RZ ;  /* 0x0000000209068224 */ /* 0x081fe400078e02ff */
[----:B------:R-:W-:-:S04]  /*18730*/  @!P0 IMAD.WIDE.U32 R4, R34, R2, R4 ;  /* 0x0000000222048225 */ /* 0x000fc800078e0004 */
[----:B------:R-:W-:Y:S02]  /*18740*/  @!P0 IMAD R6, R34, R3, R6 ;  /* 0x0000000322068224 */ /* 0x000fe400078e0206 */
[----:B------:R-:W0:Y:S03]  /*18750*/  @!P0 LDC.64 R2, c[0x0][0x418] ;  /* 0x00010600ff028b82 */ /* 0x000e260000000a00 */
[----:B------:R-:W-:Y:S02]  /*18760*/  @!P0 IADD3 R6, R5, R6, RZ ;  /* 0x0000000605068210 */ /* 0x000fe40007ffe0ff */
        /* <DEDUP_REMOVED lines=12> */
[----:B-1----:R-:W-:Y:S06]  /*18830*/  BRA.DIV UR5, `(.L_x_747) ;  /* 0x0000006205507947 */ /* 0x002fec000b800000 */
.L_x_926:
[----:B------:R-:W-:Y:S05]  /*18840*/  @!P2 BRA `(.L_x_748) ;  /* 0x000000000004a947 */ /* 0x000fea0003800000 */
[----:B------:R-:W-:Y:S01]  /*18850*/  BPT.TRAP 0x1 ;  /* 0x000000040000795c */ /* 0x000fe20000300000 */
.L_x_748:
[----:B------:R-:W-:Y:S01]  /*18860*/  SHF.R.S32.HI R5, RZ, 0x1f, R0 ;  /* 0x0000001fff057819 */ /* 0x000fe20000011400 */
[----:B------:R-:W-:Y:S01]  /*18870*/  ULDC.64 UR4, c[0x0][0x328] ;  /* 0x0000ca0000047ab9 */ /* 0x000fe20000000a00 */
[----:B------:R-:W-:Y:S01]  /*18880*/  ULDC.64 UR6, c[0x0][0x318] ;  /* 0x0000c60000067ab9 */ /* 0x000fe20000000a00 */
[----:B------:R-:W-:Y:S02]  /*18890*/  BSSY B0, `(.L_x_749) ;  /* 0x0000014000007945 */ /* 0x000fe40003800000 */
[----:B------:R-:W-:-:S04]  /*188a0*/  IMAD R3, R5, UR4, RZ ;  /* 0x0000000405037c24 */ /* 0x000fc8000f8e02ff */
[C---:B------:R-:W-:Y:S02]  /*188b0*/  IMAD R6, R0.reuse, UR5, R3 ;  /* 0x0000000500067c24 */ /* 0x040fe4000f8e0203 */
[----:B------:R-:W-:Y:S01]  /*188c0*/  IMAD.WIDE.U32 R2, R0, UR4, RZ ;  /* 0x0000000400027c25 */ /* 0x000fe2000f8e00ff */
[----:B------:R-:W-:-:S04]  /*188d0*/  ULDC.64 UR4, c[0x0][0x338] ;  /* 0x0000ce0000047ab9 */ /* 0x000fc80000000a00 */
[----:B------:R-:W-:Y:S02]  /*188e0*/  IADD3 R3, R3, R6, RZ ;  /* 0x0000000603037210 */ /* 0x000fe40007ffe0ff */
        /* <DEDUP_REMOVED lines=14> */
.L_x_927:
[----:B------:R-:W-:Y:S05]  /*189d0*/  BSYNC B0 ;  /* 0x0000000000007941 */ /* 0x000fea0003800000 */
.L_x_749:
[----:B------:R-:W1:Y:S01]  /*189e0*/  S2R R9, SR_TID.X ;  /* 0x0000000000097919 */ /* 0x000e620000002100 */
[----:B------:R-:W-:Y:S01]  /*189f0*/  ULDC.64 UR4, c[0x0][0x300] ;  /* 0x0000c00000047ab9 */ /* 0x000fe20000000a00 */
[----:B------:R-:W-:Y:S01]  /*18a00*/  ULDC.64 UR6, c[0x0][0x2e8] ;  /* 0x0000ba0000067ab9 */ /* 0x000fe20000000a00 */
[----:B------:R-:W-:Y:S01]  /*18a10*/  IMAD R5, R5, UR4, RZ ;  /* 0x0000000405057c24 */ /* 0x000fe2000f8e02ff */
[----:B------:R-:W-:Y:S01]  /*18a20*/  LOP3.LUT P3, RZ, R32, 0x2, RZ, 0xc0, !PT ;  /* 0x0000000220ff7812 */ /* 0x000fe2000786c0ff */
        /* <DEDUP_REMOVED lines=24> */
[----:B0-----:R-:W-:-:S04]  /*18bb0*/  @P0 LEA R3, P1, R31, R3, 0x1 ;  /* 0x000000031f030211 */ /* 0x001fc800078208ff */
[----:B-1----:R-:W-:-:S04]  /*18bc0*/  @P0 IADD3.X R2, RZ, R2, RZ, P1, !PT ;  /* 0x00000002ff020210 */ /* 0x002fc80000ffe4ff */
[----:B------:R-:W-:-:S04]  /*18bd0*/  @P0 LOP3.LUT R3, R3, R2, RZ, 0x3c, !PT ;  /* 0x0000000203030212 */ /* 0x000fc800078e3cff */
[----:B------:R-:W-:-:S04]  /*18be0*/  @P0 LOP3.LUT R2, R3, R2, RZ, 0x3c, !PT ;  /* 0x0000000203020212 */ /* 0x000fc800078e3cff */
[----:B------:R-:W-:-:S05]  /*18bf0*/  @P0 LOP3.LUT R3, R3, R2, RZ, 0x3c, !PT ;  /* 0x0000000203030212 */ /* 0x000fca00078e3cff */
[----:B------:R-:W-:Y:S01]  /*18c00*/  @!PT LDS RZ, [RZ] ;  /* 0x00000000fffff984 */ /* 0x000fe20000000800 */
        /* <DEDUP_REMOVED lines=62> */
[----:B0-----:R-:W-:-:S04]  /*18ff0*/  @P0 LEA R3, P1, R31, R3, 0x1 ;  /* 0x000000031f030211 */ /* 0x001fc800078208ff */
[----:B-1----:R-:W-:-:S04]  /*19000*/  @P0 IADD3.X R2, RZ, R2, RZ, P1, !PT ;  /* 0x00000002ff020210 */ /* 0x002fc80000ffe4ff */
[----:B------:R-:W-:-:S04]  /*19010*/  @P0 LOP3.LUT R3, R3, R2, RZ, 0x3c, !PT ;  /* 0x0000000203030212 */ /* 0x000fc800078e3cff */
[----:B------:R-:W-:-:S04]  /*19020*/  @P0 LOP3.LUT R2, R3, R2, RZ, 0x3c, !PT ;  /* 0x0000000203020212 */ /* 0x000fc800078e3cff */
[----:B------:R-:W-:-:S05]  /*19030*/  @P0 LOP3.LUT R3, R3, R2, RZ, 0x3c, !PT ;  /* 0x0000000203030212 */ /* 0x000fca00078e3cff */
[----:B------:R-:W-:Y:S04]  /*19040*/  @P0 LDGSTS.E.BYPASS.LTC128B.128 [R8+0x1b400], desc[UR42][R2.64], !P3 ;  /* 0x1b40000002080fae */ /* 0x000fe8000d901d6a */
[----:B------:R0:W-:Y:S04]  /*19050*/  @P0 LDGSTS.E.BYPASS.LTC128B.128 [R8+0x1f400], desc[UR42][R2.64+0x80], !P2 ;  /* 0x1f40008002080fae */ /* 0x0001e8000d101d6a */
[----:B0-2---:R0:W1:Y:S02]  /*19060*/  SHFL.IDX PT, R2, R4, 0x7, 0x181f ;  /* 0x00f81f0004027f89 */ /* 0x00506400000e0000 */
.L_x_945:
[----:B------:R-:W-:-:S13]  /*19070*/  ISETP.GE.AND P0, PT, R6, 0x71, PT ;  /* 0x000000710600780c */ /* 0x000fda0003f06270 */
[----:B-1----:R-:W-:Y:S02]  /*19080*/  @P0 LEA R2, P1, R31, R2, 0x1 ;  /* 0x000000021f020211 */ /* 0x002fe400078208ff */
[----:B------:R-:W-:-:S03]  /*19090*/  @P0 LEA R5, R5, R22, 0x1 ;  /* 0x0000001605050211 */ /* 0x000fc600078e08ff */
        /* <DEDUP_REMOVED lines=8> */
.L_x_752:
[----:B------:R-:W-:Y:S02]  /*19120*/  PLOP3.LUT P1, PT, P1, P0, PT, 0xa2, 0x0 ;  /* 0x000000000000781c */ /* 0x000fe40000f21472 */
[----:B------:R-:W-:-:S08]  /*19130*/  @P0 R2UR P1, UR4, R7 ;  /* 0x00000000070402ca */ /* 0x000fd00000020000 */
[----:B------:R-:W-:-:S05]  /*19140*/  @P0 PLOP3.LUT P0, PT, P1, PT, PT, 0x80, 0x0 ;  /* 0x000000000000081c */ /* 0x000fca0000f0f070 */
[----:B------:R-:W-:Y:S01]  /*19150*/  @!P1 SYNCS.ARRIVE.TRANS64.RED.A0T1 RZ, [UR4+0x28830], RZ ;  /* 0x028830ffffff99a7 */ /* 0x000fe20008200404 */
[----:B------:R-:W-:Y:S07]  /*19160*/  @!P1 ARRIVES.LDGSTSBAR.64.TRANSCNT [UR4+0x28830] ;  /* 0x02883000ff0099b0 */ /* 0x000fee0008000a84 */
[----:B------:R-:W-:Y:S05]  /*19170*/  @P0 BRA.U.ANY `(.L_x_752) ;  /* 0xfffffffd00e80947 */ /* 0x000fea000393ffff */
[----:B------:R-:W-:Y:S01]  /*19180*/  NOP ;  /* 0x0000000000007918 */ /* 0x000fe20000000000 */
[----:B------:R-:W-:-:S05]  /*19190*/  IMAD.U32 R0, RZ, RZ, UR38 ;  /* 0x00000026ff007e24 */ /* 0x000fca000f8e00ff */
[----:B------:R-:W-:-:S13]  /*191a0*/  ISETP.NE.AND P2, PT, R0, 0x3, PT ;  /* 0x000000030000780c */ /* 0x000fda0003f45270 */
[----:B------:R-:W-:Y:S05]  /*191b0*/  @!P2 BRA `(.L_x_753) ;  /* 0x000000000004a947 */ /* 0x000fea0003800000 */
[----:B------:R-:W-:Y:S01]  /*191c0*/  BPT.TRAP 0x1 ;  /* 0x000000040000795c */ /* 0x000fe20000300000 */
.L_x_753:
[----:B-1----:R1:W5:Y:S01]  /*191d0*/  LDL.LU R3, [R1+0xc] ;  /* 0x00000c0001037983 */ /* 0x0023620000300800 */
[----:B------:R1:W-:Y:S03]  /*191e0*/  SYNCS.ARRIVE.TRANS64.A1T0 RZ, [R7+URZ+0x28830], RZ ;  /* 0x028830ff07ff79a7 */ /* 0x0003e6000810003f */
[----:B0-----:R1:W5:Y:S02]  /*191f0*/  LDL.LU R4, [R1+0x18] ;  /* 0x0000180001047983 */ /* 0x0013640000300800 */
[----:B------:R-:W-:Y:S05]  /*19200*/  WARPSYNC.ALL ;  /* 0x0000000000007948 */ /* 0x000fea0003800000 */
[----:B------:R-:W-:Y:S01]  /*19210*/  ULDC.64 UR4, c[0x0][0x298] ;  /* 0x0000a60000047ab9 */ /* 0x000fe20000000a00 */
[----:B------:R-:W-:Y:S01]  /*19220*/  ULDC.64 UR6, c[0x0][0xa00] ;  /* 0x0002800000067ab9 */ /* 0x000fe20000000a00 */
[----:B------:R-:W-:Y:S01]  /*19230*/  VIADD R2, R22, 0x10400 ;  /* 0x0001040016027836 */ /* 0x000fe20000000000 */
[----:B------:R-:W-:Y:S01]  /*19240*/  BAR.SYNC.DEFER_BLOCKING 0x8, 0x180 ;  /* 0x0206000000007b1d */ /* 0x000fe20000010000 */
[----:B------:R-:W-:-:S03]  /*19250*/  ISETP.NE.U32.AND P0, PT, RZ, UR6, PT ;  /* 0x00000006ff007c0c */ /* 0x000fc6000bf05070 */
[----:B------:R-:W-:Y:S02]  /*19260*/  LOP3.LUT P1, RZ, R2, 0x3ff, RZ, 0xc0, !PT ;  /* 0x000003ff02ff7812 */ /* 0x000fe4000782c0ff */
[----:B------:R-:W-:Y:S01]  /*19270*/  ISETP.NE.AND.EX P0, PT, RZ, UR7, PT, P0 ;  /* 0x00000007ff007c0c */ /* 0x000fe2000bf05300 */
[----:B------:R-:W-:Y:S03]  /*19280*/  BSSY B6, `(.L_x_754) ;  /* 0x000001c000067945 */ /* 0x000fe60003800000 */
[----:B------:R-:W-:Y:S02]  /*19290*/  SEL R33, R33, RZ, !P0 ;  /* 0x000000ff21217207 */ /* 0x000fe40004000000 */
[----:B-----5:R-:W-:Y:S02]  /*192a0*/  SHF.R.S32.HI R0, RZ, 0x1f, R3 ;  /* 0x0000001fff007819 */ /* 0x020fe40000011403 */
[----:B------:R-:W-:-:S03]  /*192b0*/  SEL R4, R4, RZ, !P0 ;  /* 0x000000ff04047207 */ /* 0x000fc60004000000 */
[----:B------:R-:W-:-:S04]  /*192c0*/  IMAD R0, R0, UR4, RZ ;  /* 0x0000000400007c24 */ /* 0x000fc8000f8e02ff */
[C---:B------:R-:W-:Y:S02]  /*192d0*/  IMAD R0, R3.reuse, UR5, R0 ;  /* 0x0000000503007c24 */ /* 0x040fe4000f8e0200 */
[----:B------:R-:W-:-:S05]  /*192e0*/  IMAD.WIDE.U32 R2, R3, UR4, RZ ;  /* 0x0000000403027c25 */ /* 0x000fca000f8e00ff */
[----:B------:R-:W-:Y:S01]  /*192f0*/  IADD3 R0, R3, R0, RZ ;  /* 0x0000000003007210 */ /* 0x000fe20007ffe0ff */
        /* <DEDUP_REMOVED lines=13> */
[----:B-1----:R-:W-:Y:S01]  /*193d0*/  IMAD.U32 R7, RZ, RZ, UR7 ;  /* 0x00000007ff077e24 */ /* 0x002fe2000f8e00ff */
[----:B------:R-:W-:Y:S01]  /*193e0*/  MOV R13, RZ ;  /* 0x000000ff000d7202 */ /* 0x000fe20000000f00 */
[----:B------:R-:W-:-:S02]  /*193f0*/  IMAD.U32 R10, RZ, RZ, UR8 ;  /* 0x00000008ff0a7e24 */ /* 0x000fc4000f8e00ff */
[----:B------:R-:W-:Y:S02]  /*19400*/  IMAD.MOV.U32 R8, RZ, RZ, 0x70 ;  /* 0x00000070ff087424 */ /* 0x000fe400078e00ff */
[----:B------:R-:W-:-:S07]  /*19410*/  IMAD.MOV.U32 R12, RZ, RZ, 0x1 ;  /* 0x00000001ff0c7424 */ /* 0x000fce00078e00ff */
[----:B------:R-:W-:-:S07]  /*19420*/  LEPC R20, `(.L_x_755) ;  /* 0x000000001014794e */ /* 0x000fce0000000000 */
[----:B0-----:R-:W-:Y:S05]  /*19430*/  CALL.ABS.NOINC R2 ;  /* 0x0000000002007343 */ /* 0x001fea0003c00000 */
.L_x_755:
[----:B------:R-:W-:Y:S05]  /*19440*/  BSYNC B6 ;  /* 0x0000000000067941 */ /* 0x000fea0003800000 */
.L_x_754:
[----:B------:R-:W2:Y:S01]  /*19450*/  LDL.LU R20, [R1+0x18] ;  /* 0x0000180001147983 */ /* 0x000ea20000300800 */
[----:B------:R-:W-:Y:S01]  /*19460*/  ULDC.64 UR4, c[0x0][0x2d8] ;  /* 0x0000b60000047ab9 */ /* 0x000fe20000000a00 */
[----:B-1----:R-:W1:Y:S01]  /*19470*/  LDC R7, c[0x0][0x448] ;  /* 0x00011200ff077b82 */ /* 0x002e620000000800 */
[----:B------:R-:W3:Y:S01]  /*19480*/  S2R R6, SR_TID.X ;  /* 0x0000000000067919 */ /* 0x000ee20000002100 */
[----:B0-----:R-:W-:Y:S01]  /*19490*/  IMAD.SHL.U32 R4, R17, 0x80, RZ ;  /* 0x0000008011047824 */ /* 0x001fe200078e00ff */
[----:B------:R-:W-:Y:S01]  /*194a0*/  ULDC.64 UR6, c[0x0][0x280] ;  /* 0x0000a00000067ab9 */ /* 0x000fe20000000a00 */
[----:B------:R-:W4:Y:S04]  /*194b0*/  LDL.LU R21, [R1+0xc] ;  /* 0x00000c0001157983 */ /* 0x000f280000300800 */
[----:B------:R-:W4:Y:S04]  /*194c0*/  LDL.LU.64 R2, [R1+0x10] ;  /* 0x0000100001027983 */ /* 0x000f280000300a00 */
[----:B------:R0:W5:Y:S01]  /*194d0*/  LDL R9, [R1+0x8] ;  /* 0x0000080001097983 */ /* 0x0001620000100800 */
[----:B-1----:R-:W-:-:S13]  /*194e0*/  ISETP.NE.AND P0, PT, R7, 0x1, PT ;  /* 0x000000010700780c */ /* 0x002fda0003f05270 */
[----:B------:R-:W1:Y:S01]  /*194f0*/  @P0 LDC R5, c[0x0][0x44c] ;  /* 0x00011300ff050b82 */ /* 0x000e620000000800 */
[----:B----4-:R-:W-:Y:S02]  /*19500*/  IMAD.MOV.U32 R3, RZ, RZ, R21 ;  /* 0x000000ffff037224 */ /* 0x010fe400078e0015 */
[----:B------:R-:W-:-:S04]  /*19510*/  IMAD.WIDE.U32 R2, R18, UR4, R2 ;  /* 0x0000000412027c25 */ /* 0x000fc8000f8e0002 */
[----:B------:R-:W-:Y:S01]  /*19520*/  IMAD R3, R18, UR5, R3 ;  /* 0x0000000512037c24 */ /* 0x000fe2000f8e0203 */
[----:B------:R-:W-:Y:S02]  /*19530*/  ULDC.64 UR4, c[0x0][0x2e0] ;  /* 0x0000b80000047ab9 */ /* 0x000fe40000000a00 */
[----:B--2---:R-:W-:Y:S02]  /*19540*/  IMAD R0, R20, UR4, RZ ;  /* 0x0000000414007c24 */ /* 0x004fe4000f8e02ff */
[----:B------:R-:W2:Y:S01]  /*19550*/  S2R R20, SR_TID.X ;  /* 0x0000000000147919 */ /* 0x000ea20000002100 */
[----:B------:R-:W-:-:S04]  /*19560*/  IMAD.WIDE.U32 R2, R33, UR4, R2 ;  /* 0x0000000421027c25 */ /* 0x000fc8000f8e0002 */
[----:B------:R-:W-:Y:S01]  /*19570*/  IMAD R0, R33, UR5, R0 ;  /* 0x0000000521007c24 */ /* 0x000fe2000f8e0200 */
[----:B---3--:R-:W-:Y:S01]  /*19580*/  SHF.L.U32 R6, R6, 0x4, RZ ;  /* 0x0000000406067819 */ /* 0x008fe200000006ff */
[----:B------:R-:W-:Y:S02]  /*19590*/  ULDC.64 UR4, c[0x0][0x2d0] ;  /* 0x0000b40000047ab9 */ /* 0x000fe40000000a00 */
[----:B------:R-:W-:Y:S02]  /*195a0*/  IMAD.IADD R3, R3, 0x1, R0 ;  /* 0x0000000103037824 */ /* 0x000fe400078e0200 */
[----:B------:R-:W3:Y:S01]  /*195b0*/  @P0 LDC R0, c[0x0][0x450] ;  /* 0x00011400ff000b82 */ /* 0x000ee20000000800 */
[----:B--2---:R-:W-:-:S04]  /*195c0*/  LOP3.LUT R20, R20, 0x7f, RZ, 0xc0, !PT ;  /* 0x0000007f14147812 */ /* 0x004fc800078ec0ff */
[----:B------:R-:W-:Y:S02]  /*195d0*/  SHF.R.U32.HI R10, RZ, 0x3, R20 ;  /* 0x00000003ff0a7819 */ /* 0x000fe40000011614 */
[----:B------:R0:W5:Y:S01]  /*195e0*/  LDL R20, [R1+0x20] ;  /* 0x0000200001147983 */ /* 0x0001620000100800 */
[----:B------:R-:W-:-:S04]  /*195f0*/  LOP3.LUT R6, R6, 0x70, RZ, 0xc0, !PT ;  /* 0x0000007006067812 */ /* 0x000fc800078ec0ff */
[----:B------:R-:W-:-:S05]  /*19600*/  LOP3.LUT R6, R4, R10, R6, 0xfe, !PT ;  /* 0x0000000a04067212 */ /* 0x000fca00078efe06 */
[----:B-1----:R-:W-:-:S04]  /*19610*/  @P0 IMAD.HI.U32 R8, R6, R5, RZ ;  /* 0x0000000506080227 */ /* 0x002fc800078e00ff */
[----:B------:R-:W-:Y:S01]  /*19620*/  IMAD.MOV.U32 R5, RZ, RZ, R6 ;  /* 0x000000ffff057224 */ /* 0x000fe200078e0006 */
[----:B---3--:R-:W-:-:S04]  /*19630*/  @P0 SHF.R.U32.HI R5, RZ, R0, R8 ;  /* 0x00000000ff050219 */ /* 0x008fc80000011608 */
[----:B------:R-:W-:-:S05]  /*19640*/  IADD3 R0, -R5, RZ, RZ ;  /* 0x000000ff05007210 */ /* 0x000fca0007ffe1ff */
[----:B------:R-:W-:Y:S01]  /*19650*/  IMAD R0, R7, R0, R6 ;  /* 0x0000000007007224 */ /* 0x000fe200078e0206 */
[----:B------:R-:W-:Y:S01]  /*19660*/  SHF.R.S32.HI R6, RZ, 0x1f, R5 ;  /* 0x0000001fff067819 */ /* 0x000fe20000011405 */
[----:B------:R-:W-:-:S04]  /*19670*/  IMAD.WIDE.U32 R2, R5, UR4, R2 ;  /* 0x0000000405027c25 */ /* 0x000fc8000f8e0002 */
[----:B------:R-:W-:-:S04]  /*19680*/  IMAD R6, R6, UR4, RZ ;  /* 0x0000000406067c24 */ /* 0x000fc8000f8e02ff */
[----:B------:R-:W-:Y:S01]  /*19690*/  IMAD R5, R5, UR5, R6 ;  /* 0x0000000505057c24 */ /* 0x000fe2000f8e0206 */
[----:B------:R-:W-:-:S03]  /*196a0*/  ULDC.64 UR4, c[0x0][0x2c8] ;  /* 0x0000b20000047ab9 */ /* 0x000fc60000000a00 */
[----:B------:R-:W-:Y:S01]  /*196b0*/  IMAD.IADD R3, R3, 0x1, R5 ;  /* 0x0000000103037824 */ /* 0x000fe200078e0205 */
[----:B------:R-:W-:-:S05]  /*196c0*/  SHF.R.S32.HI R5, RZ, 0x1f, R0 ;  /* 0x0000001fff057819 */ /* 0x000fca0000011400 */
[----:B------:R-:W-:Y:S02]  /*196d0*/  IMAD R5, R5, UR4, RZ ;  /* 0x0000000405057c24 */ /* 0x000fe4000f8e02ff */
[----:B------:R-:W-:Y:S01]  /*196e0*/  IMAD.WIDE.U32 R2, R0, UR4, R2 ;  /* 0x0000000400027c25 */ /* 0x000fe2000f8e0002 */
[----:B------:R-:W-:-:S03]  /*196f0*/  ULDC UR4, c[0x0][0x2b8] ;  /* 0x0000ae0000047ab9 */ /* 0x000fc60000000800 */
[----:B------:R-:W-:Y:S01]  /*19700*/  IMAD R5, R0, UR5, R5 ;  /* 0x0000000500057c24 */ /* 0x000fe2000f8e0205 */
[----:B------:R-:W-:-:S03]  /*19710*/  LEA R0, P2, R2, UR6, 0x1 ;  /* 0x0000000602007c11 */ /* 0x000fc6000f8408ff */
[----:B------:R-:W-:Y:S01]  /*19720*/  IMAD.IADD R5, R3, 0x1, R5 ;  /* 0x0000000103057824 */ /* 0x000fe200078e0205 */
[----:B------:R-:W-:Y:S02]  /*19730*/  ISETP.GE.AND P0, PT, R31, UR4, PT ;  /* 0x000000041f007c0c */ /* 0x000fe4000bf06270 */
[----:B------:R-:W-:Y:S01]  /*19740*/  ISETP.GE.AND P1, PT, R30, UR4, PT ;  /* 0x000000041e007c0c */ /* 0x000fe2000bf26270 */
[----:B------:R-:W-:Y:S01]  /*19750*/  UMOV UR4, 0xffffffff ;  /* 0xffffffff00047882 */ /* 0x000fe20000000000 */
[----:B------:R-:W-:Y:S02]  /*19760*/  LEA.HI.X R5, R2, UR7, R5, 0x1, P2 ;  /* 0x0000000702057c11 */ /* 0x000fe400090f0c05 */
[----:B0-----:R-:W-:Y:S09]  /*19770*/  BRA.DIV UR4, `(.L_x_756) ;  /* 0x0000005e04947947 */ /* 0x001ff2000b800000 */
[----:B------:R-:W0:Y:S01]  /*19780*/  SHFL.IDX PT, R14, R0, RZ, 0x181f ;  /* 0x00181fff000e7589 */ /* 0x000e2200000e0000 */
[----:B-----5:R-:W-:Y:S01]  /*19790*/  IMAD R6, R20, R7, RZ ;  /* 0x0000000714067224 */ /* 0x020fe200078e02ff */
[----:B------:R-:W-:Y:S02]  /*197a0*/  IADD3 R4, R10, R4, RZ ;  /* 0x000000040a047210 */ /* 0x000fe40007ffe0ff */
[----:B------:R-:W1:Y:S02]  /*197b0*/  SHFL.IDX PT, R2, R5, RZ, 0x181f ;  /* 0x00181fff05027589 */ /* 0x000e6400000e0000 */
[C---:B------:R-:W-:Y:S02]  /*197c0*/  ISETP.GE.AND P3, PT, R4.reuse, R6, PT ;  /* 0x000000060400720c */ /* 0x040fe40003f66270 */
[----:B------:R-:W-:-:S11]  /*197d0*/  IADD3 R7, R4, 0x10, RZ ;  /* 0x0000001004077810 */ /* 0x000fd60007ffe0ff */
        /* <DEDUP_REMOVED lines=19> */
[----:B-1----:R-:W-:Y:S01]  /*19910*/  @!P3 IMAD.X R7, RZ, RZ, R2, P2 ;  /* 0x000000ffff07b224 */ /* 0x002fe200010e0602 */
[----:B------:R-:W-:Y:S02]  /*19920*/  @!P3 MOV R2, R14 ;  /* 0x0000000e0002b202 */ /* 0x000fe40000000f00 */
[----:B------:R-:W0:Y:S01]  /*19930*/  SHFL.IDX PT, R14, R0, 0x3, 0x181f ;  /* 0x00781f00000e7f89 */ /* 0x000e2200000e0000 */
[----:B------:R-:W-:Y:S02]  /*19940*/  @!P3 IMAD.MOV.U32 R3, RZ, RZ, R7 ;  /* 0x000000ffff03b224 */ /* 0x000fe400078e0007 */
[----:B------:R-:W-:-:S03]  /*19950*/  VIADD R7, R4, 0x30 ;  /* 0x0000003004077836 */ /* 0x000fc60000000000 */
        /* <DEDUP_REMOVED lines=8> */
[----:B------:R-:W-:Y:S01]  /*199e0*/  @!P3 IMAD.MOV.U32 R3, RZ, RZ, R7 ;  /* 0x000000ffff03b224 */ /* 0x000fe200078e0007 */
[----:B------:R-:W-:-:S04]  /*199f0*/  IADD3 R7, R4, 0x40, RZ ;  /* 0x0000004004077810 */ /* 0x000fc80007ffe0ff */
        /* <DEDUP_REMOVED lines=24> */
[----:B0-----:R-:W-:Y:S01]  /*19b80*/  @!P3 LEA R14, P2, R31, R14, 0x1 ;  /* 0x0000000e1f0eb211 */ /* 0x001fe200078408ff */
[----:B------:R-:W0:Y:S03]  /*19b90*/  SHFL.IDX PT, R5, R5, 0x7, 0x181f ;  /* 0x00f81f0005057f89 */ /* 0x000e2600000e0000 */
[----:B-1----:R-:W-:Y:S01]  /*19ba0*/  @!P3 IADD3.X R7, RZ, R2, RZ, P2, !PT ;  /* 0x00000002ff07b210 */ /* 0x002fe200017fe4ff */
[----:B------:R-:W-:-:S02]  /*19bb0*/  @!P3 IMAD.MOV.U32 R2, RZ, RZ, R14 ;  /* 0x000000ffff02b224 */ /* 0x000fc400078e000e */
[----:B------:R1:W2:Y:S02]  /*19bc0*/  SHFL.IDX PT, R14, R0, 0x7, 0x181f ;  /* 0x00f81f00000e7f89 */ /* 0x0002a400000e0000 */
[----:B------:R-:W-:-:S05]  /*19bd0*/  @!P3 IMAD.MOV.U32 R3, RZ, RZ, R7 ;  /* 0x000000ffff03b224 */ /* 0x000fca00078e0007 */
[----:B------:R1:W-:Y:S04]  /*19be0*/  @!P3 LDGSTS.E.BYPASS.LTC128B.128 [R9+0x13400], desc[UR42][R2.64], !P0 ;  /* 0x134000000209bfae */ /* 0x0003e8000c101d6a */
[----:B0-----:R1:W-:Y:S02]  /*19bf0*/  @!P3 LDGSTS.E.BYPASS.LTC128B.128 [R9+0x17400], desc[UR42][R2.64+0x80], !P1 ;  /* 0x174000800209bfae */ /* 0x0013e4000c901d6a */
.L_x_962:
[----:B-1----:R-:W-:Y:S01]  /*19c00*/  IADD3 R3, R4, 0x70, RZ ;  /* 0x0000007004037810 */ /* 0x002fe20007ffe0ff */
[----:B------:R-:W-:Y:S03]  /*19c10*/  BSSY B0, `(.L_x_757) ;  /* 0x000000a000007945 */ /* 0x000fe60003800000 */
        /* <DEDUP_REMOVED lines=9> */
.L_x_758:
[----:B------:R-:W-:Y:S05]  /*19cb0*/  BSYNC B0 ;  /* 0x0000000000007941 */ /* 0x000fea0003800000 */
.L_x_757:
[----:B------:R-:W-:Y:S01]  /*19cc0*/  NOP ;  /* 0x0000000000007918 */ /* 0x000fe20000000000 */
[----:B------:R-:W-:-:S13]  /*19cd0*/  PLOP3.LUT P0, PT, PT, PT, PT, 0x80, 0x0 ;  /* 0x000000000000781c */ /* 0x000fda0003f0f070 */
.L_x_759:
        /* <DEDUP_REMOVED lines=10> */
[----:B------:R-:W-:-:S04]  /*19d80*/  LOP3.LUT R0, R0, 0xfffffffe, RZ, 0xc0, !PT ;  /* 0xfffffffe00007812 */ /* 0x000fc800078ec0ff */
[----:B------:R-:W-:-:S04]  /*19d90*/  IADD3 R0, R2, -R0, RZ ;  /* 0x8000000002007210 */ /* 0x000fc80007ffe0ff */
        /* <DEDUP_REMOVED lines=9> */
.L_x_963:
[----:B------:R-:W-:Y:S05]  /*19e30*/  BSYNC B0 ;  /* 0x0000000000007941 */ /* 0x000fea0003800000 */
.L_x_760:
[----:B------:R-:W-:Y:S04]  /*19e40*/  BSSY B0, `(.L_x_762) ;  /* 0x000010a000007945 */ /* 0x000fe80003800000 */
[----:B------:R-:W-:Y:S05]  /*19e50*/  @!P1 BRA `(.L_x_763) ;  /* 0x0000001000209947 */ /* 0x000fea0003800000 */
[----:B------:R-:W-:Y:S01]  /*19e60*/  ULDC UR4, c[0x0][0x2f4] ;  /* 0x0000bd0000047ab9 */ /* 0x000fe20000000800 */
[----:B------:R-:W-:Y:S01]  /*19e70*/  IMAD.MOV.U32 R10, RZ, RZ, R25 ;  /* 0x000000ffff0a7224 */ /* 0x000fe200078e0019 */
[----:B------:R-:W-:Y:S01]  /*19e80*/  ISETP.GE.AND P2, PT, R31, UR4, PT ;  /* 0x000000041f007c0c */ /* 0x000fe2000bf46270 */
[----:B------:R-:W-:Y:S01]  /*19e90*/  IMAD.MOV.U32 R33, RZ, RZ, R26 ;  /* 0x000000ffff217224 */ /* 0x000fe200078e001a */
[----:B------:R-:W-:Y:S02]  /*19ea0*/  ISETP.GE.AND P1, PT, R30, UR4, PT ;  /* 0x000000041e007c0c */ /* 0x000fe4000bf26270 */
[----:B------:R-:W-:-:S11]  /*19eb0*/  MOV R17, R28 ;  /* 0x0000001c00117202 */ /* 0x000fd60000000f00 */
.L_x_776:
[----:B------:R-:W3:Y:S01]  /*19ec0*/  LDL R9, [R1] ;  /* 0x0000000001097983 */ /* 0x000ee20000100800 */
[----:B------:R-:W1:Y:S03]  /*19ed0*/  LDC R7, c[0x0][0x430] ;  /* 0x00010c00ff077b82 */ /* 0x000e660000000800 */
[----:B------:R-:W4:Y:S01]  /*19ee0*/  LDL R4, [R1+0x4] ;  /* 0x0000040001047983 */ /* 0x000f220000100800 */
[----:B------:R-:W-:Y:S05]  /*19ef0*/  YIELD ;  /* 0x0000000000007946 */ /* 0x000fea0003800000 */
[----:B0-----:R-:W0:Y:S01]  /*19f00*/  S2R R3, SR_TID.X ;  /* 0x0000000000037919 */ /* 0x001e220000002100 */
[----:B------:R-:W-:Y:S01]  /*19f10*/  ULDC.64 UR4, c[0x0][0x428] ;  /* 0x00010a0000047ab9 */ /* 0x000fe20000000a00 */
[----:B------:R-:W5:Y:S01]  /*19f20*/  S2R R0, SR_TID.X ;  /* 0x0000000000007919 */ /* 0x000f620000002100 */
[----:B-1----:R-:W-:-:S13]  /*19f30*/  ISETP.NE.AND P0, PT, R7, 0x1, PT ;  /* 0x000000010700780c */ /* 0x002fda0003f05270 */
[----:B------:R-:W1:Y:S01]  /*19f40*/  @P0 LDC R5, c[0x0][0x438] ;  /* 0x00010e00ff050b82 */ /* 0x000e620000000800 */
[----:B0-----:R-:W-:-:S04]  /*19f50*/  LOP3.LUT R3, R3, 0x7f, RZ, 0xc0, !PT ;  /* 0x0000007f03037812 */ /* 0x001fc800078ec0ff */
[----:B------:R-:W-:Y:S01]  /*19f60*/  SHF.R.U32.HI R8, RZ, 0x3, R3 ;  /* 0x00000003ff087819 */ /* 0x000fe20000011603 */
[----:B-----5:R-:W-:Y:S02]  /*19f70*/  IMAD.SHL.U32 R0, R0, 0x10, RZ ;  /* 0x0000001000007824 */ /* 0x020fe400078e00ff */
[----:B------:R-:W0:Y:S01]  /*19f80*/  @P0 LDC R3, c[0x0][0x434] ;  /* 0x00010d00ff030b82 */ /* 0x000e220000000800 */
[----:B------:R-:W-:Y:S02]  /*19f90*/  LEA R8, R6, R8, 0x7 ;  /* 0x0000000806087211 */ /* 0x000fe400078e38ff */
[----:B------:R-:W-:-:S04]  /*19fa0*/  LOP3.LUT R0, R0, 0x70, RZ, 0xc0, !PT ;  /* 0x0000007000007812 */ /* 0x000fc800078ec0ff */
[----:B---3--:R-:W-:-:S05]  /*19fb0*/  IADD3 R8, R0, R8, R9 ;  /* 0x0000000800087210 */ /* 0x008fca0007ffe009 */
[----:B0-----:R-:W-:-:S04]  /*19fc0*/  @P0 IMAD.HI.U32 R0, R8, R3, RZ ;  /* 0x0000000308000227 */ /* 0x001fc800078e00ff */
[----:B------:R-:W-:Y:S01]  /*19fd0*/  IMAD.MOV.U32 R9, RZ, RZ, R8 ;  /* 0x000000ffff097224 */ /* 0x000fe200078e0008 */
[----:B-1----:R-:W-:Y:S01]  /*19fe0*/  @P0 SHF.R.U32.HI R9, RZ, R5, R0 ;  /* 0x00000005ff090219 */ /* 0x002fe20000011600 */
[----:B----4-:R-:W-:-:S03]  /*19ff0*/  IMAD R5, R4, UR4, RZ ;  /* 0x0000000404057c24 */ /* 0x010fc6000f8e02ff */
[--C-:B------:R-:W-:Y:S01]  /*1a000*/  SHF.R.S32.HI R3, RZ, 0x1f, R9.reuse ;  /* 0x0000001fff037819 */ /* 0x100fe20000011409 */
[----:B------:R-:W-:Y:S02]  /*1a010*/  IMAD.MOV.U32 R2, RZ, RZ, R9 ;  /* 0x000000ffff027224 */ /* 0x000fe400078e0009 */
[C---:B------:R-:W-:Y:S02]  /*1a020*/  IMAD R5, R34.reuse, UR5, R5 ;  /* 0x0000000522057c24 */ /* 0x040fe4000f8e0205 */
[----:B------:R-:W-:Y:S01]  /*1a030*/  IMAD.WIDE.U32 R2, R34, UR4, R2 ;  /* 0x0000000422027c25 */ /* 0x000fe2000f8e0002 */
[----:B------:R-:W-:-:S04]  /*1a040*/  ULDC.64 UR4, c[0x0][0x418] ;  /* 0x0001060000047ab9 */ /* 0x000fc80000000a00 */
[----:B------:R-:W-:Y:S02]  /*1a050*/  IADD3 R3, R5, R3, RZ ;  /* 0x0000000305037210 */ /* 0x000fe40007ffe0ff */
[----:B------:R-:W-:-:S04]  /*1a060*/  LEA R4, P0, R2, UR4, 0x2 ;  /* 0x0000000402047c11 */ /* 0x000fc8000f8010ff */
[----:B------:R-:W-:-:S05]  /*1a070*/  LEA.HI.X R5, R2, UR5, R3, 0x2, P0 ;  /* 0x0000000502057c11 */ /* 0x000fca00080f1403 */
[----:B------:R0:W3:Y:S01]  /*1a080*/  LDG.E R0, desc[UR42][R4.64] ;  /* 0x0000002a04007981 */ /* 0x0000e2000c1e1900 */
[----:B------:R-:W-:Y:S01]  /*1a090*/  MOV R11, UR38 ;  /* 0x00000026000b7c02 */ /* 0x000fe20008000f00 */
[----:B------:R-:W-:Y:S02]  /*1a0a0*/  VIADD R25, R10, 0x1 ;  /* 0x000000010a197836 */ /* 0x000fe40000000000 */
[----:B------:R-:W-:Y:S01]  /*1a0b0*/  IMAD.MOV R2, RZ, RZ, -R9 ;  /* 0x000000ffff027224 */ /* 0x000fe200078e0a09 */
[----:B------:R-:W-:Y:S01]  /*1a0c0*/  ISETP.NE.AND P3, PT, R11, 0x3, PT ;  /* 0x000000030b00780c */ /* 0x000fe20003f65270 */
[----:B------:R-:W-:Y:S01]  /*1a0d0*/  IMAD.MOV.U32 R26, RZ, RZ, R6 ;  /* 0x000000ffff1a7224 */ /* 0x000fe200078e0006 */
[----:B------:R-:W-:Y:S01]  /*1a0e0*/  ISETP.NE.AND P0, PT, R25, 0x2, PT ;  /* 0x000000021900780c */ /* 0x000fe20003f05270 */
[----:B0-----:R-:W-:-:S03]  /*1a0f0*/  IMAD R4, R7, R2, R8 ;  /* 0x0000000207047224 */ /* 0x001fc600078e0208 */
[----:B------:R-:W-:Y:S02]  /*1a100*/  SEL R28, RZ, 0x1, P0 ;  /* 0x00000001ff1c7807 */ /* 0x000fe40000000000 */
[----:B------:R-:W-:Y:S02]  /*1a110*/  SEL R25, R25, RZ, P0 ;  /* 0x000000ff19197207 */ /* 0x000fe40000000000 */
[----:B------:R-:W-:Y:S02]  /*1a120*/  LOP3.LUT R28, R17, R28, RZ, 0x3c, !PT ;  /* 0x0000001c111c7212 */ /* 0x000fe400078e3cff */
[----:B---3--:R-:W-:Y:S01]  /*1a130*/  SHF.R.S32.HI R21, RZ, 0x1f, R0 ;  /* 0x0000001fff157819 */ /* 0x008fe20000011400 */
[----:B------:R-:W-:Y:S06]  /*1a140*/  @!P3 BRA `(.L_x_764) ;  /* 0x000000000004b947 */ /* 0x000fec0003800000 */
[----:B------:R-:W-:Y:S01]  /*1a150*/  BPT.TRAP 0x1 ;  /* 0x000000040000795c */ /* 0x000fe20000300000 */
.L_x_764:
[----:B------:R-:W-:Y:S01]  /*1a160*/  IMAD R6, R25, 0x8, R22 ;  /* 0x0000000819067824 */ /* 0x000fe200078e0216 */
[----:B------:R-:W-:Y:S01]  /*1a170*/  SHF.L.U32 R3, R28, 0x1f, RZ ;  /* 0x0000001f1c037819 */ /* 0x000fe200000006ff */
[----:B------:R-:W-:Y:S03]  /*1a180*/  BSSY B1, `(.L_x_765) ;  /* 0x0000003000017945 */ /* 0x000fe60003800000 */
[----:B------:R-:W0:Y:S02]  /*1a190*/  SYNCS.PHASECHK.TRANS64.TRYWAIT P0, [R6+URZ+0x28840], R3 ;  /* 0x02884003060075a7 */ /* 0x000e24000800017f */
[----:B0-----:R-:W-:Y:S05]  /*1a1a0*/  @!P0 BRA `(.L_x_766) ;  /* 0x0000005c009c8947 */ /* 0x001fea0003800000 */
.L_x_964:
[----:B------:R-:W-:Y:S05]  /*1a1b0*/  BSYNC B1 ;  /* 0x0000000000017941 */ /* 0x000fea0003800000 */
.L_x_765:
[----:B------:R-:W-:Y:S01]  /*1a1c0*/  SHF.R.S32.HI R20, RZ, 0x1f, R4 ;  /* 0x0000001fff147819 */ /* 0x000fe20000011404 */
[----:B------:R-:W-:Y:S01]  /*1a1d0*/  ULDC.64 UR4, c[0x0][0x300] ;  /* 0x0000c00000047ab9 */ /* 0x000fe20000000a00 */
[----:B------:R-:W-:Y:S01]  /*1a1e0*/  ULDC.64 UR6, c[0x0][0x2e8] ;  /* 0x0000ba0000067ab9 */ /* 0x000fe20000000a00 */
[----:B0-----:R-:W-:Y:S01]  /*1a1f0*/  IMAD.WIDE.U32 R2, R4, UR4, RZ ;  /* 0x0000000404027c25 */ /* 0x001fe2000f8e00ff */
[C---:B------:R-:W-:Y:S02]  /*1a200*/  LOP3.LUT P4, RZ, R32.reuse, 0x2, RZ, 0xc0, !PT ;  /* 0x0000000220ff7812 */ /* 0x040fe4000788c0ff */
[----:B------:R-:W-:Y:S01]  /*1a210*/  LOP3.LUT P3, RZ, R32, 0x1, RZ, 0xc0, !PT ;  /* 0x0000000120ff7812 */ /* 0x000fe2000786c0ff */
[----:B------:R-:W-:Y:S02]  /*1a220*/  IMAD R5, R20, UR4, RZ ;  /* 0x0000000414057c24 */ /* 0x000fe4000f8e02ff */
[----:B------:R-:W-:Y:S02]  /*1a230*/  IMAD R8, R25, 0x4000, R35 ;  /* 0x0000400019087824 */ /* 0x000fe400078e0223 */
        /* <DEDUP_REMOVED lines=15> */
[----:B------:R-:W-:Y:S01]  /*1a330*/  SHF.L.U32 R5, R31, 0x1, RZ ;  /* 0x000000011f057819 */ /* 0x000fe200000006ff */
[----:B------:R-:W-:Y:S02]  /*1a340*/  IMAD R8, R8, 0x2, R22 ;  /* 0x0000000208087824 */ /* 0x000fe400078e0216 */
[----:B------:R-:W1:Y:S01]  /*1a350*/  SHFL.IDX PT, R3, R9, RZ, 0x181f ;  /* 0x00181fff09037589 */ /* 0x000e6200000e0000 */
[----:B0-----:R-:W-:-:S05]  /*1a360*/  IADD3 R2, P0, R2, R5, RZ ;  /* 0x0000000502027210 */ /* 0x001fca0007f1e0ff */
[----:B-1----:R-:W-:-:S05]  /*1a370*/  IMAD.X R3, RZ, RZ, R3, P0 ;  /* 0x000000ffff037224 */ /* 0x002fca00000e0603 */
[----:B------:R-:W-:Y:S01]  /*1a380*/  @!PT LDS RZ, [RZ] ;  /* 0x00000000fffff984 */ /* 0x000fe20000000800 */
        /* <DEDUP_REMOVED lines=40> */
.L_x_982:
[----:B-1----:R-:W-:-:S04]  /*1a610*/  IADD3 R2, P0, R2, R5, RZ ;  /* 0x0000000502027210 */ /* 0x002fc80007f1e0ff */
[----:B------:R-:W-:Y:S02]  /*1a620*/  IADD3.X R3, RZ, R9, RZ, P0, !PT ;  /* 0x00000009ff037210 */ /* 0x000fe400007fe4ff */
[----:B------:R-:W-:-:S03]  /*1a630*/  PLOP3.LUT P0, PT, PT, PT, PT, 0x80, 0x0 ;  /* 0x000000000000781c */ /* 0x000fc60003f0f070 */
[----:B------:R-:W-:Y:S01]  /*1a640*/  @!PT LDS RZ, [RZ] ;  /* 0x00000000fffff984 */ /* 0x000fe20000000800 */
[----:B------:R-:W-:Y:S01]  /*1a650*/  @!PT LDS RZ, [RZ] ;  /* 0x00000000fffff984 */ /* 0x000fe20000000800 */
[----:B------:R-:W-:Y:S01]  /*1a660*/  @!PT LDS RZ, [RZ] ;  /* 0x00000000fffff984 */ /* 0x000fe20000000800 */
[----:B------:R1:W-:Y:S04]  /*1a670*/  LDGSTS.E.BYPASS.LTC128B.128 [R8+0x1bc00], desc[UR42][R2.64], !P4 ;  /* 0x1bc0000002087fae */ /* 0x0003e8000e101d6a */
[----:B------:R1:W-:Y:S01]  /*1a680*/  LDGSTS.E.BYPASS.LTC128B.128 [R8+0x1fc00], desc[UR42][R2.64+0x80], !P3 ;  /* 0x1fc0008002087fae */ /* 0x0003e2000d901d6a */
[----:B------:R-:W-:-:S05]  /*1a690*/  NOP ;  /* 0x0000000000007918 */ /* 0x000fca0000000000 */
.L_x_768:
[----:B------:R-:W-:Y:S02]  /*1a6a0*/  PLOP3.LUT P3, PT, P3, P0, PT, 0xa2, 0x0 ;  /* 0x000000000000781c */ /* 0x000fe40001f61472 */
[----:B------:R-:W-:-:S08]  /*1a6b0*/  @P0 R2UR P3, UR4, R6 ;  /* 0x00000000060402ca */ /* 0x000fd00000060000 */
[----:B------:R-:W-:-:S05]  /*1a6c0*/  @P0 PLOP3.LUT P0, PT, P3, PT, PT, 0x80, 0x0 ;  /* 0x000000000000081c */ /* 0x000fca0001f0f070 */
[----:B------:R-:W-:Y:S01]  /*1a6d0*/  @!P3 SYNCS.ARRIVE.TRANS64.RED.A0T1 RZ, [UR4+0x28830], RZ ;  /* 0x028830ffffffb9a7 */ /* 0x000fe20008200404 */
[----:B------:R-:W-:Y:S07]  /*1a6e0*/  @!P3 ARRIVES.LDGSTSBAR.64.TRANSCNT [UR4+0x28830] ;  /* 0x02883000ff00b9b0 */ /* 0x000fee0008000a84 */
[----:B------:R-:W-:Y:S05]  /*1a6f0*/  @P0 BRA.U.ANY `(.L_x_768) ;  /* 0xfffffffd00e80947 */ /* 0x000fea000393ffff */
[----:B------:R-:W-:Y:S01]  /*1a700*/  NOP ;  /* 0x0000000000007918 */ /* 0x000fe20000000000 */
[----:B-1----:R-:W-:-:S05]  /*1a710*/  IMAD.U32 R2, RZ, RZ, UR38 ;  /* 0x00000026ff027e24 */ /* 0x002fca000f8e00ff */
[----:B------:R-:W-:-:S13]  /*1a720*/  ISETP.NE.AND P4, PT, R2, 0x3, PT ;  /* 0x000000030200780c */ /* 0x000fda0003f85270 */
[----:B------:R-:W-:Y:S05]  /*1a730*/  @!P4 BRA `(.L_x_769) ;  /* 0x000000000004c947 */ /* 0x000fea0003800000 */
[----:B------:R-:W-:Y:S01]  /*1a740*/  BPT.TRAP 0x1 ;  /* 0x000000040000795c */ /* 0x000fe20000300000 */
.L_x_769:
[----:B------:R1:W-:Y:S01]  /*1a750*/  SYNCS.ARRIVE.TRANS64.A1T0 RZ, [R6+URZ+0x28830], RZ ;  /* 0x028830ff06ff79a7 */ /* 0x0003e2000810003f */
[----:B------:R-:W-:Y:S05]  /*1a760*/  @!P4 BRA `(.L_x_770) ;  /* 0x000000000004c947 */ /* 0x000fea0003800000 */
[----:B------:R-:W-:Y:S01]  /*1a770*/  BPT.TRAP 0x1 ;  /* 0x000000040000795c */ /* 0x000fe20000300000 */
.L_x_770:
[----:B------:R-:W-:Y:S01]  /*1a780*/  SHF.L.U32 R3, R17, 0x1f, RZ ;  /* 0x0000001f11037819 */ /* 0x000fe200000006ff */
[----:B-1----:R-:W-:Y:S01]  /*1a790*/  IMAD R6, R10, 0x8, R22 ;  /* 0x000000080a067824 */ /* 0x002fe200078e0216 */
[----:B------:R-:W-:Y:S03]  /*1a7a0*/  BSSY B1, `(.L_x_771) ;  /* 0x0000003000017945 */ /* 0x000fe60003800000 */
[----:B------:R-:W1:Y:S02]  /*1a7b0*/  SYNCS.PHASECHK.TRANS64.TRYWAIT P0, [R6+URZ+0x28860], R3 ;  /* 0x02886003060075a7 */ /* 0x000e64000800017f */
[----:B-1----:R-:W-:Y:S05]  /*1a7c0*/  @!P0 BRA `(.L_x_772) ;  /* 0x0000006000748947 */ /* 0x002fea0003800000 */
.L_x_983:
[----:B------:R-:W-:Y:S05]  /*1a7d0*/  BSYNC B1 ;  /* 0x0000000000017941 */ /* 0x000fea0003800000 */
.L_x_771:
[----:B------:R-:W3:Y:S01]  /*1a7e0*/  S2R R2, SR_TID.X ;  /* 0x0000000000027919 */ /* 0x000ee20000002100 */
[----:B------:R-:W-:Y:S01]  /*1a7f0*/  UMOV UR4, 0xffffffff ;  /* 0xffffffff00047882 */ /* 0x000fe20000000000 */
[----:B------:R-:W-:Y:S01]  /*1a800*/  IMAD R8, R33, -0x80, R36 ;  /* 0xffffff8021087824 */ /* 0x000fe200078e0224 */
[----:B0-----:R-:W-:Y:S02]  /*1a810*/  LEA R7, R10, R35, 0xe ;  /* 0x000000230a077211 */ /* 0x001fe400078e70ff */
[----:B---3--:R-:W-:-:S04]  /*1a820*/  LOP3.LUT R2, R2, 0x7f, RZ, 0xc0, !PT ;  /* 0x0000007f02027812 */ /* 0x008fc800078ec0ff */
[----:B------:R-:W-:-:S05]  /*1a830*/  SHF.R.U32.HI R2, RZ, 0x3, R2 ;  /* 0x00000003ff027819 */ /* 0x000fca0000011602 */
[----:B------:R-:W-:Y:S01]  /*1a840*/  IMAD.IADD R8, R8, 0x1, -R2 ;  /* 0x0000000108087824 */ /* 0x000fe200078e0a02 */
[----:B------:R-:W-:Y:S06]  /*1a850*/  BRA.DIV UR4, `(.L_x_773) ;  /* 0x0000006204647947 */ /* 0x000fec000b800000 */
[----:B------:R-:W0:Y:S01]  /*1a860*/  SHFL.IDX PT, R2, R23, RZ, 0x181f ;  /* 0x00181fff17027589 */ /* 0x000e2200000e0000 */
[----:B------:R-:W-:-:S03]  /*1a870*/  LEA R7, R7, R22, 0x1 ;  /* 0x0000001607077211 */ /* 0x000fc600078e08ff */
[----:B-1----:R-:W1:Y:S04]  /*1a880*/  SHFL.IDX PT, R3, R24, RZ, 0x181f ;  /* 0x00181fff18037589 */ /* 0x002e6800000e0000 */
[----:B--2---:R-:W-:Y:S01]  /*1a890*/  SHFL.IDX PT, R14, R23, 0x7, 0x181f ;  /* 0x00f81f00170e7f89 */ /* 0x004fe200000e0000 */
        /* <DEDUP_REMOVED lines=55> */
.L_x_1001:
        /* <DEDUP_REMOVED lines=12> */
[----:B------:R0:W-:Y:S01]  /*1acd0*/  LDGSTS.E.BYPASS.LTC128B.128 [R7+0x7c00], desc[UR42][R2.64+0x80], !P0 ;  /* 0x07c0008002077fae */ /* 0x0001e2000c101d6a */
[----:B------:R-:W-:Y:S01]  /*1ace0*/  NOP ;  /* 0x0000000000007918 */ /* 0x000fe20000000000 */
[----:B0-----:R-:W-:Y:S01]  /*1acf0*/  IMAD.WIDE.U32 R2, R4, UR4, RZ ;  /* 0x0000000404027c25 */ /* 0x001fe2000f8e00ff */
[----:B------:R-:W-:-:S03]  /*1ad00*/  ULDC.64 UR4, c[0x0][0x338] ;  /* 0x0000ce0000047ab9 */ /* 0x000fc60000000a00 */
[----:B------:R-:W-:Y:S02]  /*1ad10*/  IMAD.IADD R3, R3, 0x1, R5 ;  /* 0x0000000103037824 */ /* 0x000fe400078e0205 */
[----:B------:R-:W-:Y:S02]  /*1ad20*/  IMAD R21, R21, UR4, RZ ;  /* 0x0000000415157c24 */ /* 0x000fe4000f8e02ff */
[----:B------:R-:W-:-:S04]  /*1ad30*/  IMAD.WIDE.U32 R2, R0, UR4, R2 ;  /* 0x0000000400027c25 */ /* 0x000fc8000f8e0002 */
[----:B------:R-:W-:Y:S01]  /*1ad40*/  IMAD R21, R0, UR5, R21 ;  /* 0x0000000500157c24 */ /* 0x000fe2000f8e0215 */
[----:B------:R-:W-:-:S04]  /*1ad50*/  ULDC.64 UR4, c[0x0][0x330] ;  /* 0x0000cc0000047ab9 */ /* 0x000fc80000000a00 */
[----:B------:R-:W-:-:S03]  /*1ad60*/  IADD3 R3, R3, R21, RZ ;  /* 0x0000001503037210 */ /* 0x000fc60007ffe0ff */
[----:B------:R-:W-:-:S04]  /*1ad70*/  IMAD.WIDE.U32 R2, R18, UR4, R2 ;  /* 0x0000000412027c25 */ /* 0x000fc8000f8e0002 */
[----:B------:R-:W-:Y:S01]  /*1ad80*/  IMAD R3, R18, UR5, R3 ;  /* 0x0000000512037c24 */ /* 0x000fe2000f8e0203 */
[----:B------:R-:W-:-:S04]  /*1ad90*/  LEA R23, P0, R2, UR6, 0x1 ;  /* 0x0000000602177c11 */ /* 0x000fc8000f8008ff */
[----:B------:R-:W-:Y:S02]  /*1ada0*/  LEA.HI.X R24, R2, UR7, R3, 0x1, P0 ;  /* 0x0000000702187c11 */ /* 0x000fe400080f0c03 */
[----:B------:R-:W-:-:S13]  /*1adb0*/  PLOP3.LUT P0, PT, PT, PT, PT, 0x80, 0x0 ;  /* 0x000000000000781c */ /* 0x000fda0003f0f070 */
.L_x_774:
        /* <DEDUP_REMOVED lines=11> */
.L_x_775:
[C---:B------:R-:W-:Y:S01]  /*1ae70*/  ISETP.GT.AND P0, PT, R26.reuse, R37, PT ;  /* 0x000000251a00720c */ /* 0x040fe20003f04270 */
[----:B------:R0:W-:Y:S01]  /*1ae80*/  SYNCS.ARRIVE.TRANS64.A1T0 RZ, [R6+URZ+0x28850], RZ ;  /* 0x028850ff06ff79a7 */ /* 0x0001e2000810003f */
[----:B------:R-:W-:Y:S01]  /*1ae90*/  MOV R10, R25 ;  /* 0x00000019000a7202 */ /* 0x000fe20000000f00 */
[----:B------:R-:W-:Y:S02]  /*1aea0*/  IMAD.MOV.U32 R17, RZ, RZ, R28 ;  /* 0x000000ffff117224 */ /* 0x000fe400078e001c */
[----:B------:R-:W-:Y:S02]  /*1aeb0*/  IMAD.MOV.U32 R33, RZ, RZ, R26 ;  /* 0x000000ffff217224 */ /* 0x000fe400078e001a */
[----:B0-----:R-:W-:-:S06]  /*1aec0*/  VIADD R6, R26, 0xffffffff ;  /* 0xffffffff1a067836 */ /* 0x001fcc0000000000 */
[----:B------:R-:W-:Y:S05]  /*1aed0*/  @P0 BRA `(.L_x_776) ;  /* 0xffffffec00f80947 */ /* 0x000fea000383ffff */
.L_x_763:
[----:B------:R-:W-:Y:S05]  /*1aee0*/  BSYNC B0 ;  /* 0x0000000000007941 */ /* 0x000fea0003800000 */
.L_x_762:
        /* <DEDUP_REMOVED lines=17> */
.L_x_778:
[----:B------:R-:W-:Y:S05]  /*1b000*/  BSYNC B0 ;  /* 0x0000000000007941 */ /* 0x000fea0003800000 */
.L_x_777:
[----:B------:R-:W-:-:S04]  /*1b010*/  MOV R0, UR38 ;  /* 0x0000002600007c02 */ /* 0x000fc80008000f00 */
[----:B------:R-:W-:-:S13]  /*1b020*/  ISETP.NE.AND P0, PT, R0, 0x3, PT ;  /* 0x000000030000780c */ /* 0x000fda0003f05270 */
[----:B------:R-:W-:Y:S05]  /*1b030*/  @!P0 BRA `(.L_x_779) ;  /* 0x0000000000048947 */ /* 0x000fea0003800000 */
[----:B------:R-:W-:Y:S01]  /*1b040*/  BPT.TRAP 0x1 ;  /* 0x000000040000795c */ /* 0x000fe20000300000 */
.L_x_779:
[----:B------:R-:W-:Y:S01]  /*1b050*/  IMAD R0, R25, 0x8, R22 ;  /* 0x0000000819007824 */ /* 0x000fe200078e0216 */
[----:B0-----:R-:W-:Y:S01]  /*1b060*/  SHF.L.U32 R3, R28, 0x1f, RZ ;  /* 0x0000001f1c037819 */ /* 0x001fe200000006ff */
[----:B------:R-:W-:Y:S01]  /*1b070*/  BSSY B0, `(.L_x_780) ;  /* 0x0000004000007945 */ /* 0x000fe20003800000 */
[----:B------:R-:W-:Y:S02]  /*1b080*/  IMAD R6, R26, -0x80, R36 ;  /* 0xffffff801a067824 */ /* 0x000fe400078e0224 */
[----:B------:R-:W0:Y:S02]  /*1b090*/  SYNCS.PHASECHK.TRANS64.TRYWAIT P0, [R0+URZ+0x28860], R3 ;  /* 0x02886003000075a7 */ /* 0x000e24000800017f */
[----:B0-----:R-:W-:Y:S05]  /*1b0a0*/  @!P0 BRA `(.L_x_781) ;  /* 0x0000006000d88947 */ /* 0x001fea0003800000 */
.L_x_1002:
[----:B------:R-:W-:Y:S05]  /*1b0b0*/  BSYNC B0 ;  /* 0x0000000000007941 */ /* 0x000fea0003800000 */
.L_x_780:
[----:B------:R-:W1:Y:S01]  /*1b0c0*/  S2R R2, SR_TID.X ;  /* 0x0000000000027919 */ /* 0x000e620000002100 */
[----:B------:R-:W-:Y:S01]  /*1b0d0*/  UMOV UR4, 0xffffffff ;  /* 0xffffffff00047882 */ /* 0x000fe20000000000 */
[----:B------:R-:W-:Y:S02]  /*1b0e0*/  LEA R9, R25, R35, 0xe ;  /* 0x0000002319097211 */ /* 0x000fe400078e70ff */
        /* <DEDUP_REMOVED lines=17> */
[----:B------:R-:W1:Y:S01]  /*1b200*/  SHFL.IDX PT, R14, R23, 0x2, 0x181f ;  /* 0x00581f00170e7f89 */ /* 0x000e6200000e0000 */
[----:B0-----:R-:W-:-:S05]  /*1b210*/  IADD3.X R3, RZ, R3, RZ, P4, !PT ;  /* 0x00000003ff037210 */ /* 0x001fca00027fe4ff */
[----:B------:R-:W-:Y:S01]  /*1b220*/  LDGSTS.E.BYPASS.LTC128B.128 [R4+0x400], desc[UR42][R2.64], !P2 ;  /* 0x0040000002047fae */ /* 0x000fe2000d101d6a */
[----:B------:R-:W-:-:S03]  /*1b230*/  ISETP.LT.OR P2, PT, R6, 0x11, P1 ;  /* 0x000000110600780c */ /* 0x000fc60000f41670 */
[----:B------:R2:W-:Y:S01]  /*1b240*/  LDGSTS.E.BYPASS.LTC128B.128 [R4+0x4400], desc[UR42][R2.64+0x80], !P3 ;  /* 0x0440008002047fae */ /* 0x0005e2000d901d6a */
[----:B------:R-:W-:Y:S02]  /*1b250*/  ISETP.LT.OR P3, PT, R6, 0x11, P0 ;  /* 0x000000110600780c */ /* 0x000fe40000761670 */
[----:B--2---:R-:W-:Y:S02]  /*1b260*/  IADD3 R2, P4, R10, R5, RZ ;  /* 0x000000050a027210 */ /* 0x004fe40007f9e0ff */
[----:B------:R-:W-:Y:S03]  /*1b270*/  SHFL.IDX PT, R10, R23, 0x4, 0x181f ;  /* 0x00981f00170a7f89 */ /* 0x000fe600000e0000 */
[----:B---3--:R-:W-:Y:S02]  /*1b280*/  IMAD.X R3, RZ, RZ, R7, P4 ;  /* 0x000000ffff037224 */ /* 0x008fe400020e0607 */
        /* <DEDUP_REMOVED lines=14> */
[----:B------:R-:W0:Y:S02]  /*1b370*/  SHFL.IDX PT, R14, R23, 0x5, 0x181f ;  /* 0x00b81f00170e7f89 */ /* 0x000e2400000e0000 */
[----:B------:R-:W-:Y:S02]  /*1b380*/  IADD3.X R3, RZ, R7, RZ, P4, !PT ;  /* 0x00000007ff037210 */ /* 0x000fe400027fe4ff */
        /* <DEDUP_REMOVED lines=21> */
[----:B---3--:R-:W-:-:S04]  /*1b4e0*/  IADD3 R2, P4, R10, R5, RZ ;  /* 0x000000050a027210 */ /* 0x008fc80007f9e0ff */
[----:B-1----:R-:W-:-:S05]  /*1b4f0*/  IADD3.X R3, RZ, R8, RZ, P4, !PT ;  /* 0x00000008ff037210 */ /* 0x002fca00027fe4ff */
[----:B------:R1:W-:Y:S04]  /*1b500*/  LDGSTS.E.BYPASS.LTC128B.128 [R4+0x3400], desc[UR42][R2.64], !P2 ;  /* 0x0340000002047fae */ /* 0x0003e8000d101d6a */
[----:B0---4-:R1:W-:Y:S02]  /*1b510*/  LDGSTS.E.BYPASS.LTC128B.128 [R4+0x7400], desc[UR42][R2.64+0x80], !P3 ;  /* 0x0740008002047fae */ /* 0x0113e4000d901d6a */
.L_x_1020:
        /* <DEDUP_REMOVED lines=11> */
.L_x_783:
[----:B------:R-:W-:Y:S02]  /*1b5d0*/  PLOP3.LUT P1, PT, P1, P0, PT, 0xa2, 0x0 ;  /* 0x000000000000781c */ /* 0x000fe40000f21472 */
[----:B------:R-:W-:-:S08]  /*1b5e0*/  @P0 R2UR P1, UR4, R0 ;  /* 0x00000000000402ca */ /* 0x000fd00000020000 */
[----:B------:R-:W-:-:S05]  /*1b5f0*/  @P0 PLOP3.LUT P0, PT, P1, PT, PT, 0x80, 0x0 ;  /* 0x000000000000081c */ /* 0x000fca0000f0f070 */
[----:B------:R-:W-:Y:S01]  /*1b600*/  @!P1 SYNCS.ARRIVE.TRANS64.RED.A0T1 RZ, [UR4+0x28850], RZ ;  /* 0x028850ffffff99a7 */ /* 0x000fe20008200404 */
[----:B------:R-:W-:Y:S07]  /*1b610*/  @!P1 ARRIVES.LDGSTSBAR.64.TRANSCNT [UR4+0x28850] ;  /* 0x02885000ff0099b0 */ /* 0x000fee0008000a84 */
[----:B------:R-:W-:Y:S05]  /*1b620*/  @P0 BRA.U.ANY `(.L_x_783) ;  /* 0xfffffffd00e80947 */ /* 0x000fea000393ffff */
[----:B------:R-:W-:Y:S01]  /*1b630*/  NOP ;  /* 0x0000000000007918 */ /* 0x000fe20000000000 */
[----:B0-----:R-:W-:-:S05]  /*1b640*/  IMAD.U32 R2, RZ, RZ, UR38 ;  /* 0x00000026ff027e24 */ /* 0x001fca000f8e00ff */
[----:B------:R-:W-:-:S13]  /*1b650*/  ISETP.NE.AND P2, PT, R2, 0x3, PT ;  /* 0x000000030200780c */ /* 0x000fda0003f45270 */
[----:B------:R-:W-:Y:S05]  /*1b660*/  @!P2 BRA `(.L_x_784) ;  /* 0x000000000004a947 */ /* 0x000fea0003800000 */
[----:B------:R-:W-:Y:S01]  /*1b670*/  BPT.TRAP 0x1 ;  /* 0x000000040000795c */ /* 0x000fe20000300000 */
.L_x_784:
[----:B------:R0:W-:Y:S01]  /*1b680*/  SYNCS.ARRIVE.TRANS64.A1T0 RZ, [R0+URZ+0x28850], RZ ;  /* 0x028850ff00ff79a7 */ /* 0x0001e2000810003f */
[----:B------:R-:W-:-:S04]  /*1b690*/  IADD3 R25, R25, 0x1, RZ ;  /* 0x0000000119197810 */ /* 0x000fc80007ffe0ff */
[----:B------:R-:W-:-:S04]  /*1b6a0*/  ISETP.NE.AND P0, PT, R25, 0x2, PT ;  /* 0x000000021900780c */ /* 0x000fc80003f05270 */
[----:B------:R-:W-:Y:S02]  /*1b6b0*/  SEL R3, RZ, 0x1, P0 ;  /* 0x00000001ff037807 */ /* 0x000fe40000000000 */
[----:B------:R-:W-:Y:S02]  /*1b6c0*/  SEL R25, R25, RZ, P0 ;  /* 0x000000ff19197207 */ /* 0x000fe40000000000 */
[----:B0-----:R-:W-:-:S07]  /*1b6d0*/  LOP3.LUT R28, R28, R3, RZ, 0x3c, !PT ;  /* 0x000000031c1c7212 */ /* 0x001fce00078e3cff */
.L_x_741:
[----:B------:R-:W-:Y:S05]  /*1b6e0*/  BSYNC B7 ;  /* 0x0000000000077941 */ /* 0x000fea0003800000 */
.L_x_739:
[----:B------:R-:W-:-:S13]  /*1b6f0*/  LOP3.LUT P0, RZ, R32, 0x8, RZ, 0xc0, !PT ;  /* 0x0000000820ff7812 */ /* 0x000fda000780c0ff */
[----:B------:R-:W-:Y:S05]  /*1b700*/  @!P0 BRA `(.L_x_785) ;  /* 0x0000000000248947 */ /* 0x000fea0003800000 */
[----:B------:R-:W-:Y:S05]  /*1b710*/  WARPSYNC.ALL ;  /* 0x0000000000007948 */ /* 0x000fea0003800000 */
[----:B------:R-:W1:Y:S08]  /*1b720*/  S2UR UR5, SR_CgaCtaId ;  /* 0x00000000000579c3 */ /* 0x000e700000008800 */
[----:B------:R-:W-:Y:S06]  /*1b730*/  BAR.SYNC.DEFER_BLOCKING 0x5, 0x180 ;  /* 0x0146000000007b1d */ /* 0x000fec0000010000 */
[----:B------:R-:W-:-:S02]  /*1b740*/  UMOV UR4, 0x400 ;  /* 0x0000040000047882 */ /* 0x000fc40000000000 */
[----:B-1----:R-:W-:-:S06]  /*1b750*/  ULEA UR4, UR5, UR4, 0x18 ;  /* 0x0000000405047291 */ /* 0x002fcc000f8ec03f */
[----:B0-----:R-:W-:-:S05]  /*1b760*/  IMAD.U32 R22, RZ, RZ, UR4 ;  /* 0x00000004ff167e24 */ /* 0x001fca000f8e00ff */
[----:B------:R0:W1:Y:S01]  /*1b770*/  LDS.128 R16, [R22+0x288d0] ;  /* 0x0288d00016107984 */ /* 0x0000620000000c00 */
[----:B------:R-:W-:Y:S06]  /*1b780*/  BAR.ARV 0x4, 0x180 ;  /* 0x0106000000007b1d */ /* 0x000fec0000002000 */
[----:B------:R-:W-:Y:S05]  /*1b790*/  BRA `(.L_x_786) ;  /* 0x0000000800d07947 */ /* 0x000fea0003800000 */
.L_x_785:
[----:B------:R-:W1:Y:S01]  /*1b7a0*/  S2R R9, SR_TID.X ;  /* 0x0000000000097919 */ /* 0x000e620000002100 */
[----:B------:R-:W-:Y:S01]  /*1b7b0*/  UMOV UR4, 0xffffffff ;  /* 0xffffffff00047882 */ /* 0x000fe20000000000 */
[----:B-1----:R-:W-:-:S04]  /*1b7c0*/  LOP3.LUT R9, R9, 0x1f, RZ, 0xc0, !PT ;  /* 0x0000001f09097812 */ /* 0x002fc800078ec0ff */
[----:B------:R-:W-:Y:S01]  /*1b7d0*/  ISETP.NE.AND P0, PT, R9, 0x1f, PT ;  /* 0x0000001f0900780c */ /* 0x000fe20003f05270 */
[----:B------:R-:W-:-:S12]  /*1b7e0*/  BRA.DIV UR4, `(.L_x_787) ;  /* 0x0000006604987947 */ /* 0x000fd8000b800000 */
[----:B0-----:R-:W-:Y:S01]  /*1b7f0*/  IMAD.IADD R7, R19, 0x1, R9 ;  /* 0x0000000113077824 */ /* 0x001fe200078e0209 */
        /* <DEDUP_REMOVED lines=9> */
[----:B------:R-:W-:Y:S02]  /*1b890*/  MOV R7, RZ ;  /* 0x000000ff00077202 */ /* 0x000fe40000000f00 */
[C---:B------:R-:W-:Y:S01]  /*1b8a0*/  ISETP.GE.U32.AND P2, PT, R9.reuse, 0x2, PT ;  /* 0x000000020900780c */ /* 0x040fe20003f46070 */
[----:B------:R-:W-:Y:S01]  /*1b8b0*/  SHFL.IDX PT, R0, R16, RZ, 0x1f ;  /* 0x00001fff10007589 */ /* 0x000fe200000e0000 */
[C---:B------:R-:W-:Y:S02]  /*1b8c0*/  ISETP.GE.U32.AND P3, PT, R9.reuse, 0x4, PT ;  /* 0x000000040900780c */ /* 0x040fe40003f66070 */
[C---:B------:R-:W-:Y:S01]  /*1b8d0*/  ISETP.GE.U32.AND P4, PT, R9.reuse, 0x8, PT ;  /* 0x000000080900780c */ /* 0x040fe20003f86070 */
[----:B------:R-:W-:Y:S01]  /*1b8e0*/  SHFL.IDX PT, R8, R16, 0x1, 0x1f ;  /* 0x00201f0010087f89 */ /* 0x000fe200000e0000 */
[----:B------:R-:W-:Y:S01]  /*1b8f0*/  ISETP.GE.U32.AND P5, PT, R9, 0x10, PT ;  /* 0x000000100900780c */ /* 0x000fe20003fa6070 */
[----:B--2---:R-:W-:Y:S01]  /*1b900*/  @!P1 IMAD.MOV.U32 R7, RZ, RZ, R6 ;  /* 0x000000ffff079224 */ /* 0x004fe200078e0006 */
[----:B------:R-:W-:-:S02]  /*1b910*/  MOV R6, RZ ;  /* 0x000000ff00067202 */ /* 0x000fc40000000f00 */
[----:B---3--:R-:W-:Y:S02]  /*1b920*/  @!P1 MOV R4, R5 ;  /* 0x0000000500049202 */ /* 0x008fe40000000f00 */
[----:B------:R-:W-:-:S03]  /*1b930*/  ISETP.NE.AND P1, PT, R9, RZ, PT ;  /* 0x000000ff0900720c */ /* 0x000fc60003f25270 */
[----:B------:R-:W-:-:S05]  /*1b940*/  IMAD R13, R4, R7, RZ ;  /* 0x00000007040d7224 */ /* 0x000fca00078e02ff */
        /* <DEDUP_REMOVED lines=16> */
.L_x_1030:
[----:B------:R-:W-:Y:S02]  /*1ba50*/  ULDC UR4, c[0x0][0xc38] ;  /* 0x00030e0000047ab9 */ /* 0x000fe40000000800 */
[----:B------:R-:W-:-:S04]  /*1ba60*/  IMAD.U32 R5, RZ, RZ, UR4 ;  /* 0x00000004ff057e24 */ /* 0x000fc8000f8e00ff */
[----:B-1----:R-:W-:-:S04]  /*1ba70*/  IMAD R14, R14, R5, RZ ;  /* 0x000000050e0e7224 */ /* 0x002fc800078e02ff */
[----:B------:R-:W-:-:S05]  /*1ba80*/  IMAD.IADD R9, R8, 0x1, R14 ;  /* 0x0000000108097824 */ /* 0x000fca00078e020e */
[----:B------:R-:W-:-:S13]  /*1ba90*/  ISETP.GT.AND P6, PT, R9, R0, PT ;  /* 0x000000000900720c */ /* 0x000fda0003fc4270 */
[----:B------:R-:W-:Y:S05]  /*1baa0*/  @P6 BRA `(.L_x_788) ;  /* 0x0000000000a46947 */ /* 0x000fea0003800000 */
.L_x_791:
[----:B0-----:R-:W0:Y:S01]  /*1bab0*/  LDC R2, c[0x0][0xc3c] ;  /* 0x00030f00ff027b82 */ /* 0x001e220000000800 */
[----:B------:R-:W-:-:S04]  /*1bac0*/  IADD3 R19, R19, 0x1f, RZ ;  /* 0x0000001f13137810 */ /* 0x000fc80007ffe0ff */
        /* <DEDUP_REMOVED lines=11> */
[----:B-1----:R-:W-:Y:S01]  /*1bb80*/  @!P6 IMAD.WIDE R2, R11, 0x4, R4 ;  /* 0x000000040b02e825 */ /* 0x002fe200078e0204 */
[----:B------:R-:W-:-:S06]  /*1bb90*/  MOV R4, RZ ;  /* 0x000000ff00047202 */ /* 0x000fcc0000000f00 */
        /* <DEDUP_REMOVED lines=20> */
.L_x_1038:
[----:B------:R-:W-:Y:S02]  /*1bce0*/  ULDC UR4, c[0x0][0xc38] ;  /* 0x00030e0000047ab9 */ /* 0x000fe40000000800 */
[----:B------:R-:W-:-:S05]  /*1bcf0*/  MOV R5, UR4 ;  /* 0x0000000400057c02 */ /* 0x000fca0008000f00 */
[----:B-1----:R-:W-:-:S04]  /*1bd00*/  IMAD R14, R14, R5, RZ ;  /* 0x000000050e0e7224 */ /* 0x002fc800078e02ff */
[----:B------:R-:W-:-:S05]  /*1bd10*/  IMAD.IADD R9, R14, 0x1, R9 ;  /* 0x000000010e097824 */ /* 0x000fca00078e0209 */
[----:B------:R-:W-:-:S13]  /*1bd20*/  ISETP.GT.AND P6, PT, R9, R0, PT ;  /* 0x000000000900720c */ /* 0x000fda0003fc4270 */
[----:B------:R-:W-:Y:S05]  /*1bd30*/  @!P6 BRA `(.L_x_791) ;  /* 0xfffffffc005ce947 */ /* 0x000fea000383ffff */
.L_x_788:
        /* <DEDUP_REMOVED lines=9> */
.L_x_1043:
[----:B------:R-:W-:-:S13]  /*1bdd0*/  ISETP.NE.AND P0, PT, R3, RZ, PT ;  /* 0x000000ff0300720c */ /* 0x000fda0003f05270 */
[----:B------:R-:W-:Y:S05]  /*1bde0*/  @!P0 BRA `(.L_x_793) ;  /* 0x0000000000108947 */ /* 0x000fea0003800000 */
[----:B------:R-:W-:Y:S01]  /*1bdf0*/  UMOV UR4, 0xffffffff ;  /* 0xffffffff00047882 */ /* 0x000fe20000000000 */
[----:B------:R-:W-:Y:S02]  /*1be00*/  IADD3 R12, R8, -0x1, RZ ;  /* 0xffffffff080c7810 */ /* 0x000fe40007ffe0ff */
[----:B------:R-:W-:Y:S05]  /*1be10*/  BRA.DIV UR4, `(.L_x_794) ;  /* 0x0000006a045c7947 */ /* 0x000fea000b800000 */
[----:B------:R4:W0:Y:S02]  /*1be20*/  SHFL.IDX PT, R6, R2, R12, 0x1f ;  /* 0x00001f0c02067589 */ /* 0x00082400000e0000 */
.L_x_793:
        /* <DEDUP_REMOVED lines=9> */
[----:B0-----:R-:W-:-:S07]  /*1bec0*/  VIADD R2, R11, 0xffffffe ;  /* 0x0ffffffe0b027836 */ /* 0x001fce0000000000 */
[----:B------:R0:W2:Y:S02]  /*1bed0*/  F2I.FTZ.U32.TRUNC.NTZ R3, R2 ;  /* 0x0000000200037305 */ /* 0x0000a4000021f000 */
[----:B0-----:R-:W-:Y:S01]  /*1bee0*/  MOV R2, RZ ;  /* 0x000000ff00027202 */ /* 0x001fe20000000f00 */
[----:B--2---:R-:W-:-:S04]  /*1bef0*/  IMAD.MOV R9, RZ, RZ, -R3 ;  /* 0x000000ffff097224 */ /* 0x004fc800078e0a03 */
[----:B------:R-:W-:-:S04]  /*1bf00*/  IMAD R9, R9, R10, RZ ;  /* 0x0000000a09097224 */ /* 0x000fc800078e02ff */
[----:B------:R-:W-:Y:S01]  /*1bf10*/  IMAD.HI.U32 R3, R3, R9, R2 ;  /* 0x0000000903037227 */ /* 0x000fe200078e0002 */
[----:B------:R-:W-:Y:S02]  /*1bf20*/  IABS R2, R7 ;  /* 0x0000000700027213 */ /* 0x000fe40000000000 */
[----:B------:R-:W-:-:S03]  /*1bf30*/  IABS R9, R0 ;  /* 0x0000000000097213 */ /* 0x000fc60000000000 */
[----:B------:R-:W-:Y:S02]  /*1bf40*/  IMAD.MOV R2, RZ, RZ, -R2 ;  /* 0x000000ffff027224 */ /* 0x000fe400078e0a02 */
[----:B------:R-:W-:Y:S01]  /*1bf50*/  IMAD.HI.U32 R6, R3, R9, RZ ;  /* 0x0000000903067227 */ /* 0x000fe200078e00ff */
[----:B------:R-:W-:-:S03]  /*1bf60*/  IADD3 R3, R12, 0xffffffe, RZ ;  /* 0x0ffffffe0c037810 */ /* 0x000fc60007ffe0ff */
[----:B------:R-:W-:-:S03]  /*1bf70*/  IMAD R9, R6, R2, R9 ;  /* 0x0000000206097224 */ /* 0x000fc600078e0209 */
[----:B------:R-:W0:Y:S02]  /*1bf80*/  F2I.FTZ.U32.TRUNC.NTZ R3, R3 ;  /* 0x0000000300037305 */ /* 0x000e24000021f000 */
[----:B------:R-:W-:-:S13]  /*1bf90*/  ISETP.GT.U32.AND P1, PT, R10, R9, PT ;  /* 0x000000090a00720c */ /* 0x000fda0003f24070 */
[----:B------:R-:W-:Y:S02]  /*1bfa0*/  @!P1 IMAD.IADD R9, R9, 0x1, -R10 ;  /* 0x0000000109099824 */ /* 0x000fe400078e0a0a */
[----:B0-----:R-:W-:Y:S02]  /*1bfb0*/  IMAD.MOV R2, RZ, RZ, -R3 ;  /* 0x000000ffff027224 */ /* 0x001fe400078e0a03 */
[----:B------:R-:W-:Y:S01]  /*1bfc0*/  @!P1 VIADD R6, R6, 0x1 ;  /* 0x0000000106069836 */ /* 0x000fe20000000000 */
[----:B------:R-:W-:Y:S01]  /*1bfd0*/  ISETP.GE.U32.AND P0, PT, R9, R10, PT ;  /* 0x0000000a0900720c */ /* 0x000fe20003f06070 */
[----:B------:R-:W-:Y:S01]  /*1bfe0*/  IMAD R9, R2, R5, RZ ;  /* 0x0000000502097224 */ /* 0x000fe200078e02ff */
[----:B------:R-:W-:Y:S02]  /*1bff0*/  MOV R2, RZ ;  /* 0x000000ff00027202 */ /* 0x000fe40000000f00 */
[----:B------:R-:W-:-:S03]  /*1c000*/  ISETP.NE.AND P1, PT, R7, RZ, PT ;  /* 0x000000ff0700720c */ /* 0x000fc60003f25270 */
[----:B------:R-:W-:Y:S01]  /*1c010*/  IMAD.HI.U32 R9, R3, R9, R2 ;  /* 0x0000000903097227 */ /* 0x000fe200078e0002 */
[----:B------:R-:W-:Y:S02]  /*1c020*/  LOP3.LUT R2, R0, R7, RZ, 0x3c, !PT ;  /* 0x0000000700027212 */ /* 0x000fe400078e3cff */
[----:B------:R-:W-:Y:S02]  /*1c030*/  IABS R3, R4 ;  /* 0x0000000400037213 */ /* 0x000fe40000000000 */
[----:B------:R-:W-:Y:S01]  /*1c040*/  ISETP.GE.AND P2, PT, R2, RZ, PT ;  /* 0x000000ff0200720c */ /* 0x000fe20003f46270 */
[----:B------:R-:W-:Y:S02]  /*1c050*/  @P0 VIADD R6, R6, 0x1 ;  /* 0x0000000106060836 */ /* 0x000fe40000000000 */
[----:B------:R-:W-:-:S10]  /*1c060*/  IMAD.MOV R3, RZ, RZ, -R3 ;  /* 0x000000ffff037224 */ /* 0x000fd400078e0a03 */
[----:B------:R-:W-:Y:S02]  /*1c070*/  @!P2 IADD3 R6, -R6, RZ, RZ ;  /* 0x000000ff0606a210 */ /* 0x000fe40007ffe1ff */
[----:B------:R-:W-:-:S04]  /*1c080*/  @!P1 LOP3.LUT R6, RZ, R7, RZ, 0x33, !PT ;  /* 0x00000007ff069212 */ /* 0x000fc800078e33ff */
[-C--:B------:R-:W-:Y:S01]  /*1c090*/  IABS R2, R6.reuse ;  /* 0x0000000600027213 */ /* 0x080fe20000000000 */
[----:B------:R-:W-:-:S04]  /*1c0a0*/  IMAD R7, R7, R6, RZ ;  /* 0x0000000607077224 */ /* 0x000fc800078e02ff */
[----:B------:R-:W-:Y:S01]  /*1c0b0*/  IMAD.HI.U32 R9, R9, R2, RZ ;  /* 0x0000000209097227 */ /* 0x000fe200078e00ff */
[----:B------:R-:W-:-:S03]  /*1c0c0*/  IADD3 R17, R0, -R7, RZ ;  /* 0x8000000700117210 */ /* 0x000fc60007ffe0ff */
[----:B------:R-:W-:-:S05]  /*1c0d0*/  IMAD R2, R9, R3, R2 ;  /* 0x0000000309027224 */ /* 0x000fca00078e0202 */
        /* <DEDUP_REMOVED lines=9> */
[----:B------:R-:W-:-:S04]  /*1c170*/  @!P1 LOP3.LUT R9, RZ, R4, RZ, 0x33, !PT ;  /* 0x00000004ff099212 */ /* 0x000fc800078e33ff */
[----:B------:R-:W-:Y:S01]  /*1c180*/  IADD3 R3, -R9, RZ, RZ ;  /* 0x000000ff09037210 */ /* 0x000fe20007ffe1ff */
[----:B------:R-:W-:-:S04]  /*1c190*/  IMAD R9, R4, 0x1000000, R9 ;  /* 0x0100000004097824 */ /* 0x000fc800078e0209 */
[----:B------:R-:W-:-:S04]  /*1c1a0*/  IMAD R18, R4, R3, R6 ;  /* 0x0000000304127224 */ /* 0x000fc800078e0206 */
[----:B------:R-:W-:Y:S01]  /*1c1b0*/  IMAD R18, R18, 0x10000, R9 ;  /* 0x0001000012127824 */ /* 0x000fe200078e0209 */
[----:B------:R-:W-:Y:S06]  /*1c1c0*/  BRA `(.L_x_795) ;  /* 0x00000000001c7947 */ /* 0x000fec0003800000 */
.L_x_789:
[----:B------:R-:W-:Y:S01]  /*1c1d0*/  UMOV UR4, URZ ;  /* 0x0000003f00047c82 */ /* 0x000fe20008000000 */
[----:B------:R-:W-:Y:S01]  /*1c1e0*/  UMOV UR5, URZ ;  /* 0x0000003f00057c82 */ /* 0x000fe20008000000 */
[----:B------:R-:W-:Y:S01]  /*1c1f0*/  ULDC UR6, c[0x0][0xc3c] ;  /* 0x00030f0000067ab9 */ /* 0x000fe20000000800 */
[----:B------:R-:W-:Y:S01]  /*1c200*/  IMAD.MOV.U32 R16, RZ, RZ, R0 ;  /* 0x000000ffff107224 */ /* 0x000fe200078e0000 */
[----:B------:R-:W-:Y:S01]  /*1c210*/  MOV R17, UR4 ;  /* 0x0000000400117c02 */ /* 0x000fe20008000f00 */
[----:B------:R-:W-:Y:S02]  /*1c220*/  IMAD.U32 R18, RZ, RZ, UR5 ;  /* 0x00000005ff127e24 */ /* 0x000fe4000f8e00ff */
[----:B------:R-:W-:-:S07]  /*1c230*/  IMAD.U32 R19, RZ, RZ, UR6 ;  /* 0x00000006ff137e24 */ /* 0x000fce000f8e00ff */
.L_x_795:
        /* <DEDUP_REMOVED lines=10> */
.L_x_786:
[----:B------:R-:W-:Y:S02]  /*1c2e0*/  ULDC UR4, c[0x0][0xc3c] ;  /* 0x00030f0000047ab9 */ /* 0x000fe40000000800 */
[----:B-1----:R-:W-:-:S13]  /*1c2f0*/  ISETP.GE.AND P0, PT, R19, UR4, PT ;  /* 0x0000000413007c0c */ /* 0x002fda000bf06270 */
[----:B------:R-:W-:Y:S05]  /*1c300*/  @!P0 BRA `(.L_x_796) ;  /* 0xffffffa000648947 */ /* 0x000fea000383ffff */
[----:B------:R-:W-:Y:S05]  /*1c310*/  BSYNC B8 ;  /* 0x0000000000087941 */ /* 0x000fea0003800000 */
.L_x_695:
[----:B------:R-:W3:Y:S01]  /*1c320*/  LDL.LU R0, [R1+0x24] ;  /* 0x0000240001007983 */ /* 0x000ee20000300800 */
[----:B------:R-:W-:Y:S01]  /*1c330*/  BSSY B0, `(.L_x_797) ;  /* 0x000000b000007945 */ /* 0x000fe20003800000 */
[----:B------:R-:W1:Y:S01]  /*1c340*/  S2R R5, SR_CgaCtaId ;  /* 0x0000000000057919 */ /* 0x000e620000008800 */
[----:B---3--:R-:W-:-:S04]  /*1c350*/  IADD3 R0, R0, 0x1, RZ ;  /* 0x0000000100007810 */ /* 0x008fc80007ffe0ff */
[----:B0-----:R-:W-:-:S04]  /*1c360*/  LEA.HI R2, R0, R0, RZ, 0x1 ;  /* 0x0000000000027211 */ /* 0x001fc800078f08ff */
[----:B------:R-:W-:Y:S02]  /*1c370*/  LOP3.LUT R3, R2, 0xfffffffe, RZ, 0xc0, !PT ;  /* 0xfffffffe02037812 */ /* 0x000fe400078ec0ff */
[----:B------:R-:W-:-:S03]  /*1c380*/  MOV R2, 0x400 ;  /* 0x0000040000027802 */ /* 0x000fc60000000f00 */
[----:B------:R-:W-:Y:S01]  /*1c390*/  IMAD.IADD R0, R0, 0x1, -R3 ;  /* 0x0000000100007824 */ /* 0x000fe200078e0a03 */
[----:B-1----:R-:W-:-:S04]  /*1c3a0*/  LEA R4, R5, R2, 0x18 ;  /* 0x0000000205047211 */ /* 0x002fc800078ec0ff */
[----:B------:R-:W-:-:S04]  /*1c3b0*/  SHF.L.U32 R0, R0, 0x1f, RZ ;  /* 0x0000001f00007819 */ /* 0x000fc800000006ff */
[----:B------:R-:W0:Y:S02]  /*1c3c0*/  SYNCS.PHASECHK.TRANS64.TRYWAIT P0, [R4+URZ+0x28820], R0 ;  /* 0x02882000040075a7 */ /* 0x000e24000800017f */
[----:B0-----:R-:W-:Y:S05]  /*1c3d0*/  @!P0 BRA `(.L_x_798) ;  /* 0x0000006400148947 */ /* 0x001fea0003800000 */
.L_x_1046:
[----:B------:R-:W-:Y:S05]  /*1c3e0*/  BSYNC B0 ;  /* 0x0000000000007941 */ /* 0x000fea0003800000 */
.L_x_797:
[----:B------:R-:W-:-:S03]  /*1c3f0*/  UMOV UR4, 0xffffffff ;  /* 0xffffffff00047882 */ /* 0x000fc60000000000 */
[----:B------:R-:W-:Y:S05]  /*1c400*/  BRA.DIV UR4, `(.L_x_799) ;  /* 0x00000066041c7947 */ /* 0x000fea000b800000 */
[----:B0-----:R-:W0:Y:S02]  /*1c410*/  S2R R0, SR_TID.X ;  /* 0x0000000000007919 */ /* 0x001e240000002100 */
[----:B0-----:R-:W-:-:S04]  /*1c420*/  SHF.R.U32.HI R0, RZ, 0x5, R0 ;  /* 0x00000005ff007819 */ /* 0x001fc80000011600 */
[----:B------:R-:W-:-:S05]  /*1c430*/  LOP3.LUT R0, R0, 0x3, RZ, 0xc0, !PT ;  /* 0x0000000300007812 */ /* 0x000fca00078ec0ff */
[----:B------:R0:W1:Y:S02]  /*1c440*/  SHFL.IDX PT, R14, R0, RZ, 0x1f ;  /* 0x00001fff000e7589 */ /* 0x00006400000e0000 */
.L_x_1049:
[----:B-1----:R-:W-:-:S13]  /*1c450*/  ISETP.NE.AND P0, PT, R14, RZ, PT ;  /* 0x000000ff0e00720c */ /* 0x002fda0003f05270 */
[----:B------:R-:W-:Y:S05]  /*1c460*/  @P0 BRA `(.L_x_478) ;  /* 0x0000000000880947 */ /* 0x000fea0003800000 */
[----:B------:R-:W-:-:S03]  /*1c470*/  UMOV UR4, 0xffffffff ;  /* 0xffffffff00047882 */ /* 0x000fc60000000000 */
[----:B------:R-:W-:Y:S05]  /*1c480*/  BRA.DIV UR4, `(.L_x_800) ;  /* 0x0000006604307947 */ /* 0x000fea000b800000 */
[----:B------:R-:W-:-:S13]  /*1c490*/  ELECT P6, URZ, PT ;  /* 0x00000000003f782f */ /* 0x000fda00038c0000 */
.L_x_1052:
[----:B------:R-:W-:Y:S05]  /*1c4a0*/  @!P6 BRA `(.L_x_478) ;  /* 0x000000000078e947 */ /* 0x000fea0003800000 */
[----:B------:R-:W-:-:S06]  /*1c4b0*/  ULOP3.LUT UR4, UR36, 0x2, URZ, 0xfc, !UPT ;  /* 0x0000000224047892 */ /* 0x000fcc000f8efc3f */
[----:B0-----:R-:W-:-:S05]  /*1c4c0*/  IMAD.U32 R0, RZ, RZ, UR4 ;  /* 0x00000004ff007e24 */ /* 0x001fca000f8e00ff */
[----:B------:R-:W-:-:S13]  /*1c4d0*/  ISETP.NE.AND P0, PT, R0, 0x3, PT ;  /* 0x000000030000780c */ /* 0x000fda0003f05270 */
[----:B------:R-:W-:Y:S05]  /*1c4e0*/  @!P0 BRA `(.L_x_801) ;  /* 0x0000000000048947 */ /* 0x000fea0003800000 */
[----:B------:R-:W-:Y:S01]  /*1c4f0*/  BPT.TRAP 0x1 ;  /* 0x000000040000795c */ /* 0x000fe20000300000 */
.L_x_801:
[C---:B------:R-:W-:Y:S01]  /*1c500*/  LEA R5, R25.reuse, R4, 0x3 ;  /* 0x0000000419057211 */ /* 0x040fe200078e18ff */
[----:B------:R-:W-:Y:S01]  /*1c510*/  VIADD R25, R25, 0x1 ;  /* 0x0000000119197836 */ /* 0x000fe20000000000 */
[----:B------:R-:W-:-:S04]  /*1c520*/  SHF.L.U32 R0, R28, 0x1f, RZ ;  /* 0x0000001f1c007819 */ /* 0x000fc800000006ff */
[----:B------:R-:W0:Y:S01]  /*1c530*/  SYNCS.PHASECHK.TRANS64.TRYWAIT P1, [R5+URZ+0x28840], R0 ;  /* 0x02884000050075a7 */ /* 0x000e22000802017f */
[----:B------:R-:W-:-:S04]  /*1c540*/  ISETP.NE.AND P2, PT, R25, 0x2, PT ;  /* 0x000000021900780c */ /* 0x000fc80003f45270 */
[----:B------:R-:W-:Y:S01]  /*1c550*/  SEL R3, RZ, 0x1, P2 ;  /* 0x00000001ff037807 */ /* 0x000fe20001000000 */
[----:B0-----:R-:W-:Y:S08]  /*1c560*/  @!P1 BRA `(.L_x_802) ;  /* 0x0000006400189947 */ /* 0x001ff00003800000 */
.L_x_1053:
[----:B------:R-:W-:Y:S02]  /*1c570*/  SEL R25, R25, RZ, P2 ;  /* 0x000000ff19197207 */ /* 0x000fe40001000000 */
[----:B------:R-:W-:Y:S01]  /*1c580*/  LOP3.LUT R2, R28, R3, RZ, 0x3c, !PT ;  /* 0x000000031c027212 */ /* 0x000fe200078e3cff */
[----:B------:R-:W-:Y:S06]  /*1c590*/  @!P0 BRA `(.L_x_803) ;  /* 0x0000000000048947 */ /* 0x000fec0003800000 */
[----:B------:R-:W-:Y:S01]  /*1c5a0*/  BPT.TRAP 0x1 ;  /* 0x000000040000795c */ /* 0x000fe20000300000 */
.L_x_803:
[----:B------:R-:W-:Y:S01]  /*1c5b0*/  IMAD R25, R25, 0x8, R4 ;  /* 0x0000000819197824 */ /* 0x000fe200078e0204 */
[----:B------:R-:W-:-:S04]  /*1c5c0*/  SHF.L.U32 R2, R2, 0x1f, RZ ;  /* 0x0000001f02027819 */ /* 0x000fc800000006ff */
[----:B------:R-:W1:Y:S02]  /*1c5d0*/  SYNCS.PHASECHK.TRANS64.TRYWAIT P1, [R25+URZ+0x28840], R2 ;  /* 0x02884002190075a7 */ /* 0x000e64000802017f */
[----:B-1----:R-:W-:Y:S05]  /*1c5e0*/  @!P1 BRA `(.L_x_804) ;  /* 0x00000064000c9947 */ /* 0x002fea0003800000 */
.L_x_1054:
[----:B------:R-:W-:Y:S05]  /*1c5f0*/  @!P0 BRA `(.L_x_805) ;  /* 0x0000000000048947 */ /* 0x000fea0003800000 */
[----:B------:R-:W-:Y:S01]  /*1c600*/  BPT.TRAP 0x1 ;  /* 0x000000040000795c */ /* 0x000fe20000300000 */
.L_x_805:
[----:B------:R-:W3:Y:S02]  /*1c610*/  SYNCS.PHASECHK.TRANS64.TRYWAIT P1, [R5+URZ+0x28860], R0 ;  /* 0x02886000050075a7 */ /* 0x000ee4000802017f */
[----:B---3--:R-:W-:Y:S05]  /*1c620*/  @!P1 BRA `(.L_x_806) ;  /* 0x0000006400109947 */ /* 0x008fea0003800000 */
.L_x_1055:
[----:B------:R-:W-:Y:S05]  /*1c630*/  @!P0 BRA `(.L_x_807) ;  /* 0x0000000000048947 */ /* 0x000fea0003800000 */
[----:B------:R-:W-:Y:S01]  /*1c640*/  BPT.TRAP 0x1 ;  /* 0x000000040000795c */ /* 0x000fe20000300000 */
.L_x_807:
[----:B----4-:R4:W0:Y:S02]  /*1c650*/  SYNCS.PHASECHK.TRANS64.TRYWAIT P0, [R25+URZ+0x28860], R2 ;  /* 0x02886002190075a7 */ /* 0x010824000800017f */
[----:B0-----:R-:W-:Y:S05]  /*1c660*/  @!P0 NANOSLEEP.SYNCS 0x989680 ;  /* 0x009896800000895d */ /* 0x001fea0003900000 */
[----:B------:R-:W0:Y:S02]  /*1c670*/  @!P0 SYNCS.PHASECHK.TRANS64 P0, [R25+URZ+0x28860], R2 ;  /* 0x02886002190085a7 */ /* 0x000e24000800007f */
[----:B0-----:R-:W-:Y:S05]  /*1c680*/  @!P0 BRA `(.L_x_807) ;  /* 0xfffffffc00f08947 */ /* 0x001fea000383ffff */
.L_x_478:
[----:B------:R-:W-:Y:S05]  /*1c690*/  BSYNC B9 ;  /* 0x0000000000097941 */ /* 0x000fea0003800000 */
.L_x_475:
[----:B------:R-:W-:Y:S05]  /*1c6a0*/  EXIT ;  /* 0x000000000000794d */ /* 0x000fea0003800000 */
.L_x_502:
[----:B0-----:R0:W1:Y:S02]  /*1c6b0*/  SYNCS.PHASECHK.TRANS64.TRYWAIT P6, [R90+URZ+0x28890], R103 ;  /* 0x028890675a0075a7 */ /* 0x00106400080c017f */
[----:B-1----:R-:W-:Y:S05]  /*1c6c0*/  @!P6 NANOSLEEP.SYNCS 0x989680 ;  /* 0x009896800000e95d */ /* 0x002fea0003900000 */
[----:B------:R-:W1:Y:S02]  /*1c6d0*/  @!P6 SYNCS.PHASECHK.TRANS64 P6, [R90+URZ+0x28890], R103 ;  /* 0x028890675a00e5a7 */ /* 0x000e6400080c007f */
[----:B-1----:R-:W-:Y:S05]  /*1c6e0*/  @!P6 BRA `(.L_x_502) ;  /* 0xfffffffc00f0e947 */ /* 0x002fea000383ffff */
[----:B------:R-:W-:Y:S05]  /*1c6f0*/  BRA `(.L_x_808) ;  /* 0xfffffe6800fc7947 */ /* 0x000fea000383ffff */
.L_x_503:
[----:B------:R-:W-:Y:S01]  /*1c700*/  BSSY B1, `(.L_x_809) ;  /* 0x0000008000017945 */ /* 0x000fe20003800000 */
[----:B------:R-:W-:Y:S01]  /*1c710*/  MOV R13, R108 ;  /* 0x0000006c000d7202 */ /* 0x000fe20000000f00 */
[----:B------:R-:W-:Y:S01]  /*1c720*/  IMAD.MOV.U32 R12, RZ, RZ, RZ ;  /* 0x000000ffff0c7224 */ /* 0x000fe200078e00ff */
[----:B------:R-:W-:Y:S01]  /*1c730*/  MOV R15, 0xffffffff ;  /* 0xffffffff000f7802 */ /* 0x000fe20000000f00 */
[----:B------:R-:W-:-:S07]  /*1c740*/  IMAD.MOV.U32 R11, RZ, RZ, 0x181f ;  /* 0x0000181fff0b7424 */ /* 0x000fce00078e00ff */
[----:B0-----:R-:W-:Y:S05]  /*1c750*/  WARPSYNC.COLLECTIVE R15, `(.L_x_810) ;  /* 0x000000000f087348 */ /* 0x001fea0003c00000 */
[----:B------:R1:W2:Y:S02]  /*1c760*/  SHFL.IDX P6, R14, R13, R12, R11 ;  /* 0x0000000c0d0e7389 */ /* 0x0002a400000c000b */
[----:B012---:R-:W-:Y:S01]  /*1c770*/  ENDCOLLECTIVE ;  /* 0x000000000000791b */ /* 0x007fe20003800000 */
.L_x_810:
[----:B------:R-:W-:Y:S05]  /*1c780*/  BSYNC B1 ;  /* 0x0000000000017941 */ /* 0x000fea0003800000 */
.L_x_809:
[----:B------:R-:W-:Y:S01]  /*1c790*/  IMAD.MOV.U32 R13, RZ, RZ, R109 ;  /* 0x000000ffff0d7224 */ /* 0x000fe200078e006d */
[----:B------:R-:W-:Y:S01]  /*1c7a0*/  MOV R12, RZ ;  /* 0x000000ff000c7202 */ /* 0x000fe20000000f00 */
[----:B------:R-:W-:Y:S02]  /*1c7b0*/  IMAD.MOV.U32 R11, RZ, RZ, 0x181f ;  /* 0x0000181fff0b7424 */ /* 0x000fe400078e00ff */
[----:B------:R-:W-:Y:S02]  /*1c7c0*/  IMAD.MOV.U32 R15, RZ, RZ, -0x1 ;  /* 0xffffffffff0f7424 */ /* 0x000fe400078e00ff */
[----:B------:R-:W-:-:S07]  /*1c7d0*/  IMAD.MOV.U32 R75, RZ, RZ, R14 ;  /* 0x000000ffff4b7224 */ /* 0x000fce00078e000e */
[----:B------:R-:W-:Y:S05]  /*1c7e0*/  WARPSYNC.COLLECTIVE R15, `(.L_x_811) ;  /* 0x000000000f087348 */ /* 0x000fea0003c00000 */
[----:B------:R0:W1:Y:S02]  /*1c7f0*/  SHFL.IDX P6, R14, R13, R12, R11 ;  /* 0x0000000c0d0e7389 */ /* 0x00006400000c000b */
[----:B01----:R-:W-:Y:S01]  /*1c800*/  ENDCOLLECTIVE ;  /* 0x000000000000791b */ /* 0x003fe20003800000 */
.L_x_811:
[----:B------:R-:W-:Y:S01]  /*1c810*/  MOV R74, R14 ;  /* 0x0000000e004a7202 */ /* 0x000fe20000000f00 */
[----:B------:R-:W-:Y:S06]  /*1c820*/  BRA `(.L_x_812) ;  /* 0xfffffe6800c47947 */ /* 0x000fec000383ffff */
.L_x_512:
[----:B------:R-:W-:Y:S01]  /*1c830*/  BSSY B1, `(.L_x_813) ;  /* 0x0000008000017945 */ /* 0x000fe20003800000 */
[----:B0---4-:R-:W-:Y:S01]  /*1c840*/  IMAD.MOV.U32 R13, RZ, RZ, R108 ;  /* 0x000000ffff0d7224 */ /* 0x011fe200078e006c */
[----:B------:R-:W-:Y:S01]  /*1c850*/  MOV R11, 0x181f ;  /* 0x0000181f000b7802 */ /* 0x000fe20000000f00 */
[----:B------:R-:W-:Y:S02]  /*1c860*/  IMAD.MOV.U32 R12, RZ, RZ, 0x1 ;  /* 0x00000001ff0c7424 */ /* 0x000fe400078e00ff */
[----:B------:R-:W-:-:S07]  /*1c870*/  IMAD.MOV.U32 R15, RZ, RZ, -0x1 ;  /* 0xffffffffff0f7424 */ /* 0x000fce00078e00ff */
[----:B-123--:R-:W-:Y:S05]  /*1c880*/  WARPSYNC.COLLECTIVE R15, `(.L_x_814) ;  /* 0x000000000f087348 */ /* 0x00efea0003c00000 */
[----:B------:R0:W4:Y:S02]  /*1c890*/  SHFL.IDX P6, R14, R13, R12, R11 ;  /* 0x0000000c0d0e7389 */ /* 0x00012400000c000b */
[----:B01234-:R-:W-:Y:S01]  /*1c8a0*/  ENDCOLLECTIVE ;  /* 0x000000000000791b */ /* 0x01ffe20003800000 */
.L_x_814:
[----:B------:R-:W-:Y:S05]  /*1c8b0*/  BSYNC B1 ;  /* 0x0000000000017941 */ /* 0x000fea0003800000 */
.L_x_813:
[----:B------:R-:W-:Y:S01]  /*1c8c0*/  MOV R13, R109 ;  /* 0x0000006d000d7202 */ /* 0x000fe20000000f00 */
[----:B------:R-:W-:Y:S01]  /*1c8d0*/  IMAD.MOV.U32 R12, RZ, RZ, 0x1 ;  /* 0x00000001ff0c7424 */ /* 0x000fe200078e00ff */
[----:B------:R-:W-:Y:S01]  /*1c8e0*/  MOV R15, 0xffffffff ;  /* 0xffffffff000f7802 */ /* 0x000fe20000000f00 */
[----:B------:R-:W-:Y:S02]  /*1c8f0*/  IMAD.MOV.U32 R11, RZ, RZ, 0x181f ;  /* 0x0000181fff0b7424 */ /* 0x000fe400078e00ff */
[----:B------:R-:W-:-:S07]  /*1c900*/  IMAD.MOV.U32 R67, RZ, RZ, R14 ;  /* 0x000000ffff437224 */ /* 0x000fce00078e000e */
[----:B------:R-:W-:Y:S05]  /*1c910*/  WARPSYNC.COLLECTIVE R15, `(.L_x_815) ;  /* 0x000000000f087348 */ /* 0x000fea0003c00000 */
[----:B------:R0:W1:Y:S02]  /*1c920*/  SHFL.IDX P6, R14, R13, R12, R11 ;  /* 0x0000000c0d0e7389 */ /* 0x00006400000c000b */
[----:B01----:R-:W-:Y:S01]  /*1c930*/  ENDCOLLECTIVE ;  /* 0x000000000000791b */ /* 0x003fe20003800000 */
.L_x_815:
[----:B------:R-:W-:Y:S01]  /*1c940*/  IMAD.MOV.U32 R66, RZ, RZ, R14 ;  /* 0x000000ffff427224 */ /* 0x000fe200078e000e */
[----:B------:R-:W-:Y:S06]  /*1c950*/  BRA `(.L_x_816) ;  /* 0xfffffe7000287947 */ /* 0x000fec000383ffff */
.L_x_521:
        /* <DEDUP_REMOVED lines=8> */
.L_x_818:
[----:B------:R-:W-:Y:S05]  /*1c9e0*/  BSYNC B1 ;  /* 0x0000000000017941 */ /* 0x000fea0003800000 */
.L_x_817:
[----:B------:R-:W-:Y:S01]  /*1c9f0*/  IMAD.MOV.U32 R13, RZ, RZ, R109 ;  /* 0x000000ffff0d7224 */ /* 0x000fe200078e006d */
[----:B------:R-:W-:Y:S01]  /*1ca00*/  MOV R11, 0x181f ;  /* 0x0000181f000b7802 */ /* 0x000fe20000000f00 */
[----:B------:R-:W-:Y:S01]  /*1ca10*/  IMAD.MOV.U32 R12, RZ, RZ, 0x2 ;  /* 0x00000002ff0c7424 */ /* 0x000fe200078e00ff */
[----:B------:R-:W-:Y:S01]  /*1ca20*/  MOV R59, R14 ;  /* 0x0000000e003b7202 */ /* 0x000fe20000000f00 */
[----:B------:R-:W-:-:S07]  /*1ca30*/  IMAD.MOV.U32 R15, RZ, RZ, -0x1 ;  /* 0xffffffffff0f7424 */ /* 0x000fce00078e00ff */
[----:B------:R-:W-:Y:S05]  /*1ca40*/  WARPSYNC.COLLECTIVE R15, `(.L_x_819) ;  /* 0x000000000f087348 */ /* 0x000fea0003c00000 */
[----:B------:R0:W1:Y:S02]  /*1ca50*/  SHFL.IDX P6, R14, R13, R12, R11 ;  /* 0x0000000c0d0e7389 */ /* 0x00006400000c000b */
[----:B01----:R-:W-:Y:S01]  /*1ca60*/  ENDCOLLECTIVE ;  /* 0x000000000000791b */ /* 0x003fe20003800000 */
.L_x_819:
[----:B------:R-:W-:Y:S01]  /*1ca70*/  IMAD.MOV.U32 R58, RZ, RZ, R14 ;  /* 0x000000ffff3a7224 */ /* 0x000fe200078e000e */
[----:B------:R-:W-:Y:S06]  /*1ca80*/  BRA `(.L_x_820) ;  /* 0xfffffe74008c7947 */ /* 0x000fec000383ffff */
.L_x_530:
[----:B------:R-:W-:Y:S01]  /*1ca90*/  BSSY B1, `(.L_x_821) ;  /* 0x0000008000017945 */ /* 0x000fe20003800000 */
[----:B0---4-:R-:W-:Y:S01]  /*1caa0*/  MOV R13, R108 ;  /* 0x0000006c000d7202 */ /* 0x011fe20000000f00 */
[----:B------:R-:W-:Y:S01]  /*1cab0*/  IMAD.MOV.U32 R12, RZ, RZ, 0x3 ;  /* 0x00000003ff0c7424 */ /* 0x000fe200078e00ff */
[----:B------:R-:W-:Y:S01]  /*1cac0*/  MOV R15, 0xffffffff ;  /* 0xffffffff000f7802 */ /* 0x000fe20000000f00 */
[----:B------:R-:W-:-:S07]  /*1cad0*/  IMAD.MOV.U32 R11, RZ, RZ, 0x181f ;  /* 0x0000181fff0b7424 */ /* 0x000fce00078e00ff */
[----:B-123--:R-:W-:Y:S05]  /*1cae0*/  WARPSYNC.COLLECTIVE R15, `(.L_x_822) ;  /* 0x000000000f087348 */ /* 0x00efea0003c00000 */
[----:B------:R0:W4:Y:S02]  /*1caf0*/  SHFL.IDX P6, R14, R13, R12, R11 ;  /* 0x0000000c0d0e7389 */ /* 0x00012400000c000b */
[----:B01234-:R-:W-:Y:S01]  /*1cb00*/  ENDCOLLECTIVE ;  /* 0x000000000000791b */ /* 0x01ffe20003800000 */
.L_x_822:
[----:B------:R-:W-:Y:S05]  /*1cb10*/  BSYNC B1 ;  /* 0x0000000000017941 */ /* 0x000fea0003800000 */
.L_x_821:
[----:B------:R-:W-:Y:S01]  /*1cb20*/  IMAD.MOV.U32 R13, RZ, RZ, R109 ;  /* 0x000000ffff0d7224 */ /* 0x000fe200078e006d */
[----:B------:R-:W-:Y:S01]  /*1cb30*/  MOV R12, 0x3 ;  /* 0x00000003000c7802 */ /* 0x000fe20000000f00 */
[----:B------:R-:W-:Y:S02]  /*1cb40*/  IMAD.MOV.U32 R11, RZ, RZ, 0x181f ;  /* 0x0000181fff0b7424 */ /* 0x000fe400078e00ff */
[----:B------:R-:W-:Y:S02]  /*1cb50*/  IMAD.MOV.U32 R15, RZ, RZ, -0x1 ;  /* 0xffffffffff0f7424 */ /* 0x000fe400078e00ff */
[----:B------:R-:W-:-:S07]  /*1cb60*/  IMAD.MOV.U32 R51, RZ, RZ, R14 ;  /* 0x000000ffff337224 */ /* 0x000fce00078e000e */
[----:B------:R-:W-:Y:S05]  /*1cb70*/  WARPSYNC.COLLECTIVE R15, `(.L_x_823) ;  /* 0x000000000f087348 */ /* 0x000fea0003c00000 */
[----:B------:R0:W1:Y:S02]  /*1cb80*/  SHFL.IDX P6, R14, R13, R12, R11 ;  /* 0x0000000c0d0e7389 */ /* 0x00006400000c000b */
[----:B01----:R-:W-:Y:S01]  /*1cb90*/  ENDCOLLECTIVE ;  /* 0x000000000000791b */ /* 0x003fe20003800000 */
.L_x_823:
[----:B------:R-:W-:Y:S01]  /*1cba0*/  MOV R109, R14 ;  /* 0x0000000e006d7202 */ /* 0x000fe20000000f00 */
[----:B------:R-:W-:Y:S06]  /*1cbb0*/  BRA `(.L_x_824) ;  /* 0xfffffe7800f07947 */ /* 0x000fec000383ffff */
.L_x_542:
[----:B-1----:R1:W2:Y:S02]  /*1cbc0*/  SYNCS.PHASECHK.TRANS64.TRYWAIT P4, [R90+URZ+0x28890], R103 ;  /* 0x028890675a0075a7 */ /* 0x0022a4000808017f */
[----:B--2---:R-:W-:Y:S05]  /*1cbd0*/  @!P4 NANOSLEEP.SYNCS 0x989680 ;  /* 0x009896800000c95d */ /* 0x004fea0003900000 */
[----:B------:R-:W2:Y:S02]  /*1cbe0*/  @!P4 SYNCS.PHASECHK.TRANS64 P4, [R90+URZ+0x28890], R103 ;  /* 0x028890675a00c5a7 */ /* 0x000ea4000808007f */
[----:B--2---:R-:W-:Y:S05]  /*1cbf0*/  @!P4 BRA `(.L_x_542) ;  /* 0xfffffffc00f0c947 */ /* 0x004fea000383ffff */
[----:B------:R-:W-:Y:S05]  /*1cc00*/  BRA `(.L_x_825) ;  /* 0xfffffe8800d07947 */ /* 0x000fea000383ffff */
.L_x_543:
[----:B------:R-:W-:Y:S01]  /*1cc10*/  BSSY B1, `(.L_x_826) ;  /* 0x0000008000017945 */ /* 0x000fe20003800000 */
[----:B------:R-:W-:Y:S01]  /*1cc20*/  IMAD.MOV.U32 R13, RZ, RZ, R108 ;  /* 0x000000ffff0d7224 */ /* 0x000fe200078e006c */
[----:B------:R-:W-:Y:S01]  /*1cc30*/  MOV R11, 0x181f ;  /* 0x0000181f000b7802 */ /* 0x000fe20000000f00 */
[----:B------:R-:W-:Y:S02]  /*1cc40*/  IMAD.MOV.U32 R12, RZ, RZ, RZ ;  /* 0x000000ffff0c7224 */ /* 0x000fe400078e00ff */
[----:B------:R-:W-:-:S07]  /*1cc50*/  IMAD.MOV.U32 R15, RZ, RZ, -0x1 ;  /* 0xffffffffff0f7424 */ /* 0x000fce00078e00ff */
[----:B-1----:R-:W-:Y:S05]  /*1cc60*/  WARPSYNC.COLLECTIVE R15, `(.L_x_827) ;  /* 0x000000000f087348 */ /* 0x002fea0003c00000 */
[----:B------:R0:W2:Y:S02]  /*1cc70*/  SHFL.IDX P6, R14, R13, R12, R11 ;  /* 0x0000000c0d0e7389 */ /* 0x0000a400000c000b */
[----:B012---:R-:W-:Y:S01]  /*1cc80*/  ENDCOLLECTIVE ;  /* 0x000000000000791b */ /* 0x007fe20003800000 */
.L_x_827:
[----:B------:R-:W-:Y:S05]  /*1cc90*/  BSYNC B1 ;  /* 0x0000000000017941 */ /* 0x000fea0003800000 */
.L_x_826:
[----:B------:R-:W-:Y:S01]  /*1cca0*/  MOV R13, R109 ;  /* 0x0000006d000d7202 */ /* 0x000fe20000000f00 */
[----:B------:R-:W-:Y:S01]  /*1ccb0*/  IMAD.MOV.U32 R12, RZ, RZ, RZ ;  /* 0x000000ffff0c7224 */ /* 0x000fe200078e00ff */
[----:B------:R-:W-:Y:S01]  /*1ccc0*/  MOV R15, 0xffffffff ;  /* 0xffffffff000f7802 */ /* 0x000fe20000000f00 */
[----:B------:R-:W-:Y:S02]  /*1ccd0*/  IMAD.MOV.U32 R11, RZ, RZ, 0x181f ;  /* 0x0000181fff0b7424 */ /* 0x000fe400078e00ff */
[----:B------:R-:W-:-:S07]  /*1cce0*/  IMAD.MOV.U32 R107, RZ, RZ, R14 ;  /* 0x000000ffff6b7224 */ /* 0x000fce00078e000e */
[----:B------:R-:W-:Y:S05]  /*1ccf0*/  WARPSYNC.COLLECTIVE R15, `(.L_x_828) ;  /* 0x000000000f087348 */ /* 0x000fea0003c00000 */
[----:B------:R0:W1:Y:S02]  /*1cd00*/  SHFL.IDX P6, R14, R13, R12, R11 ;  /* 0x0000000c0d0e7389 */ /* 0x00006400000c000b */
[----:B01----:R-:W-:Y:S01]  /*1cd10*/  ENDCOLLECTIVE ;  /* 0x000000000000791b */ /* 0x003fe20003800000 */
.L_x_828:
[----:B------:R-:W-:Y:S01]  /*1cd20*/  IMAD.MOV.U32 R106, RZ, RZ, R14 ;  /* 0x000000ffff6a7224 */ /* 0x000fe200078e000e */
[----:B------:R-:W-:Y:S06]  /*1cd30*/  BRA `(.L_x_829) ;  /* 0xfffffe88009c7947 */ /* 0x000fec000383ffff */
.L_x_548:
[----:B------:R-:W-:Y:S01]  /*1cd40*/  BSSY B1, `(.L_x_830) ;  /* 0x0000008000017945 */ /* 0x000fe20003800000 */
[----:B----4-:R-:W-:Y:S01]  /*1cd50*/  IMAD.MOV.U32 R13, RZ, RZ, R108 ;  /* 0x000000ffff0d7224 */ /* 0x010fe200078e006c */
[----:B------:R-:W-:Y:S01]  /*1cd60*/  MOV R12, 0x1 ;  /* 0x00000001000c7802 */ /* 0x000fe20000000f00 */
[----:B------:R-:W-:Y:S02]  /*1cd70*/  IMAD.MOV.U32 R11, RZ, RZ, 0x181f ;  /* 0x0000181fff0b7424 */ /* 0x000fe400078e00ff */
[----:B------:R-:W-:-:S07]  /*1cd80*/  IMAD.MOV.U32 R15, RZ, RZ, -0x1 ;  /* 0xffffffffff0f7424 */ /* 0x000fce00078e00ff */
[----:B0123--:R-:W-:Y:S05]  /*1cd90*/  WARPSYNC.COLLECTIVE R15, `(.L_x_831) ;  /* 0x000000000f087348 */ /* 0x00ffea0003c00000 */
[----:B------:R4:W0:Y:S02]  /*1cda0*/  SHFL.IDX P6, R14, R13, R12, R11 ;  /* 0x0000000c0d0e7389 */ /* 0x00082400000c000b */
[----:B01234-:R-:W-:Y:S01]  /*1cdb0*/  ENDCOLLECTIVE ;  /* 0x000000000000791b */ /* 0x01ffe20003800000 */
.L_x_831:
[----:B------:R-:W-:Y:S05]  /*1cdc0*/  BSYNC B1 ;  /* 0x0000000000017941 */ /* 0x000fea0003800000 */
.L_x_830:
        /* <DEDUP_REMOVED lines=8> */
.L_x_832:
[----:B------:R-:W-:Y:S01]  /*1ce50*/  IMAD.MOV.U32 R46, RZ, RZ, R14 ;  /* 0x000000ffff2e7224 */ /* 0x000fe200078e000e */
[----:B------:R-:W-:Y:S06]  /*1ce60*/  BRA `(.L_x_833) ;  /* 0xfffffe9000347947 */ /* 0x000fec000383ffff */
.L_x_553:
        /* <DEDUP_REMOVED lines=8> */
.L_x_835:
[----:B------:R-:W-:Y:S05]  /*1cef0*/  BSYNC B1 ;  /* 0x0000000000017941 */ /* 0x000fea0003800000 */
.L_x_834:
        /* <DEDUP_REMOVED lines=8> */
.L_x_836:
[----:B------:R-:W-:Y:S01]  /*1cf80*/  MOV R46, R14 ;  /* 0x0000000e002e7202 */ /* 0x000fe20000000f00 */
[----:B------:R-:W-:Y:S06]  /*1cf90*/  BRA `(.L_x_837) ;  /* 0xfffffe9400d87947 */ /* 0x000fec000383ffff */
.L_x_558:
        /* <DEDUP_REMOVED lines=8> */
.L_x_839:
[----:B------:R-:W-:Y:S05]  /*1d020*/  BSYNC B1 ;  /* 0x0000000000017941 */ /* 0x000fea0003800000 */
.L_x_838:
        /* <DEDUP_REMOVED lines=8> */
.L_x_840:
[----:B------:R-:W-:Y:S01]  /*1d0b0*/  IMAD.MOV.U32 R109, RZ, RZ, R14 ;  /* 0x000000ffff6d7224 */ /* 0x000fe200078e000e */
[----:B------:R-:W-:Y:S06]  /*1d0c0*/  BRA `(.L_x_841) ;  /* 0xfffffe9c00787947 */ /* 0x000fec000383ffff */
.L_x_563:
[----:B0-----:R0:W1:Y:S02]  /*1d0d0*/  SYNCS.PHASECHK.TRANS64.TRYWAIT P3, [R90+URZ+0x28890], R103 ;  /* 0x028890675a0075a7 */ /* 0x001064000806017f */
[----:B-1----:R-:W-:Y:S05]  /*1d0e0*/  @!P3 NANOSLEEP.SYNCS 0x989680 ;  /* 0x009896800000b95d */ /* 0x002fea0003900000 */
[----:B------:R-:W1:Y:S02]  /*1d0f0*/  @!P3 SYNCS.PHASECHK.TRANS64 P3, [R90+URZ+0x28890], R103 ;  /* 0x028890675a00b5a7 */ /* 0x000e64000806007f */
[----:B-1----:R-:W-:Y:S05]  /*1d100*/  @!P3 BRA `(.L_x_563) ;  /* 0xfffffffc00f0b947 */ /* 0x002fea000383ffff */
[----:B------:R-:W-:Y:S05]  /*1d110*/  BRA `(.L_x_842) ;  /* 0xfffffea400707947 */ /* 0x000fea000383ffff */
.L_x_564:
        /* <DEDUP_REMOVED lines=8> */
.L_x_844:
[----:B------:R-:W-:Y:S05]  /*1d1a0*/  BSYNC B1 ;  /* 0x0000000000017941 */ /* 0x000fea0003800000 */
.L_x_843:
[----:B------:R-:W-:Y:S01]  /*1d1b0*/  IMAD.MOV.U32 R13, RZ, RZ, R44 ;  /* 0x000000ffff0d7224 */ /* 0x000fe200078e002c */
[----:B------:R-:W-:Y:S01]  /*1d1c0*/  MOV R11, 0x181f ;  /* 0x0000181f000b7802 */ /* 0x000fe20000000f00 */
[----:B------:R-:W-:Y:S01]  /*1d1d0*/  IMAD.MOV.U32 R12, RZ, RZ, RZ ;  /* 0x000000ffff0c7224 */ /* 0x000fe200078e00ff */
[----:B------:R-:W-:Y:S01]  /*1d1e0*/  MOV R41, R14 ;  /* 0x0000000e00297202 */ /* 0x000fe20000000f00 */
[----:B------:R-:W-:-:S07]  /*1d1f0*/  IMAD.MOV.U32 R15, RZ, RZ, -0x1 ;  /* 0xffffffffff0f7424 */ /* 0x000fce00078e00ff */
[----:B------:R-:W-:Y:S05]  /*1d200*/  WARPSYNC.COLLECTIVE R15, `(.L_x_845) ;  /* 0x000000000f087348 */ /* 0x000fea0003c00000 */
[----:B------:R0:W1:Y:S02]  /*1d210*/  SHFL.IDX P6, R14, R13, R12, R11 ;  /* 0x0000000c0d0e7389 */ /* 0x00006400000c000b */
[----:B01----:R-:W-:Y:S01]  /*1d220*/  ENDCOLLECTIVE ;  /* 0x000000000000791b */ /* 0x003fe20003800000 */
.L_x_845:
[----:B------:R-:W-:Y:S05]  /*1d230*/  BRA `(.L_x_846) ;  /* 0xfffffea400907947 */ /* 0x000fea000383ffff */
.L_x_567:
[----:B------:R-:W-:Y:S01]  /*1d240*/  BSSY B1, `(.L_x_847) ;  /* 0x0000008000017945 */ /* 0x000fe20003800000 */
[----:B----4-:R-:W-:Y:S01]  /*1d250*/  IMAD.MOV.U32 R13, RZ, RZ, R45 ;  /* 0x000000ffff0d7224 */ /* 0x010fe200078e002d */
[----:B------:R-:W-:Y:S01]  /*1d260*/  MOV R12, 0x1 ;  /* 0x00000001000c7802 */ /* 0x000fe20000000f00 */
[----:B------:R-:W-:Y:S02]  /*1d270*/  IMAD.MOV.U32 R11, RZ, RZ, 0x181f ;  /* 0x0000181fff0b7424 */ /* 0x000fe400078e00ff */
[----:B------:R-:W-:-:S07]  /*1d280*/  IMAD.MOV.U32 R15, RZ, RZ, -0x1 ;  /* 0xffffffffff0f7424 */ /* 0x000fce00078e00ff */
[----:B0123--:R-:W-:Y:S05]  /*1d290*/  WARPSYNC.COLLECTIVE R15, `(.L_x_848) ;  /* 0x000000000f087348 */ /* 0x00ffea0003c00000 */
[----:B---3--:R3:W4:Y:S02]  /*1d2a0*/  SHFL.IDX P6, R14, R13, R12, R11 ;  /* 0x0000000c0d0e7389 */ /* 0x00872400000c000b */
[----:B01234-:R-:W-:Y:S01]  /*1d2b0*/  ENDCOLLECTIVE ;  /* 0x000000000000791b */ /* 0x01ffe20003800000 */
.L_x_848:
[----:B------:R-:W-:Y:S05]  /*1d2c0*/  BSYNC B1 ;  /* 0x0000000000017941 */ /* 0x000fea0003800000 */
.L_x_847:
        /* <DEDUP_REMOVED lines=8> */
.L_x_849:
[----:B------:R-:W-:Y:S05]  /*1d350*/  BRA `(.L_x_850) ;  /* 0xfffffea400907947 */ /* 0x000fea000383ffff */
.L_x_570:
[----:B------:R-:W-:Y:S01]  /*1d360*/  BSSY B1, `(.L_x_851) ;  /* 0x0000008000017945 */ /* 0x000fe20003800000 */
[----:B---3--:R-:W-:Y:S01]  /*1d370*/  IMAD.MOV.U32 R13, RZ, RZ, R45 ;  /* 0x000000ffff0d7224 */ /* 0x008fe200078e002d */
[----:B------:R-:W-:Y:S01]  /*1d380*/  MOV R12, 0x2 ;  /* 0x00000002000c7802 */ /* 0x000fe20000000f00 */
[----:B------:R-:W-:Y:S02]  /*1d390*/  IMAD.MOV.U32 R11, RZ, RZ, 0x181f ;  /* 0x0000181fff0b7424 */ /* 0x000fe400078e00ff */
[----:B------:R-:W-:-:S07]  /*1d3a0*/  IMAD.MOV.U32 R15, RZ, RZ, -0x1 ;  /* 0xffffffffff0f7424 */ /* 0x000fce00078e00ff */
[----:B012-4-:R-:W-:Y:S05]  /*1d3b0*/  WARPSYNC.COLLECTIVE R15, `(.L_x_852) ;  /* 0x000000000f087348 */ /* 0x017fea0003c00000 */
[----:B------:R3:W0:Y:S02]  /*1d3c0*/  SHFL.IDX P6, R14, R13, R12, R11 ;  /* 0x0000000c0d0e7389 */ /* 0x00062400000c000b */
[----:B01234-:R-:W-:Y:S01]  /*1d3d0*/  ENDCOLLECTIVE ;  /* 0x000000000000791b */ /* 0x01ffe20003800000 */
.L_x_852:
[----:B------:R-:W-:Y:S05]  /*1d3e0*/  BSYNC B1 ;  /* 0x0000000000017941 */ /* 0x000fea0003800000 */
.L_x_851:
        /* <DEDUP_REMOVED lines=8> */
.L_x_853:
[----:B------:R-:W-:Y:S05]  /*1d470*/  BRA `(.L_x_854) ;  /* 0xfffffea400947947 */ /* 0x000fea000383ffff */
.L_x_573:
[----:B------:R-:W-:Y:S01]  /*1d480*/  BSSY B1, `(.L_x_855) ;  /* 0x0000008000017945 */ /* 0x000fe20003800000 */
[----:B0-----:R-:W-:Y:S01]  /*1d490*/  IMAD.MOV.U32 R13, RZ, RZ, R45 ;  /* 0x000000ffff0d7224 */ /* 0x001fe200078e002d */
[----:B------:R-:W-:Y:S01]  /*1d4a0*/  MOV R12, 0x3 ;  /* 0x00000003000c7802 */ /* 0x000fe20000000f00 */
[----:B------:R-:W-:Y:S02]  /*1d4b0*/  IMAD.MOV.U32 R11, RZ, RZ, 0x181f ;  /* 0x0000181fff0b7424 */ /* 0x000fe400078e00ff */
[----:B------:R-:W-:-:S07]  /*1d4c0*/  IMAD.MOV.U32 R15, RZ, RZ, -0x1 ;  /* 0xffffffffff0f7424 */ /* 0x000fce00078e00ff */
[----:B-1234-:R-:W-:Y:S05]  /*1d4d0*/  WARPSYNC.COLLECTIVE R15, `(.L_x_856) ;  /* 0x000000000f087348 */ /* 0x01efea0003c00000 */
[----:B------:R0:W0:Y:S02]  /*1d4e0*/  SHFL.IDX P6, R14, R13, R12, R11 ;  /* 0x0000000c0d0e7389 */ /* 0x00002400000c000b */
[----:B01234-:R-:W-:Y:S01]  /*1d4f0*/  ENDCOLLECTIVE ;  /* 0x000000000000791b */ /* 0x01ffe20003800000 */
.L_x_856:
[----:B------:R-:W-:Y:S05]  /*1d500*/  BSYNC B1 ;  /* 0x0000000000017941 */ /* 0x000fea0003800000 */
.L_x_855:
        /* <DEDUP_REMOVED lines=8> */
.L_x_857:
[----:B------:R-:W-:Y:S05]  /*1d590*/  BRA `(.L_x_858) ;  /* 0xfffffea400987947 */ /* 0x000fea000383ffff */
.L_x_577:
[----:B------:R0:W0:Y:S02]  /*1d5a0*/  SYNCS.PHASECHK.TRANS64.TRYWAIT P4, [R90+URZ+0x288b0], R103 ;  /* 0x0288b0675a0075a7 */ /* 0x000024000808017f */
[----:B0-----:R-:W-:Y:S05]  /*1d5b0*/  @!P4 NANOSLEEP.SYNCS 0x989680 ;  /* 0x009896800000c95d */ /* 0x001fea0003900000 */
[----:B------:R-:W0:Y:S02]  /*1d5c0*/  @!P4 SYNCS.PHASECHK.TRANS64 P4, [R90+URZ+0x288b0], R103 ;  /* 0x0288b0675a00c5a7 */ /* 0x000e24000808007f */
[----:B0-----:R-:W-:Y:S05]  /*1d5d0*/  @!P4 BRA `(.L_x_577) ;  /* 0xfffffffc00f0c947 */ /* 0x001fea000383ffff */
[----:B------:R-:W-:Y:S05]  /*1d5e0*/  BRA `(.L_x_859) ;  /* 0xfffffea800147947 */ /* 0x000fea000383ffff */
.L_x_591:
[----:B------:R-:W0:Y:S01]  /*1d5f0*/  S2R R6, SR_TID.X ;  /* 0x0000000000067919 */ /* 0x000e220000002100 */
[----:B------:R-:W-:Y:S01]  /*1d600*/  BSSY B0, `(.L_x_860) ;  /* 0x000000c000007945 */ /* 0x000fe20003800000 */
[----:B------:R-:W-:Y:S01]  /*1d610*/  IMAD.MOV.U32 R12, RZ, RZ, RZ ;  /* 0x000000ffff0c7224 */ /* 0x000fe200078e00ff */
[----:B------:R-:W-:Y:S01]  /*1d620*/  MOV R15, 0xffffffff ;  /* 0xffffffff000f7802 */ /* 0x000fe20000000f00 */
[----:B------:R-:W-:Y:S02]  /*1d630*/  IMAD.MOV.U32 R11, RZ, RZ, 0x1f ;  /* 0x0000001fff0b7424 */ /* 0x000fe400078e00ff */
[----:B0-----:R-:W-:-:S05]  /*1d640*/  VIADD R6, R6, 0xffffff80 ;  /* 0xffffff8006067836 */ /* 0x001fca0000000000 */
[----:B------:R-:W-:-:S04]  /*1d650*/  SHF.R.S32.HI R5, RZ, 0x1f, R6 ;  /* 0x0000001fff057819 */ /* 0x000fc80000011406 */
[----:B------:R-:W-:-:S04]  /*1d660*/  LEA.HI R5, R5, R6, RZ, 0x7 ;  /* 0x0000000605057211 */ /* 0x000fc800078f38ff */
[----:B------:R-:W-:-:S04]  /*1d670*/  SHF.R.S32.HI R5, RZ, 0x7, R5 ;  /* 0x00000007ff057819 */ /* 0x000fc80000011405 */
[----:B--2---:R-:W-:-:S07]  /*1d680*/  MOV R13, R5 ;  /* 0x00000005000d7202 */ /* 0x004fce0000000f00 */
[----:B-----5:R-:W-:Y:S05]  /*1d690*/  WARPSYNC.COLLECTIVE R15, `(.L_x_861) ;  /* 0x000000000f087348 */ /* 0x020fea0003c00000 */
[----:B------:R0:W1:Y:S02]  /*1d6a0*/  SHFL.IDX P6, R14, R13, R12, R11 ;  /* 0x0000000c0d0e7389 */ /* 0x00006400000c000b */
[----:B01---5:R-:W-:Y:S01]  /*1d6b0*/  ENDCOLLECTIVE ;  /* 0x000000000000791b */ /* 0x023fe20003800000 */
.L_x_861:
[----:B------:R-:W-:Y:S05]  /*1d6c0*/  BSYNC B0 ;  /* 0x0000000000007941 */ /* 0x000fea0003800000 */
.L_x_860:
[----:B------:R-:W-:Y:S01]  /*1d6d0*/  IMAD.MOV.U32 R195, RZ, RZ, R14 ;  /* 0x000000ffffc37224 */ /* 0x000fe200078e000e */
[----:B------:R-:W-:Y:S06]  /*1d6e0*/  BRA `(.L_x_862) ;  /* 0xfffffeb000c87947 */ /* 0x000fec000383ffff */
.L_x_601:
[----:B------:R-:W-:Y:S01]  /*1d6f0*/  BSSY B1, `(.L_x_863) ;  /* 0x0000008000017945 */ /* 0x000fe20003800000 */
[----:B--2---:R-:W-:Y:S01]  /*1d700*/  IMAD.MOV.U32 R13, RZ, RZ, R26 ;  /* 0x000000ffff0d7224 */ /* 0x004fe200078e001a */
[----:B------:R-:W-:Y:S01]  /*1d710*/  MOV R12, RZ ;  /* 0x000000ff000c7202 */ /* 0x000fe20000000f00 */
[----:B------:R-:W-:Y:S02]  /*1d720*/  IMAD.MOV.U32 R11, RZ, RZ, 0x181f ;  /* 0x0000181fff0b7424 */ /* 0x000fe400078e00ff */
[----:B------:R-:W-:-:S07]  /*1d730*/  IMAD.MOV.U32 R15, RZ, RZ, -0x1 ;  /* 0xffffffffff0f7424 */ /* 0x000fce00078e00ff */
[----:B------:R-:W-:Y:S05]  /*1d740*/  WARPSYNC.COLLECTIVE R15, `(.L_x_864) ;  /* 0x000000000f087348 */ /* 0x000fea0003c00000 */
[----:B------:R0:W1:Y:S02]  /*1d750*/  SHFL.IDX P6, R14, R13, R12, R11 ;  /* 0x0000000c0d0e7389 */ /* 0x00006400000c000b */
[----:B01----:R-:W-:Y:S01]  /*1d760*/  ENDCOLLECTIVE ;  /* 0x000000000000791b */ /* 0x003fe20003800000 */
.L_x_864:
[----:B------:R-:W-:Y:S05]  /*1d770*/  BSYNC B1 ;  /* 0x0000000000017941 */ /* 0x000fea0003800000 */
.L_x_863:
        /* <DEDUP_REMOVED lines=8> */
.L_x_865:
[----:B------:R-:W-:Y:S01]  /*1d800*/  MOV R13, R28 ;  /* 0x0000001c000d7202 */ /* 0x000fe20000000f00 */
[----:B------:R-:W-:-:S07]  /*1d810*/  IMAD.MOV.U32 R3, RZ, RZ, R14 ;  /* 0x000000ffff037224 */ /* 0x000fce00078e000e */
[----:B------:R-:W-:Y:S05]  /*1d820*/  WARPSYNC.COLLECTIVE R15, `(.L_x_866) ;  /* 0x000000000f087348 */ /* 0x000fea0003c00000 */
[----:B------:R0:W1:Y:S02]  /*1d830*/  SHFL.IDX P6, R14, R13, R12, R11 ;  /* 0x0000000c0d0e7389 */ /* 0x00006400000c000b */
[----:B01----:R-:W-:Y:S01]  /*1d840*/  ENDCOLLECTIVE ;  /* 0x000000000000791b */ /* 0x003fe20003800000 */
.L_x_866:
[----:B------:R-:W-:Y:S02]  /*1d850*/  IMAD.MOV.U32 R13, RZ, RZ, R27 ;  /* 0x000000ffff0d7224 */ /* 0x000fe400078e001b */
[----:B------:R-:W-:-:S07]  /*1d860*/  IMAD.MOV.U32 R4, RZ, RZ, R14 ;  /* 0x000000ffff047224 */ /* 0x000fce00078e000e */
[----:B------:R-:W-:Y:S05]  /*1d870*/  WARPSYNC.COLLECTIVE R15, `(.L_x_867) ;  /* 0x000000000f087348 */ /* 0x000fea0003c00000 */
[----:B------:R0:W1:Y:S02]  /*1d880*/  SHFL.IDX P6, R14, R13, R12, R11 ;  /* 0x0000000c0d0e7389 */ /* 0x00006400000c000b */
[----:B01----:R-:W-:Y:S01]  /*1d890*/  ENDCOLLECTIVE ;  /* 0x000000000000791b */ /* 0x003fe20003800000 */
.L_x_867:
[----:B------:R-:W-:Y:S05]  /*1d8a0*/  BRA `(.L_x_868) ;  /* 0xfffffeb400c87947 */ /* 0x000fea000383ffff */
.L_x_605:
[----:B0-----:R0:W1:Y:S02]  /*1d8b0*/  SYNCS.PHASECHK.TRANS64.TRYWAIT P0, [R156+URZ+0x28800], R5 ;  /* 0x028800059c0075a7 */ /* 0x001064000800017f */
[----:B-1----:R-:W-:Y:S05]  /*1d8c0*/  @!P0 NANOSLEEP.SYNCS 0x989680 ;  /* 0x009896800000895d */ /* 0x002fea0003900000 */
[----:B------:R-:W1:Y:S02]  /*1d8d0*/  @!P0 SYNCS.PHASECHK.TRANS64 P0, [R156+URZ+0x28800], R5 ;  /* 0x028800059c0085a7 */ /* 0x000e64000800007f */
[----:B-1----:R-:W-:Y:S05]  /*1d8e0*/  @!P0 BRA `(.L_x_605) ;  /* 0xfffffffc00f08947 */ /* 0x002fea000383ffff */
[----:B------:R-:W-:Y:S05]  /*1d8f0*/  BRA `(.L_x_869) ;  /* 0xfffffeb800b87947 */ /* 0x000fea000383ffff */
.L_x_621:
[----:B------:R-:W-:Y:S01]  /*1d900*/  BSSY B1, `(.L_x_870) ;  /* 0x0000008000017945 */ /* 0x000fe20003800000 */
[----:B--2---:R-:W-:Y:S01]  /*1d910*/  MOV R13, R26 ;  /* 0x0000001a000d7202 */ /* 0x004fe20000000f00 */
[----:B------:R-:W-:Y:S01]  /*1d920*/  IMAD.MOV.U32 R12, RZ, RZ, RZ ;  /* 0x000000ffff0c7224 */ /* 0x000fe200078e00ff */
[----:B------:R-:W-:Y:S01]  /*1d930*/  MOV R15, 0xffffffff ;  /* 0xffffffff000f7802 */ /* 0x000fe20000000f00 */
[----:B------:R-:W-:-:S07]  /*1d940*/  IMAD.MOV.U32 R11, RZ, RZ, 0x181f ;  /* 0x0000181fff0b7424 */ /* 0x000fce00078e00ff */
[----:B------:R-:W-:Y:S05]  /*1d950*/  WARPSYNC.COLLECTIVE R15, `(.L_x_871) ;  /* 0x000000000f087348 */ /* 0x000fea0003c00000 */
[----:B------:R0:W1:Y:S02]  /*1d960*/  SHFL.IDX P6, R14, R13, R12, R11 ;  /* 0x0000000c0d0e7389 */ /* 0x00006400000c000b */
[----:B01----:R-:W-:Y:S01]  /*1d970*/  ENDCOLLECTIVE ;  /* 0x000000000000791b */ /* 0x003fe20003800000 */
.L_x_871:
[----:B------:R-:W-:Y:S05]  /*1d980*/  BSYNC B1 ;  /* 0x0000000000017941 */ /* 0x000fea0003800000 */
.L_x_870:
        /* <DEDUP_REMOVED lines=8> */
.L_x_872:
[----:B------:R-:W-:Y:S01]  /*1da10*/  IMAD.MOV.U32 R13, RZ, RZ, R28 ;  /* 0x000000ffff0d7224 */ /* 0x000fe200078e001c */
[----:B------:R-:W-:-:S07]  /*1da20*/  MOV R3, R14 ;  /* 0x0000000e00037202 */ /* 0x000fce0000000f00 */
[----:B------:R-:W-:Y:S05]  /*1da30*/  WARPSYNC.COLLECTIVE R15, `(.L_x_873) ;  /* 0x000000000f087348 */ /* 0x000fea0003c00000 */
[----:B------:R0:W1:Y:S02]  /*1da40*/  SHFL.IDX P6, R14, R13, R12, R11 ;  /* 0x0000000c0d0e7389 */ /* 0x00006400000c000b */
[----:B01----:R-:W-:Y:S01]  /*1da50*/  ENDCOLLECTIVE ;  /* 0x000000000000791b */ /* 0x003fe20003800000 */
.L_x_873:
[----:B------:R-:W-:Y:S01]  /*1da60*/  MOV R13, R27 ;  /* 0x0000001b000d7202 */ /* 0x000fe20000000f00 */
[----:B------:R-:W-:-:S07]  /*1da70*/  IMAD.MOV.U32 R20, RZ, RZ, R14 ;  /* 0x000000ffff147224 */ /* 0x000fce00078e000e */
[----:B------:R-:W-:Y:S05]  /*1da80*/  WARPSYNC.COLLECTIVE R15, `(.L_x_874) ;  /* 0x000000000f087348 */ /* 0x000fea0003c00000 */
[----:B------:R0:W1:Y:S02]  /*1da90*/  SHFL.IDX P6, R14, R13, R12, R11 ;  /* 0x0000000c0d0e7389 */ /* 0x00006400000c000b */
[----:B01----:R-:W-:Y:S01]  /*1daa0*/  ENDCOLLECTIVE ;  /* 0x000000000000791b */ /* 0x003fe20003800000 */
.L_x_874:
[----:B------:R-:W-:Y:S05]  /*1dab0*/  BRA `(.L_x_875) ;  /* 0xfffffecc00dc7947 */ /* 0x000fea000383ffff */
.L_x_625:
[----:B0-----:R0:W1:Y:S02]  /*1dac0*/  SYNCS.PHASECHK.TRANS64.TRYWAIT P4, [R156+URZ+0x28800], R27 ;  /* 0x0288001b9c0075a7 */ /* 0x001064000808017f */
[----:B-1----:R-:W-:Y:S05]  /*1dad0*/  @!P4 NANOSLEEP.SYNCS 0x989680 ;  /* 0x009896800000c95d */ /* 0x002fea0003900000 */
[----:B------:R-:W1:Y:S02]  /*1dae0*/  @!P4 SYNCS.PHASECHK.TRANS64 P4, [R156+URZ+0x28800], R27 ;  /* 0x0288001b9c00c5a7 */ /* 0x000e64000808007f */
[----:B-1----:R-:W-:Y:S05]  /*1daf0*/  @!P4 BRA `(.L_x_625) ;  /* 0xfffffffc00f0c947 */ /* 0x002fea000383ffff */
[----:B------:R-:W-:Y:S05]  /*1db00*/  BRA `(.L_x_876) ;  /* 0xfffffed000cc7947 */ /* 0x000fea000383ffff */
.L_x_635:
[----:B-1----:R1:W4:Y:S02]  /*1db10*/  SYNCS.PHASECHK.TRANS64.TRYWAIT P1, [R3+URZ+0x28830], R0 ;  /* 0x02883000030075a7 */ /* 0x002324000802017f */
[----:B----4-:R-:W-:Y:S05]  /*1db20*/  @!P1 NANOSLEEP.SYNCS 0x989680 ;  /* 0x009896800000995d */ /* 0x010fea0003900000 */
[----:B------:R-:W4:Y:S02]  /*1db30*/  @!P1 SYNCS.PHASECHK.TRANS64 P1, [R3+URZ+0x28830], R0 ;  /* 0x02883000030095a7 */ /* 0x000f24000802007f */
[----:B----4-:R-:W-:Y:S05]  /*1db40*/  @!P1 BRA `(.L_x_635) ;  /* 0xfffffffc00f09947 */ /* 0x010fea000383ffff */
[----:B------:R-:W-:Y:S05]  /*1db50*/  BRA `(.L_x_634) ;  /* 0xfffffee800b07947 */ /* 0x000fea000383ffff */
.L_x_642:
[----:B-1----:R1:W2:Y:S02]  /*1db60*/  SYNCS.PHASECHK.TRANS64.TRYWAIT P2, [R5+URZ+0x28830], R6 ;  /* 0x02883006050075a7 */ /* 0x0022a4000804017f */
[----:B--2---:R-:W-:Y:S05]  /*1db70*/  @!P2 NANOSLEEP.SYNCS 0x989680 ;  /* 0x009896800000a95d */ /* 0x004fea0003900000 */
[----:B------:R-:W2:Y:S02]  /*1db80*/  @!P2 SYNCS.PHASECHK.TRANS64 P2, [R5+URZ+0x28830], R6 ;  /* 0x028830060500a5a7 */ /* 0x000ea4000804007f */
[----:B--2---:R-:W-:Y:S05]  /*1db90*/  @!P2 BRA `(.L_x_642) ;  /* 0xfffffffc00f0a947 */ /* 0x004fea000383ffff */
[----:B------:R-:W-:Y:S05]  /*1dba0*/  BRA `(.L_x_641) ;  /* 0xffffff1800147947 */ /* 0x000fea000383ffff */
.L_x_646:
[----:B-1----:R1:W2:Y:S02]  /*1dbb0*/  SYNCS.PHASECHK.TRANS64.TRYWAIT P1, [R5+URZ+0x28850], R4 ;  /* 0x02885004050075a7 */ /* 0x0022a4000802017f */
[----:B--2---:R-:W-:Y:S05]  /*1dbc0*/  @!P1 NANOSLEEP.SYNCS 0x989680 ;  /* 0x009896800000995d */ /* 0x004fea0003900000 */
[----:B------:R-:W2:Y:S02]  /*1dbd0*/  @!P1 SYNCS.PHASECHK.TRANS64 P1, [R5+URZ+0x28850], R4 ;  /* 0x02885004050095a7 */ /* 0x000ea4000802007f */
[----:B--2---:R-:W-:Y:S05]  /*1dbe0*/  @!P1 BRA `(.L_x_646) ;  /* 0xfffffffc00f09947 */ /* 0x004fea000383ffff */
[----:B------:R-:W-:Y:S05]  /*1dbf0*/  BRA `(.L_x_643) ;  /* 0xffffff1c00207947 */ /* 0x000fea000383ffff */
.L_x_653:
[----:B-1----:R1:W2:Y:S02]  /*1dc00*/  SYNCS.PHASECHK.TRANS64.TRYWAIT P1, [R9+URZ+0x28850], R0 ;  /* 0x02885000090075a7 */ /* 0x0022a4000802017f */
[----:B--2---:R-:W-:Y:S05]  /*1dc10*/  @!P1 NANOSLEEP.SYNCS 0x989680 ;  /* 0x009896800000995d */ /* 0x004fea0003900000 */
[----:B------:R-:W2:Y:S02]  /*1dc20*/  @!P1 SYNCS.PHASECHK.TRANS64 P1, [R9+URZ+0x28850], R0 ;  /* 0x02885000090095a7 */ /* 0x000ea4000802007f */
[----:B--2---:R-:W-:Y:S05]  /*1dc30*/  @!P1 BRA `(.L_x_653) ;  /* 0xfffffffc00f09947 */ /* 0x004fea000383ffff */
[----:B------:R-:W-:Y:S05]  /*1dc40*/  BRA `(.L_x_652) ;  /* 0xffffff4000687947 */ /* 0x000fea000383ffff */
.L_x_659:
[----:B------:R-:W-:Y:S01]  /*1dc50*/  IMAD.MOV.U32 R13, RZ, RZ, R2 ;  /* 0x000000ffff0d7224 */ /* 0x000fe200078e0002 */
[----:B------:R-:W-:Y:S01]  /*1dc60*/  MOV R11, 0x181f ;  /* 0x0000181f000b7802 */ /* 0x000fe20000000f00 */
[----:B------:R-:W-:Y:S02]  /*1dc70*/  IMAD.MOV.U32 R12, RZ, RZ, RZ ;  /* 0x000000ffff0c7224 */ /* 0x000fe400078e00ff */
[----:B------:R-:W-:-:S07]  /*1dc80*/  IMAD.MOV.U32 R15, RZ, RZ, -0x1 ;  /* 0xffffffffff0f7424 */ /* 0x000fce00078e00ff */
[----:B-----5:R-:W-:Y:S05]  /*1dc90*/  WARPSYNC.COLLECTIVE R15, `(.L_x_877) ;  /* 0x000000000f087348 */ /* 0x020fea0003c00000 */
[----:B------:R0:W1:Y:S02]  /*1dca0*/  SHFL.IDX P6, R14, R13, R12, R11 ;  /* 0x0000000c0d0e7389 */ /* 0x00006400000c000b */
[----:B01---5:R-:W-:Y:S01]  /*1dcb0*/  ENDCOLLECTIVE ;  /* 0x000000000000791b */ /* 0x023fe20003800000 */
.L_x_877:
[----:B------:R-:W-:Y:S01]  /*1dcc0*/  MOV R13, R0 ;  /* 0x00000000000d7202 */ /* 0x000fe20000000f00 */
[----:B------:R-:W-:-:S07]  /*1dcd0*/  IMAD.MOV.U32 R3, RZ, RZ, R14 ;  /* 0x000000ffff037224 */ /* 0x000fce00078e000e */
[----:B------:R-:W-:Y:S05]  /*1dce0*/  WARPSYNC.COLLECTIVE R15, `(.L_x_878) ;  /* 0x000000000f087348 */ /* 0x000fea0003c00000 */
[----:B------:R0:W1:Y:S02]  /*1dcf0*/  SHFL.IDX P6, R14, R13, R12, R11 ;  /* 0x0000000c0d0e7389 */ /* 0x00006400000c000b */
[----:B01----:R-:W-:Y:S01]  /*1dd00*/  ENDCOLLECTIVE ;  /* 0x000000000000791b */ /* 0x003fe20003800000 */
.L_x_878:
[----:B------:R-:W-:Y:S05]  /*1dd10*/  BRA `(.L_x_879) ;  /* 0xffffff5c00407947 */ /* 0x000fea000383ffff */
.L_x_662:
[----:B------:R-:W-:Y:S01]  /*1dd20*/  BSSY B1, `(.L_x_880) ;  /* 0x0000008000017945 */ /* 0x000fe20003800000 */
[----:B------:R-:W-:Y:S01]  /*1dd30*/  IMAD.MOV.U32 R13, RZ, RZ, R2 ;  /* 0x000000ffff0d7224 */ /* 0x000fe200078e0002 */
[----:B---3--:R-:W-:Y:S01]  /*1dd40*/  MOV R11, 0x181f ;  /* 0x0000181f000b7802 */ /* 0x008fe20000000f00 */
[----:B------:R-:W-:Y:S02]  /*1dd50*/  IMAD.MOV.U32 R12, RZ, RZ, 0x1 ;  /* 0x00000001ff0c7424 */ /* 0x000fe400078e00ff */
[----:B------:R-:W-:-:S07]  /*1dd60*/  IMAD.MOV.U32 R15, RZ, RZ, -0x1 ;  /* 0xffffffffff0f7424 */ /* 0x000fce00078e00ff */
[----:B012--5:R-:W-:Y:S05]  /*1dd70*/  WARPSYNC.COLLECTIVE R15, `(.L_x_881) ;  /* 0x000000000f087348 */ /* 0x027fea0003c00000 */
[----:B--2---:R2:W3:Y:S02]  /*1dd80*/  SHFL.IDX P6, R14, R13, R12, R11 ;  /* 0x0000000c0d0e7389 */ /* 0x0044e400000c000b */
[----:B0123-5:R-:W-:Y:S01]  /*1dd90*/  ENDCOLLECTIVE ;  /* 0x000000000000791b */ /* 0x02ffe20003800000 */
.L_x_881:
[----:B------:R-:W-:Y:S05]  /*1dda0*/  BSYNC B1 ;  /* 0x0000000000017941 */ /* 0x000fea0003800000 */
.L_x_880:
        /* <DEDUP_REMOVED lines=8> */
.L_x_882:
[----:B------:R-:W-:Y:S05]  /*1de30*/  BRA `(.L_x_883) ;  /* 0xffffff5c003c7947 */ /* 0x000fea000383ffff */
.L_x_665:
[----:B------:R-:W-:Y:S01]  /*1de40*/  BSSY B1, `(.L_x_884) ;  /* 0x0000008000017945 */ /* 0x000fe20003800000 */
[----:B------:R-:W-:Y:S01]  /*1de50*/  IMAD.MOV.U32 R13, RZ, RZ, R2 ;  /* 0x000000ffff0d7224 */ /* 0x000fe200078e0002 */
[----:B------:R-:W-:Y:S01]  /*1de60*/  MOV R11, 0x181f ;  /* 0x0000181f000b7802 */ /* 0x000fe20000000f00 */
[----:B------:R-:W-:Y:S02]  /*1de70*/  IMAD.MOV.U32 R12, RZ, RZ, 0x2 ;  /* 0x00000002ff0c7424 */ /* 0x000fe400078e00ff */
[----:B---3--:R-:W-:-:S07]  /*1de80*/  IMAD.MOV.U32 R15, RZ, RZ, -0x1 ;  /* 0xffffffffff0f7424 */ /* 0x008fce00078e00ff */
[----:B012-4-:R-:W-:Y:S05]  /*1de90*/  WARPSYNC.COLLECTIVE R15, `(.L_x_885) ;  /* 0x000000000f087348 */ /* 0x017fea0003c00000 */
[----:B--2---:R2:W3:Y:S02]  /*1dea0*/  SHFL.IDX P6, R14, R13, R12, R11 ;  /* 0x0000000c0d0e7389 */ /* 0x0044e400000c000b */
[----:B01234-:R-:W-:Y:S01]  /*1deb0*/  ENDCOLLECTIVE ;  /* 0x000000000000791b */ /* 0x01ffe20003800000 */
.L_x_885:
[----:B------:R-:W-:Y:S05]  /*1dec0*/  BSYNC B1 ;  /* 0x0000000000017941 */ /* 0x000fea0003800000 */
.L_x_884:
        /* <DEDUP_REMOVED lines=8> */
.L_x_886:
[----:B------:R-:W-:Y:S05]  /*1df50*/  BRA `(.L_x_887) ;  /* 0xffffff5c003c7947 */ /* 0x000fea000383ffff */
.L_x_668:
        /* <DEDUP_REMOVED lines=8> */
.L_x_889:
[----:B------:R-:W-:Y:S05]  /*1dfe0*/  BSYNC B1 ;  /* 0x0000000000017941 */ /* 0x000fea0003800000 */
.L_x_888:
        /* <DEDUP_REMOVED lines=8> */
.L_x_890:
[----:B------:R-:W-:Y:S05]  /*1e070*/  BRA `(.L_x_891) ;  /* 0xffffff5c003c7947 */ /* 0x000fea000383ffff */
.L_x_670:
[----:B------:R-:W-:Y:S01]  /*1e080*/  IMAD.MOV.U32 R13, RZ, RZ, R2 ;  /* 0x000000ffff0d7224 */ /* 0x000fe200078e0002 */
[----:B------:R-:W-:Y:S01]  /*1e090*/  MOV R11, 0x1c1f ;  /* 0x00001c1f000b7802 */ /* 0x000fe20000000f00 */
[----:B------:R-:W-:Y:S02]  /*1e0a0*/  IMAD.MOV.U32 R12, RZ, RZ, RZ ;  /* 0x000000ffff0c7224 */ /* 0x000fe400078e00ff */
[----:B------:R-:W-:-:S07]  /*1e0b0*/  IMAD.MOV.U32 R15, RZ, RZ, -0x1 ;  /* 0xffffffffff0f7424 */ /* 0x000fce00078e00ff */
[----:B------:R-:W-:Y:S05]  /*1e0c0*/  WARPSYNC.COLLECTIVE R15, `(.L_x_892) ;  /* 0x000000000f087348 */ /* 0x000fea0003c00000 */
[----:B------:R0:W1:Y:S02]  /*1e0d0*/  SHFL.IDX P6, R14, R13, R12, R11 ;  /* 0x0000000c0d0e7389 */ /* 0x00006400000c000b */
[----:B01----:R-:W-:Y:S01]  /*1e0e0*/  ENDCOLLECTIVE ;  /* 0x000000000000791b */ /* 0x003fe20003800000 */
.L_x_892:
[----:B------:R-:W-:Y:S01]  /*1e0f0*/  MOV R13, R0 ;  /* 0x00000000000d7202 */ /* 0x000fe20000000f00 */
[----:B------:R-:W-:-:S07]  /*1e100*/  IMAD.MOV.U32 R3, RZ, RZ, R14 ;  /* 0x000000ffff037224 */ /* 0x000fce00078e000e */
[----:B------:R-:W-:Y:S05]  /*1e110*/  WARPSYNC.COLLECTIVE R15, `(.L_x_893) ;  /* 0x000000000f087348 */ /* 0x000fea0003c00000 */
[----:B------:R0:W1:Y:S02]  /*1e120*/  SHFL.IDX P6, R14, R13, R12, R11 ;  /* 0x0000000c0d0e7389 */ /* 0x00006400000c000b */
[----:B01----:R-:W-:Y:S01]  /*1e130*/  ENDCOLLECTIVE ;  /* 0x000000000000791b */ /* 0x003fe20003800000 */
.L_x_893:
[----:B------:R-:W-:Y:S05]  /*1e140*/  BRA `(.L_x_894) ;  /* 0xffffff60003c7947 */ /* 0x000fea000383ffff */
.L_x_673:
[----:B------:R-:W-:Y:S01]  /*1e150*/  BSSY B1, `(.L_x_895) ;  /* 0x0000008000017945 */ /* 0x000fe20003800000 */
[----:B--2---:R-:W-:Y:S01]  /*1e160*/  IMAD.MOV.U32 R13, RZ, RZ, R2 ;  /* 0x000000ffff0d7224 */ /* 0x004fe200078e0002 */
[----:B------:R-:W-:Y:S01]  /*1e170*/  MOV R11, 0x1c1f ;  /* 0x00001c1f000b7802 */ /* 0x000fe20000000f00 */
[----:B------:R-:W-:Y:S02]  /*1e180*/  IMAD.MOV.U32 R12, RZ, RZ, 0x1 ;  /* 0x00000001ff0c7424 */ /* 0x000fe400078e00ff */
[----:B------:R-:W-:-:S07]  /*1e190*/  IMAD.MOV.U32 R15, RZ, RZ, -0x1 ;  /* 0xffffffffff0f7424 */ /* 0x000fce00078e00ff */
[----:B01----:R-:W-:Y:S05]  /*1e1a0*/  WARPSYNC.COLLECTIVE R15, `(.L_x_896) ;  /* 0x000000000f087348 */ /* 0x003fea0003c00000 */
[----:B------:R2:W3:Y:S02]  /*1e1b0*/  SHFL.IDX P6, R14, R13, R12, R11 ;  /* 0x0000000c0d0e7389 */ /* 0x0004e400000c000b */
[----:B0123--:R-:W-:Y:S01]  /*1e1c0*/  ENDCOLLECTIVE ;  /* 0x000000000000791b */ /* 0x00ffe20003800000 */
.L_x_896:
[----:B------:R-:W-:Y:S05]  /*1e1d0*/  BSYNC B1 ;  /* 0x0000000000017941 */ /* 0x000fea0003800000 */
.L_x_895:
        /* <DEDUP_REMOVED lines=8> */
.L_x_897:
[----:B------:R-:W-:Y:S05]  /*1e260*/  BRA `(.L_x_898) ;  /* 0xffffff6400187947 */ /* 0x000fea000383ffff */
.L_x_677:
[----:B------:R-:W-:Y:S01]  /*1e270*/  IMAD.MOV.U32 R13, RZ, RZ, R2 ;  /* 0x000000ffff0d7224 */ /* 0x000fe200078e0002 */
[----:B------:R-:W-:Y:S01]  /*1e280*/  MOV R11, 0x181f ;  /* 0x0000181f000b7802 */ /* 0x000fe20000000f00 */
[----:B------:R-:W-:Y:S02]  /*1e290*/  IMAD.MOV.U32 R12, RZ, RZ, RZ ;  /* 0x000000ffff0c7224 */ /* 0x000fe400078e00ff */
[----:B------:R-:W-:-:S07]  /*1e2a0*/  IMAD.MOV.U32 R15, RZ, RZ, -0x1 ;  /* 0xffffffffff0f7424 */ /* 0x000fce00078e00ff */
[----:B01----:R-:W-:Y:S05]  /*1e2b0*/  WARPSYNC.COLLECTIVE R15, `(.L_x_899) ;  /* 0x000000000f087348 */ /* 0x003fea0003c00000 */
[----:B------:R2:W3:Y:S02]  /*1e2c0*/  SHFL.IDX P6, R14, R13, R12, R11 ;  /* 0x0000000c0d0e7389 */ /* 0x0004e400000c000b */
[----:B0123--:R-:W-:Y:S01]  /*1e2d0*/  ENDCOLLECTIVE ;  /* 0x000000000000791b */ /* 0x00ffe20003800000 */
.L_x_899:
[----:B------:R-:W-:Y:S01]  /*1e2e0*/  MOV R13, R0 ;  /* 0x00000000000d7202 */ /* 0x000fe20000000f00 */
[----:B------:R-:W-:-:S07]  /*1e2f0*/  IMAD.MOV.U32 R3, RZ, RZ, R14 ;  /* 0x000000ffff037224 */ /* 0x000fce00078e000e */
[----:B------:R-:W-:Y:S05]  /*1e300*/  WARPSYNC.COLLECTIVE R15, `(.L_x_900) ;  /* 0x000000000f087348 */ /* 0x000fea0003c00000 */
[----:B------:R0:W1:Y:S02]  /*1e310*/  SHFL.IDX P6, R14, R13, R12, R11 ;  /* 0x0000000c0d0e7389 */ /* 0x00006400000c000b */
[----:B01----:R-:W-:Y:S01]  /*1e320*/  ENDCOLLECTIVE ;  /* 0x000000000000791b */ /* 0x003fe20003800000 */
.L_x_900:
[----:B------:R-:W-:Y:S05]  /*1e330*/  BRA `(.L_x_901) ;  /* 0xffffff6c00f47947 */ /* 0x000fea000383ffff */
.L_x_680:
[----:B------:R-:W-:Y:S01]  /*1e340*/  BSSY B1, `(.L_x_902) ;  /* 0x0000008000017945 */ /* 0x000fe20003800000 */
[----:B------:R-:W-:Y:S01]  /*1e350*/  IMAD.MOV.U32 R13, RZ, RZ, R2 ;  /* 0x000000ffff0d7224 */ /* 0x000fe200078e0002 */
[----:B------:R-:W-:Y:S01]  /*1e360*/  MOV R11, 0x181f ;  /* 0x0000181f000b7802 */ /* 0x000fe20000000f00 */
[----:B------:R-:W-:Y:S02]  /*1e370*/  IMAD.MOV.U32 R12, RZ, RZ, 0x1 ;  /* 0x00000001ff0c7424 */ /* 0x000fe400078e00ff */
[----:B---3--:R-:W-:-:S07]  /*1e380*/  IMAD.MOV.U32 R15, RZ, RZ, -0x1 ;  /* 0xffffffffff0f7424 */ /* 0x008fce00078e00ff */
[----:B012-4-:R-:W-:Y:S05]  /*1e390*/  WARPSYNC.COLLECTIVE R15, `(.L_x_903) ;  /* 0x000000000f087348 */ /* 0x017fea0003c00000 */
[----:B----4-:R3:W4:Y:S02]  /*1e3a0*/  SHFL.IDX P6, R14, R13, R12, R11 ;  /* 0x0000000c0d0e7389 */ /* 0x01072400000c000b */
[----:B01234-:R-:W-:Y:S01]  /*1e3b0*/  ENDCOLLECTIVE ;  /* 0x000000000000791b */ /* 0x01ffe20003800000 */
.L_x_903:
[----:B------:R-:W-:Y:S05]  /*1e3c0*/  BSYNC B1 ;  /* 0x0000000000017941 */ /* 0x000fea0003800000 */
.L_x_902:
        /* <DEDUP_REMOVED lines=8> */
.L_x_904:
[----:B------:R-:W-:Y:S05]  /*1e450*/  BRA `(.L_x_905) ;  /* 0xffffff6c00f47947 */ /* 0x000fea000383ffff */
.L_x_683:
[----:B------:R-:W-:Y:S01]  /*1e460*/  BSSY B1, `(.L_x_906) ;  /* 0x0000008000017945 */ /* 0x000fe20003800000 */
[----:B------:R-:W-:Y:S01]  /*1e470*/  IMAD.MOV.U32 R13, RZ, RZ, R2 ;  /* 0x000000ffff0d7224 */ /* 0x000fe200078e0002 */
[----:B------:R-:W-:Y:S01]  /*1e480*/  MOV R11, 0x181f ;  /* 0x0000181f000b7802 */ /* 0x000fe20000000f00 */
[----:B------:R-:W-:Y:S02]  /*1e490*/  IMAD.MOV.U32 R12, RZ, RZ, 0x2 ;  /* 0x00000002ff0c7424 */ /* 0x000fe400078e00ff */
[----:B0-----:R-:W-:-:S07]  /*1e4a0*/  IMAD.MOV.U32 R15, RZ, RZ, -0x1 ;  /* 0xffffffffff0f7424 */ /* 0x001fce00078e00ff */
[----:B-1234-:R-:W-:Y:S05]  /*1e4b0*/  WARPSYNC.COLLECTIVE R15, `(.L_x_907) ;  /* 0x000000000f087348 */ /* 0x01efea0003c00000 */
[----:B----4-:R0:W4:Y:S02]  /*1e4c0*/  SHFL.IDX P6, R14, R13, R12, R11 ;  /* 0x0000000c0d0e7389 */ /* 0x01012400000c000b */
[----:B01234-:R-:W-:Y:S01]  /*1e4d0*/  ENDCOLLECTIVE ;  /* 0x000000000000791b */ /* 0x01ffe20003800000 */
.L_x_907:
[----:B------:R-:W-:Y:S05]  /*1e4e0*/  BSYNC B1 ;  /* 0x0000000000017941 */ /* 0x000fea0003800000 */
.L_x_906:
        /* <DEDUP_REMOVED lines=8> */
.L_x_908:
[----:B------:R-:W-:Y:S05]  /*1e570*/  BRA `(.L_x_909) ;  /* 0xffffff6c00f47947 */ /* 0x000fea000383ffff */
.L_x_686:
[----:B------:R-:W-:Y:S01]  /*1e580*/  BSSY B1, `(.L_x_910) ;  /* 0x0000008000017945 */ /* 0x000fe20003800000 */
[----:B------:R-:W-:Y:S01]  /*1e590*/  IMAD.MOV.U32 R13, RZ, RZ, R2 ;  /* 0x000000ffff0d7224 */ /* 0x000fe200078e0002 */
[----:B------:R-:W-:Y:S01]  /*1e5a0*/  MOV R11, 0x181f ;  /* 0x0000181f000b7802 */ /* 0x000fe20000000f00 */
[----:B------:R-:W-:Y:S02]  /*1e5b0*/  IMAD.MOV.U32 R12, RZ, RZ, 0x3 ;  /* 0x00000003ff0c7424 */ /* 0x000fe400078e00ff */
[----:B0-----:R-:W-:-:S07]  /*1e5c0*/  IMAD.MOV.U32 R15, RZ, RZ, -0x1 ;  /* 0xffffffffff0f7424 */ /* 0x001fce00078e00ff */
[----:B-1234-:R-:W-:Y:S05]  /*1e5d0*/  WARPSYNC.COLLECTIVE R15, `(.L_x_911) ;  /* 0x000000000f087348 */ /* 0x01efea0003c00000 */
[----:B------:R0:W0:Y:S02]  /*1e5e0*/  SHFL.IDX P6, R14, R13, R12, R11 ;  /* 0x0000000c0d0e7389 */ /* 0x00002400000c000b */
[----:B01234-:R-:W-:Y:S01]  /*1e5f0*/  ENDCOLLECTIVE ;  /* 0x000000000000791b */ /* 0x01ffe20003800000 */
.L_x_911:
[----:B------:R-:W-:Y:S05]  /*1e600*/  BSYNC B1 ;  /* 0x0000000000017941 */ /* 0x000fea0003800000 */
.L_x_910:
        /* <DEDUP_REMOVED lines=8> */
.L_x_912:
[----:B------:R-:W-:Y:S05]  /*1e690*/  BRA `(.L_x_913) ;  /* 0xffffff6c00f47947 */ /* 0x000fea000383ffff */
.L_x_703:
[----:B------:R-:W0:Y:S01]  /*1e6a0*/  S2R R9, SR_TID.X ;  /* 0x0000000000097919 */ /* 0x000e220000002100 */
[----:B------:R-:W-:Y:S01]  /*1e6b0*/  BSSY B1, `(.L_x_914) ;  /* 0x000000a000017945 */ /* 0x000fe20003800000 */
[----:B------:R-:W-:Y:S01]  /*1e6c0*/  IMAD.MOV.U32 R12, RZ, RZ, RZ ;  /* 0x000000ffff0c7224 */ /* 0x000fe200078e00ff */
[----:B------:R-:W-:Y:S01]  /*1e6d0*/  MOV R11, 0x1f ;  /* 0x0000001f000b7802 */ /* 0x000fe20000000f00 */
[----:B------:R-:W-:Y:S01]  /*1e6e0*/  IMAD.MOV.U32 R15, RZ, RZ, -0x1 ;  /* 0xffffffffff0f7424 */ /* 0x000fe200078e00ff */
[----:B0-----:R-:W-:-:S04]  /*1e6f0*/  SHF.R.U32.HI R9, RZ, 0x5, R9 ;  /* 0x00000005ff097819 */ /* 0x001fc80000011609 */
[----:B------:R-:W-:-:S05]  /*1e700*/  LOP3.LUT R9, R9, 0x3, RZ, 0xc0, !PT ;  /* 0x0000000309097812 */ /* 0x000fca00078ec0ff */
[----:B------:R-:W-:-:S07]  /*1e710*/  IMAD.MOV.U32 R13, RZ, RZ, R9 ;  /* 0x000000ffff0d7224 */ /* 0x000fce00078e0009 */
[----:B------:R-:W-:Y:S05]  /*1e720*/  WARPSYNC.COLLECTIVE R15, `(.L_x_915) ;  /* 0x000000000f087348 */ /* 0x000fea0003c00000 */
[----:B------:R0:W1:Y:S02]  /*1e730*/  SHFL.IDX P6, R14, R13, R12, R11 ;  /* 0x0000000c0d0e7389 */ /* 0x00006400000c000b */
[----:B01----:R-:W-:Y:S01]  /*1e740*/  ENDCOLLECTIVE ;  /* 0x000000000000791b */ /* 0x003fe20003800000 */
.L_x_915:
[----:B------:R-:W-:Y:S05]  /*1e750*/  BSYNC B1 ;  /* 0x0000000000017941 */ /* 0x000fea0003800000 */
.L_x_914:
[----:B------:R-:W-:Y:S05]  /*1e760*/  BRA `(.L_x_916) ;  /* 0xffffff84009c7947 */ /* 0x000fea000383ffff */
.L_x_705:
[----:B------:R-:W-:Y:S01]  /*1e770*/  BSSY B1, `(.L_x_917) ;  /* 0x0000006000017945 */ /* 0x000fe20003800000 */
[----:B------:R-:W-:-:S07]  /*1e780*/  IMAD.MOV.U32 R15, RZ, RZ, -0x1 ;  /* 0xffffffffff0f7424 */ /* 0x000fce00078e00ff */
[----:B0-----:R-:W-:Y:S05]  /*1e790*/  WARPSYNC.COLLECTIVE R15, `(.L_x_918) ;  /* 0x000000000f0c7348 */ /* 0x001fea0003c00000 */
[----:B------:R-:W-:Y:S02]  /*1e7a0*/  ELECT P6, UR62, PT ;  /* 0x00000000003e782f */ /* 0x000fe400038c0000 */
[----:B------:R-:W-:Y:S01]  /*1e7b0*/  MOV R14, UR62 ;  /* 0x0000003e000e7c02 */ /* 0x000fe20008000f00 */
[----:B0-----:R-:W-:Y:S10]  /*1e7c0*/  ENDCOLLECTIVE ;  /* 0x000000000000791b */ /* 0x001ff40003800000 */
.L_x_918:
[----:B------:R-:W-:Y:S05]  /*1e7d0*/  BSYNC B1 ;  /* 0x0000000000017941 */ /* 0x000fea0003800000 */
.L_x_917:
[----:B------:R-:W-:Y:S05]  /*1e7e0*/  BRA `(.L_x_704) ;  /* 0xffffff8400947947 */ /* 0x000fea000383ffff */
.L_x_707:
[----:B0-----:R0:W1:Y:S02]  /*1e7f0*/  SYNCS.PHASECHK.TRANS64.TRYWAIT P0, [R22+URZ+0x28820], R7 ;  /* 0x02882007160075a7 */ /* 0x001064000800017f */
[----:B-1----:R-:W-:Y:S05]  /*1e800*/  @!P0 NANOSLEEP.SYNCS 0x989680 ;  /* 0x009896800000895d */ /* 0x002fea0003900000 */
[----:B------:R-:W1:Y:S02]  /*1e810*/  @!P0 SYNCS.PHASECHK.TRANS64 P0, [R22+URZ+0x28820], R7 ;  /* 0x02882007160085a7 */ /* 0x000e64000800007f */
[----:B-1----:R-:W-:Y:S05]  /*1e820*/  @!P0 BRA `(.L_x_707) ;  /* 0xfffffffc00f08947 */ /* 0x002fea000383ffff */
[----:B------:R-:W-:Y:S05]  /*1e830*/  BRA `(.L_x_919) ;  /* 0xffffff8400a47947 */ /* 0x000fea000383ffff */
.L_x_711:
[----:B-1----:R1:W2:Y:S02]  /*1e840*/  SYNCS.PHASECHK.TRANS64.TRYWAIT P0, [R10+URZ+0x288a0], R9 ;  /* 0x0288a0090a0075a7 */ /* 0x0022a4000800017f */
[----:B--2---:R-:W-:Y:S05]  /*1e850*/  @!P0 NANOSLEEP.SYNCS 0x989680 ;  /* 0x009896800000895d */ /* 0x004fea0003900000 */
[----:B------:R-:W2:Y:S02]  /*1e860*/  @!P0 SYNCS.PHASECHK.TRANS64 P0, [R10+URZ+0x288a0], R9 ;  /* 0x0288a0090a0085a7 */ /* 0x000ea4000800007f */
[----:B--2---:R-:W-:Y:S05]  /*1e870*/  @!P0 BRA `(.L_x_711) ;  /* 0xfffffffc00f08947 */ /* 0x004fea000383ffff */
[----:B------:R-:W-:Y:S05]  /*1e880*/  BRA `(.L_x_920) ;  /* 0xffffff8400bc7947 */ /* 0x000fea000383ffff */
.L_x_717:
[----:B0-----:R0:W2:Y:S02]  /*1e890*/  SYNCS.PHASECHK.TRANS64.TRYWAIT P0, [R10+URZ+0x288c0], R9 ;  /* 0x0288c0090a0075a7 */ /* 0x0010a4000800017f */
[----:B--2---:R-:W-:Y:S05]  /*1e8a0*/  @!P0 NANOSLEEP.SYNCS 0x989680 ;  /* 0x009896800000895d */ /* 0x004fea0003900000 */
[----:B------:R-:W2:Y:S02]  /*1e8b0*/  @!P0 SYNCS.PHASECHK.TRANS64 P0, [R10+URZ+0x288c0], R9 ;  /* 0x0288c0090a0085a7 */ /* 0x000ea4000800007f */
[----:B--2---:R-:W-:Y:S05]  /*1e8c0*/  @!P0 BRA `(.L_x_717) ;  /* 0xfffffffc00f08947 */ /* 0x004fea000383ffff */
[----:B------:R-:W-:Y:S05]  /*1e8d0*/  BRA `(.L_x_921) ;  /* 0xffffff88007c7947 */ /* 0x000fea000383ffff */
.L_x_725:
[----:B-1----:R1:W2:Y:S02]  /*1e8e0*/  SYNCS.PHASECHK.TRANS64.TRYWAIT P2, [R10+URZ+0x288a0], R9 ;  /* 0x0288a0090a0075a7 */ /* 0x0022a4000804017f */
[----:B--2---:R-:W-:Y:S05]  /*1e8f0*/  @!P2 NANOSLEEP.SYNCS 0x989680 ;  /* 0x009896800000a95d */ /* 0x004fea0003900000 */
[----:B------:R-:W2:Y:S02]  /*1e900*/  @!P2 SYNCS.PHASECHK.TRANS64 P2, [R10+URZ+0x288a0], R9 ;  /* 0x0288a0090a00a5a7 */ /* 0x000ea4000804007f */
[----:B--2---:R-:W-:Y:S05]  /*1e910*/  @!P2 BRA `(.L_x_725) ;  /* 0xfffffffc00f0a947 */ /* 0x004fea000383ffff */
[----:B------:R-:W-:Y:S05]  /*1e920*/  BRA `(.L_x_922) ;  /* 0xffffff8c00787947 */ /* 0x000fea000383ffff */
.L_x_731:
[----:B0-----:R0:W2:Y:S02]  /*1e930*/  SYNCS.PHASECHK.TRANS64.TRYWAIT P2, [R10+URZ+0x288c0], R9 ;  /* 0x0288c0090a0075a7 */ /* 0x0010a4000804017f */
[----:B--2---:R-:W-:Y:S05]  /*1e940*/  @!P2 NANOSLEEP.SYNCS 0x989680 ;  /* 0x009896800000a95d */ /* 0x004fea0003900000 */
[----:B------:R-:W2:Y:S02]  /*1e950*/  @!P2 SYNCS.PHASECHK.TRANS64 P2, [R10+URZ+0x288c0], R9 ;  /* 0x0288c0090a00a5a7 */ /* 0x000ea4000804007f */
[----:B--2---:R-:W-:Y:S05]  /*1e960*/  @!P2 BRA `(.L_x_731) ;  /* 0xfffffffc00f0a947 */ /* 0x004fea000383ffff */
[----:B------:R-:W-:Y:S05]  /*1e970*/  BRA `(.L_x_923) ;  /* 0xffffff9000307947 */ /* 0x000fea000383ffff */
.L_x_747:
[----:B------:R-:W0:Y:S01]  /*1e980*/  S2R R9, SR_TID.X ;  /* 0x0000000000097919 */ /* 0x000e220000002100 */
[----:B------:R-:W-:Y:S01]  /*1e990*/  BSSY B0, `(.L_x_924) ;  /* 0x000000a000007945 */ /* 0x000fe20003800000 */
[----:B------:R-:W-:Y:S01]  /*1e9a0*/  IMAD.MOV.U32 R12, RZ, RZ, RZ ;  /* 0x000000ffff0c7224 */ /* 0x000fe200078e00ff */
[----:B------:R-:W-:Y:S01]  /*1e9b0*/  MOV R15, 0xffffffff ;  /* 0xffffffff000f7802 */ /* 0x000fe20000000f00 */
[----:B------:R-:W-:Y:S01]  /*1e9c0*/  IMAD.MOV.U32 R11, RZ, RZ, 0x1f ;  /* 0x0000001fff0b7424 */ /* 0x000fe200078e00ff */
[----:B0-----:R-:W-:-:S04]  /*1e9d0*/  SHF.R.U32.HI R9, RZ, 0x5, R9 ;  /* 0x00000005ff097819 */ /* 0x001fc80000011609 */
[----:B------:R-:W-:-:S04]  /*1e9e0*/  LOP3.LUT R9, R9, 0x3, RZ, 0xc0, !PT ;  /* 0x0000000309097812 */ /* 0x000fc800078ec0ff */
[----:B------:R-:W-:-:S07]  /*1e9f0*/  MOV R13, R9 ;  /* 0x00000009000d7202 */ /* 0x000fce0000000f00 */
[----:B-----5:R-:W-:Y:S05]  /*1ea00*/  WARPSYNC.COLLECTIVE R15, `(.L_x_925) ;  /* 0x000000000f087348 */ /* 0x020fea0003c00000 */
[----:B------:R0:W1:Y:S02]  /*1ea10*/  SHFL.IDX P6, R14, R13, R12, R11 ;  /* 0x0000000c0d0e7389 */ /* 0x00006400000c000b */
[----:B01---5:R-:W-:Y:S01]  /*1ea20*/  ENDCOLLECTIVE ;  /* 0x000000000000791b */ /* 0x023fe20003800000 */
.L_x_925:
[----:B------:R-:W-:Y:S05]  /*1ea30*/  BSYNC B0 ;  /* 0x0000000000007941 */ /* 0x000fea0003800000 */
.L_x_924:
[----:B------:R-:W-:Y:S05]  /*1ea40*/  BRA `(.L_x_926) ;  /* 0xffffff9c007c7947 */ /* 0x000fea000383ffff */
.L_x_750:
[----:B0-----:R0:W1:Y:S02]  /*1ea50*/  SYNCS.PHASECHK.TRANS64.TRYWAIT P0, [R7+URZ+0x28840], R2 ;  /* 0x02884002070075a7 */ /* 0x001064000800017f */
[----:B-1----:R-:W-:Y:S05]  /*1ea60*/  @!P0 NANOSLEEP.SYNCS 0x989680 ;  /* 0x009896800000895d */ /* 0x002fea0003900000 */
[----:B------:R-:W1:Y:S02]  /*1ea70*/  @!P0 SYNCS.PHASECHK.TRANS64 P0, [R7+URZ+0x28840], R2 ;  /* 0x02884002070085a7 */ /* 0x000e64000800007f */
[----:B-1----:R-:W-:Y:S05]  /*1ea80*/  @!P0 BRA `(.L_x_750) ;  /* 0xfffffffc00f08947 */ /* 0x002fea000383ffff */
[----:B------:R-:W-:Y:S05]  /*1ea90*/  BRA `(.L_x_927) ;  /* 0xffffff9c00cc7947 */ /* 0x000fea000383ffff */
.L_x_751:
        /* <DEDUP_REMOVED lines=8> */
.L_x_929:
[----:B------:R-:W-:Y:S05]  /*1eb20*/  BSYNC B0 ;  /* 0x0000000000007941 */ /* 0x000fea0003800000 */
.L_x_928:
[----:B------:R-:W-:Y:S01]  /*1eb30*/  MOV R13, R4 ;  /* 0x00000004000d7202 */ /* 0x000fe20000000f00 */
[----:B------:R-:W-:Y:S01]  /*1eb40*/  IMAD.MOV.U32 R12, RZ, RZ, RZ ;  /* 0x000000ffff0c7224 */ /* 0x000fe200078e00ff */
[----:B------:R-:W-:Y:S01]  /*1eb50*/  MOV R15, 0xffffffff ;  /* 0xffffffff000f7802 */ /* 0x000fe20000000f00 */
[----:B------:R-:W-:Y:S01]  /*1eb60*/  IMAD.MOV.U32 R11, RZ, RZ, 0x181f ;  /* 0x0000181fff0b7424 */ /* 0x000fe200078e00ff */
[----:B------:R-:W-:Y:S01]  /*1eb70*/  @P0 LEA R8, R5, R22, 0x1 ;  /* 0x0000001605080211 */ /* 0x000fe200078e08ff */
[----:B------:R-:W-:-:S07]  /*1eb80*/  IMAD.MOV.U32 R2, RZ, RZ, R14 ;  /* 0x000000ffff027224 */ /* 0x000fce00078e000e */
[----:B------:R-:W-:Y:S05]  /*1eb90*/  WARPSYNC.COLLECTIVE R15, `(.L_x_930) ;  /* 0x000000000f087348 */ /* 0x000fea0003c00000 */
[----:B------:R0:W1:Y:S02]  /*1eba0*/  SHFL.IDX P6, R14, R13, R12, R11 ;  /* 0x0000000c0d0e7389 */ /* 0x00006400000c000b */
[----:B01----:R-:W-:Y:S01]  /*1ebb0*/  ENDCOLLECTIVE ;  /* 0x000000000000791b */ /* 0x003fe20003800000 */
.L_x_930:
[----:B------:R-:W-:Y:S02]  /*1ebc0*/  IMAD.MOV.U32 R13, RZ, RZ, R0 ;  /* 0x000000ffff0d7224 */ /* 0x000fe400078e0000 */
[----:B------:R-:W-:Y:S02]  /*1ebd0*/  IMAD.MOV.U32 R12, RZ, RZ, 0x1 ;  /* 0x00000001ff0c7424 */ /* 0x000fe400078e00ff */
[----:B------:R-:W-:-:S07]  /*1ebe0*/  IMAD.MOV.U32 R3, RZ, RZ, R14 ;  /* 0x000000ffff037224 */ /* 0x000fce00078e000e */
[----:B------:R-:W-:Y:S05]  /*1ebf0*/  WARPSYNC.COLLECTIVE R15, `(.L_x_931) ;  /* 0x000000000f087348 */ /* 0x000fea0003c00000 */
[----:B------:R0:W1:Y:S02]  /*1ec00*/  SHFL.IDX P6, R14, R13, R12, R11 ;  /* 0x0000000c0d0e7389 */ /* 0x00006400000c000b */
[----:B01----:R-:W-:Y:S01]  /*1ec10*/  ENDCOLLECTIVE ;  /* 0x000000000000791b */ /* 0x003fe20003800000 */
.L_x_931:
[----:B------:R-:W-:-:S05]  /*1ec20*/  @P0 LEA R3, P1, R31, R3, 0x1 ;  /* 0x000000031f030211 */ /* 0x000fca00078208ff */
[----:B------:R-:W-:-:S05]  /*1ec30*/  @P0 IMAD.X R2, RZ, RZ, R2, P1 ;  /* 0x000000ffff020224 */ /* 0x000fca00008e0602 */
        /* <DEDUP_REMOVED lines=9> */
[----:B------:R-:W-:Y:S02]  /*1ecd0*/  ISETP.GE.AND P0, PT, R6, 0x11, PT ;  /* 0x000000110600780c */ /* 0x000fe40003f06270 */
[----:B0-----:R-:W-:-:S11]  /*1ece0*/  MOV R2, R14 ;  /* 0x0000000e00027202 */ /* 0x001fd60000000f00 */
[----:B------:R-:W-:Y:S05]  /*1ecf0*/  WARPSYNC.COLLECTIVE R15, `(.L_x_932) ;  /* 0x000000000f087348 */ /* 0x000fea0003c00000 */
[----:B------:R0:W1:Y:S02]  /*1ed00*/  SHFL.IDX P6, R14, R13, R12, R11 ;  /* 0x0000000c0d0e7389 */ /* 0x00006400000c000b */
[----:B01----:R-:W-:Y:S01]  /*1ed10*/  ENDCOLLECTIVE ;  /* 0x000000000000791b */ /* 0x003fe20003800000 */
.L_x_932:
[----:B------:R-:W-:Y:S02]  /*1ed20*/  @P0 IMAD R8, R5, 0x2, R22 ;  /* 0x0000000205080824 */ /* 0x000fe400078e0216 */
[----:B------:R-:W-:Y:S01]  /*1ed30*/  IMAD.MOV.U32 R13, RZ, RZ, R0 ;  /* 0x000000ffff0d7224 */ /* 0x000fe200078e0000 */
[----:B------:R-:W-:Y:S01]  /*1ed40*/  MOV R12, 0x2 ;  /* 0x00000002000c7802 */ /* 0x000fe20000000f00 */
[----:B------:R-:W-:-:S07]  /*1ed50*/  IMAD.MOV.U32 R3, RZ, RZ, R14 ;  /* 0x000000ffff037224 */ /* 0x000fce00078e000e */
[----:B------:R-:W-:Y:S05]  /*1ed60*/  WARPSYNC.COLLECTIVE R15, `(.L_x_933) ;  /* 0x000000000f087348 */ /* 0x000fea0003c00000 */
[----:B------:R0:W1:Y:S02]  /*1ed70*/  SHFL.IDX P6, R14, R13, R12, R11 ;  /* 0x0000000c0d0e7389 */ /* 0x00006400000c000b */
[----:B01----:R-:W-:Y:S01]  /*1ed80*/  ENDCOLLECTIVE ;  /* 0x000000000000791b */ /* 0x003fe20003800000 */
.L_x_933:
        /* <DEDUP_REMOVED lines=16> */
.L_x_934:
[----:B------:R-:W-:Y:S01]  /*1ee90*/  @P0 IMAD R8, R5, 0x2, R22 ;  /* 0x0000000205080824 */ /* 0x000fe200078e0216 */
[----:B------:R-:W-:Y:S01]  /*1eea0*/  MOV R13, R0 ;  /* 0x00000000000d7202 */ /* 0x000fe20000000f00 */
[----:B------:R-:W-:Y:S01]  /*1eeb0*/  IMAD.MOV.U32 R12, RZ, RZ, 0x3 ;  /* 0x00000003ff0c7424 */ /* 0x000fe200078e00ff */
[----:B------:R-:W-:-:S07]  /*1eec0*/  MOV R3, R14 ;  /* 0x0000000e00037202 */ /* 0x000fce0000000f00 */
[----:B------:R-:W-:Y:S05]  /*1eed0*/  WARPSYNC.COLLECTIVE R15, `(.L_x_935) ;  /* 0x000000000f087348 */ /* 0x000fea0003c00000 */
[----:B------:R0:W1:Y:S02]  /*1eee0*/  SHFL.IDX P6, R14, R13, R12, R11 ;  /* 0x0000000c0d0e7389 */ /* 0x00006400000c000b */
[----:B01----:R-:W-:Y:S01]  /*1eef0*/  ENDCOLLECTIVE ;  /* 0x000000000000791b */ /* 0x003fe20003800000 */
.L_x_935:
[----:B------:R-:W-:-:S05]  /*1ef00*/  @P0 LEA R3, P1, R31, R3, 0x1 ;  /* 0x000000031f030211 */ /* 0x000fca00078208ff */
[----:B------:R-:W-:-:S05]  /*1ef10*/  @P0 IMAD.X R2, RZ, RZ, R2, P1 ;  /* 0x000000ffff020224 */ /* 0x000fca00008e0602 */
[----:B------:R-:W-:Y:S02]  /*1ef20*/  @P0 LOP3.LUT R3, R3, R2, RZ, 0x3c, !PT ;  /* 0x0000000203030212 */ /* 0x000fe400078e3cff */
[----:B------:R-:W-:Y:S02]  /*1ef30*/  MOV R13, R4 ;  /* 0x00000004000d7202 */ /* 0x000fe40000000f00 */
        /* <DEDUP_REMOVED lines=12> */
.L_x_936:
[----:B------:R-:W-:Y:S01]  /*1f000*/  @P0 LEA R8, R5, R22, 0x1 ;  /* 0x0000001605080211 */ /* 0x000fe200078e08ff */
[----:B------:R-:W-:Y:S02]  /*1f010*/  IMAD.MOV.U32 R13, RZ, RZ, R0 ;  /* 0x000000ffff0d7224 */ /* 0x000fe400078e0000 */
[----:B------:R-:W-:Y:S02]  /*1f020*/  IMAD.MOV.U32 R12, RZ, RZ, 0x4 ;  /* 0x00000004ff0c7424 */ /* 0x000fe400078e00ff */
[----:B------:R-:W-:-:S07]  /*1f030*/  IMAD.MOV.U32 R3, RZ, RZ, R14 ;  /* 0x000000ffff037224 */ /* 0x000fce00078e000e */
[----:B------:R-:W-:Y:S05]  /*1f040*/  WARPSYNC.COLLECTIVE R15, `(.L_x_937) ;  /* 0x000000000f087348 */ /* 0x000fea0003c00000 */
[----:B------:R0:W1:Y:S02]  /*1f050*/  SHFL.IDX P6, R14, R13, R12, R11 ;  /* 0x0000000c0d0e7389 */ /* 0x00006400000c000b */
[----:B01----:R-:W-:Y:S01]  /*1f060*/  ENDCOLLECTIVE ;  /* 0x000000000000791b */ /* 0x003fe20003800000 */
.L_x_937:
        /* <DEDUP_REMOVED lines=16> */
.L_x_938:
[----:B------:R-:W-:Y:S02]  /*1f170*/  @P0 IMAD R8, R5, 0x2, R22 ;  /* 0x0000000205080824 */ /* 0x000fe400078e0216 */
[----:B------:R-:W-:Y:S01]  /*1f180*/  IMAD.MOV.U32 R13, RZ, RZ, R0 ;  /* 0x000000ffff0d7224 */ /* 0x000fe200078e0000 */
[----:B------:R-:W-:Y:S01]  /*1f190*/  MOV R12, 0x5 ;  /* 0x00000005000c7802 */ /* 0x000fe20000000f00 */
[----:B------:R-:W-:-:S07]  /*1f1a0*/  IMAD.MOV.U32 R3, RZ, RZ, R14 ;  /* 0x000000ffff037224 */ /* 0x000fce00078e000e */
[----:B------:R-:W-:Y:S05]  /*1f1b0*/  WARPSYNC.COLLECTIVE R15, `(.L_x_939) ;  /* 0x000000000f087348 */ /* 0x000fea0003c00000 */
[----:B------:R0:W1:Y:S02]  /*1f1c0*/  SHFL.IDX P6, R14, R13, R12, R11 ;  /* 0x0000000c0d0e7389 */ /* 0x00006400000c000b */
[----:B01----:R-:W-:Y:S01]  /*1f1d0*/  ENDCOLLECTIVE ;  /* 0x000000000000791b */ /* 0x003fe20003800000 */
.L_x_939:
        /* <DEDUP_REMOVED lines=16> */
.L_x_940:
[----:B------:R-:W-:Y:S01]  /*1f2e0*/  @P0 IMAD R8, R5, 0x2, R22 ;  /* 0x0000000205080824 */ /* 0x000fe200078e0216 */
[----:B------:R-:W-:Y:S01]  /*1f2f0*/  MOV R13, R0 ;  /* 0x00000000000d7202 */ /* 0x000fe20000000f00 */
[----:B------:R-:W-:Y:S01]  /*1f300*/  IMAD.MOV.U32 R12, RZ, RZ, 0x6 ;  /* 0x00000006ff0c7424 */ /* 0x000fe200078e00ff */
[----:B------:R-:W-:-:S07]  /*1f310*/  MOV R3, R14 ;  /* 0x0000000e00037202 */ /* 0x000fce0000000f00 */
[----:B------:R-:W-:Y:S05]  /*1f320*/  WARPSYNC.COLLECTIVE R15, `(.L_x_941) ;  /* 0x000000000f087348 */ /* 0x000fea0003c00000 */
[----:B------:R0:W1:Y:S02]  /*1f330*/  SHFL.IDX P6, R14, R13, R12, R11 ;  /* 0x0000000c0d0e7389 */ /* 0x00006400000c000b */
[----:B01----:R-:W-:Y:S01]  /*1f340*/  ENDCOLLECTIVE ;  /* 0x000000000000791b */ /* 0x003fe20003800000 */
.L_x_941:
        /* <DEDUP_REMOVED lines=16> */
.L_x_942:
[----:B------:R-:W-:Y:S01]  /*1f450*/  @P0 LEA R8, R5, R22, 0x1 ;  /* 0x0000001605080211 */ /* 0x000fe200078e08ff */
[----:B------:R-:W-:Y:S02]  /*1f460*/  IMAD.MOV.U32 R13, RZ, RZ, R0 ;  /* 0x000000ffff0d7224 */ /* 0x000fe400078e0000 */
[----:B------:R-:W-:Y:S02]  /*1f470*/  IMAD.MOV.U32 R12, RZ, RZ, 0x7 ;  /* 0x00000007ff0c7424 */ /* 0x000fe400078e00ff */
[----:B------:R-:W-:-:S07]  /*1f480*/  IMAD.MOV.U32 R3, RZ, RZ, R14 ;  /* 0x000000ffff037224 */ /* 0x000fce00078e000e */
[----:B------:R-:W-:Y:S05]  /*1f490*/  WARPSYNC.COLLECTIVE R15, `(.L_x_943) ;  /* 0x000000000f087348 */ /* 0x000fea0003c00000 */
[----:B------:R0:W1:Y:S02]  /*1f4a0*/  SHFL.IDX P6, R14, R13, R12, R11 ;  /* 0x0000000c0d0e7389 */ /* 0x00006400000c000b */
[----:B01----:R-:W-:Y:S01]  /*1f4b0*/  ENDCOLLECTIVE ;  /* 0x000000000000791b */ /* 0x003fe20003800000 */
.L_x_943:
[----:B------:R-:W-:-:S05]  /*1f4c0*/  @P0 LEA R3, P1, R31, R3, 0x1 ;  /* 0x000000031f030211 */ /* 0x000fca00078208ff */
[----:B------:R-:W-:-:S05]  /*1f4d0*/  @P0 IMAD.X R2, RZ, RZ, R2, P1 ;  /* 0x000000ffff020224 */ /* 0x000fca00008e0602 */
[----:B------:R-:W-:Y:S01]  /*1f4e0*/  @P0 LOP3.LUT R3, R3, R2, RZ, 0x3c, !PT ;  /* 0x0000000203030212 */ /* 0x000fe200078e3cff */
[----:B------:R-:W-:-:S03]  /*1f4f0*/  IMAD.MOV.U32 R13, RZ, RZ, R4 ;  /* 0x000000ffff0d7224 */ /* 0x000fc600078e0004 */
[----:B------:R-:W-:-:S04]  /*1f500*/  @P0 LOP3.LUT R2, R3, R2, RZ, 0x3c, !PT ;  /* 0x0000000203020212 */ /* 0x000fc800078e3cff */
[----:B------:R-:W-:Y:S02]  /*1f510*/  @P0 LOP3.LUT R3, R3, R2, RZ, 0x3c, !PT ;  /* 0x0000000203030212 */ /* 0x000fe400078e3cff */
[----:B------:R-:W-:-:S07]  /*1f520*/  MOV R0, R14 ;  /* 0x0000000e00007202 */ /* 0x000fce0000000f00 */
[----:B------:R-:W-:Y:S05]  /*1f530*/  WARPSYNC.COLLECTIVE R15, `(.L_x_944) ;  /* 0x000000000f087348 */ /* 0x000fea0003c00000 */
[----:B------:R0:W1:Y:S02]  /*1f540*/  SHFL.IDX P6, R14, R13, R12, R11 ;  /* 0x0000000c0d0e7389 */ /* 0x00006400000c000b */
[----:B01----:R-:W-:Y:S01]  /*1f550*/  ENDCOLLECTIVE ;  /* 0x000000000000791b */ /* 0x003fe20003800000 */
.L_x_944:
[----:B------:R-:W-:Y:S01]  /*1f560*/  @!PT LDS RZ, [RZ] ;  /* 0x00000000fffff984 */ /* 0x000fe20000000800 */
[----:B------:R-:W-:Y:S01]  /*1f570*/  @!PT LDS RZ, [RZ] ;  /* 0x00000000fffff984 */ /* 0x000fe20000000800 */
[----:B------:R-:W-:Y:S01]  /*1f580*/  @!PT LDS RZ, [RZ] ;  /* 0x00000000fffff984 */ /* 0x000fe20000000800 */
[----:B------:R-:W-:Y:S04]  /*1f590*/  @P0 LDGSTS.E.BYPASS.LTC128B.128 [R8+0x1b400], desc[UR42][R2.64], !P3 ;  /* 0x1b40000002080fae */ /* 0x000fe8000d901d6a */
[----:B------:R0:W-:Y:S02]  /*1f5a0*/  @P0 LDGSTS.E.BYPASS.LTC128B.128 [R8+0x1f400], desc[UR42][R2.64+0x80], !P2 ;  /* 0x1f40008002080fae */ /* 0x0001e4000d101d6a */
[----:B0-----:R-:W-:Y:S01]  /*1f5b0*/  IMAD.MOV.U32 R2, RZ, RZ, R14 ;  /* 0x000000ffff027224 */ /* 0x001fe200078e000e */
[----:B------:R-:W-:Y:S06]  /*1f5c0*/  BRA `(.L_x_945) ;  /* 0xffffff9800a87947 */ /* 0x000fec000383ffff */
.L_x_756:
[----:B------:R-:W-:Y:S01]  /*1f5d0*/  MOV R13, R5 ;  /* 0x00000005000d7202 */ /* 0x000fe20000000f00 */
[----:B------:R-:W-:Y:S01]  /*1f5e0*/  IMAD.MOV.U32 R12, RZ, RZ, RZ ;  /* 0x000000ffff0c7224 */ /* 0x000fe200078e00ff */
[----:B------:R-:W-:Y:S01]  /*1f5f0*/  MOV R15, 0xffffffff ;  /* 0xffffffff000f7802 */ /* 0x000fe20000000f00 */
[----:B------:R-:W-:Y:S01]  /*1f600*/  IMAD.MOV.U32 R11, RZ, RZ, 0x181f ;  /* 0x0000181fff0b7424 */ /* 0x000fe200078e00ff */
[----:B------:R-:W-:Y:S01]  /*1f610*/  IADD3 R4, R10, R4, RZ ;  /* 0x000000040a047210 */ /* 0x000fe20007ffe0ff */
[----:B-----5:R-:W-:-:S07]  /*1f620*/  IMAD R6, R20, R7, RZ ;  /* 0x0000000714067224 */ /* 0x020fce00078e02ff */
[----:B------:R-:W-:Y:S05]  /*1f630*/  WARPSYNC.COLLECTIVE R15, `(.L_x_946) ;  /* 0x000000000f087348 */ /* 0x000fea0003c00000 */
[----:B------:R0:W1:Y:S02]  /*1f640*/  SHFL.IDX P6, R14, R13, R12, R11 ;  /* 0x0000000c0d0e7389 */ /* 0x00006400000c000b */
[----:B01----:R-:W-:Y:S01]  /*1f650*/  ENDCOLLECTIVE ;  /* 0x000000000000791b */ /* 0x003fe20003800000 */
.L_x_946:
[C---:B------:R-:W-:Y:S02]  /*1f660*/  IADD3 R7, R4.reuse, 0x10, RZ ;  /* 0x0000001004077810 */ /* 0x040fe40007ffe0ff */
[----:B------:R-:W-:Y:S01]  /*1f670*/  ISETP.GE.AND P3, PT, R4, R6, PT ;  /* 0x000000060400720c */ /* 0x000fe20003f66270 */
[----:B------:R-:W-:Y:S02]  /*1f680*/  IMAD.MOV.U32 R13, RZ, RZ, R0 ;  /* 0x000000ffff0d7224 */ /* 0x000fe400078e0000 */
[----:B------:R-:W-:-:S10]  /*1f690*/  IMAD.MOV.U32 R2, RZ, RZ, R14 ;  /* 0x000000ffff027224 */ /* 0x000fd400078e000e */
[----:B------:R-:W-:Y:S05]  /*1f6a0*/  WARPSYNC.COLLECTIVE R15, `(.L_x_947) ;  /* 0x000000000f087348 */ /* 0x000fea0003c00000 */
[----:B------:R0:W1:Y:S02]  /*1f6b0*/  SHFL.IDX P6, R14, R13, R12, R11 ;  /* 0x0000000c0d0e7389 */ /* 0x00006400000c000b */
[----:B01----:R-:W-:Y:S01]  /*1f6c0*/  ENDCOLLECTIVE ;  /* 0x000000000000791b */ /* 0x003fe20003800000 */
.L_x_947:
        /* <DEDUP_REMOVED lines=8> */
.L_x_948:
        /* <DEDUP_REMOVED lines=11> */
.L_x_949:
[----:B------:R-:W-:Y:S01]  /*1f800*/  MOV R13, R5 ;  /* 0x00000005000d7202 */ /* 0x000fe20000000f00 */
[----:B------:R-:W-:Y:S01]  /*1f810*/  IMAD.MOV.U32 R12, RZ, RZ, 0x2 ;  /* 0x00000002ff0c7424 */ /* 0x000fe200078e00ff */
[----:B------:R-:W-:-:S05]  /*1f820*/  @!P3 LEA R14, P2, R31, R14, 0x1 ;  /* 0x0000000e1f0eb211 */ /* 0x000fca00078408ff */
[----:B------:R-:W-:Y:S01]  /*1f830*/  @!P3 IMAD.X R7, RZ, RZ, R2, P2 ;  /* 0x000000ffff07b224 */ /* 0x000fe200010e0602 */
[----:B------:R-:W-:-:S07]  /*1f840*/  @!P3 MOV R2, R14 ;  /* 0x0000000e0002b202 */ /* 0x000fce0000000f00 */
[----:B------:R-:W-:Y:S05]  /*1f850*/  WARPSYNC.COLLECTIVE R15, `(.L_x_950) ;  /* 0x000000000f087348 */ /* 0x000fea0003c00000 */
[----:B------:R0:W1:Y:S02]  /*1f860*/  SHFL.IDX P6, R14, R13, R12, R11 ;  /* 0x0000000c0d0e7389 */ /* 0x00006400000c000b */
[----:B01----:R-:W-:Y:S01]  /*1f870*/  ENDCOLLECTIVE ;  /* 0x000000000000791b */ /* 0x003fe20003800000 */
.L_x_950:
        /* <DEDUP_REMOVED lines=13> */
.L_x_951:
        /* <DEDUP_REMOVED lines=8> */
.L_x_952:
[----:B------:R-:W-:Y:S01]  /*1f9d0*/  @!P3 MOV R3, R7 ;  /* 0x000000070003b202 */ /* 0x000fe20000000f00 */
[----:B------:R-:W-:-:S04]  /*1f9e0*/  VIADD R7, R4, 0x30 ;  /* 0x0000003004077836 */ /* 0x000fc80000000000 */
        /* <DEDUP_REMOVED lines=11> */
.L_x_953:
        /* <DEDUP_REMOVED lines=8> */
.L_x_954:
        /* <DEDUP_REMOVED lines=13> */
.L_x_955:
        /* <DEDUP_REMOVED lines=8> */
.L_x_956:
        /* <DEDUP_REMOVED lines=13> */
.L_x_957:
        /* <DEDUP_REMOVED lines=8> */
.L_x_958:
[----:B------:R-:W-:-:S05]  /*1fdc0*/  @!P3 MOV R3, R7 ;  /* 0x000000070003b202 */ /* 0x000fca0000000f00 */
[----:B------:R-:W-:Y:S01]  /*1fdd0*/  @!PT LDS RZ, [RZ] ;  /* 0x00000000fffff984 */ /* 0x000fe20000000800 */
[----:B------:R-:W-:Y:S01]  /*1fde0*/  @!PT LDS RZ, [RZ] ;  /* 0x00000000fffff984 */ /* 0x000fe20000000800 */
[----:B------:R-:W-:Y:S01]  /*1fdf0*/  @!PT LDS RZ, [RZ] ;  /* 0x00000000fffff984 */ /* 0x000fe20000000800 */
[----:B------:R-:W-:Y:S04]  /*1fe00*/  @!P3 LDGSTS.E.BYPASS.LTC128B.128 [R9+0x12c00], desc[UR42][R2.64], !P0 ;  /* 0x12c000000209bfae */ /* 0x000fe8000c101d6a */
[----:B------:R0:W-:Y:S01]  /*1fe10*/  @!P3 LDGSTS.E.BYPASS.LTC128B.128 [R9+0x16c00], desc[UR42][R2.64+0x80], !P1 ;  /* 0x16c000800209bfae */ /* 0x0001e2000c901d6a */
[----:B------:R-:W-:Y:S02]  /*1fe20*/  IMAD.MOV.U32 R13, RZ, RZ, R0 ;  /* 0x000000ffff0d7224 */ /* 0x000fe400078e0000 */
[----:B0-----:R-:W-:Y:S01]  /*1fe30*/  VIADD R3, R4, 0x60 ;  /* 0x0000006004037836 */ /* 0x001fe20000000000 */
[----:B------:R-:W-:-:S07]  /*1fe40*/  MOV R2, R14 ;  /* 0x0000000e00027202 */ /* 0x000fce0000000f00 */
[----:B------:R-:W-:Y:S05]  /*1fe50*/  WARPSYNC.COLLECTIVE R15, `(.L_x_959) ;  /* 0x000000000f087348 */ /* 0x000fea0003c00000 */
[----:B------:R0:W1:Y:S02]  /*1fe60*/  SHFL.IDX P6, R14, R13, R12, R11 ;  /* 0x0000000c0d0e7389 */ /* 0x00006400000c000b */
[----:B01----:R-:W-:Y:S01]  /*1fe70*/  ENDCOLLECTIVE ;  /* 0x000000000000791b */ /* 0x003fe20003800000 */
.L_x_959:
[----:B------:R-:W-:Y:S02]  /*1fe80*/  ISETP.GE.AND P3, PT, R3, R6, PT ;  /* 0x000000060300720c */ /* 0x000fe40003f66270 */
[----:B------:R-:W-:Y:S01]  /*1fe90*/  MOV R13, R5 ;  /* 0x00000005000d7202 */ /* 0x000fe20000000f00 */
[----:B------:R-:W-:-:S10]  /*1fea0*/  IMAD.MOV.U32 R12, RZ, RZ, 0x7 ;  /* 0x00000007ff0c7424 */ /* 0x000fd400078e00ff */
[----:B------:R-:W-:-:S04]  /*1feb0*/  @!P3 LEA R14, P2, R31, R14, 0x1 ;  /* 0x0000000e1f0eb211 */ /* 0x000fc800078408ff */
[----:B------:R-:W-:Y:S01]  /*1fec0*/  @!P3 IADD3.X R7, RZ, R2, RZ, P2, !PT ;  /* 0x00000002ff07b210 */ /* 0x000fe200017fe4ff */
[----:B------:R-:W-:-:S08]  /*1fed0*/  @!P3 IMAD.MOV.U32 R2, RZ, RZ, R14 ;  /* 0x000000ffff02b224 */ /* 0x000fd000078e000e */
[----:B------:R-:W-:Y:S05]  /*1fee0*/  WARPSYNC.COLLECTIVE R15, `(.L_x_960) ;  /* 0x000000000f087348 */ /* 0x000fea0003c00000 */
[----:B------:R0:W1:Y:S02]  /*1fef0*/  SHFL.IDX P6, R14, R13, R12, R11 ;  /* 0x0000000c0d0e7389 */ /* 0x00006400000c000b */
[----:B01----:R-:W-:Y:S01]  /*1ff00*/  ENDCOLLECTIVE ;  /* 0x000000000000791b */ /* 0x003fe20003800000 */
.L_x_960:
[----:B------:R-:W-:-:S05]  /*1ff10*/  @!P3 IMAD.MOV.U32 R3, RZ, RZ, R7 ;  /* 0x000000ffff03b224 */ /* 0x000fca00078e0007 */
        /* <DEDUP_REMOVED lines=10> */
.L_x_961:
[----:B------:R-:W-:Y:S05]  /*1ffc0*/  BRA `(.L_x_962) ;  /* 0xffffff9c000c7947 */ /* 0x000fea000383ffff */
.L_x_761:
[----:B0-----:R0:W1:Y:S02]  /*1ffd0*/  SYNCS.PHASECHK.TRANS64.TRYWAIT P0, [R22+URZ+0x28820], R3 ;  /* 0x02882003160075a7 */ /* 0x001064000800017f */
[----:B-1----:R-:W-:Y:S05]  /*1ffe0*/  @!P0 NANOSLEEP.SYNCS 0x989680 ;  /* 0x009896800000895d */ /* 0x002fea0003900000 */
[----:B------:R-:W1:Y:S02]  /*1fff0*/  @!P0 SYNCS.PHASECHK.TRANS64 P0, [R22+URZ+0x28820], R3 ;  /* 0x02882003160085a7 */ /* 0x000e64000800007f */
[----:B-1----:R-:W-:Y:S05]  /*20000*/  @!P0 BRA `(.L_x_761) ;  /* 0xfffffffc00f08947 */ /* 0x002fea000383ffff */
[----:B------:R-:W-:Y:S05]  /*20010*/  BRA `(.L_x_963) ;  /* 0xffffff9c00847947 */ /* 0x000fea000383ffff */
.L_x_766:
[----:B0-----:R0:W1:Y:S02]  /*20020*/  SYNCS.PHASECHK.TRANS64.TRYWAIT P0, [R6+URZ+0x28840], R3 ;  /* 0x02884003060075a7 */ /* 0x001064000800017f */
[----:B-1----:R-:W-:Y:S05]  /*20030*/  @!P0 NANOSLEEP.SYNCS 0x989680 ;  /* 0x009896800000895d */ /* 0x002fea0003900000 */
[----:B------:R-:W1:Y:S02]  /*20040*/  @!P0 SYNCS.PHASECHK.TRANS64 P0, [R6+URZ+0x28840], R3 ;  /* 0x02884003060085a7 */ /* 0x000e64000800007f */
[----:B-1----:R-:W-:Y:S05]  /*20050*/  @!P0 BRA `(.L_x_766) ;  /* 0xfffffffc00f08947 */ /* 0x002fea000383ffff */
[----:B------:R-:W-:Y:S05]  /*20060*/  BRA `(.L_x_964) ;  /* 0xffffffa000507947 */ /* 0x000fea000383ffff */
.L_x_767:
        /* <DEDUP_REMOVED lines=8> */
.L_x_966:
[----:B------:R-:W-:Y:S05]  /*200f0*/  BSYNC B1 ;  /* 0x0000000000017941 */ /* 0x000fea0003800000 */
.L_x_965:
[----:B------:R-:W-:Y:S01]  /*20100*/  MOV R13, R7 ;  /* 0x00000007000d7202 */ /* 0x000fe20000000f00 */
[----:B------:R-:W-:Y:S01]  /*20110*/  IMAD.MOV.U32 R12, RZ, RZ, RZ ;  /* 0x000000ffff0c7224 */ /* 0x000fe200078e00ff */
[----:B------:R-:W-:Y:S01]  /*20120*/  MOV R15, 0xffffffff ;  /* 0xffffffff000f7802 */ /* 0x000fe20000000f00 */
[----:B------:R-:W-:Y:S02]  /*20130*/  IMAD.MOV.U32 R11, RZ, RZ, 0x181f ;  /* 0x0000181fff0b7424 */ /* 0x000fe400078e00ff */
[----:B------:R-:W-:Y:S02]  /*20140*/  IMAD.MOV.U32 R3, RZ, RZ, R14 ;  /* 0x000000ffff037224 */ /* 0x000fe400078e000e */
[----:B------:R-:W-:-:S07]  /*20150*/  IMAD.SHL.U32 R5, R31, 0x2, RZ ;  /* 0x000000021f057824 */ /* 0x000fce00078e00ff */
[----:B------:R-:W-:Y:S05]  /*20160*/  WARPSYNC.COLLECTIVE R15, `(.L_x_967) ;  /* 0x000000000f087348 */ /* 0x000fea0003c00000 */
[----:B------:R0:W1:Y:S02]  /*20170*/  SHFL.IDX P6, R14, R13, R12, R11 ;  /* 0x0000000c0d0e7389 */ /* 0x00006400000c000b */
[----:B01----:R-:W-:Y:S01]  /*20180*/  ENDCOLLECTIVE ;  /* 0x000000000000791b */ /* 0x003fe20003800000 */
.L_x_967:
[----:B------:R-:W-:Y:S02]  /*20190*/  IMAD R8, R8, 0x2, R22 ;  /* 0x0000000208087824 */ /* 0x000fe400078e0216 */
[----:B------:R-:W-:Y:S01]  /*201a0*/  IMAD.MOV.U32 R13, RZ, RZ, R9 ;  /* 0x000000ffff0d7224 */ /* 0x000fe200078e0009 */
[----:B------:R-:W-:Y:S01]  /*201b0*/  MOV R12, 0x1 ;  /* 0x00000001000c7802 */ /* 0x000fe20000000f00 */
[----:B------:R-:W-:-:S07]  /*201c0*/  IMAD.MOV.U32 R2, RZ, RZ, R14 ;  /* 0x000000ffff027224 */ /* 0x000fce00078e000e */
[----:B------:R-:W-:Y:S05]  /*201d0*/  WARPSYNC.COLLECTIVE R15, `(.L_x_968) ;  /* 0x000000000f087348 */ /* 0x000fea0003c00000 */
[----:B------:R0:W1:Y:S02]  /*201e0*/  SHFL.IDX P6, R14, R13, R12, R11 ;  /* 0x0000000c0d0e7389 */ /* 0x00006400000c000b */
[----:B01----:R-:W-:Y:S01]  /*201f0*/  ENDCOLLECTIVE ;  /* 0x000000000000791b */ /* 0x003fe20003800000 */
.L_x_968:
        /* <DEDUP_REMOVED lines=12> */
.L_x_969:
[----:B------:R-:W-:Y:S01]  /*202c0*/  IMAD.MOV.U32 R13, RZ, RZ, R9 ;  /* 0x000000ffff0d7224 */ /* 0x000fe200078e0009 */
[----:B------:R-:W-:Y:S02]  /*202d0*/  MOV R12, 0x2 ;  /* 0x00000002000c7802 */ /* 0x000fe40000000f00 */
[----:B------:R-:W-:-:S07]  /*202e0*/  MOV R2, R14 ;  /* 0x0000000e00027202 */ /* 0x000fce0000000f00 */
[----:B------:R-:W-:Y:S05]  /*202f0*/  WARPSYNC.COLLECTIVE R15, `(.L_x_970) ;  /* 0x000000000f087348 */ /* 0x000fea0003c00000 */
[----:B------:R0:W1:Y:S02]  /*20300*/  SHFL.IDX P6, R14, R13, R12, R11 ;  /* 0x0000000c0d0e7389 */ /* 0x00006400000c000b */
[----:B01----:R-:W-:Y:S01]  /*20310*/  ENDCOLLECTIVE ;  /* 0x000000000000791b */ /* 0x003fe20003800000 */
.L_x_970:
        /* <DEDUP_REMOVED lines=12> */
.L_x_971:
[----:B------:R-:W-:Y:S01]  /*203e0*/  IMAD.MOV.U32 R13, RZ, RZ, R9 ;  /* 0x000000ffff0d7224 */ /* 0x000fe200078e0009 */
[----:B------:R-:W-:Y:S02]  /*203f0*/  MOV R12, 0x3 ;  /* 0x00000003000c7802 */ /* 0x000fe40000000f00 */
[----:B------:R-:W-:-:S07]  /*20400*/  MOV R2, R14 ;  /* 0x0000000e00027202 */ /* 0x000fce0000000f00 */
[----:B------:R-:W-:Y:S05]  /*20410*/  WARPSYNC.COLLECTIVE R15, `(.L_x_972) ;  /* 0x000000000f087348 */ /* 0x000fea0003c00000 */
[----:B------:R0:W1:Y:S02]  /*20420*/  SHFL.IDX P6, R14, R13, R12, R11 ;  /* 0x0000000c0d0e7389 */ /* 0x00006400000c000b */
[----:B01----:R-:W-:Y:S01]  /*20430*/  ENDCOLLECTIVE ;  /* 0x000000000000791b */ /* 0x003fe20003800000 */
.L_x_972:
        /* <DEDUP_REMOVED lines=12> */
.L_x_973:
[----:B------:R-:W-:Y:S01]  /*20500*/  IMAD.MOV.U32 R13, RZ, RZ, R9 ;  /* 0x000000ffff0d7224 */ /* 0x000fe200078e0009 */
[----:B------:R-:W-:Y:S02]  /*20510*/  MOV R12, 0x4 ;  /* 0x00000004000c7802 */ /* 0x000fe40000000f00 */
[----:B------:R-:W-:-:S07]  /*20520*/  MOV R2, R14 ;  /* 0x0000000e00027202 */ /* 0x000fce0000000f00 */
[----:B------:R-:W-:Y:S05]  /*20530*/  WARPSYNC.COLLECTIVE R15, `(.L_x_974) ;  /* 0x000000000f087348 */ /* 0x000fea0003c00000 */
[----:B------:R0:W1:Y:S02]  /*20540*/  SHFL.IDX P6, R14, R13, R12, R11 ;  /* 0x0000000c0d0e7389 */ /* 0x00006400000c000b */
[----:B01----:R-:W-:Y:S01]  /*20550*/  ENDCOLLECTIVE ;  /* 0x000000000000791b */ /* 0x003fe20003800000 */
.L_x_974:
        /* <DEDUP_REMOVED lines=12> */
.L_x_975:
[----:B------:R-:W-:Y:S01]  /*20620*/  IMAD.MOV.U32 R13, RZ, RZ, R9 ;  /* 0x000000ffff0d7224 */ /* 0x000fe200078e0009 */
[----:B------:R-:W-:Y:S02]  /*20630*/  MOV R12, 0x5 ;  /* 0x00000005000c7802 */ /* 0x000fe40000000f00 */
[----:B------:R-:W-:-:S07]  /*20640*/  MOV R2, R14 ;  /* 0x0000000e00027202 */ /* 0x000fce0000000f00 */
[----:B------:R-:W-:Y:S05]  /*20650*/  WARPSYNC.COLLECTIVE R15, `(.L_x_976) ;  /* 0x000000000f087348 */ /* 0x000fea0003c00000 */
[----:B------:R0:W1:Y:S02]  /*20660*/  SHFL.IDX P6, R14, R13, R12, R11 ;  /* 0x0000000c0d0e7389 */ /* 0x00006400000c000b */
[----:B01----:R-:W-:Y:S01]  /*20670*/  ENDCOLLECTIVE ;  /* 0x000000000000791b */ /* 0x003fe20003800000 */
.L_x_976:
        /* <DEDUP_REMOVED lines=12> */
.L_x_977:
[----:B------:R-:W-:Y:S01]  /*20740*/  IMAD.MOV.U32 R13, RZ, RZ, R9 ;  /* 0x000000ffff0d7224 */ /* 0x000fe200078e0009 */
[----:B------:R-:W-:Y:S02]  /*20750*/  MOV R12, 0x6 ;  /* 0x00000006000c7802 */ /* 0x000fe40000000f00 */
[----:B------:R-:W-:-:S07]  /*20760*/  MOV R2, R14 ;  /* 0x0000000e00027202 */ /* 0x000fce0000000f00 */
[----:B------:R-:W-:Y:S05]  /*20770*/  WARPSYNC.COLLECTIVE R15, `(.L_x_978) ;  /* 0x000000000f087348 */ /* 0x000fea0003c00000 */
[----:B------:R0:W1:Y:S02]  /*20780*/  SHFL.IDX P6, R14, R13, R12, R11 ;  /* 0x0000000c0d0e7389 */ /* 0x00006400000c000b */
[----:B01----:R-:W-:Y:S01]  /*20790*/  ENDCOLLECTIVE ;  /* 0x000000000000791b */ /* 0x003fe20003800000 */
.L_x_978:
        /* <DEDUP_REMOVED lines=12> */
.L_x_979:
[----:B------:R-:W-:Y:S01]  /*20860*/  IMAD.MOV.U32 R13, RZ, RZ, R9 ;  /* 0x000000ffff0d7224 */ /* 0x000fe200078e0009 */
[----:B------:R-:W-:Y:S02]  /*20870*/  MOV R12, 0x7 ;  /* 0x00000007000c7802 */ /* 0x000fe40000000f00 */
[----:B------:R-:W-:-:S07]  /*20880*/  MOV R2, R14 ;  /* 0x0000000e00027202 */ /* 0x000fce0000000f00 */
[----:B------:R-:W-:Y:S05]  /*20890*/  WARPSYNC.COLLECTIVE R15, `(.L_x_980) ;  /* 0x000000000f087348 */ /* 0x000fea0003c00000 */
[----:B------:R0:W1:Y:S02]  /*208a0*/  SHFL.IDX P6, R14, R13, R12, R11 ;  /* 0x0000000c0d0e7389 */ /* 0x00006400000c000b */
[----:B01----:R-:W-:Y:S01]  /*208b0*/  ENDCOLLECTIVE ;  /* 0x000000000000791b */ /* 0x003fe20003800000 */
.L_x_980:
        /* <DEDUP_REMOVED lines=12> */
.L_x_981:
[----:B------:R-:W-:Y:S01]  /*20980*/  MOV R2, R14 ;  /* 0x0000000e00027202 */ /* 0x000fe20000000f00 */
[----:B------:R-:W-:Y:S06]  /*20990*/  BRA `(.L_x_982) ;  /* 0xffffff9c001c7947 */ /* 0x000fec000383ffff */
.L_x_772:
[----:B-1----:R1:W3:Y:S02]  /*209a0*/  SYNCS.PHASECHK.TRANS64.TRYWAIT P0, [R6+URZ+0x28860], R3 ;  /* 0x02886003060075a7 */ /* 0x0022e4000800017f */
[----:B---3--:R-:W-:Y:S05]  /*209b0*/  @!P0 NANOSLEEP.SYNCS 0x989680 ;  /* 0x009896800000895d */ /* 0x008fea0003900000 */
[----:B------:R-:W3:Y:S02]  /*209c0*/  @!P0 SYNCS.PHASECHK.TRANS64 P0, [R6+URZ+0x28860], R3 ;  /* 0x02886003060085a7 */ /* 0x000ee4000800007f */
[----:B---3--:R-:W-:Y:S05]  /*209d0*/  @!P0 BRA `(.L_x_772) ;  /* 0xfffffffc00f08947 */ /* 0x008fea000383ffff */
[----:B------:R-:W-:Y:S05]  /*209e0*/  BRA `(.L_x_983) ;  /* 0xffffff9c00787947 */ /* 0x000fea000383ffff */
.L_x_773:
[----:B------:R-:W-:Y:S01]  /*209f0*/  BSSY B1, `(.L_x_984) ;  /* 0x0000008000017945 */ /* 0x000fe20003800000 */
[----:B------:R-:W-:Y:S01]  /*20a00*/  IMAD.MOV.U32 R13, RZ, RZ, R24 ;  /* 0x000000ffff0d7224 */ /* 0x000fe200078e0018 */
[----:B------:R-:W-:Y:S01]  /*20a10*/  MOV R11, 0x181f ;  /* 0x0000181f000b7802 */ /* 0x000fe20000000f00 */
[----:B------:R-:W-:Y:S02]  /*20a20*/  IMAD.MOV.U32 R12, RZ, RZ, RZ ;  /* 0x000000ffff0c7224 */ /* 0x000fe400078e00ff */
[----:B------:R-:W-:-:S07]  /*20a30*/  IMAD.MOV.U32 R15, RZ, RZ, -0x1 ;  /* 0xffffffffff0f7424 */ /* 0x000fce00078e00ff */
[----:B-12---:R-:W-:Y:S05]  /*20a40*/  WARPSYNC.COLLECTIVE R15, `(.L_x_985) ;  /* 0x000000000f087348 */ /* 0x006fea0003c00000 */
[----:B--2---:R0:W2:Y:S02]  /*20a50*/  SHFL.IDX P6, R14, R13, R12, R11 ;  /* 0x0000000c0d0e7389 */ /* 0x0040a400000c000b */
[----:B012---:R-:W-:Y:S01]  /*20a60*/  ENDCOLLECTIVE ;  /* 0x000000000000791b */ /* 0x007fe20003800000 */
.L_x_985:
[----:B------:R-:W-:Y:S05]  /*20a70*/  BSYNC B1 ;  /* 0x0000000000017941 */ /* 0x000fea0003800000 */
.L_x_984:
[----:B------:R-:W-:Y:S01]  /*20a80*/  MOV R13, R23 ;  /* 0x00000017000d7202 */ /* 0x000fe20000000f00 */
[----:B------:R-:W-:Y:S01]  /*20a90*/  IMAD.MOV.U32 R12, RZ, RZ, RZ ;  /* 0x000000ffff0c7224 */ /* 0x000fe200078e00ff */
[----:B------:R-:W-:Y:S01]  /*20aa0*/  MOV R15, 0xffffffff ;  /* 0xffffffff000f7802 */ /* 0x000fe20000000f00 */
[----:B------:R-:W-:Y:S01]  /*20ab0*/  IMAD.MOV.U32 R11, RZ, RZ, 0x181f ;  /* 0x0000181fff0b7424 */ /* 0x000fe200078e00ff */
[----:B------:R-:W-:Y:S01]  /*20ac0*/  LEA R7, R7, R22, 0x1 ;  /* 0x0000001607077211 */ /* 0x000fe200078e08ff */
[----:B------:R-:W-:-:S07]  /*20ad0*/  IMAD.MOV.U32 R3, RZ, RZ, R14 ;  /* 0x000000ffff037224 */ /* 0x000fce00078e000e */
[----:B------:R-:W-:Y:S05]  /*20ae0*/  WARPSYNC.COLLECTIVE R15, `(.L_x_986) ;  /* 0x000000000f087348 */ /* 0x000fea0003c00000 */
[----:B------:R0:W1:Y:S02]  /*20af0*/  SHFL.IDX P6, R14, R13, R12, R11 ;  /* 0x0000000c0d0e7389 */ /* 0x00006400000c000b */
[----:B01----:R-:W-:Y:S01]  /*20b00*/  ENDCOLLECTIVE ;  /* 0x000000000000791b */ /* 0x003fe20003800000 */
.L_x_986:
[----:B------:R-:W-:Y:S02]  /*20b10*/  IMAD.MOV.U32 R13, RZ, RZ, R24 ;  /* 0x000000ffff0d7224 */ /* 0x000fe400078e0018 */
[----:B------:R-:W-:Y:S02]  /*20b20*/  IMAD.MOV.U32 R12, RZ, RZ, 0x1 ;  /* 0x00000001ff0c7424 */ /* 0x000fe400078e00ff */
[----:B------:R-:W-:-:S07]  /*20b30*/  IMAD.MOV.U32 R2, RZ, RZ, R14 ;  /* 0x000000ffff027224 */ /* 0x000fce00078e000e */
[----:B------:R-:W-:Y:S05]  /*20b40*/  WARPSYNC.COLLECTIVE R15, `(.L_x_987) ;  /* 0x000000000f087348 */ /* 0x000fea0003c00000 */
[----:B------:R0:W1:Y:S02]  /*20b50*/  SHFL.IDX P6, R14, R13, R12, R11 ;  /* 0x0000000c0d0e7389 */ /* 0x00006400000c000b */
[----:B01----:R-:W-:Y:S01]  /*20b60*/  ENDCOLLECTIVE ;  /* 0x000000000000791b */ /* 0x003fe20003800000 */
.L_x_987:
        /* <DEDUP_REMOVED lines=14> */
.L_x_988:
[----:B------:R-:W-:Y:S02]  /*20c50*/  IMAD.MOV.U32 R13, RZ, RZ, R24 ;  /* 0x000000ffff0d7224 */ /* 0x000fe400078e0018 */
[----:B------:R-:W-:Y:S02]  /*20c60*/  IMAD.MOV.U32 R12, RZ, RZ, 0x2 ;  /* 0x00000002ff0c7424 */ /* 0x000fe400078e00ff */
[----:B------:R-:W-:-:S07]  /*20c70*/  IMAD.MOV.U32 R2, RZ, RZ, R14 ;  /* 0x000000ffff027224 */ /* 0x000fce00078e000e */
[----:B------:R-:W-:Y:S05]  /*20c80*/  WARPSYNC.COLLECTIVE R15, `(.L_x_989) ;  /* 0x000000000f087348 */ /* 0x000fea0003c00000 */
[----:B------:R0:W1:Y:S02]  /*20c90*/  SHFL.IDX P6, R14, R13, R12, R11 ;  /* 0x0000000c0d0e7389 */ /* 0x00006400000c000b */
[----:B01----:R-:W-:Y:S01]  /*20ca0*/  ENDCOLLECTIVE ;  /* 0x000000000000791b */ /* 0x003fe20003800000 */
.L_x_989:
[----:B------:R-:W-:-:S04]  /*20cb0*/  IADD3 R2, P0, R2, R5, RZ ;  /* 0x0000000502027210 */ /* 0x000fc80007f1e0ff */
[----:B------:R-:W-:Y:S02]  /*20cc0*/  IADD3.X R3, RZ, R3, RZ, P0, !PT ;  /* 0x00000003ff037210 */ /* 0x000fe400007fe4ff */
        /* <DEDUP_REMOVED lines=12> */
.L_x_990:
[----:B------:R-:W-:Y:S02]  /*20d90*/  IMAD.MOV.U32 R13, RZ, RZ, R24 ;  /* 0x000000ffff0d7224 */ /* 0x000fe400078e0018 */
[----:B------:R-:W-:Y:S02]  /*20da0*/  IMAD.MOV.U32 R12, RZ, RZ, 0x3 ;  /* 0x00000003ff0c7424 */ /* 0x000fe400078e00ff */
[----:B------:R-:W-:-:S07]  /*20db0*/  IMAD.MOV.U32 R2, RZ, RZ, R14 ;  /* 0x000000ffff027224 */ /* 0x000fce00078e000e */
[----:B------:R-:W-:Y:S05]  /*20dc0*/  WARPSYNC.COLLECTIVE R15, `(.L_x_991) ;  /* 0x000000000f087348 */ /* 0x000fea0003c00000 */
[----:B------:R0:W1:Y:S02]  /*20dd0*/  SHFL.IDX P6, R14, R13, R12, R11 ;  /* 0x0000000c0d0e7389 */ /* 0x00006400000c000b */
[----:B01----:R-:W-:Y:S01]  /*20de0*/  ENDCOLLECTIVE ;  /* 0x000000000000791b */ /* 0x003fe20003800000 */
.L_x_991:
        /* <DEDUP_REMOVED lines=14> */
.L_x_992:
[----:B------:R-:W-:Y:S02]  /*20ed0*/  IMAD.MOV.U32 R13, RZ, RZ, R24 ;  /* 0x000000ffff0d7224 */ /* 0x000fe400078e0018 */
[----:B------:R-:W-:Y:S02]  /*20ee0*/  IMAD.MOV.U32 R12, RZ, RZ, 0x4 ;  /* 0x00000004ff0c7424 */ /* 0x000fe400078e00ff */
[----:B------:R-:W-:-:S07]  /*20ef0*/  IMAD.MOV.U32 R2, RZ, RZ, R14 ;  /* 0x000000ffff027224 */ /* 0x000fce00078e000e */
[----:B------:R-:W-:Y:S05]  /*20f00*/  WARPSYNC.COLLECTIVE R15, `(.L_x_993) ;  /* 0x000000000f087348 */ /* 0x000fea0003c00000 */
[----:B------:R0:W1:Y:S02]  /*20f10*/  SHFL.IDX P6, R14, R13, R12, R11 ;  /* 0x0000000c0d0e7389 */ /* 0x00006400000c000b */
[----:B01----:R-:W-:Y:S01]  /*20f20*/  ENDCOLLECTIVE ;  /* 0x000000000000791b */ /* 0x003fe20003800000 */
.L_x_993:
        /* <DEDUP_REMOVED lines=14> */
.L_x_994:
[----:B------:R-:W-:Y:S02]  /*21010*/  IMAD.MOV.U32 R13, RZ, RZ, R24 ;  /* 0x000000ffff0d7224 */ /* 0x000fe400078e0018 */
[----:B------:R-:W-:Y:S02]  /*21020*/  IMAD.MOV.U32 R12, RZ, RZ, 0x5 ;  /* 0x00000005ff0c7424 */ /* 0x000fe400078e00ff */
[----:B------:R-:W-:-:S07]  /*21030*/  IMAD.MOV.U32 R2, RZ, RZ, R14 ;  /* 0x000000ffff027224 */ /* 0x000fce00078e000e */
[----:B------:R-:W-:Y:S05]  /*21040*/  WARPSYNC.COLLECTIVE R15, `(.L_x_995) ;  /* 0x000000000f087348 */ /* 0x000fea0003c00000 */
[----:B------:R0:W1:Y:S02]  /*21050*/  SHFL.IDX P6, R14, R13, R12, R11 ;  /* 0x0000000c0d0e7389 */ /* 0x00006400000c000b */
[----:B01----:R-:W-:Y:S01]  /*21060*/  ENDCOLLECTIVE ;  /* 0x000000000000791b */ /* 0x003fe20003800000 */
.L_x_995:
        /* <DEDUP_REMOVED lines=14> */
.L_x_996:
[----:B------:R-:W-:Y:S02]  /*21150*/  IMAD.MOV.U32 R13, RZ, RZ, R24 ;  /* 0x000000ffff0d7224 */ /* 0x000fe400078e0018 */
[----:B------:R-:W-:Y:S02]  /*21160*/  IMAD.MOV.U32 R12, RZ, RZ, 0x6 ;  /* 0x00000006ff0c7424 */ /* 0x000fe400078e00ff */
[----:B------:R-:W-:-:S07]  /*21170*/  IMAD.MOV.U32 R2, RZ, RZ, R14 ;  /* 0x000000ffff027224 */ /* 0x000fce00078e000e */
[----:B------:R-:W-:Y:S05]  /*21180*/  WARPSYNC.COLLECTIVE R15, `(.L_x_997) ;  /* 0x000000000f087348 */ /* 0x000fea0003c00000 */
[----:B------:R0:W1:Y:S02]  /*21190*/  SHFL.IDX P6, R14, R13, R12, R11 ;  /* 0x0000000c0d0e7389 */ /* 0x00006400000c000b */
[----:B01----:R-:W-:Y:S01]  /*211a0*/  ENDCOLLECTIVE ;  /* 0x000000000000791b */ /* 0x003fe20003800000 */
.L_x_997:
        /* <DEDUP_REMOVED lines=14> */
.L_x_998:
[----:B------:R-:W-:Y:S02]  /*21290*/  IMAD.MOV.U32 R13, RZ, RZ, R24 ;  /* 0x000000ffff0d7224 */ /* 0x000fe400078e0018 */
[----:B------:R-:W-:Y:S02]  /*212a0*/  IMAD.MOV.U32 R12, RZ, RZ, 0x7 ;  /* 0x00000007ff0c7424 */ /* 0x000fe400078e00ff */
[----:B------:R-:W-:-:S07]  /*212b0*/  IMAD.MOV.U32 R2, RZ, RZ, R14 ;  /* 0x000000ffff027224 */ /* 0x000fce00078e000e */
[----:B------:R-:W-:Y:S05]  /*212c0*/  WARPSYNC.COLLECTIVE R15, `(.L_x_999) ;  /* 0x000000000f087348 */ /* 0x000fea0003c00000 */
[----:B------:R0:W1:Y:S02]  /*212d0*/  SHFL.IDX P6, R14, R13, R12, R11 ;  /* 0x0000000c0d0e7389 */ /* 0x00006400000c000b */
[----:B01----:R-:W-:Y:S01]  /*212e0*/  ENDCOLLECTIVE ;  /* 0x000000000000791b */ /* 0x003fe20003800000 */
.L_x_999:
[----:B------:R-:W-:-:S04]  /*212f0*/  IADD3 R2, P0, R2, R5, RZ ;  /* 0x0000000502027210 */ /* 0x000fc80007f1e0ff */
[----:B------:R-:W-:Y:S02]  /*21300*/  IADD3.X R3, RZ, R3, RZ, P0, !PT ;  /* 0x00000003ff037210 */ /* 0x000fe400007fe4ff */
        /* <DEDUP_REMOVED lines=11> */
.L_x_1000:
[----:B------:R-:W-:Y:S01]  /*213c0*/  @!PT LDS RZ, [RZ] ;  /* 0x00000000fffff984 */ /* 0x000fe20000000800 */
[----:B------:R-:W-:Y:S01]  /*213d0*/  @!PT LDS RZ, [RZ] ;  /* 0x00000000fffff984 */ /* 0x000fe20000000800 */
[----:B------:R-:W-:Y:S01]  /*213e0*/  @!PT LDS RZ, [RZ] ;  /* 0x00000000fffff984 */ /* 0x000fe20000000800 */
[----:B------:R1:W-:Y:S01]  /*213f0*/  LDGSTS.E.BYPASS.LTC128B.128 [R7+0x7400], desc[UR42][R2.64+0x80], !P0 ;  /* 0x0740008002077fae */ /* 0x0003e2000c101d6a */
[----:B------:R-:W-:Y:S05]  /*21400*/  BRA `(.L_x_1001) ;  /* 0xffffff9800007947 */ /* 0x000fea000383ffff */
.L_x_781:
[----:B0-----:R0:W1:Y:S02]  /*21410*/  SYNCS.PHASECHK.TRANS64.TRYWAIT P0, [R0+URZ+0x28860], R3 ;  /* 0x02886003000075a7 */ /* 0x001064000800017f */
[----:B-1----:R-:W-:Y:S05]  /*21420*/  @!P0 NANOSLEEP.SYNCS 0x989680 ;  /* 0x009896800000895d */ /* 0x002fea0003900000 */
[----:B------:R-:W1:Y:S02]  /*21430*/  @!P0 SYNCS.PHASECHK.TRANS64 P0, [R0+URZ+0x28860], R3 ;  /* 0x02886003000085a7 */ /* 0x000e64000800007f */
[----:B-1----:R-:W-:Y:S05]  /*21440*/  @!P0 BRA `(.L_x_781) ;  /* 0xfffffffc00f08947 */ /* 0x002fea000383ffff */
[----:B------:R-:W-:Y:S05]  /*21450*/  BRA `(.L_x_1002) ;  /* 0xffffff9c00147947 */ /* 0x000fea000383ffff */
.L_x_782:
        /* <DEDUP_REMOVED lines=8> */
.L_x_1004:
[----:B------:R-:W-:Y:S05]  /*214e0*/  BSYNC B0 ;  /* 0x0000000000007941 */ /* 0x000fea0003800000 */
.L_x_1003:
[----:B------:R-:W-:Y:S01]  /*214f0*/  IMAD.MOV.U32 R13, RZ, RZ, R23 ;  /* 0x000000ffff0d7224 */ /* 0x000fe200078e0017 */
[----:B------:R-:W-:Y:S01]  /*21500*/  MOV R11, 0x181f ;  /* 0x0000181f000b7802 */ /* 0x000fe20000000f00 */
[----:B------:R-:W-:Y:S01]  /*21510*/  IMAD.MOV.U32 R12, RZ, RZ, RZ ;  /* 0x000000ffff0c7224 */ /* 0x000fe200078e00ff */
[----:B------:R-:W-:Y:S01]  /*21520*/  MOV R3, R14 ;  /* 0x0000000e00037202 */ /* 0x000fe20000000f00 */
[----:B------:R-:W-:Y:S02]  /*21530*/  IMAD.MOV.U32 R15, RZ, RZ, -0x1 ;  /* 0xffffffffff0f7424 */ /* 0x000fe400078e00ff */
[----:B------:R-:W-:Y:S02]  /*21540*/  IMAD.SHL.U32 R5, R31, 0x2, RZ ;  /* 0x000000021f057824 */ /* 0x000fe400078e00ff */
[----:B------:R-:W-:-:S07]  /*21550*/  IMAD R4, R9, 0x2, R22 ;  /* 0x0000000209047824 */ /* 0x000fce00078e0216 */
[----:B------:R-:W-:Y:S05]  /*21560*/  WARPSYNC.COLLECTIVE R15, `(.L_x_1005) ;  /* 0x000000000f087348 */ /* 0x000fea0003c00000 */
[----:B------:R0:W1:Y:S02]  /*21570*/  SHFL.IDX P6, R14, R13, R12, R11 ;  /* 0x0000000c0d0e7389 */ /* 0x00006400000c000b */
[----:B01----:R-:W-:Y:S01]  /*21580*/  ENDCOLLECTIVE ;  /* 0x000000000000791b */ /* 0x003fe20003800000 */
.L_x_1005:
[----:B------:R-:W-:Y:S02]  /*21590*/  ULDC UR4, c[0x0][0x2f4] ;  /* 0x0000bd0000047ab9 */ /* 0x000fe40000000800 */
[----:B------:R-:W-:Y:S02]  /*215a0*/  ISETP.GE.AND P1, PT, R31, UR4, PT ;  /* 0x000000041f007c0c */ /* 0x000fe4000bf26270 */
[----:B------:R-:W-:Y:S02]  /*215b0*/  ISETP.GE.AND P0, PT, R30, UR4, PT ;  /* 0x000000041e007c0c */ /* 0x000fe4000bf06270 */
[C---:B------:R-:W-:Y:S02]  /*215c0*/  ISETP.LT.OR P3, PT, R6.reuse, 0x1, P1 ;  /* 0x000000010600780c */ /* 0x040fe40000f61670 */
[----:B------:R-:W-:Y:S01]  /*215d0*/  ISETP.LT.OR P4, PT, R6, 0x1, P0 ;  /* 0x000000010600780c */ /* 0x000fe20000781670 */
[----:B------:R-:W-:Y:S01]  /*215e0*/  IMAD.MOV.U32 R13, RZ, RZ, R24 ;  /* 0x000000ffff0d7224 */ /* 0x000fe200078e0018 */
[----:B------:R-:W-:-:S02]  /*215f0*/  MOV R12, 0x1 ;  /* 0x00000001000c7802 */ /* 0x000fc40000000f00 */
[----:B------:R-:W-:-:S13]  /*21600*/  IADD3 R2, P2, R14, R5, RZ ;  /* 0x000000050e027210 */ /* 0x000fda0007f5e0ff */
[----:B------:R-:W-:Y:S05]  /*21610*/  WARPSYNC.COLLECTIVE R15, `(.L_x_1006) ;  /* 0x000000000f087348 */ /* 0x000fea0003c00000 */
[----:B------:R0:W1:Y:S02]  /*21620*/  SHFL.IDX P6, R14, R13, R12, R11 ;  /* 0x0000000c0d0e7389 */ /* 0x00006400000c000b */
[----:B01----:R-:W-:Y:S01]  /*21630*/  ENDCOLLECTIVE ;  /* 0x000000000000791b */ /* 0x003fe20003800000 */
.L_x_1006:
        /* <DEDUP_REMOVED lines=13> */
.L_x_1007:
[----:B------:R-:W-:Y:S01]  /*21710*/  IMAD.MOV.U32 R13, RZ, RZ, R24 ;  /* 0x000000ffff0d7224 */ /* 0x000fe200078e0018 */
[----:B------:R-:W-:Y:S02]  /*21720*/  MOV R12, 0x2 ;  /* 0x00000002000c7802 */ /* 0x000fe40000000f00 */
[----:B------:R-:W-:-:S07]  /*21730*/  MOV R10, R14 ;  /* 0x0000000e000a7202 */ /* 0x000fce0000000f00 */
[----:B------:R-:W-:Y:S05]  /*21740*/  WARPSYNC.COLLECTIVE R15, `(.L_x_1008) ;  /* 0x000000000f087348 */ /* 0x000fea0003c00000 */
[----:B------:R0:W1:Y:S02]  /*21750*/  SHFL.IDX P6, R14, R13, R12, R11 ;  /* 0x0000000c0d0e7389 */ /* 0x00006400000c000b */
[----:B01----:R-:W-:Y:S01]  /*21760*/  ENDCOLLECTIVE ;  /* 0x000000000000791b */ /* 0x003fe20003800000 */
.L_x_1008:
[----:B------:R-:W-:-:S05]  /*21770*/  IADD3 R2, P2, R10, R5, RZ ;  /* 0x000000050a027210 */ /* 0x000fca0007f5e0ff */
[----:B------:R-:W-:-:S05]  /*21780*/  IMAD.X R3, RZ, RZ, R7, P2 ;  /* 0x000000ffff037224 */ /* 0x000fca00010e0607 */
[----:B------:R-:W-:Y:S01]  /*21790*/  @!PT LDS RZ, [RZ] ;  /* 0x00000000fffff984 */ /* 0x000fe20000000800 */
[----:B------:R-:W-:Y:S01]  /*217a0*/  @!PT LDS RZ, [RZ] ;  /* 0x00000000fffff984 */ /* 0x000fe20000000800 */
[----:B------:R-:W-:Y:S01]  /*217b0*/  @!PT LDS RZ, [RZ] ;  /* 0x00000000fffff984 */ /* 0x000fe20000000800 */
[----:B------:R0:W-:Y:S01]  /*217c0*/  LDGSTS.E.BYPASS.LTC128B.128 [R4+0xc00], desc[UR42][R2.64], !P3 ;  /* 0x00c0000002047fae */ /* 0x0001e2000d901d6a */
[C---:B------:R-:W-:Y:S01]  /*217d0*/  ISETP.LT.OR P3, PT, R6.reuse, 0x21, P1 ;  /* 0x000000210600780c */ /* 0x040fe20000f61670 */
[----:B------:R-:W-:Y:S02]  /*217e0*/  IMAD.MOV.U32 R13, RZ, RZ, R23 ;  /* 0x000000ffff0d7224 */ /* 0x000fe400078e0017 */
[----:B------:R0:W-:Y:S01]  /*217f0*/  LDGSTS.E.BYPASS.LTC128B.128 [R4+0x4c00], desc[UR42][R2.64+0x80], !P4 ;  /* 0x04c0008002047fae */ /* 0x0001e2000e101d6a */
[----:B------:R-:W-:Y:S01]  /*21800*/  ISETP.LT.OR P4, PT, R6, 0x21, P0 ;  /* 0x000000210600780c */ /* 0x000fe20000781670 */
[----:B------:R-:W-:-:S12]  /*21810*/  IMAD.MOV.U32 R8, RZ, RZ, R14 ;  /* 0x000000ffff087224 */ /* 0x000fd800078e000e */
[----:B0-----:R-:W-:Y:S05]  /*21820*/  WARPSYNC.COLLECTIVE R15, `(.L_x_1009) ;  /* 0x000000000f087348 */ /* 0x001fea0003c00000 */
[----:B------:R1:W2:Y:S02]  /*21830*/  SHFL.IDX P6, R14, R13, R12, R11 ;  /* 0x0000000c0d0e7389 */ /* 0x0002a400000c000b */
[----:B012---:R-:W-:Y:S01]  /*21840*/  ENDCOLLECTIVE ;  /* 0x000000000000791b */ /* 0x007fe20003800000 */
.L_x_1009:
[----:B------:R-:W-:Y:S02]  /*21850*/  IMAD.MOV.U32 R13, RZ, RZ, R24 ;  /* 0x000000ffff0d7224 */ /* 0x000fe400078e0018 */
[----:B------:R-:W-:Y:S01]  /*21860*/  IMAD.MOV.U32 R12, RZ, RZ, 0x3 ;  /* 0x00000003ff0c7424 */ /* 0x000fe200078e00ff */
[----:B------:R-:W-:-:S13]  /*21870*/  IADD3 R2, P2, R14, R5, RZ ;  /* 0x000000050e027210 */ /* 0x000fda0007f5e0ff */
[----:B------:R-:W-:Y:S05]  /*21880*/  WARPSYNC.COLLECTIVE R15, `(.L_x_1010) ;  /* 0x000000000f087348 */ /* 0x000fea0003c00000 */
[----:B------:R0:W1:Y:S02]  /*21890*/  SHFL.IDX P6, R14, R13, R12, R11 ;  /* 0x0000000c0d0e7389 */ /* 0x00006400000c000b */
[----:B01----:R-:W-:Y:S01]  /*218a0*/  ENDCOLLECTIVE ;  /* 0x000000000000791b */ /* 0x003fe20003800000 */
.L_x_1010:
        /* <DEDUP_REMOVED lines=13> */
.L_x_1011:
[----:B------:R-:W-:Y:S01]  /*21980*/  MOV R13, R24 ;  /* 0x00000018000d7202 */ /* 0x000fe20000000f00 */
[----:B------:R-:W-:Y:S01]  /*21990*/  IMAD.MOV.U32 R12, RZ, RZ, 0x4 ;  /* 0x00000004ff0c7424 */ /* 0x000fe200078e00ff */
[----:B------:R-:W-:-:S13]  /*219a0*/  IADD3 R2, P2, R14, R5, RZ ;  /* 0x000000050e027210 */ /* 0x000fda0007f5e0ff */
[----:B------:R-:W-:Y:S05]  /*219b0*/  WARPSYNC.COLLECTIVE R15, `(.L_x_1012) ;  /* 0x000000000f087348 */ /* 0x000fea0003c00000 */
[----:B------:R0:W1:Y:S02]  /*219c0*/  SHFL.IDX P6, R14, R13, R12, R11 ;  /* 0x0000000c0d0e7389 */ /* 0x00006400000c000b */
[----:B01----:R-:W-:Y:S01]  /*219d0*/  ENDCOLLECTIVE ;  /* 0x000000000000791b */ /* 0x003fe20003800000 */
.L_x_1012:
        /* <DEDUP_REMOVED lines=13> */
.L_x_1013:
[----:B------:R-:W-:Y:S01]  /*21ab0*/  MOV R13, R24 ;  /* 0x00000018000d7202 */ /* 0x000fe20000000f00 */
[----:B------:R-:W-:Y:S02]  /*21ac0*/  IMAD.MOV.U32 R12, RZ, RZ, 0x5 ;  /* 0x00000005ff0c7424 */ /* 0x000fe400078e00ff */
[----:B------:R-:W-:-:S07]  /*21ad0*/  IMAD.MOV.U32 R10, RZ, RZ, R14 ;  /* 0x000000ffff0a7224 */ /* 0x000fce00078e000e */
[----:B------:R-:W-:Y:S05]  /*21ae0*/  WARPSYNC.COLLECTIVE R15, `(.L_x_1014) ;  /* 0x000000000f087348 */ /* 0x000fea0003c00000 */
[----:B------:R0:W1:Y:S02]  /*21af0*/  SHFL.IDX P6, R14, R13, R12, R11 ;  /* 0x0000000c0d0e7389 */ /* 0x00006400000c000b */
[----:B01----:R-:W-:Y:S01]  /*21b00*/  ENDCOLLECTIVE ;  /* 0x000000000000791b */ /* 0x003fe20003800000 */
.L_x_1014:
[----:B------:R-:W-:-:S05]  /*21b10*/  IADD3 R2, P2, R10, R5, RZ ;  /* 0x000000050a027210 */ /* 0x000fca0007f5e0ff */
[----:B------:R-:W-:-:S05]  /*21b20*/  IMAD.X R3, RZ, RZ, R8, P2 ;  /* 0x000000ffff037224 */ /* 0x000fca00010e0608 */
[----:B------:R-:W-:Y:S01]  /*21b30*/  @!PT LDS RZ, [RZ] ;  /* 0x00000000fffff984 */ /* 0x000fe20000000800 */
[----:B------:R-:W-:Y:S01]  /*21b40*/  @!PT LDS RZ, [RZ] ;  /* 0x00000000fffff984 */ /* 0x000fe20000000800 */
[----:B------:R-:W-:Y:S01]  /*21b50*/  @!PT LDS RZ, [RZ] ;  /* 0x00000000fffff984 */ /* 0x000fe20000000800 */
[----:B------:R0:W-:Y:S01]  /*21b60*/  LDGSTS.E.BYPASS.LTC128B.128 [R4+0x2400], desc[UR42][R2.64], !P3 ;  /* 0x0240000002047fae */ /* 0x0001e2000d901d6a */
[----:B------:R-:W-:Y:S02]  /*21b70*/  MOV R13, R23 ;  /* 0x00000017000d7202 */ /* 0x000fe40000000f00 */
[C---:B------:R-:W-:Y:S01]  /*21b80*/  ISETP.LT.OR P3, PT, R6.reuse, 0x51, P1 ;  /* 0x000000510600780c */ /* 0x040fe20000f61670 */
[----:B------:R0:W-:Y:S01]  /*21b90*/  LDGSTS.E.BYPASS.LTC128B.128 [R4+0x6400], desc[UR42][R2.64+0x80], !P4 ;  /* 0x0640008002047fae */ /* 0x0001e2000e101d6a */
[----:B------:R-:W-:Y:S01]  /*21ba0*/  ISETP.LT.OR P4, PT, R6, 0x51, P0 ;  /* 0x000000510600780c */ /* 0x000fe20000781670 */
[----:B------:R-:W-:-:S12]  /*21bb0*/  IMAD.MOV.U32 R7, RZ, RZ, R14 ;  /* 0x000000ffff077224 */ /* 0x000fd800078e000e */
[----:B0-----:R-:W-:Y:S05]  /*21bc0*/  WARPSYNC.COLLECTIVE R15, `(.L_x_1015) ;  /* 0x000000000f087348 */ /* 0x001fea0003c00000 */
[----:B------:R1:W2:Y:S02]  /*21bd0*/  SHFL.IDX P6, R14, R13, R12, R11 ;  /* 0x0000000c0d0e7389 */ /* 0x0002a400000c000b */
[----:B012---:R-:W-:Y:S01]  /*21be0*/  ENDCOLLECTIVE ;  /* 0x000000000000791b */ /* 0x007fe20003800000 */
.L_x_1015:
[----:B------:R-:W-:Y:S01]  /*21bf0*/  IMAD.MOV.U32 R13, RZ, RZ, R24 ;  /* 0x000000ffff0d7224 */ /* 0x000fe200078e0018 */
[----:B------:R-:W-:Y:S02]  /*21c00*/  MOV R12, 0x6 ;  /* 0x00000006000c7802 */ /* 0x000fe40000000f00 */
[----:B------:R-:W-:-:S13]  /*21c10*/  IADD3 R2, P2, R14, R5, RZ ;  /* 0x000000050e027210 */ /* 0x000fda0007f5e0ff */
[----:B------:R-:W-:Y:S05]  /*21c20*/  WARPSYNC.COLLECTIVE R15, `(.L_x_1016) ;  /* 0x000000000f087348 */ /* 0x000fea0003c00000 */
[----:B------:R0:W1:Y:S02]  /*21c30*/  SHFL.IDX P6, R14, R13, R12, R11 ;  /* 0x0000000c0d0e7389 */ /* 0x00006400000c000b */
[----:B01----:R-:W-:Y:S01]  /*21c40*/  ENDCOLLECTIVE ;  /* 0x000000000000791b */ /* 0x003fe20003800000 */
.L_x_1016:
        /* <DEDUP_REMOVED lines=13> */
.L_x_1017:
[----:B------:R-:W-:Y:S01]  /*21d20*/  IMAD.MOV.U32 R13, RZ, RZ, R24 ;  /* 0x000000ffff0d7224 */ /* 0x000fe200078e0018 */
[----:B------:R-:W-:Y:S02]  /*21d30*/  MOV R12, 0x7 ;  /* 0x00000007000c7802 */ /* 0x000fe40000000f00 */
[----:B------:R-:W-:-:S07]  /*21d40*/  MOV R10, R14 ;  /* 0x0000000e000a7202 */ /* 0x000fce0000000f00 */
[----:B------:R-:W-:Y:S05]  /*21d50*/  WARPSYNC.COLLECTIVE R15, `(.L_x_1018) ;  /* 0x000000000f087348 */ /* 0x000fea0003c00000 */
[----:B------:R0:W1:Y:S02]  /*21d60*/  SHFL.IDX P6, R14, R13, R12, R11 ;  /* 0x0000000c0d0e7389 */ /* 0x00006400000c000b */
[----:B01----:R-:W-:Y:S01]  /*21d70*/  ENDCOLLECTIVE ;  /* 0x000000000000791b */ /* 0x003fe20003800000 */
.L_x_1018:
        /* <DEDUP_REMOVED lines=12> */
.L_x_1019:
[----:B------:R-:W-:Y:S05]  /*21e40*/  BRA `(.L_x_1020) ;  /* 0xffffff9400b47947 */ /* 0x000fea000383ffff */
.L_x_787:
        /* <DEDUP_REMOVED lines=8> */
.L_x_1022:
[----:B------:R-:W-:Y:S05]  /*21ed0*/  BSYNC B0 ;  /* 0x0000000000007941 */ /* 0x000fea0003800000 */
.L_x_1021:
[----:B------:R-:W-:Y:S01]  /*21ee0*/  IMAD.MOV.U32 R13, RZ, RZ, R16 ;  /* 0x000000ffff0d7224 */ /* 0x000fe200078e0010 */
[----:B------:R-:W-:Y:S01]  /*21ef0*/  MOV R12, 0x1 ;  /* 0x00000001000c7802 */ /* 0x000fe20000000f00 */
[----:B------:R-:W-:Y:S02]  /*21f00*/  IMAD.MOV.U32 R11, RZ, RZ, 0x1f ;  /* 0x0000001fff0b7424 */ /* 0x000fe400078e00ff */
[----:B------:R-:W-:Y:S02]  /*21f10*/  IMAD.MOV.U32 R15, RZ, RZ, -0x1 ;  /* 0xffffffffff0f7424 */ /* 0x000fe400078e00ff */
[----:B------:R-:W-:Y:S02]  /*21f20*/  IMAD.IADD R7, R19, 0x1, R9 ;  /* 0x0000000113077824 */ /* 0x000fe400078e0209 */
[----:B------:R-:W-:-:S07]  /*21f30*/  IMAD.MOV.U32 R0, RZ, RZ, R14 ;  /* 0x000000ffff007224 */ /* 0x000fce00078e000e */
[----:B------:R-:W-:Y:S05]  /*21f40*/  WARPSYNC.COLLECTIVE R15, `(.L_x_1023) ;  /* 0x000000000f087348 */ /* 0x000fea0003c00000 */
[----:B------:R0:W1:Y:S02]  /*21f50*/  SHFL.IDX P6, R14, R13, R12, R11 ;  /* 0x0000000c0d0e7389 */ /* 0x00006400000c000b */
[----:B01----:R-:W-:Y:S01]  /*21f60*/  ENDCOLLECTIVE ;  /* 0x000000000000791b */ /* 0x003fe20003800000 */
.L_x_1023:
[----:B------:R-:W-:Y:S02]  /*21f70*/  ULDC UR4, c[0x0][0xc3c] ;  /* 0x00030f0000047ab9 */ /* 0x000fe40000000800 */
[----:B------:R-:W-:-:S13]  /*21f80*/  ISETP.GE.OR P1, PT, R7, UR4, !P0 ;  /* 0x0000000407007c0c */ /* 0x000fda000c726670 */
[----:B------:R-:W0:Y:S08]  /*21f90*/  @!P1 LDC.64 R2, c[0x0][0xc80] ;  /* 0x00032000ff029b82 */ /* 0x000e300000000a00 */
[----:B------:R-:W1:Y:S01]  /*21fa0*/  @!P1 LDC.64 R4, c[0x0][0xc78] ;  /* 0x00031e00ff049b82 */ /* 0x000e620000000a00 */
[----:B------:R-:W-:Y:S02]  /*21fb0*/  MOV R11, RZ ;  /* 0x000000ff000b7202 */ /* 0x000fe40000000f00 */
[----:B------:R-:W-:Y:S01]  /*21fc0*/  MOV R8, R14 ;  /* 0x0000000e00087202 */ /* 0x000fe20000000f00 */
        /* <DEDUP_REMOVED lines=9> */
[----:B------:R-:W-:Y:S02]  /*22060*/  ISETP.GE.U32.AND P5, PT, R9, 0x10, PT ;  /* 0x000000100900780c */ /* 0x000fe40003fa6070 */
[----:B--2---:R-:W-:Y:S01]  /*22070*/  @!P1 MOV R7, R6 ;  /* 0x0000000600079202 */ /* 0x004fe20000000f00 */
[----:B------:R-:W-:-:S02]  /*22080*/  IMAD.MOV.U32 R6, RZ, RZ, RZ ;  /* 0x000000ffff067224 */ /* 0x000fc400078e00ff */
[----:B---3--:R-:W-:Y:S01]  /*22090*/  @!P1 IMAD.MOV.U32 R4, RZ, RZ, R5 ;  /* 0x000000ffff049224 */ /* 0x008fe200078e0005 */
[----:B------:R-:W-:-:S03]  /*220a0*/  ISETP.NE.AND P1, PT, R9, RZ, PT ;  /* 0x000000ff0900720c */ /* 0x000fc60003f25270 */
[----:B------:R-:W-:-:S10]  /*220b0*/  IMAD R13, R4, R7, RZ ;  /* 0x00000007040d7224 */ /* 0x000fd400078e02ff */
[----:B------:R-:W-:Y:S05]  /*220c0*/  WARPSYNC.COLLECTIVE R15, `(.L_x_1024) ;  /* 0x000000000f087348 */ /* 0x000fea0003c00000 */
[----:B------:R0:W1:Y:S02]  /*220d0*/  SHFL.UP P6, R14, R13, R12, R11 ;  /* 0x0400000c0d0e7389 */ /* 0x00006400000c000b */
[----:B01----:R-:W-:Y:S01]  /*220e0*/  ENDCOLLECTIVE ;  /* 0x000000000000791b */ /* 0x003fe20003800000 */
.L_x_1024:
[----:B------:R-:W-:Y:S02]  /*220f0*/  MOV R12, 0x2 ;  /* 0x00000002000c7802 */ /* 0x000fe40000000f00 */
[----:B------:R-:W-:-:S05]  /*22100*/  SEL R14, R14, RZ, P1 ;  /* 0x000000ff0e0e7207 */ /* 0x000fca0000800000 */
[----:B------:R-:W-:-:S04]  /*22110*/  IMAD.IADD R5, R13, 0x1, R14 ;  /* 0x000000010d057824 */ /* 0x000fc800078e020e */
[----:B------:R-:W-:-:S07]  /*22120*/  IMAD.MOV.U32 R13, RZ, RZ, R5 ;  /* 0x000000ffff0d7224 */ /* 0x000fce00078e0005 */
[----:B------:R-:W-:Y:S05]  /*22130*/  WARPSYNC.COLLECTIVE R15, `(.L_x_1025) ;  /* 0x000000000f087348 */ /* 0x000fea0003c00000 */
[----:B------:R0:W1:Y:S02]  /*22140*/  SHFL.UP P6, R14, R13, R12, R11 ;  /* 0x0400000c0d0e7389 */ /* 0x00006400000c000b */
[----:B01----:R-:W-:Y:S01]  /*22150*/  ENDCOLLECTIVE ;  /* 0x000000000000791b */ /* 0x003fe20003800000 */
.L_x_1025:
[----:B------:R-:W-:Y:S02]  /*22160*/  MOV R12, 0x4 ;  /* 0x00000004000c7802 */ /* 0x000fe40000000f00 */
[----:B------:R-:W-:-:S05]  /*22170*/  SEL R2, R14, RZ, P2 ;  /* 0x000000ff0e027207 */ /* 0x000fca0001000000 */
[----:B------:R-:W-:-:S04]  /*22180*/  IMAD.IADD R2, R5, 0x1, R2 ;  /* 0x0000000105027824 */ /* 0x000fc800078e0202 */
[----:B------:R-:W-:-:S07]  /*22190*/  IMAD.MOV.U32 R13, RZ, RZ, R2 ;  /* 0x000000ffff0d7224 */ /* 0x000fce00078e0002 */
[----:B------:R-:W-:Y:S05]  /*221a0*/  WARPSYNC.COLLECTIVE R15, `(.L_x_1026) ;  /* 0x000000000f087348 */ /* 0x000fea0003c00000 */
[----:B------:R0:W1:Y:S02]  /*221b0*/  SHFL.UP P6, R14, R13, R12, R11 ;  /* 0x0400000c0d0e7389 */ /* 0x00006400000c000b */
[----:B01----:R-:W-:Y:S01]  /*221c0*/  ENDCOLLECTIVE ;  /* 0x000000000000791b */ /* 0x003fe20003800000 */
.L_x_1026:
[----:B------:R-:W-:Y:S02]  /*221d0*/  MOV R12, 0x8 ;  /* 0x00000008000c7802 */ /* 0x000fe40000000f00 */
[----:B------:R-:W-:-:S05]  /*221e0*/  SEL R3, R14, RZ, P3 ;  /* 0x000000ff0e037207 */ /* 0x000fca0001800000 */
[----:B------:R-:W-:-:S04]  /*221f0*/  IMAD.IADD R3, R2, 0x1, R3 ;  /* 0x0000000102037824 */ /* 0x000fc800078e0203 */
[----:B------:R-:W-:-:S07]  /*22200*/  IMAD.MOV.U32 R13, RZ, RZ, R3 ;  /* 0x000000ffff0d7224 */ /* 0x000fce00078e0003 */
[----:B------:R-:W-:Y:S05]  /*22210*/  WARPSYNC.COLLECTIVE R15, `(.L_x_1027) ;  /* 0x000000000f087348 */ /* 0x000fea0003c00000 */
[----:B------:R0:W1:Y:S02]  /*22220*/  SHFL.UP P6, R14, R13, R12, R11 ;  /* 0x0400000c0d0e7389 */ /* 0x00006400000c000b */
[----:B01----:R-:W-:Y:S01]  /*22230*/  ENDCOLLECTIVE ;  /* 0x000000000000791b */ /* 0x003fe20003800000 */
.L_x_1027:
[----:B------:R-:W-:Y:S02]  /*22240*/  MOV R12, 0x10 ;  /* 0x00000010000c7802 */ /* 0x000fe40000000f00 */
[----:B------:R-:W-:-:S05]  /*22250*/  SEL R14, R14, RZ, P4 ;  /* 0x000000ff0e0e7207 */ /* 0x000fca0002000000 */
[----:B------:R-:W-:-:S04]  /*22260*/  IMAD.IADD R5, R3, 0x1, R14 ;  /* 0x0000000103057824 */ /* 0x000fc800078e020e */
[----:B------:R-:W-:-:S07]  /*22270*/  IMAD.MOV.U32 R13, RZ, RZ, R5 ;  /* 0x000000ffff0d7224 */ /* 0x000fce00078e0005 */
[----:B------:R-:W-:Y:S05]  /*22280*/  WARPSYNC.COLLECTIVE R15, `(.L_x_1028) ;  /* 0x000000000f087348 */ /* 0x000fea0003c00000 */
[----:B------:R0:W1:Y:S02]  /*22290*/  SHFL.UP P6, R14, R13, R12, R11 ;  /* 0x0400000c0d0e7389 */ /* 0x00006400000c000b */
[----:B01----:R-:W-:Y:S01]  /*222a0*/  ENDCOLLECTIVE ;  /* 0x000000000000791b */ /* 0x003fe20003800000 */
.L_x_1028:
[----:B------:R-:W-:Y:S01]  /*222b0*/  MOV R12, 0x1f ;  /* 0x0000001f000c7802 */ /* 0x000fe20000000f00 */
[----:B------:R-:W-:Y:S01]  /*222c0*/  IMAD.MOV.U32 R11, RZ, RZ, 0x1f ;  /* 0x0000001fff0b7424 */ /* 0x000fe200078e00ff */
[----:B------:R-:W-:-:S05]  /*222d0*/  SEL R2, R14, RZ, P5 ;  /* 0x000000ff0e027207 */ /* 0x000fca0002800000 */
[----:B------:R-:W-:-:S04]  /*222e0*/  IMAD.IADD R2, R5, 0x1, R2 ;  /* 0x0000000105027824 */ /* 0x000fc800078e0202 */
[----:B------:R-:W-:-:S07]  /*222f0*/  IMAD.MOV.U32 R13, RZ, RZ, R2 ;  /* 0x000000ffff0d7224 */ /* 0x000fce00078e0002 */
[----:B------:R-:W-:Y:S05]  /*22300*/  WARPSYNC.COLLECTIVE R15, `(.L_x_1029) ;  /* 0x000000000f087348 */ /* 0x000fea0003c00000 */
[----:B------:R0:W1:Y:S02]  /*22310*/  SHFL.IDX P6, R14, R13, R12, R11 ;  /* 0x0000000c0d0e7389 */ /* 0x00006400000c000b */
[----:B01----:R-:W-:Y:S01]  /*22320*/  ENDCOLLECTIVE ;  /* 0x000000000000791b */ /* 0x003fe20003800000 */
.L_x_1029:
[----:B------:R-:W-:Y:S05]  /*22330*/  BRA `(.L_x_1030) ;  /* 0xffffff9400c47947 */ /* 0x000fea000383ffff */
.L_x_790:
[----:B------:R-:W-:Y:S01]  /*22340*/  BSSY B0, `(.L_x_1031) ;  /* 0x0000007000007945 */ /* 0x000fe20003800000 */
[----:B------:R-:W-:Y:S01]  /*22350*/  MOV R12, 0x1 ;  /* 0x00000001000c7802 */ /* 0x000fe20000000f00 */
[----:B------:R-:W-:Y:S02]  /*22360*/  IMAD.MOV.U32 R11, RZ, RZ, RZ ;  /* 0x000000ffff0b7224 */ /* 0x000fe400078e00ff */
[----:B------:R-:W-:-:S07]  /*22370*/  IMAD.MOV.U32 R15, RZ, RZ, -0x1 ;  /* 0xffffffffff0f7424 */ /* 0x000fce00078e00ff */
[----:B------:R-:W-:Y:S05]  /*22380*/  WARPSYNC.COLLECTIVE R15, `(.L_x_1032) ;  /* 0x000000000f087348 */ /* 0x000fea0003c00000 */
[----:B------:R0:W1:Y:S02]  /*22390*/  SHFL.UP P6, R14, R13, R12, R11 ;  /* 0x0400000c0d0e7389 */ /* 0x00006400000c000b */
[----:B01----:R-:W-:Y:S01]  /*223a0*/  ENDCOLLECTIVE ;  /* 0x000000000000791b */ /* 0x003fe20003800000 */
.L_x_1032:
[----:B------:R-:W-:Y:S05]  /*223b0*/  BSYNC B0 ;  /* 0x0000000000007941 */ /* 0x000fea0003800000 */
.L_x_1031:
[----:B------:R-:W-:Y:S01]  /*223c0*/  SEL R14, R14, RZ, P1 ;  /* 0x000000ff0e0e7207 */ /* 0x000fe20000800000 */
[----:B------:R-:W-:Y:S01]  /*223d0*/  IMAD.MOV.U32 R12, RZ, RZ, 0x2 ;  /* 0x00000002ff0c7424 */ /* 0x000fe200078e00ff */
[----:B------:R-:W-:Y:S01]  /*223e0*/  MOV R15, 0xffffffff ;  /* 0xffffffff000f7802 */ /* 0x000fe20000000f00 */
[----:B------:R-:W-:Y:S01]  /*223f0*/  IMAD.MOV.U32 R11, RZ, RZ, RZ ;  /* 0x000000ffff0b7224 */ /* 0x000fe200078e00ff */
[----:B------:R-:W-:-:S07]  /*22400*/  IADD3 R13, R13, R14, RZ ;  /* 0x0000000e0d0d7210 */ /* 0x000fce0007ffe0ff */
[----:B------:R-:W-:Y:S05]  /*22410*/  WARPSYNC.COLLECTIVE R15, `(.L_x_1033) ;  /* 0x000000000f087348 */ /* 0x000fea0003c00000 */
[----:B------:R0:W1:Y:S02]  /*22420*/  SHFL.UP P6, R14, R13, R12, R11 ;  /* 0x0400000c0d0e7389 */ /* 0x00006400000c000b */
[----:B01----:R-:W-:Y:S01]  /*22430*/  ENDCOLLECTIVE ;  /* 0x000000000000791b */ /* 0x003fe20003800000 */
.L_x_1033:
[----:B------:R-:W-:Y:S02]  /*22440*/  MOV R12, 0x4 ;  /* 0x00000004000c7802 */ /* 0x000fe40000000f00 */
[----:B------:R-:W-:-:S05]  /*22450*/  SEL R2, R14, RZ, P2 ;  /* 0x000000ff0e027207 */ /* 0x000fca0001000000 */
[----:B------:R-:W-:-:S04]  /*22460*/  IMAD.IADD R2, R13, 0x1, R2 ;  /* 0x000000010d027824 */ /* 0x000fc800078e0202 */
[----:B------:R-:W-:-:S07]  /*22470*/  IMAD.MOV.U32 R13, RZ, RZ, R2 ;  /* 0x000000ffff0d7224 */ /* 0x000fce00078e0002 */
[----:B------:R-:W-:Y:S05]  /*22480*/  WARPSYNC.COLLECTIVE R15, `(.L_x_1034) ;  /* 0x000000000f087348 */ /* 0x000fea0003c00000 */
[----:B------:R0:W1:Y:S02]  /*22490*/  SHFL.UP P6, R14, R13, R12, R11 ;  /* 0x0400000c0d0e7389 */ /* 0x00006400000c000b */
[----:B01----:R-:W-:Y:S01]  /*224a0*/  ENDCOLLECTIVE ;  /* 0x000000000000791b */ /* 0x003fe20003800000 */
.L_x_1034:
[----:B------:R-:W-:Y:S02]  /*224b0*/  MOV R12, 0x8 ;  /* 0x00000008000c7802 */ /* 0x000fe40000000f00 */
[----:B------:R-:W-:-:S05]  /*224c0*/  SEL R3, R14, RZ, P3 ;  /* 0x000000ff0e037207 */ /* 0x000fca0001800000 */
[----:B------:R-:W-:-:S04]  /*224d0*/  IMAD.IADD R3, R2, 0x1, R3 ;  /* 0x0000000102037824 */ /* 0x000fc800078e0203 */
[----:B------:R-:W-:-:S07]  /*224e0*/  IMAD.MOV.U32 R13, RZ, RZ, R3 ;  /* 0x000000ffff0d7224 */ /* 0x000fce00078e0003 */
[----:B------:R-:W-:Y:S05]  /*224f0*/  WARPSYNC.COLLECTIVE R15, `(.L_x_1035) ;  /* 0x000000000f087348 */ /* 0x000fea0003c00000 */
[----:B------:R0:W1:Y:S02]  /*22500*/  SHFL.UP P6, R14, R13, R12, R11 ;  /* 0x0400000c0d0e7389 */ /* 0x00006400000c000b */
[----:B01----:R-:W-:Y:S01]  /*22510*/  ENDCOLLECTIVE ;  /* 0x000000000000791b */ /* 0x003fe20003800000 */
.L_x_1035:
[----:B------:R-:W-:Y:S02]  /*22520*/  MOV R12, 0x10 ;  /* 0x00000010000c7802 */ /* 0x000fe40000000f00 */
[----:B------:R-:W-:-:S05]  /*22530*/  SEL R14, R14, RZ, P4 ;  /* 0x000000ff0e0e7207 */ /* 0x000fca0002000000 */
[----:B------:R-:W-:-:S04]  /*22540*/  IMAD.IADD R5, R3, 0x1, R14 ;  /* 0x0000000103057824 */ /* 0x000fc800078e020e */
[----:B------:R-:W-:-:S07]  /*22550*/  IMAD.MOV.U32 R13, RZ, RZ, R5 ;  /* 0x000000ffff0d7224 */ /* 0x000fce00078e0005 */
[----:B------:R-:W-:Y:S05]  /*22560*/  WARPSYNC.COLLECTIVE R15, `(.L_x_1036) ;  /* 0x000000000f087348 */ /* 0x000fea0003c00000 */
[----:B------:R0:W1:Y:S02]  /*22570*/  SHFL.UP P6, R14, R13, R12, R11 ;  /* 0x0400000c0d0e7389 */ /* 0x00006400000c000b */
[----:B01----:R-:W-:Y:S01]  /*22580*/  ENDCOLLECTIVE ;  /* 0x000000000000791b */ /* 0x003fe20003800000 */
.L_x_1036:
        /* <DEDUP_REMOVED lines=8> */
.L_x_1037:
[----:B------:R-:W-:Y:S05]  /*22610*/  BRA `(.L_x_1038) ;  /* 0xffffff9400b07947 */ /* 0x000fea000383ffff */
.L_x_792:
[----:B------:R-:W-:Y:S01]  /*22620*/  BSSY B0, `(.L_x_1039) ;  /* 0x0000006000007945 */ /* 0x000fe20003800000 */
[----:B------:R-:W-:Y:S01]  /*22630*/  PLOP3.LUT P6, PT, P6, PT, PT, 0x8, 0x0 ;  /* 0x000000000000781c */ /* 0x000fe200037ce170 */
[----:B------:R-:W-:-:S12]  /*22640*/  IMAD.MOV.U32 R15, RZ, RZ, -0x1 ;  /* 0xffffffffff0f7424 */ /* 0x000fd800078e00ff */
[----:B0-----:R-:W-:Y:S05]  /*22650*/  WARPSYNC.COLLECTIVE R15, `(.L_x_1040) ;  /* 0x000000000f087348 */ /* 0x001fea0003c00000 */
[----:B------:R-:W-:Y:S01]  /*22660*/  VOTE.ANY R14, PT, P6 ;  /* 0x00000000000e7806 */ /* 0x000fe200030e0100 */
[----:B0-----:R-:W-:Y:S06]  /*22670*/  ENDCOLLECTIVE ;  /* 0x000000000000791b */ /* 0x001fec0003800000 */
.L_x_1040:
[----:B------:R-:W-:Y:S05]  /*22680*/  BSYNC B0 ;  /* 0x0000000000007941 */ /* 0x000fea0003800000 */
.L_x_1039:
[----:B------:R-:W-:Y:S01]  /*22690*/  MOV R3, R14 ;  /* 0x0000000e00037202 */ /* 0x000fe20000000f00 */
[----:B------:R-:W-:Y:S01]  /*226a0*/  IMAD.MOV.U32 R13, RZ, RZ, R7 ;  /* 0x000000ffff0d7224 */ /* 0x000fe200078e0007 */
[----:B------:R-:W-:Y:S01]  /*226b0*/  MOV R11, 0x1f ;  /* 0x0000001f000b7802 */ /* 0x000fe20000000f00 */
[----:B------:R-:W-:Y:S01]  /*226c0*/  IMAD.MOV.U32 R15, RZ, RZ, -0x1 ;  /* 0xffffffffff0f7424 */ /* 0x000fe200078e00ff */
[----:B------:R-:W0:Y:S02]  /*226d0*/  POPC R8, R3 ;  /* 0x0000000300087309 */ /* 0x000e240000000000 */
[----:B0-----:R-:W-:-:S07]  /*226e0*/  IMAD.MOV.U32 R12, RZ, RZ, R8 ;  /* 0x000000ffff0c7224 */ /* 0x001fce00078e0008 */
[----:B------:R-:W-:Y:S05]  /*226f0*/  WARPSYNC.COLLECTIVE R15, `(.L_x_1041) ;  /* 0x000000000f087348 */ /* 0x000fea0003c00000 */
[----:B------:R0:W1:Y:S02]  /*22700*/  SHFL.IDX P6, R14, R13, R12, R11 ;  /* 0x0000000c0d0e7389 */ /* 0x00006400000c000b */
[----:B01----:R-:W-:Y:S01]  /*22710*/  ENDCOLLECTIVE ;  /* 0x000000000000791b */ /* 0x003fe20003800000 */
.L_x_1041:
[----:B------:R-:W-:Y:S01]  /*22720*/  MOV R13, R4 ;  /* 0x00000004000d7202 */ /* 0x000fe20000000f00 */
[----:B------:R-:W-:-:S07]  /*22730*/  IMAD.MOV.U32 R7, RZ, RZ, R14 ;  /* 0x000000ffff077224 */ /* 0x000fce00078e000e */
[----:B------:R-:W-:Y:S05]  /*22740*/  WARPSYNC.COLLECTIVE R15, `(.L_x_1042) ;  /* 0x000000000f087348 */ /* 0x000fea0003c00000 */
[----:B------:R0:W1:Y:S02]  /*22750*/  SHFL.IDX P6, R14, R13, R12, R11 ;  /* 0x0000000c0d0e7389 */ /* 0x00006400000c000b */
[----:B01----:R-:W-:Y:S01]  /*22760*/  ENDCOLLECTIVE ;  /* 0x000000000000791b */ /* 0x003fe20003800000 */
.L_x_1042:
[----:B------:R-:W-:Y:S01]  /*22770*/  IMAD.MOV.U32 R4, RZ, RZ, R14 ;  /* 0x000000ffff047224 */ /* 0x000fe200078e000e */
[----:B------:R-:W-:Y:S06]  /*22780*/  BRA `(.L_x_1043) ;  /* 0xffffff9400907947 */ /* 0x000fec000383ffff */
.L_x_794:
[----:B------:R-:W-:Y:S01]  /*22790*/  BSSY B0, `(.L_x_1044) ;  /* 0x0000007000007945 */ /* 0x000fe20003800000 */
[----:B------:R-:W-:Y:S01]  /*227a0*/  IMAD.MOV.U32 R13, RZ, RZ, R2 ;  /* 0x000000ffff0d7224 */ /* 0x000fe200078e0002 */
[----:B------:R-:W-:Y:S01]  /*227b0*/  MOV R11, 0x1f ;  /* 0x0000001f000b7802 */ /* 0x000fe20000000f00 */
[----:B------:R-:W-:-:S07]  /*227c0*/  IMAD.MOV.U32 R15, RZ, RZ, -0x1 ;  /* 0xffffffffff0f7424 */ /* 0x000fce00078e00ff */
[----:B0123--:R-:W-:Y:S05]  /*227d0*/  WARPSYNC.COLLECTIVE R15, `(.L_x_1045) ;  /* 0x000000000f087348 */ /* 0x00ffea0003c00000 */
[----:B------:R4:W0:Y:S02]  /*227e0*/  SHFL.IDX P6, R14, R13, R12, R11 ;  /* 0x0000000c0d0e7389 */ /* 0x00082400000c000b */
[----:B01234-:R-:W-:Y:S01]  /*227f0*/  ENDCOLLECTIVE ;  /* 0x000000000000791b */ /* 0x01ffe20003800000 */
.L_x_1045:
[----:B------:R-:W-:Y:S05]  /*22800*/  BSYNC B0 ;  /* 0x0000000000007941 */ /* 0x000fea0003800000 */
.L_x_1044:
[----:B------:R-:W-:Y:S01]  /*22810*/  IMAD.MOV.U32 R6, RZ, RZ, R14 ;  /* 0x000000ffff067224 */ /* 0x000fe200078e000e */
[----:B------:R-:W-:Y:S06]  /*22820*/  BRA `(.L_x_793) ;  /* 0xffffff9400807947 */ /* 0x000fec000383ffff */
.L_x_798:
[----:B0-----:R0:W1:Y:S02]  /*22830*/  SYNCS.PHASECHK.TRANS64.TRYWAIT P0, [R4+URZ+0x28820], R0 ;  /* 0x02882000040075a7 */ /* 0x001064000800017f */
[----:B-1----:R-:W-:Y:S05]  /*22840*/  @!P0 NANOSLEEP.SYNCS 0x989680 ;  /* 0x009896800000895d */ /* 0x002fea0003900000 */
[----:B------:R-:W1:Y:S02]  /*22850*/  @!P0 SYNCS.PHASECHK.TRANS64 P0, [R4+URZ+0x28820], R0 ;  /* 0x02882000040085a7 */ /* 0x000e64000800007f */
[----:B-1----:R-:W-:Y:S05]  /*22860*/  @!P0 BRA `(.L_x_798) ;  /* 0xfffffffc00f08947 */ /* 0x002fea000383ffff */
[----:B------:R-:W-:Y:S05]  /*22870*/  BRA `(.L_x_1046) ;  /* 0xffffff9800d87947 */ /* 0x000fea000383ffff */
.L_x_799:
[----:B------:R-:W1:Y:S01]  /*22880*/  S2R R2, SR_TID.X ;  /* 0x0000000000027919 */ /* 0x000e620000002100 */
[----:B------:R-:W-:Y:S01]  /*22890*/  BSSY B0, `(.L_x_1047) ;  /* 0x000000a000007945 */ /* 0x000fe20003800000 */
[----:B------:R-:W-:Y:S01]  /*228a0*/  IMAD.MOV.U32 R12, RZ, RZ, RZ ;  /* 0x000000ffff0c7224 */ /* 0x000fe200078e00ff */
[----:B------:R-:W-:Y:S01]  /*228b0*/  MOV R15, 0xffffffff ;  /* 0xffffffff000f7802 */ /* 0x000fe20000000f00 */
[----:B------:R-:W-:Y:S01]  /*228c0*/  IMAD.MOV.U32 R11, RZ, RZ, 0x1f ;  /* 0x0000001fff0b7424 */ /* 0x000fe200078e00ff */
[----:B-1----:R-:W-:-:S04]  /*228d0*/  SHF.R.U32.HI R2, RZ, 0x5, R2 ;  /* 0x00000005ff027819 */ /* 0x002fc80000011602 */
[----:B------:R-:W-:-:S04]  /*228e0*/  LOP3.LUT R2, R2, 0x3, RZ, 0xc0, !PT ;  /* 0x0000000302027812 */ /* 0x000fc800078ec0ff */
[----:B------:R-:W-:-:S07]  /*228f0*/  MOV R13, R2 ;  /* 0x00000002000d7202 */ /* 0x000fce0000000f00 */
[----:B0-2---:R-:W-:Y:S05]  /*22900*/  WARPSYNC.COLLECTIVE R15, `(.L_x_1048) ;  /* 0x000000000f087348 */ /* 0x005fea0003c00000 */
[----:B------:R1:W3:Y:S02]  /*22910*/  SHFL.IDX P6, R14, R13, R12, R11 ;  /* 0x0000000c0d0e7389 */ /* 0x0002e400000c000b */
[----:B0123--:R-:W-:Y:S01]  /*22920*/  ENDCOLLECTIVE ;  /* 0x000000000000791b */ /* 0x00ffe20003800000 */
.L_x_1048:
[----:B------:R-:W-:Y:S05]  /*22930*/  BSYNC B0 ;  /* 0x0000000000007941 */ /* 0x000fea0003800000 */
.L_x_1047:
[----:B------:R-:W-:Y:S05]  /*22940*/  BRA `(.L_x_1049) ;  /* 0xffffff9800c07947 */ /* 0x000fea000383ffff */
.L_x_800:
[----:B------:R-:W-:Y:S01]  /*22950*/  BSSY B0, `(.L_x_1050) ;  /* 0x0000006000007945 */ /* 0x000fe20003800000 */
[----:B------:R-:W-:-:S07]  /*22960*/  IMAD.MOV.U32 R15, RZ, RZ, -0x1 ;  /* 0xffffffffff0f7424 */ /* 0x000fce00078e00ff */
[----:B0-2---:R-:W-:Y:S05]  /*22970*/  WARPSYNC.COLLECTIVE R15, `(.L_x_1051) ;  /* 0x000000000f0c7348 */ /* 0x005fea0003c00000 */
[----:B------:R-:W-:Y:S02]  /*22980*/  ELECT P6, UR62, PT ;  /* 0x00000000003e782f */ /* 0x000fe400038c0000 */
[----:B------:R-:W-:Y:S01]  /*22990*/  MOV R14, UR62 ;  /* 0x0000003e000e7c02 */ /* 0x000fe20008000f00 */
[----:B0-2---:R-:W-:Y:S10]  /*229a0*/  ENDCOLLECTIVE ;  /* 0x000000000000791b */ /* 0x005ff40003800000 */
.L_x_1051:
[----:B------:R-:W-:Y:S05]  /*229b0*/  BSYNC B0 ;  /* 0x0000000000007941 */ /* 0x000fea0003800000 */
.L_x_1050:
[----:B------:R-:W-:Y:S05]  /*229c0*/  BRA `(.L_x_1052) ;  /* 0xffffff9800b47947 */ /* 0x000fea000383ffff */
.L_x_802:
[----:B0-----:R0:W1:Y:S02]  /*229d0*/  SYNCS.PHASECHK.TRANS64.TRYWAIT P1, [R5+URZ+0x28840], R0 ;  /* 0x02884000050075a7 */ /* 0x001064000802017f */
[----:B-1----:R-:W-:Y:S05]  /*229e0*/  @!P1 NANOSLEEP.SYNCS 0x989680 ;  /* 0x009896800000995d */ /* 0x002fea0003900000 */
[----:B------:R-:W1:Y:S02]  /*229f0*/  @!P1 SYNCS.PHASECHK.TRANS64 P1, [R5+URZ+0x28840], R0 ;  /* 0x02884000050095a7 */ /* 0x000e64000802007f */
[----:B-1----:R-:W-:Y:S05]  /*22a00*/  @!P1 BRA `(.L_x_802) ;  /* 0xfffffffc00f09947 */ /* 0x002fea000383ffff */
[----:B------:R-:W-:Y:S05]  /*22a10*/  BRA `(.L_x_1053) ;  /* 0xffffff9800d47947 */ /* 0x000fea000383ffff */
.L_x_804:
[----:B-1----:R1:W3:Y:S02]  /*22a20*/  SYNCS.PHASECHK.TRANS64.TRYWAIT P1, [R25+URZ+0x28840], R2 ;  /* 0x02884002190075a7 */ /* 0x0022e4000802017f */
[----:B---3--:R-:W-:Y:S05]  /*22a30*/  @!P1 NANOSLEEP.SYNCS 0x989680 ;  /* 0x009896800000995d */ /* 0x008fea0003900000 */
[----:B------:R-:W3:Y:S02]  /*22a40*/  @!P1 SYNCS.PHASECHK.TRANS64 P1, [R25+URZ+0x28840], R2 ;  /* 0x02884002190095a7 */ /* 0x000ee4000802007f */
[----:B---3--:R-:W-:Y:S05]  /*22a50*/  @!P1 BRA `(.L_x_804) ;  /* 0xfffffffc00f09947 */ /* 0x008fea000383ffff */
[----:B------:R-:W-:Y:S05]  /*22a60*/  BRA `(.L_x_1054) ;  /* 0xffffff9800e07947 */ /* 0x000fea000383ffff */
.L_x_806:
[----:B---3--:R3:W4:Y:S02]  /*22a70*/  SYNCS.PHASECHK.TRANS64.TRYWAIT P1, [R5+URZ+0x28860], R0 ;  /* 0x02886000050075a7 */ /* 0x008724000802017f */
[----:B----4-:R-:W-:Y:S05]  /*22a80*/  @!P1 NANOSLEEP.SYNCS 0x989680 ;  /* 0x009896800000995d */ /* 0x010fea0003900000 */
[----:B------:R-:W4:Y:S02]  /*22a90*/  @!P1 SYNCS.PHASECHK.TRANS64 P1, [R5+URZ+0x28860], R0 ;  /* 0x02886000050095a7 */ /* 0x000f24000802007f */
[----:B----4-:R-:W-:Y:S05]  /*22aa0*/  @!P1 BRA `(.L_x_806) ;  /* 0xfffffffc00f09947 */ /* 0x010fea000383ffff */
[----:B------:R-:W-:Y:S05]  /*22ab0*/  BRA `(.L_x_1055) ;  /* 0xffffff9800dc7947 */ /* 0x000fea000383ffff */
.L_x_1056:
        /* <DEDUP_REMOVED lines=12> */
.L_x_3544:


//--------------------- .text._ZN7cutlass13device_kernelIN5flash11enable_sm90INS1_16FlashAttnFwdSm90INS1_25CollectiveMainloopFwdSm90ILi2EN4cute5tupleIJNS5_1CILi1EEES8_S8_EEENS6_IJNS7_ILi128EEESA_SA_EEELi128ENS_6half_tEfNS_4arch4Sm90ELb0ELb1ELb1ELb0ELb1ELb0ELb0ELb1ELb1ELb1ELb1ELb0EEENS1_21CollectiveEpilogueFwdISB_S9_SC_SE_Li256ELb0ELb1ELb1ELb0EEENS1_19SingleTileSchedulerILb0ELb1ELb1ELi128EEEEEEEEEvNT_6ParamsE --------------------------
	.section	.text._ZN7cutlass13device_kernelIN5flash11enable_sm90INS1_16FlashAttnFwdSm90INS1_25CollectiveMainloopFwdSm90ILi2EN4cute5tupleIJNS5_1CILi1EEES8_S8_EEENS6_IJNS7_ILi128EEESA_SA_EEELi128ENS_6half_tEfNS_4arch4Sm90ELb0ELb1ELb1ELb0ELb1ELb0ELb0ELb1ELb1ELb1ELb1ELb0EEENS1_21CollectiveEpilogueFwdISB_S9_SC_SE_Li256ELb0ELb1ELb1ELb0EEENS1_19SingleTileSchedulerILb0ELb1ELb1ELi128EEEEEEEEEvNT_6ParamsE,"ax",@progbits
	.align	128
.text._ZN7cutlass13device_kernelIN5flash11enable_sm90INS1_16FlashAttnFwdSm90INS1_25CollectiveMainloopFwdSm90ILi2EN4cute5tupleIJNS5_1CILi1EEES8_S8_EEENS6_IJNS7_ILi128EEESA_SA_EEELi128ENS_6half_tEfNS_4arch4Sm90ELb0ELb1ELb1ELb0ELb1ELb0ELb0ELb1ELb1ELb1ELb1ELb0EEENS1_21CollectiveEpilogueFwdISB_S9_SC_SE_Li256ELb0ELb1ELb1ELb0EEENS1_19SingleTileSchedulerILb0ELb1ELb1ELi128EEEEEEEEEvNT_6ParamsE:
        .type           _ZN7cutlass13device_kernelIN5flash11enable_sm90INS1_16FlashAttnFwdSm90INS1_25CollectiveMainloopFwdSm90ILi2EN4cute5tupleIJNS5_1CILi1EEES8_S8_EEENS6_IJNS7_ILi128EEESA_SA_EEELi128ENS_6half_tEfNS_4arch4Sm90ELb0ELb1ELb1ELb0ELb1ELb0ELb0ELb1ELb1ELb1ELb1ELb0EEENS1_21CollectiveEpilogueFwdISB_S9_SC_SE_Li256ELb0ELb1ELb1ELb0EEENS1_19SingleTileSchedulerILb0ELb1ELb1ELi128EEEEEEEEEvNT_6ParamsE,@function
        .size           _ZN7cutlass13device_kernelIN5flash11enable_sm90INS1_16FlashAttnFwdSm90INS1_25CollectiveMainloopFwdSm90ILi2EN4cute5tupleIJNS5_1CILi1EEES8_S8_EEENS6_IJNS7_ILi128EEESA_SA_EEELi128ENS_6half_tEfNS_4arch4Sm90ELb0ELb1ELb1ELb0ELb1ELb0ELb0ELb1ELb1ELb1ELb1ELb0EEENS1_21CollectiveEpilogueFwdISB_S9_SC_SE_Li256ELb0ELb1ELb1ELb0EEENS1_19SingleTileSchedulerILb0ELb1ELb1ELi128EEEEEEEEEvNT_6ParamsE,(.L_x_3545 - _ZN7cutlass13device_kernelIN5flash11enable_sm90INS1_16FlashAttnFwdSm90INS1_25CollectiveMainloopFwdSm90ILi2EN4cute5tupleIJNS5_1CILi1EEES8_S8_EEENS6_IJNS7_ILi128EEESA_SA_EEELi128ENS_6half_tEfNS_4arch4Sm90ELb0ELb1ELb1ELb0ELb1ELb0ELb0ELb1ELb1ELb1ELb1ELb0EEENS1_21CollectiveEpilogueFwdISB_S9_SC_SE_Li256ELb0ELb1ELb1ELb0EEENS1_19SingleTileSchedulerILb0ELb1ELb1ELi128EEEEEEEEEvNT_6ParamsE)
        .other          _ZN7cutlass13device_kernelIN5flash11enable_sm90INS1_16FlashAttnFwdSm90INS1_25CollectiveMainloopFwdSm90ILi2EN4cute5tupleIJNS5_1CILi1EEES8_S8_EEENS6_IJNS7_ILi128EEESA_SA_EEELi128ENS_6half_tEfNS_4arch4Sm90ELb0ELb1ELb1ELb0ELb1ELb0ELb0ELb1ELb1ELb1ELb1ELb0EEENS1_21CollectiveEpilogueFwdISB_S9_SC_SE_Li256ELb0ELb1ELb1ELb0EEENS1_19SingleTileSchedulerILb0ELb1ELb1ELi128EEEEEEEEEvNT_6ParamsE,@"STO_CUDA_ENTRY STV_DEFAULT"
_ZN7cutlass13device_kernelIN5flash11enable_sm90INS1_16FlashAttnFwdSm90INS1_25CollectiveMainloopFwdSm90ILi2EN4cute5tupleIJNS5_1CILi1EEES8_S8_EEENS6_IJNS7_ILi128EEESA_SA_EEELi128ENS_6half_tEfNS_4arch4Sm90ELb0ELb1ELb1ELb0ELb1ELb0ELb0ELb1ELb1ELb1ELb1ELb0EEENS1_21CollectiveEpilogueFwdISB_S9_SC_SE_Li256ELb0ELb1ELb1ELb0EEENS1_19SingleTileSchedulerILb0ELb1ELb1ELi128EEEEEEEEEvNT_6ParamsE:
        /* <DEDUP_REMOVED lines=44> */
.L_x_1057:
        /* <DEDUP_REMOVED lines=22> */
.L_x_1058:
        /* <DEDUP_REMOVED lines=18> */
.L_x_1059:
        /* <DEDUP_REMOVED lines=22> */
.L_x_1060:
        /* <DEDUP_REMOVED lines=23> */
.L_x_1061:
        /* <DEDUP_REMOVED lines=9> */
.L_x_1064:
        /* <DEDUP_REMOVED lines=21> */
[----:B------:R-:W0:Y:S01]  /*09f0*/  LDC.64 R8, c[0x0][0x418] ;  /* 0x00010600ff087b82 */ /* 0x000e220000000a00 */
[----:B------:R-:W-:Y:S01]  /*0a00*/  ULDC UR4, c[0x0][0x448] ;  /* 0x0001120000047ab9 */ /* 0x000fe20000000800 */
[----:B------:R-:W-:Y:S01]  /*0a10*/  VIADD R19, R19, 0xffffff80 ;  /* 0xffffff8013137836 */ /* 0x000fe20000000000 */
[----:B------:R-:W-:-:S03]  /*0a20*/  UISETP.NE.AND UP0, UPT, UR4, 0x1, UPT ;  /* 0x000000010400788c */ /* 0x000fc6000bf05270 */
[----:B------:R-:W-:Y:S01]  /*0a30*/  ULDC.64 UR4, c[0x0][0x9e0] ;  /* 0x0002780000047ab9 */ /* 0x000fe20000000a00 */
[----:B------:R-:W-:Y:S01]  /*0a40*/  UP2UR UR42, UPR, URZ, 0x1 ;  /* 0x000000013f2a7883 */ /* 0x000fe20008000000 */
[----:B------:R-:W1:Y:S06]  /*0a50*/  LDC R5, c[0x0][0x288] ;  /* 0x0000a200ff057b82 */ /* 0x000e6c0000000800 */
[----:B------:R-:W-:Y:S01]  /*0a60*/  @UP0 ULDC UR9, c[0x0][0x44c] ;  /* 0x0001130000090ab9 */ /* 0x000fe20000000800 */
[----:B------:R-:W-:Y:S01]  /*0a70*/  @UP0 ULDC UR11, c[0x0][0x450] ;  /* 0x00011400000b0ab9 */ /* 0x000fe20000000800 */
[----:B------:R-:W2:Y:S08]  /*0a80*/  LDC R2, c[0x0][0x424] ;  /* 0x00010900ff027b82 */ /* 0x000eb00000000800 */
[----:B------:R-:W3:Y:S01]  /*0a90*/  S2UR UR45, SR_CTAID.X ;  /* 0x00000000002d79c3 */ /* 0x000ee20000002500 */
[----:B0-----:R-:W-:-:S04]  /*0aa0*/  ISETP.NE.U32.AND P0, PT, R8, RZ, PT ;  /* 0x000000ff0800720c */ /* 0x001fc80003f05070 */
[----:B------:R-:W-:-:S03]  /*0ab0*/  ISETP.NE.AND.EX P0, PT, R9, RZ, PT, P0 ;  /* 0x000000ff0900720c */ /* 0x000fc60003f05300 */
[----:B------:R-:W0:Y:S01]  /*0ac0*/  LDC R7, c[0x0][0x2f0] ;  /* 0x0000bc00ff077b82 */ /* 0x000e220000000800 */
[----:B-1----:R-:W-:Y:S02]  /*0ad0*/  IADD3 R3, -R5, 0x1, RZ ;  /* 0x0000000105037810 */ /* 0x002fe40007ffe1ff */
[----:B--2---:R-:W-:Y:S01]  /*0ae0*/  SEL R2, R2, 0x1, P0 ;  /* 0x0000000102027807 */ /* 0x004fe20000000000 */
[----:B---3--:R-:W-:-:S04]  /*0af0*/  USHF.L.U32 UR45, UR45, 0x7, URZ ;  /* 0x000000072d2d7899 */ /* 0x008fc8000800063f */
[----:B------:R-:W-:Y:S02]  /*0b00*/  @UP0 UIADD3 UR8, UR45, 0x7f, URZ ;  /* 0x0000007f2d080890 */ /* 0x000fe4000fffe03f */
[----:B------:R-:W-:Y:S01]  /*0b10*/  UIADD3 UR7, UR45, 0x7f, URZ ;  /* 0x0000007f2d077890 */ /* 0x000fe2000fffe03f */
[----:B0-----:R-:W-:Y:S01]  /*0b20*/  IMAD R3, R2, R7, R3 ;  /* 0x0000000702037224 */ /* 0x001fe200078e0203 */
[----:B------:R-:W-:-:S04]  /*0b30*/  UIMAD.WIDE.U32 UR8, UR8, UR9, URZ ;  /* 0x00000009080872a5 */ /* 0x000fc8000f8e003f */
[----:B------:R-:W-:Y:S01]  /*0b40*/  R2UR UR10, R3 ;  /* 0x00000000030a72ca */ /* 0x000fe200000e0000 */
[----:B------:R-:W-:Y:S02]  /*0b50*/  @UP0 USHF.R.U32.HI UR7, URZ, UR11, UR9 ;  /* 0x0000000b3f070299 */ /* 0x000fe40008011609 */
[----:B------:R-:W-:-:S04]  /*0b60*/  UISETP.GE.AND UP0, UPT, UR5, 0x1, UPT ;  /* 0x000000010500788c */ /* 0x000fc8000bf06270 */
[----:B------:R-:W-:Y:S02]  /*0b70*/  UP2UR UR41, UPR, URZ, 0x1 ;  /* 0x000000013f297883 */ /* 0x000fe40008000000 */
[----:B------:R-:W-:-:S04]  /*0b80*/  PLOP3.LUT P0, PT, PT, PT, UP0, 0x40, 0x0 ;  /* 0x000000000000781c */ /* 0x000fc80003f0e808 */
[----:B------:R-:W-:-:S04]  /*0b90*/  UIADD3 UR7, UR10, UR7, URZ ;  /* 0x000000070a077290 */ /* 0x000fc8000fffe03f */
[----:B------:R-:W-:-:S06]  /*0ba0*/  UIADD3 UR4, UR7, UR4, URZ ;  /* 0x0000000407047290 */ /* 0x000fcc000fffe03f */
[----:B------:R-:W-:Y:S01]  /*0bb0*/  IMAD.U32 R0, RZ, RZ, UR4 ;  /* 0x00000004ff007e24 */ /* 0x000fe2000f8e00ff */
[----:B------:R-:W-:Y:S06]  /*0bc0*/  @P0 BRA `(.L_x_1066) ;  /* 0x0000000000400947 */ /* 0x000fec0003800000 */
[----:B------:R-:W-:Y:S01]  /*0bd0*/  ISETP.LT.AND P0, PT, RZ, UR7, PT ;  /* 0x00000007ff007c0c */ /* 0x000fe2000bf01270 */
[----:B------:R-:W-:-:S12]  /*0be0*/  UIADD3 UR4, UR7, -0x1, URZ ;  /* 0xffffffff07047890 */ /* 0x000fd8000fffe03f */
[----:B------:R-:W-:Y:S05]  /*0bf0*/  @P0 BRA `(.L_x_1067) ;  /* 0x00000000001c0947 */ /* 0x000fea0003800000 */
[----:B------:R-:W-:Y:S02]  /*0c00*/  UISETP.NE.AND UP0, UPT, UR5, 0x1, UPT ;  /* 0x000000010500788c */ /* 0x000fe4000bf05270 */
[----:B------:R-:W-:-:S09]  /*0c10*/  UIADD3 UR4, -UR7, URZ, URZ ;  /* 0x0000003f07047290 */ /* 0x000fd2000fffe13f */
[----:B------:R-:W-:Y:S02]  /*0c20*/  @UP0 ULDC.64 UR10, c[0x0][0x9e8] ;  /* 0x00027a00000a0ab9 */ /* 0x000fe40000000a00 */
[----:B------:R-:W-:-:S04]  /*0c30*/  UIMAD.WIDE.U32 UR8, UR4, UR10, URZ ;  /* 0x0000000a040872a5 */ /* 0x000fc8000f8e003f */
[----:B------:R-:W-:-:S04]  /*0c40*/  @UP0 USHF.R.U32.HI UR4, URZ, UR11, UR9 ;  /* 0x0000000b3f040299 */ /* 0x000fc80008011609 */
[----:B------:R-:W-:Y:S01]  /*0c50*/  ULOP3.LUT UR4, URZ, UR4, URZ, 0x33, !UPT ;  /* 0x000000043f047292 */ /* 0x000fe2000f8e333f */
[----:B------:R-:W-:Y:S11]  /*0c60*/  BRA `(.L_x_1068) ;  /* 0x0000000000107947 */ /* 0x000ff60003800000 */
.L_x_1067:
[----:B------:R-:W-:-:S11]  /*0c70*/  UISETP.NE.AND UP0, UPT, UR5, 0x1, UPT ;  /* 0x000000010500788c */ /* 0x000fd6000bf05270 */
[----:B------:R-:W-:Y:S02]  /*0c80*/  @UP0 ULDC.64 UR10, c[0x0][0x9e8] ;  /* 0x00027a00000a0ab9 */ /* 0x000fe40000000a00 */
[----:B------:R-:W-:-:S04]  /*0c90*/  UIMAD.WIDE.U32 UR8, UR4, UR10, URZ ;  /* 0x0000000a040872a5 */ /* 0x000fc8000f8e003f */
[----:B------:R-:W-:-:S12]  /*0ca0*/  @UP0 USHF.R.U32.HI UR4, URZ, UR11, UR9 ;  /* 0x0000000b3f040299 */ /* 0x000fd80008011609 */
.L_x_1068:
[----:B------:R-:W-:-:S06]  /*0cb0*/  UIMAD UR4, UR4, UR5, UR5 ;  /* 0x00000005040472a4 */ /* 0x000fcc000f8e0205 */
[----:B------:R-:W-:-:S07]  /*0cc0*/  VIMNMX R0, R0, UR4, PT ;  /* 0x0000000400007c48 */ /* 0x000fce000bfe0100 */
.L_x_1066:
[----:B------:R-:W-:Y:S01]  /*0cd0*/  UISETP.NE.AND UP0, UPT, UR42, URZ, UPT ;  /* 0x0000003f2a00728c */ /* 0x000fe2000bf05270 */
[-C--:B------:R-:W-:Y:S01]  /*0ce0*/  IMAD R18, R2, R7.reuse, -R5 ;  /* 0x0000000702127224 */ /* 0x080fe200078e0a05 */
[----:B------:R-:W-:Y:S01]  /*0cf0*/  UMOV UR4, UR45 ;  /* 0x0000002d00047c82 */ /* 0x000fe20008000000 */
[----:B------:R-:W-:Y:S02]  /*0d00*/  VIADD R4, R0, 0x7f ;  /* 0x0000007f00047836 */ /* 0x000fe40000000000 */
[----:B------:R-:W-:Y:S01]  /*0d10*/  IMAD R0, R2, R7, 0x7f ;  /* 0x0000007f02007424 */ /* 0x000fe200078e0207 */
[----:B------:R-:W-:Y:S02]  /*0d20*/  R2UR UR7, R18 ;  /* 0x00000000120772ca */ /* 0x000fe400000e0000 */
[----:B------:R-:W-:Y:S02]  /*0d30*/  SHF.R.S32.HI R5, RZ, 0x1f, R4 ;  /* 0x0000001fff057819 */ /* 0x000fe40000011404 */
[----:B------:R-:W-:Y:S01]  /*0d40*/  SHF.R.S32.HI R3, RZ, 0x1f, R0 ;  /* 0x0000001fff037819 */ /* 0x000fe20000011400 */
[----:B------:R-:W-:Y:S01]  /*0d50*/  @UP0 ULDC UR8, c[0x0][0x44c] ;  /* 0x0001130000080ab9 */ /* 0x000fe20000000800 */
[----:B------:R-:W-:Y:S01]  /*0d60*/  @UP0 ULDC UR10, c[0x0][0x450] ;  /* 0x00011400000a0ab9 */ /* 0x000fe20000000800 */
[----:B------:R-:W-:Y:S01]  /*0d70*/  UIMAD.WIDE.U32 UR8, UR45, UR8, URZ ;  /* 0x000000082d0872a5 */ /* 0x000fe2000f8e003f */
[----:B------:R-:W-:-:S02]  /*0d80*/  LEA.HI R5, R5, R4, RZ, 0x7 ;  /* 0x0000000405057211 */ /* 0x000fc400078f38ff */
[----:B------:R-:W-:Y:S01]  /*0d90*/  LEA.HI R3, R3, R0, RZ, 0x7 ;  /* 0x0000000003037211 */ /* 0x000fe200078f38ff */
[----:B------:R-:W-:Y:S01]  /*0da0*/  @UP0 USHF.R.U32.HI UR4, URZ, UR10, UR9 ;  /* 0x0000000a3f040299 */ /* 0x000fe20008011609 */
[----:B------:R-:W-:Y:S01]  /*0db0*/  SHF.R.S32.HI R0, RZ, 0x7, R5 ;  /* 0x00000007ff007819 */ /* 0x000fe20000011405 */
[----:B------:R-:W-:Y:S01]  /*0dc0*/  UISETP.GE.AND UP0, UPT, UR5, 0x1, UPT ;  /* 0x000000010500788c */ /* 0x000fe2000bf06270 */
[----:B------:R-:W-:Y:S01]  /*0dd0*/  SHF.R.S32.HI R3, RZ, 0x7, R3 ;  /* 0x00000007ff037819 */ /* 0x000fe20000011403 */
[----:B------:R-:W-:-:S03]  /*0de0*/  UIADD3 UR4, UR7, UR4, URZ ;  /* 0x0000000407047290 */ /* 0x000fc6000fffe03f */
[----:B------:R-:W-:Y:S01]  /*0df0*/  ULDC UR7, c[0x0][0x9dc] ;  /* 0x0002770000077ab9 */ /* 0x000fe20000000800 */
[----:B------:R-:W-:Y:S01]  /*0e00*/  PLOP3.LUT P0, PT, PT, PT, UP0, 0x40, 0x0 ;  /* 0x000000000000781c */ /* 0x000fe20003f0e808 */
[----:B------:R-:W-:Y:S01]  /*0e10*/  UIADD3 UR7, UR4, -UR7, URZ ;  /* 0x8000000704077290 */ /* 0x000fe2000fffe03f */
[----:B------:R-:W-:-:S11]  /*0e20*/  VIMNMX R17, R3, R0, PT ;  /* 0x0000000003117248 */ /* 0x000fd60003fe0100 */
[----:B------:R-:W-:Y:S05]  /*0e30*/  @P0 BRA `(.L_x_1069) ;  /* 0x0000000000440947 */ /* 0x000fea0003800000 */
[----:B------:R-:W-:-:S06]  /*0e40*/  UISETP.GT.AND UP0, UPT, UR4, -0x1, UPT ;  /* 0xffffffff0400788c */ /* 0x000fcc000bf04270 */
[----:B------:R-:W-:-:S13]  /*0e50*/  PLOP3.LUT P0, PT, PT, PT, UP0, 0x80, 0x0 ;  /* 0x000000000000781c */ /* 0x000fda0003f0f008 */
[----:B------:R-:W-:Y:S05]  /*0e60*/  @P0 BRA `(.L_x_1070) ;  /* 0x00000000001c0947 */ /* 0x000fea0003800000 */
[----:B------:R-:W-:Y:S02]  /*0e70*/  UISETP.NE.AND UP0, UPT, UR5, 0x1, UPT ;  /* 0x000000010500788c */ /* 0x000fe4000bf05270 */
[----:B------:R-:W-:-:S09]  /*0e80*/  ULOP3.LUT UR4, URZ, UR4, URZ, 0x33, !UPT ;  /* 0x000000043f047292 */ /* 0x000fd2000f8e333f */
[----:B------:R-:W-:Y:S02]  /*0e90*/  @UP0 ULDC.64 UR10, c[0x0][0x9e8] ;  /* 0x00027a00000a0ab9 */ /* 0x000fe40000000a00 */
[----:B------:R-:W-:-:S04]  /*0ea0*/  UIMAD.WIDE.U32 UR8, UR4, UR10, URZ ;  /* 0x0000000a040872a5 */ /* 0x000fc8000f8e003f */
[----:B------:R-:W-:-:S04]  /*0eb0*/  @UP0 USHF.R.U32.HI UR4, URZ, UR11, UR9 ;  /* 0x0000000b3f040299 */ /* 0x000fc80008011609 */
[----:B------:R-:W-:Y:S01]  /*0ec0*/  ULOP3.LUT UR4, URZ, UR4, URZ, 0x33, !UPT ;  /* 0x000000043f047292 */ /* 0x000fe2000f8e333f */
[----:B------:R-:W-:Y:S11]  /*0ed0*/  BRA `(.L_x_1071) ;  /* 0x0000000000107947 */ /* 0x000ff60003800000 */
.L_x_1070:
[----:B------:R-:W-:-:S11]  /*0ee0*/  UISETP.NE.AND UP0, UPT, UR5, 0x1, UPT ;  /* 0x000000010500788c */ /* 0x000fd6000bf05270 */
[----:B------:R-:W-:Y:S02]  /*0ef0*/  @UP0 ULDC.64 UR10, c[0x0][0x9e8] ;  /* 0x00027a00000a0ab9 */ /* 0x000fe40000000a00 */
[----:B------:R-:W-:-:S04]  /*0f00*/  UIMAD.WIDE.U32 UR8, UR4, UR10, URZ ;  /* 0x0000000a040872a5 */ /* 0x000fc8000f8e003f */
[----:B------:R-:W-:-:S12]  /*0f10*/  @UP0 USHF.R.U32.HI UR4, URZ, UR11, UR9 ;  /* 0x0000000b3f040299 */ /* 0x000fd80008011609 */
.L_x_1071:
[----:B------:R-:W-:-:S04]  /*0f20*/  UIMAD UR4, UR4, UR5, URZ ;  /* 0x00000005040472a4 */ /* 0x000fc8000f8e023f */
[----:B------:R-:W-:-:S04]  /*0f30*/  UISETP.LT.AND UP0, UPT, UR7, UR4, UPT ;  /* 0x000000040700728c */ /* 0x000fc8000bf01270 */
[----:B------:R-:W-:-:S12]  /*0f40*/  USEL UR7, UR7, UR4, !UP0 ;  /* 0x0000000407077287 */ /* 0x000fd8000c000000 */
.L_x_1069:
[----:B------:R-:W-:Y:S02]  /*0f50*/  USHF.R.S32.HI UR4, URZ, 0x1f, UR7 ;  /* 0x0000001f3f047899 */ /* 0x000fe40008011407 */
[----:B------:R-:W-:Y:S02]  /*0f60*/  USHF.R.U32.HI UR10, URZ, 0x10, UR6 ;  /* 0x000000103f0a7899 */ /* 0x000fe40008011606 */
[----:B------:R-:W-:Y:S02]  /*0f70*/  ULEA.HI UR4, UR4, UR7, URZ, 0x7 ;  /* 0x0000000704047291 */ /* 0x000fe4000f8f383f */
[----:B------:R-:W-:Y:S02]  /*0f80*/  ULOP3.LUT UR38, UR6, 0xffff, URZ, 0xc0, !UPT ;  /* 0x0000ffff06267892 */ /* 0x000fe4000f8ec03f */
[----:B------:R-:W-:-:S04]  /*0f90*/  USHF.R.S32.HI UR4, URZ, 0x7, UR4 ;  /* 0x000000073f047899 */ /* 0x000fc80008011404 */
[----:B------:R-:W-:-:S04]  /*0fa0*/  UISETP.LT.AND UP0, UPT, URZ, UR4, UPT ;  /* 0x000000043f00728c */ /* 0x000fc8000bf01270 */
[----:B------:R-:W-:Y:S02]  /*0fb0*/  USEL UR9, URZ, UR4, !UP0 ;  /* 0x000000043f097287 */ /* 0x000fe4000c000000 */
[----:B------:R-:W-:Y:S01]  /*0fc0*/  UISETP.NE.AND UP0, UPT, UR10, URZ, UPT ;  /* 0x0000003f0a00728c */ /* 0x000fe2000bf05270 */
[----:B------:R-:W-:-:S03]  /*0fd0*/  UMOV UR4, URZ ;  /* 0x0000003f00047c82 */ /* 0x000fc60008000000 */
[----:B------:R-:W-:-:S07]  /*0fe0*/  ISETP.GT.AND P0, PT, R17, UR9, PT ;  /* 0x0000000911007c0c */ /* 0x000fce000bf04270 */
[----:B------:R-:W-:-:S06]  /*0ff0*/  @!UP0 ULDC UR10, c[0x0][0x9f0] ;  /* 0x00027c00000a8ab9 */ /* 0x000fcc0000000800 */
[----:B------:R-:W-:Y:S05]  /*1000*/  @!P0 BRA `(.L_x_1072) ;  /* 0x00000000008c8947 */ /* 0x000fea0003800000 */
[----:B------:R-:W-:Y:S01]  /*1010*/  IMAD.U32 R6, RZ, RZ, UR10 ;  /* 0x0000000aff067e24 */ /* 0x000fe2000f8e00ff */
[----:B------:R-:W-:-:S04]  /*1020*/  UMOV UR4, URZ ;  /* 0x0000003f00047c82 */ /* 0x000fc80008000000 */
[----:B------:R-:W-:-:S04]  /*1030*/  IABS R0, R6 ;  /* 0x0000000600007213 */ /* 0x000fc80000000000 */
[----:B------:R-:W-:Y:S02]  /*1040*/  R2UR UR11, R0 ;  /* 0x00000000000b72ca */ /* 0x000fe400000e0000 */
[----:B------:R-:W-:Y:S02]  /*1050*/  IADD3 R0, R6, -0x1, R17 ;  /* 0xffffffff06007810 */ /* 0x000fe40007ffe011 */
[----:B------:R-:W-:Y:S02]  /*1060*/  IABS R6, R6 ;  /* 0x0000000600067213 */ /* 0x000fe40000000000 */
[----:B------:R-:W-:-:S03]  /*1070*/  R2UR UR6, R0 ;  /* 0x00000000000672ca */ /* 0x000fc600000e0000 */
[----:B------:R-:W-:-:S04]  /*1080*/  IMAD.MOV R6, RZ, RZ, -R6 ;  /* 0x000000ffff067224 */ /* 0x000fc800078e0a06 */
[----:B------:R-:W0:Y:S06]  /*1090*/  I2F.RP R3, UR11 ;  /* 0x0000000b00037d06 */ /* 0x000e2c0008209400 */
[----:B------:R-:W-:-:S06]  /*10a0*/  UIADD3 UR6, -UR9, UR6, URZ ;  /* 0x0000000609067290 */ /* 0x000fcc000fffe13f */
[----:B------:R-:W-:Y:S01]  /*10b0*/  IMAD.U32 R0, RZ, RZ, UR6 ;  /* 0x00000006ff007e24 */ /* 0x000fe2000f8e00ff */
[----:B------:R-:W-:Y:S01]  /*10c0*/  ULOP3.LUT UR6, UR6, UR10, URZ, 0x3c, !UPT ;  /* 0x0000000a06067292 */ /* 0x000fe2000f8e3c3f */
[----:B0-----:R-:W0:Y:S03]  /*10d0*/  MUFU.RCP R3, R3 ;  /* 0x0000000300037308 */ /* 0x001e260000001000 */
[----:B------:R-:W-:-:S04]  /*10e0*/  IABS R0, R0 ;  /* 0x0000000000007213 */ /* 0x000fc80000000000 */
[----:B------:R-:W-:Y:S01]  /*10f0*/  R2UR UR8, R0 ;  /* 0x00000000000872ca */ /* 0x000fe200000e0000 */
[----:B------:R-:W-:Y:S02]  /*1100*/  IMAD.MOV.U32 R0, RZ, RZ, R6 ;  /* 0x000000ffff007224 */ /* 0x000fe400078e0006 */
[----:B0-----:R-:W-:-:S06]  /*1110*/  VIADD R4, R3, 0xffffffe ;  /* 0x0ffffffe03047836 */ /* 0x001fcc0000000000 */
        /* <DEDUP_REMOVED lines=14> */
[----:B------:R-:W-:-:S05]  /*1200*/  UISETP.NE.AND UP1, UPT, UR10, URZ, UPT ;  /* 0x0000003f0a00728c */ /* 0x000fca000bf25270 */
[----:B------:R-:W-:Y:S02]  /*1210*/  UMOV UR4, UR5 ;  /* 0x0000000500047c82 */ /* 0x000fe40008000000 */
[----:B------:R-:W-:-:S04]  /*1220*/  @!UP0 UIADD3 UR4, -UR4, URZ, URZ ;  /* 0x0000003f04048290 */ /* 0x000fc8000fffe13f */
[----:B------:R-:W-:-:S12]  /*1230*/  @!UP1 ULOP3.LUT UR4, URZ, UR10, URZ, 0x33, !UPT ;  /* 0x0000000a3f049292 */ /* 0x000fd8000f8e333f */
.L_x_1072:
[----:B------:R-:W-:Y:S02]  /*1240*/  UIMAD UR38, UR38, UR4, UR9 ;  /* 0x00000004262672a4 */ /* 0x000fe4000f8e0209 */
[----:B------:R-:W-:Y:S01]  /*1250*/  IMAD.U32 R4, RZ, RZ, UR4 ;  /* 0x00000004ff047e24 */ /* 0x000fe2000f8e00ff */
[----:B------:R-:W-:Y:S01]  /*1260*/  PLOP3.LUT P0, PT, PT, PT, PT, 0x80, 0x0 ;  /* 0x000000000000781c */ /* 0x000fe20003f0f070 */
[----:B------:R-:W-:Y:S01]  /*1270*/  IMAD.MOV.U32 R3, RZ, RZ, RZ ;  /* 0x000000ffff037224 */ /* 0x000fe200078e00ff */
[----:B------:R-:W-:Y:S02]  /*1280*/  MOV R0, RZ ;  /* 0x000000ff00007202 */ /* 0x000fe40000000f00 */
[----:B------:R-:W-:Y:S02]  /*1290*/  CS2R R150, SRZ ;  /* 0x0000000000967805 */ /* 0x000fe4000001ff00 */
[----:B------:R-:W-:Y:S02]  /*12a0*/  VIADDMNMX R17, R4, UR38, R17, PT ;  /* 0x0000002604117c46 */ /* 0x000fe4000b800111 */
[----:B------:R-:W-:-:S02]  /*12b0*/  CS2R R148, SRZ ;  /* 0x0000000000947805 */ /* 0x000fc4000001ff00 */
[----:B------:R-:W-:Y:S02]  /*12c0*/  CS2R R146, SRZ ;  /* 0x0000000000927805 */ /* 0x000fe4000001ff00 */
[----:B------:R-:W-:Y:S02]  /*12d0*/  CS2R R144, SRZ ;  /* 0x0000000000907805 */ /* 0x000fe4000001ff00 */
[----:B------:R-:W-:Y:S02]  /*12e0*/  ISETP.GT.AND P1, PT, R17, UR38, PT ;  /* 0x0000002611007c0c */ /* 0x000fe4000bf24270 */
        /* <DEDUP_REMOVED lines=33> */
[----:B------:R-:W-:-:S05]  /*1500*/  SHF.R.S32.HI R22, RZ, 0x7, R23 ;  /* 0x00000007ff167819 */ /* 0x000fca0000011417 */
        /* <DEDUP_REMOVED lines=29> */
.L_x_1074:
[----:B------:R-:W-:-:S04]  /*16e0*/  SHF.L.U32 R0, RZ, 0x1f, RZ ;  /* 0x0000001fff007819 */ /* 0x000fc800000006ff */
[----:B------:R-:W0:Y:S02]  /*16f0*/  SYNCS.PHASECHK.TRANS64.TRYWAIT P0, [UR40+0x28800], R0 ;  /* 0x02880000ff0075a7 */ /* 0x000e240008000168 */
[----:B0-----:R-:W-:Y:S05]  /*1700*/  @!P0 BRA `(.L_x_1075) ;  /* 0x0000013c00708947 */ /* 0x001fea0003800000 */
.L_x_1208:
[----:B------:R-:W-:-:S06]  /*1710*/  ULOP3.LUT UR4, UR36, 0x1, URZ, 0xfc, !UPT ;  /* 0x0000000124047892 */ /* 0x000fcc000f8efc3f */
[----:B0-----:R-:W-:-:S05]  /*1720*/  IMAD.U32 R3, RZ, RZ, UR4 ;  /* 0x00000004ff037e24 */ /* 0x001fca000f8e00ff */
[----:B------:R-:W-:-:S13]  /*1730*/  ISETP.NE.AND P0, PT, R3, 0x3, PT ;  /* 0x000000030300780c */ /* 0x000fda0003f05270 */
[----:B------:R-:W-:Y:S05]  /*1740*/  @!P0 BRA `(.L_x_1076) ;  /* 0x0000000000048947 */ /* 0x000fea0003800000 */
[----:B------:R-:W-:Y:S01]  /*1750*/  BPT.TRAP 0x1 ;  /* 0x000000040000795c */ /* 0x000fe20000300000 */
.L_x_1076:
[----:B------:R0:W1:Y:S01]  /*1760*/  SYNCS.PHASECHK.TRANS64.TRYWAIT P1, [UR40+0x28830], R0 ;  /* 0x02883000ff0075a7 */ /* 0x0000620008020168 */
[----:B------:R-:W-:Y:S05]  /*1770*/  @!P0 BRA `(.L_x_1077) ;  /* 0x0000000000048947 */ /* 0x000fea0003800000 */
[----:B------:R-:W-:Y:S01]  /*1780*/  BPT.TRAP 0x1 ;  /* 0x000000040000795c */ /* 0x000fe20000300000 */
.L_x_1077:
[----:B------:R-:W-:-:S05]  /*1790*/  IMAD.U32 R6, RZ, RZ, UR43 ;  /* 0x0000002bff067e24 */ /* 0x000fca000f8e00ff */
[----:B------:R-:W-:Y:S01]  /*17a0*/  LOP3.LUT R6, R6, 0x10000, RZ, 0xfc, !PT ;  /* 0x0001000006067812 */ /* 0x000fe200078efcff */
[----:B-1----:R-:W-:Y:S06]  /*17b0*/  @P1 BRA `(.L_x_1078) ;  /* 0x0000000000081947 */ /* 0x002fec0003800000 */
[----:B------:R-:W1:Y:S02]  /*17c0*/  SYNCS.PHASECHK.TRANS64.TRYWAIT P1, [UR40+0x28830], R0 ;  /* 0x02883000ff0075a7 */ /* 0x000e640008020168 */
[----:B-1----:R-:W-:Y:S05]  /*17d0*/  @!P1 BRA `(.L_x_1079) ;  /* 0x0000013c00549947 */ /* 0x002fea0003800000 */
.L_x_1078:
[----:B------:R-:W-:Y:S05]  /*17e0*/  WARPSYNC.ALL ;  /* 0x0000000000007948 */ /* 0x000fea0003800000 */
[----:B------:R-:W-:Y:S01]  /*17f0*/  IMAD.MOV.U32 R7, RZ, RZ, 0x40000040 ;  /* 0x40000040ff077424 */ /* 0x000fe200078e00ff */
[----:B------:R-:W-:Y:S01]  /*1800*/  UIADD3 UR4, UR40, 0x18400, URZ ;  /* 0x0001840028047890 */ /* 0x000fe2000fffe03f */
[C---:B------:R-:W-:Y:S01]  /*1810*/  R2UR UR8, R6.reuse ;  /* 0x00000000060872ca */ /* 0x040fe200000e0000 */
[----:B------:R-:W-:Y:S02]  /*1820*/  WARPGROUP.ARRIVE ;  /* 0x00000000000079c5 */ /* 0x000fe40000000000 */
[----:B------:R-:W-:Y:S01]  /*1830*/  R2UR UR9, R7 ;  /* 0x00000000070972ca */ /* 0x000fe200000e0000 */
[----:B------:R-:W-:Y:S01]  /*1840*/  USHF.R.U32.HI UR4, URZ, 0x4, UR4 ;  /* 0x000000043f047899 */ /* 0x000fe20008011604 */
[----:B------:R-:W-:Y:S01]  /*1850*/  R2UR UR6, R6 ;  /* 0x00000000060672ca */ /* 0x000fe200000e0000 */
[----:B------:R-:W-:Y:S01]  /*1860*/  UMOV UR11, 0x40000040 ;  /* 0x40000040000b7882 */ /* 0x000fe20000000000 */
[----:B------:R-:W-:Y:S01]  /*1870*/  UMOV UR5, 0x40000040 ;  /* 0x4000004000057882 */ /* 0x000fe20000000000 */
[----:B------:R-:W-:Y:S01]  /*1880*/  ULOP3.LUT UR4, UR4, 0x3fff, URZ, 0xc0, !UPT ;  /* 0x00003fff04047892 */ /* 0x000fe2000f8ec03f */
[----:B------:R-:W2:Y:S01]  /*1890*/  S2UR UR43, SR_CgaCtaId ;  /* 0x00000000002b79c3 */ /* 0x000ea20000008800 */
        /* <DEDUP_REMOVED lines=10> */
[----:B------:R-:W-:-:S03]  /*1940*/  UIADD3 UR10, UR44, 0x2, URZ ;  /* 0x000000022c0a7890 */ /* 0x000fc6000fffe03f */
[----:B------:R-:W-:Y:S01]  /*1950*/  UMOV UR8, UR4 ;  /* 0x0000000400087c82 */ /* 0x000fe20008000000 */
[----:B------:R-:W-:Y:S01]  /*1960*/  UMOV UR9, UR5 ;  /* 0x0000000500097c82 */ /* 0x000fe20008000000 */
[----:B------:R-:W-:Y:S01]  /*1970*/  UMOV UR11, 0x40000040 ;  /* 0x40000040000b7882 */ /* 0x000fe20000000000 */
[----:B------:R-:W-:Y:S02]  /*1980*/  UIADD3 UR16, UR6, 0x400, URZ ;  /* 0x0000040006107890 */ /* 0x000fe4000fffe03f */
[----:B------:R-:W-:Y:S02]  /*1990*/  UIADD3 UR18, UR44, 0x400, URZ ;  /* 0x000004002c127890 */ /* 0x000fe4000fffe03f */
        /* <DEDUP_REMOVED lines=12> */
[----:B------:R-:W-:Y:S02]  /*1a60*/  WARPGROUP.DEPBAR.LE gsb0, 0x0 ;  /* 0x00008000000079c5 */ /* 0x000fe40000010000 */
[----:B------:R-:W-:-:S06]  /*1a70*/  WARPGROUP.ARRIVE ;  /* 0x00000000000079c5 */ /* 0x000fcc0000000000 */
[----:B------:R-:W-:Y:S01]  /*1a80*/  HGMMA.64x128x16.F32 R24, gdesc[UR8], R24, gsb0 ;  /* 0x01e00000081879f0 */ /* 0x000fe20008000818 */
[----:B------:R-:W-:Y:S02]  /*1a90*/  UIADD3 UR8, UR6, 0x4, URZ ;  /* 0x0000000406087890 */ /* 0x000fe4000fffe03f */
        /* <DEDUP_REMOVED lines=22> */
[----:B--2---:R-:W-:Y:S05]  /*1c00*/  @!P0 BRA `(.L_x_1080) ;  /* 0x0000000000048947 */ /* 0x004fea0003800000 */
[----:B------:R-:W-:Y:S01]  /*1c10*/  BPT.TRAP 0x1 ;  /* 0x000000040000795c */ /* 0x000fe20000300000 */
.L_x_1080:
[----:B01----:R-:W-:Y:S01]  /*1c20*/  LOP3.LUT R0, R23, 0xffffff80, RZ, 0xc0, !PT ;  /* 0xffffff8017007812 */ /* 0x003fe200078ec0ff */
[----:B------:R-:W-:Y:S01]  /*1c30*/  ULDC UR7, c[0x0][0x9d8] ;  /* 0x0002760000077ab9 */ /* 0x000fe20000000800 */
[----:B------:R-:W-:Y:S01]  /*1c40*/  LEA.HI R90, R90, R19, RZ, 0x2 ;  /* 0x000000135a5a7211 */ /* 0x000fe200078f10ff */
[----:B------:R-:W-:Y:S01]  /*1c50*/  FMUL.FTZ R5, R24, UR7 ;  /* 0x0000000718057c20 */ /* 0x000fe20008410000 */
[----:B------:R-:W-:Y:S01]  /*1c60*/  FMUL.FTZ R61, R61, UR7 ;  /* 0x000000073d3d7c20 */ /* 0x000fe20008410000 */
[C---:B------:R-:W-:Y:S01]  /*1c70*/  IMAD.IADD R3, R19.reuse, 0x1, -R0 ;  /* 0x0000000113037824 */ /* 0x040fe200078e0a00 */
[----:B------:R-:W-:Y:S01]  /*1c80*/  LOP3.LUT R90, R90, 0xfffffffc, RZ, 0xc0, !PT ;  /* 0xfffffffc5a5a7812 */ /* 0x000fe200078ec0ff */
[----:B------:R-:W-:Y:S01]  /*1c90*/  FMUL.FTZ R4, R26, UR7 ;  /* 0x000000071a047c20 */ /* 0x000fe20008410000 */
[----:B------:R-:W-:Y:S01]  /*1ca0*/  LEA.HI R24, R22, R22, RZ, 0x1 ;  /* 0x0000001616187211 */ /* 0x000fe200078f08ff */
[----:B------:R-:W-:Y:S01]  /*1cb0*/  FMUL.FTZ R26, R28, UR7 ;  /* 0x000000071c1a7c20 */ /* 0x000fe20008410000 */
[----:B------:R-:W-:Y:S01]  /*1cc0*/  SHF.R.S32.HI R0, RZ, 0x1f, R3 ;  /* 0x0000001fff007819 */ /* 0x000fe20000011403 */
[----:B------:R-:W-:-:S02]  /*1cd0*/  IMAD.IADD R90, R19, 0x1, -R90 ;  /* 0x00000001135a7824 */ /* 0x000fc400078e0a5a */
[----:B------:R-:W-:Y:S01]  /*1ce0*/  FMUL.FTZ R28, R29, UR7 ;  /* 0x000000071d1c7c20 */ /* 0x000fe20008410000 */
[----:B------:R-:W-:Y:S01]  /*1cf0*/  UISETP.NE.AND UP1, UPT, UR42, URZ, UPT ;  /* 0x0000003f2a00728c */ /* 0x000fe2000bf25270 */
[-C--:B------:R-:W-:Y:S01]  /*1d00*/  LEA.HI R8, R0, R3.reuse, RZ, 0x2 ;  /* 0x0000000300087211 */ /* 0x080fe200078f10ff */
[----:B------:R-:W-:Y:S01]  /*1d10*/  FMUL.FTZ R29, R46, UR7 ;  /* 0x000000072e1d7c20 */ /* 0x000fe20008410000 */
[----:B------:R-:W-:Y:S01]  /*1d20*/  LEA.HI R19, R0, R3, RZ, 0x5 ;  /* 0x0000000300137211 */ /* 0x000fe200078f28ff */
[----:B------:R0:W1:Y:S01]  /*1d30*/  MUFU.TANH R98, R61 ;  /* 0x0000003d00627308 */ /* 0x0000620000002400 */
[--C-:B------:R-:W-:Y:S01]  /*1d40*/  SHF.R.S32.HI R0, RZ, 0x2, R8.reuse ;  /* 0x00000002ff007819 */ /* 0x100fe20000011408 */
[----:B------:R-:W-:Y:S01]  /*1d50*/  FMUL.FTZ R48, R48, UR7 ;  /* 0x0000000730307c20 */ /* 0x000fe20008410000 */
[----:B------:R-:W-:Y:S01]  /*1d60*/  SHF.R.S32.HI R23, RZ, 0x1f, R8 ;  /* 0x0000001fff177819 */ /* 0x000fe20000011408 */
[----:B------:R-:W-:Y:S01]  /*1d70*/  FMUL.FTZ R11, R31, UR7 ;  /* 0x000000071f0b7c20 */ /* 0x000fe20008410000 */
[----:B------:R-:W-:Y:S01]  /*1d80*/  SHF.R.S32.HI R19, RZ, 0x5, R19 ;  /* 0x00000005ff137819 */ /* 0x000fe20000011413 */
[----:B------:R-:W-:Y:S01]  /*1d90*/  FMUL.FTZ R15, R39, UR7 ;  /* 0x00000007270f7c20 */ /* 0x000fe20008410000 */
[----:B------:R-:W-:Y:S01]  /*1da0*/  LEA.HI R23, R23, R0, RZ, 0x3 ;  /* 0x0000000017177211 */ /* 0x000fe200078f18ff */
[----:B------:R-:W-:Y:S01]  /*1db0*/  @UP1 ULDC UR6, c[0x0][0x44c] ;  /* 0x0001130000061ab9 */ /* 0x000fe20000000800 */
[----:B0-----:R-:W-:Y:S01]  /*1dc0*/  LOP3.LUT R61, R24, 0x3fffffe, RZ, 0xc0, !PT ;  /* 0x03fffffe183d7812 */ /* 0x001fe200078ec0ff */
[----:B------:R0:W2:Y:S01]  /*1dd0*/  MUFU.TANH R112, R48 ;  /* 0x0000003000707308 */ /* 0x0000a20000002400 */
[----:B------:R-:W-:Y:S01]  /*1de0*/  LEA R46, R19, UR45, 0x4 ;  /* 0x0000002d132e7c11 */ /* 0x000fe2000f8e20ff */
[----:B------:R-:W-:Y:S01]  /*1df0*/  @UP1 ULDC UR10, c[0x0][0x450] ;  /* 0x00011400000a1ab9 */ /* 0x000fe20000000800 */
[----:B------:R-:W-:Y:S01]  /*1e00*/  LOP3.LUT R23, R23, 0xfffffff8, RZ, 0xc0, !PT ;  /* 0xfffffff817177812 */ /* 0x000fe200078ec0ff */
[----:B------:R-:W-:Y:S01]  /*1e10*/  IMAD.IADD R61, R22, 0x1, -R61 ;  /* 0x00000001163d7824 */ /* 0x000fe200078e0a3d */
[----:B------:R-:W-:Y:S01]  /*1e20*/  LEA.HI R24, R90, R90, RZ, 0x1 ;  /* 0x0000005a5a187211 */ /* 0x000fe200078f08ff */
[----:B------:R-:W-:Y:S01]  /*1e30*/  FMUL.FTZ R31, R47, UR7 ;  /* 0x000000072f1f7c20 */ /* 0x000fe20008410000 */
[----:B------:R-:W-:Y:S01]  /*1e40*/  IADD3 R46, R46, R0, -R23 ;  /* 0x000000002e2e7210 */ /* 0x000fe20007ffe817 */
[----:B------:R-:W-:Y:S01]  /*1e50*/  FMUL.FTZ R39, R55, UR7 ;  /* 0x0000000737277c20 */ /* 0x000fe20008410000 */
[----:B------:R-:W-:Y:S01]  /*1e60*/  LOP3.LUT R23, R24, 0x1ffffffe, RZ, 0xc0, !PT ;  /* 0x1ffffffe18177812 */ /* 0x000fe200078ec0ff */
[----:B------:R-:W-:Y:S01]  /*1e70*/  IMAD.MOV.U32 R24, RZ, RZ, -0x80 ;  /* 0xffffff80ff187424 */ /* 0x000fe200078e00ff */
[----:B------:R-:W-:Y:S01]  /*1e80*/  PLOP3.LUT P1, PT, PT, PT, UP1, 0x80, 0x0 ;  /* 0x000000000000781c */ /* 0x000fe20003f2f018 */
[----:B------:R-:W-:Y:S01]  /*1e90*/  IMAD R61, R61, 0x40, R46 ;  /* 0x000000403d3d7824 */ /* 0x000fe200078e022e */
[----:B------:R-:W-:Y:S01]  /*1ea0*/  PLOP3.LUT P2, PT, PT, PT, UP1, 0x80, 0x0 ;  /* 0x000000000000781c */ /* 0x000fe20003f4f018 */
[----:B------:R-:W-:Y:S01]  /*1eb0*/  IMAD.IADD R0, R90, 0x1, -R23 ;  /* 0x000000015a007824 */ /* 0x000fe200078e0a17 */
[----:B------:R-:W-:Y:S01]  /*1ec0*/  LOP3.LUT R8, R8, 0x7ffffffc, RZ, 0xc0, !PT ;  /* 0x7ffffffc08087812 */ /* 0x000fe200078ec0ff */
[----:B------:R-:W-:Y:S01]  /*1ed0*/  FMUL.FTZ R47, R63, UR7 ;  /* 0x000000073f2f7c20 */ /* 0x000fe20008410000 */
[----:B------:R-:W-:Y:S01]  /*1ee0*/  FMUL.FTZ R55, R71, UR7 ;  /* 0x0000000747377c20 */ /* 0x000fe20008410000 */
[----:B------:R-:W-:-:S02]  /*1ef0*/  IMAD R0, R0, 0x8, R61 ;  /* 0x0000000800007824 */ /* 0x000fc400078e023d */
[----:B------:R-:W-:Y:S01]  /*1f00*/  FMUL.FTZ R49, R49, UR7 ;  /* 0x0000000731317c20 */ /* 0x000fe20008410000 */
[----:B------:R-:W-:Y:S02]  /*1f10*/  IMAD R63, R17, R24, 0x80 ;  /* 0x00000080113f7424 */ /* 0x000fe400078e0218 */
[----:B------:R-:W-:Y:S01]  /*1f20*/  FMUL.FTZ R53, R53, UR7 ;  /* 0x0000000735357c20 */ /* 0x000fe20008410000 */
[----:B------:R-:W-:Y:S01]  /*1f30*/  FMUL.FTZ R57, R57, UR7 ;  /* 0x0000000739397c20 */ /* 0x000fe20008410000 */
[----:B0-----:R-:W-:Y:S01]  /*1f40*/  MOV R48, R0 ;  /* 0x0000000000307202 */ /* 0x001fe20000000f00 */
[----:B------:R-:W-:Y:S01]  /*1f50*/  @P1 IMAD.HI.U32 R23, R0, UR6, RZ ;  /* 0x0000000600171c27 */ /* 0x000fe2000f8e00ff */
[----:B------:R-:W-:-:S03]  /*1f60*/  UIADD3 UR6, UR40, 0x28840, URZ ;  /* 0x0002884028067890 */ /* 0x000fc6000fffe03f */
[----:B------:R-:W-:Y:S01]  /*1f70*/  FMUL.FTZ R88, R25, UR7 ;  /* 0x0000000719587c20 */ /* 0x000fe20008410000 */
[----:B------:R-:W-:Y:S01]  /*1f80*/  UISETP.NE.AND UP0, UPT, UR41, URZ, UPT ;  /* 0x0000003f2900728c */ /* 0x000fe2000bf05270 */
[----:B------:R-:W-:Y:S01]  /*1f90*/  IMAD.IADD R3, R3, 0x1, -R8 ;  /* 0x0000000103037824 */ /* 0x000fe200078e0a08 */
[----:B------:R-:W-:Y:S01]  /*1fa0*/  @P2 SHF.R.U32.HI R48, RZ, UR10, R23 ;  /* 0x0000000aff302c19 */ /* 0x000fe20008011617 */
[----:B------:R-:W-:Y:S01]  /*1fb0*/  UPRMT UR6, UR43, 0x654, UR6 ;  /* 0x000006542b067896 */ /* 0x000fe20008000006 */
[----:B------:R-:W-:Y:S01]  /*1fc0*/  FMUL.FTZ R9, R27, UR7 ;  /* 0x000000071b097c20 */ /* 0x000fe20008410000 */
[----:B------:R-:W-:Y:S01]  /*1fd0*/  FMUL.FTZ R10, R30, UR7 ;  /* 0x000000071e0a7c20 */ /* 0x000fe20008410000 */
[----:B------:R-:W-:Y:S01]  /*1fe0*/  FMUL.FTZ R12, R34, UR7 ;  /* 0x00000007220c7c20 */ /* 0x000fe20008410000 */
[----:B------:R-:W0:Y:S01]  /*1ff0*/  SHFL.IDX PT, R71, R48, RZ, 0x1c1f ;  /* 0x001c1fff30477589 */ /* 0x000e2200000e0000 */
[----:B------:R-:W-:Y:S01]  /*2000*/  FMUL.FTZ R14, R38, UR7 ;  /* 0x00000007260e7c20 */ /* 0x000fe20008410000 */
[----:B------:R-:W-:Y:S01]  /*2010*/  FMUL.FTZ R25, R42, UR7 ;  /* 0x000000072a197c20 */ /* 0x000fe20008410000 */
[----:B------:R-:W-:-:S02]  /*2020*/  VIADD R8, R63, 0x1 ;  /* 0x000000013f087836 */ /* 0x000fc40000000000 */
[----:B------:R-:W-:Y:S01]  /*2030*/  FMUL.FTZ R30, R32, UR7 ;  /* 0x00000007201e7c20 */ /* 0x000fe20008410000 */
        /* <DEDUP_REMOVED lines=9> */
[----:B------:R3:W4:Y:S01]  /*20d0*/  MUFU.TANH R110, R49 ;  /* 0x00000031006e7308 */ /* 0x0007220000002400 */
[----:B------:R-:W-:Y:S01]  /*20e0*/  FMUL.FTZ R35, R51, UR7 ;  /* 0x0000000733237c20 */ /* 0x000fe20008410000 */
[----:B------:R-:W-:Y:S01]  /*20f0*/  FMUL.FTZ R43, R59, UR7 ;  /* 0x000000073b2b7c20 */ /* 0x000fe20008410000 */
[----:B------:R-:W-:Y:S01]  /*2100*/  FMUL.FTZ R33, R50, UR7 ;  /* 0x0000000732217c20 */ /* 0x000fe20008410000 */
[----:B------:R-:W-:Y:S01]  /*2110*/  FMUL.FTZ R37, R54, UR7 ;  /* 0x0000000736257c20 */ /* 0x000fe20008410000 */
[----:B------:R-:W-:Y:S01]  /*2120*/  FMUL.FTZ R56, R56, UR7 ;  /* 0x0000000738387c20 */ /* 0x000fe20008410000 */
[----:B------:R-:W-:Y:S01]  /*2130*/  FMUL.FTZ R41, R58, UR7 ;  /* 0x000000073a297c20 */ /* 0x000fe20008410000 */
[----:B------:R-:W-:Y:S01]  /*2140*/  FMUL.FTZ R60, R60, UR7 ;  /* 0x000000073c3c7c20 */ /* 0x000fe20008410000 */
[----:B------:R5:W0:Y:S01]  /*2150*/  MUFU.TANH R106, R53 ;  /* 0x00000035006a7308 */ /* 0x000a220000002400 */
[----:B------:R-:W-:Y:S01]  /*2160*/  FMUL.FTZ R45, R62, UR7 ;  /* 0x000000073e2d7c20 */ /* 0x000fe20008410000 */
[----:B------:R-:W-:Y:S01]  /*2170*/  FMUL.FTZ R64, R64, UR7 ;  /* 0x0000000740407c20 */ /* 0x000fe20008410000 */
[----:B------:R-:W-:Y:S01]  /*2180*/  FMUL.FTZ R65, R65, UR7 ;  /* 0x0000000741417c20 */ /* 0x000fe20008410000 */
[----:B---3--:R-:W-:Y:S01]  /*2190*/  FMUL.FTZ R49, R66, UR7 ;  /* 0x0000000742317c20 */ /* 0x008fe20008410000 */
[----:B------:R-:W-:Y:S01]  /*21a0*/  FMUL.FTZ R51, R67, UR7 ;  /* 0x0000000743337c20 */ /* 0x000fe20008410000 */
[----:B------:R-:W-:Y:S01]  /*21b0*/  FMUL.FTZ R68, R68, UR7 ;  /* 0x0000000744447c20 */ /* 0x000fe20008410000 */
[----:B------:R-:W-:Y:S01]  /*21c0*/  FMUL.FTZ R69, R69, UR7 ;  /* 0x0000000745457c20 */ /* 0x000fe20008410000 */
[----:B------:R3:W0:Y:S01]  /*21d0*/  MUFU.TANH R102, R57 ;  /* 0x0000003900667308 */ /* 0x0006220000002400 */
[----:B-----5:R-:W-:Y:S01]  /*21e0*/  FMUL.FTZ R53, R70, UR7 ;  /* 0x0000000746357c20 */ /* 0x020fe20008410000 */
[----:B------:R-:W-:Y:S01]  /*21f0*/  FMUL.FTZ R72, R72, UR7 ;  /* 0x0000000748487c20 */ /* 0x000fe20008410000 */
[----:B------:R-:W-:Y:S01]  /*2200*/  FMUL.FTZ R73, R73, UR7 ;  /* 0x0000000749497c20 */ /* 0x000fe20008410000 */
[----:B------:R-:W-:Y:S01]  /*2210*/  FMUL.FTZ R59, R75, UR7 ;  /* 0x000000074b3b7c20 */ /* 0x000fe20008410000 */
[----:B------:R-:W-:Y:S01]  /*2220*/  FMUL.FTZ R76, R76, UR7 ;  /* 0x000000074c4c7c20 */ /* 0x000fe20008410000 */
[----:B------:R-:W-:Y:S01]  /*2230*/  FMUL.FTZ R77, R77, UR7 ;  /* 0x000000074d4d7c20 */ /* 0x000fe20008410000 */
[----:B------:R-:W-:Y:S01]  /*2240*/  FMUL.FTZ R20, R78, UR7 ;  /* 0x000000074e147c20 */ /* 0x000fe20008410000 */
[----:B------:R-:W-:Y:S01]  /*2250*/  FMUL.FTZ R21, R79, UR7 ;  /* 0x000000074f157c20 */ /* 0x000fe20008410000 */
[----:B---3--:R-:W-:Y:S01]  /*2260*/  FMUL.FTZ R57, R74, UR7 ;  /* 0x000000074a397c20 */ /* 0x008fe20008410000 */
        /* <DEDUP_REMOVED lines=8> */
[----:B------:R-:W-:-:S02]  /*22f0*/  IMAD R61, R3, -0x2, R8 ;  /* 0xfffffffe033d7824 */ /* 0x000fc400078e0208 */
[----:B------:R-:W-:Y:S01]  /*2300*/  FMUL.FTZ R52, R52, UR7 ;  /* 0x0000000734347c20 */ /* 0x000fe20008410000 */
[----:B------:R-:W-:Y:S01]  /*2310*/  SYNCS.ARRIVE.TRANS64.RED.A1T0 RZ, [UR6], RZ ;  /* 0x000000ffffff79a7 */ /* 0x000fe20008100406 */
[----:B------:R-:W-:Y:S01]  /*2320*/  ULDC UR51, c[0x0][0x2f0] ;  /* 0x0000bc0000337ab9 */ /* 0x000fe20000000800 */
[----:B------:R-:W-:Y:S01]  /*2330*/  ULDC UR6, c[0x0][0x288] ;  /* 0x0000a20000067ab9 */ /* 0x000fe20000000800 */
[----:B------:R-:W-:Y:S01]  /*2340*/  PLOP3.LUT P1, PT, PT, PT, UP0, 0x40, 0x0 ;  /* 0x000000000000781c */ /* 0x000fe20003f2e808 */
[C---:B------:R-:W-:Y:S01]  /*2350*/  IMAD R61, R2.reuse, UR51, R61 ;  /* 0x00000033023d7c24 */ /* 0x040fe2000f8e023d */
[----:B------:R-:W3:Y:S01]  /*2360*/  MUFU.TANH R5, R5 ;  /* 0x0000000500057308 */ /* 0x000ee20000002400 */
[----:B------:R-:W-:Y:S01]  /*2370*/  IMAD.U32 R8, RZ, RZ, UR6 ;  /* 0x00000006ff087e24 */ /* 0x000fe2000f8e00ff */
[----:B------:R-:W-:Y:S01]  /*2380*/  ULDC UR47, c[0x0][0x9dc] ;  /* 0x00027700002f7ab9 */ /* 0x000fe20000000800 */
[----:B------:R-:W-:Y:S01]  /*2390*/  IMAD R46, R2, UR51, R63 ;  /* 0x00000033022e7c24 */ /* 0x000fe2000f8e023f */
[----:B------:R-:W-:Y:S01]  /*23a0*/  ULOP3.LUT UR47, URZ, UR47, URZ, 0x33, !UPT ;  /* 0x0000002f3f2f7292 */ /* 0x000fe2000f8e333f */
[----:B------:R-:W-:Y:S01]  /*23b0*/  IMAD.IADD R61, R61, 0x1, -R8 ;  /* 0x000000013d3d7824 */ /* 0x000fe200078e0a08 */
[----:B------:R-:W-:Y:S01]  /*23c0*/  ULDC UR10, c[0x0][0x9e0] ;  /* 0x00027800000a7ab9 */ /* 0x000fe20000000800 */
[----:B------:R-:W-:Y:S01]  /*23d0*/  IMAD R58, R3, -0x2, R46 ;  /* 0xfffffffe033a7824 */ /* 0x000fe200078e022e */
[----:B------:R-:W1:Y:S01]  /*23e0*/  MUFU.TANH R88, R88 ;  /* 0x0000005800587308 */ /* 0x000e620000002400 */
[----:B------:R-:W-:Y:S01]  /*23f0*/  VIADD R67, R61, UR10 ;  /* 0x0000000a3d437c36 */ /* 0x000fe20008000000 */
[----:B------:R-:W-:Y:S01]  /*2400*/  LEA R54, R17, 0xffffff80, 0x7 ;  /* 0xffffff8011367811 */ /* 0x000fe200078e38ff */
[----:B------:R-:W-:-:S03]  /*2410*/  VIADD R62, R61, UR47 ;  /* 0x0000002f3d3e7c36 */ /* 0x000fc60008000000 */
[----:B0-----:R-:W-:Y:S01]  /*2420*/  VIADDMNMX R46, R71, R67, R58, PT ;  /* 0x00000043472e7246 */ /* 0x001fe2000380013a */
[----:B------:R-:W-:Y:S01]  /*2430*/  IMAD.IADD R50, R62, 0x1, R71 ;  /* 0x000000013e327824 */ /* 0x000fe200078e0247 */
[----:B------:R-:W0:Y:S08]  /*2440*/  MUFU.TANH R4, R4 ;  /* 0x0000000400047308 */ /* 0x000e300000002400 */
        /* <DEDUP_REMOVED lines=23> */
[----:B------:R0:W0:Y:S08]  /*25c0*/  MUFU.TANH R108, R52 ;  /* 0x00000034006c7308 */ /* 0x0000300000002400 */
        /* <DEDUP_REMOVED lines=31> */
[----:B------:R-:W0:Y:S01]  /*27c0*/  MUFU.TANH R24, R24 ;  /* 0x0000001800187308 */ /* 0x000e220000002400 */
[----:B-1234-:R-:W-:Y:S05]  /*27d0*/  @P1 BRA `(.L_x_1081) ;  /* 0x0000000000641947 */ /* 0x01efea0003800000 */
[----:B------:R-:W-:Y:S01]  /*27e0*/  IMAD R61, R2, UR51, R71 ;  /* 0x00000033023d7c24 */ /* 0x000fe2000f8e0247 */
[----:B------:R-:W-:Y:S03]  /*27f0*/  BSSY B0, `(.L_x_1082) ;  /* 0x0000013000007945 */ /* 0x000fe60003800000 */
[----:B------:R-:W-:-:S05]  /*2800*/  IMAD.IADD R61, R61, 0x1, -R8 ;  /* 0x000000013d3d7824 */ /* 0x000fca00078e0a08 */
[----:B------:R-:W-:-:S13]  /*2810*/  ISETP.GT.AND P1, PT, R61, -0x1, PT ;  /* 0xffffffff3d00780c */ /* 0x000fda0003f24270 */
[----:B------:R-:W-:Y:S05]  /*2820*/  @P1 BRA `(.L_x_1083) ;  /* 0x0000000000241947 */ /* 0x000fea0003800000 */
[----:B------:R-:W-:Y:S01]  /*2830*/  ULDC UR6, c[0x0][0x9e4] ;  /* 0x0002790000067ab9 */ /* 0x000fe20000000800 */
[----:B------:R-:W-:Y:S02]  /*2840*/  LOP3.LUT R61, RZ, R61, RZ, 0x33, !PT ;  /* 0x0000003dff3d7212 */ /* 0x000fe400078e33ff */
[----:B------:R-:W-:-:S04]  /*2850*/  MOV R66, UR6 ;  /* 0x0000000600427c02 */ /* 0x000fc80008000f00 */
[----:B------:R-:W-:-:S13]  /*2860*/  ISETP.NE.AND P1, PT, R66, 0x1, PT ;  /* 0x000000014200780c */ /* 0x000fda0003f25270 */
[----:B------:R-:W0:Y:S02]  /*2870*/  @P1 LDC.64 R70, c[0x0][0x9e8] ;  /* 0x00027a00ff461b82 */ /* 0x000e240000000a00 */
[----:B0-----:R-:W-:-:S05]  /*2880*/  @P1 IMAD.HI.U32 R52, R61, R70, RZ ;  /* 0x000000463d341227 */ /* 0x001fca00078e00ff */
[----:B------:R-:W-:-:S04]  /*2890*/  @P1 SHF.R.U32.HI R61, RZ, R71, R52 ;  /* 0x00000047ff3d1219 */ /* 0x000fc80000011634 */
[----:B------:R-:W-:Y:S01]  /*28a0*/  LOP3.LUT R61, RZ, R61, RZ, 0x33, !PT ;  /* 0x0000003dff3d7212 */ /* 0x000fe200078e33ff */
[----:B------:R-:W-:Y:S06]  /*28b0*/  BRA `(.L_x_1084) ;  /* 0x0000000000187947 */ /* 0x000fec0003800000 */
.L_x_1083:
[----:B------:R-:W-:Y:S02]  /*28c0*/  ULDC UR6, c[0x0][0x9e4] ;  /* 0x0002790000067ab9 */ /* 0x000fe40000000800 */
[----:B------:R-:W-:-:S05]  /*28d0*/  IMAD.U32 R66, RZ, RZ, UR6 ;  /* 0x00000006ff427e24 */ /* 0x000fca000f8e00ff */
[----:B------:R-:W-:-:S13]  /*28e0*/  ISETP.NE.AND P1, PT, R66, 0x1, PT ;  /* 0x000000014200780c */ /* 0x000fda0003f25270 */
[----:B------:R-:W0:Y:S02]  /*28f0*/  @P1 LDC.64 R70, c[0x0][0x9e8] ;  /* 0x00027a00ff461b82 */ /* 0x000e240000000a00 */
[----:B0-----:R-:W-:-:S05]  /*2900*/  @P1 IMAD.HI.U32 R52, R61, R70, RZ ;  /* 0x000000463d341227 */ /* 0x001fca00078e00ff */
[----:B------:R-:W-:-:S07]  /*2910*/  @P1 SHF.R.U32.HI R61, RZ, R71, R52 ;  /* 0x00000047ff3d1219 */ /* 0x000fce0000011634 */
.L_x_1084:
[----:B------:R-:W-:Y:S05]  /*2920*/  BSYNC B0 ;  /* 0x0000000000007941 */ /* 0x000fea0003800000 */
.L_x_1082:
[----:B------:R-:W-:-:S04]  /*2930*/  IMAD R52, R61, R66, -R54 ;  /* 0x000000423d347224 */ /* 0x000fc800078e0a36 */
[----:B------:R-:W-:-:S05]  /*2940*/  IMAD R61, R3, -0x2, R52 ;  /* 0xfffffffe033d7824 */ /* 0x000fca00078e0234 */
[----:B------:R-:W-:Y:S02]  /*2950*/  VIADDMNMX R46, R61, R66, R46, PT ;  /* 0x000000423d2e7246 */ /* 0x000fe4000380012e */
[----:B------:R-:W-:-:S07]  /*2960*/  VIMNMX R50, R50, R61, !PT ;  /* 0x0000003d32327248 */ /* 0x000fce0007fe0100 */
.L_x_1081:
[C---:B------:R-:W-:Y:S01]  /*2970*/  ISETP.GE.AND P2, PT, R63.reuse, 0x9, PT ;  /* 0x000000093f00780c */ /* 0x040fe20003f46270 */
[----:B------:R-:W-:Y:S01]  /*2980*/  UISETP.NE.AND UP0, UPT, UR41, URZ, UPT ;  /* 0x0000003f2900728c */ /* 0x000fe2000bf05270 */
[C---:B------:R-:W-:Y:S02]  /*2990*/  ISETP.GE.AND P1, PT, R63.reuse, 0x2, PT ;  /* 0x000000023f00780c */ /* 0x040fe40003f26270 */
[C---:B------:R-:W-:Y:S02]  /*29a0*/  ISETP.GT.AND P3, PT, R50.reuse, 0x8, !P2 ;  /* 0x000000083200780c */ /* 0x040fe40005764270 */
[----:B------:R-:W-:Y:S02]  /*29b0*/  ISETP.GT.AND P4, PT, R50, 0x1, !P1 ;  /* 0x000000013200780c */ /* 0x000fe40004f84270 */
[----:B------:R-:W-:Y:S02]  /*29c0*/  ISETP.LT.OR P3, PT, R46, 0x9, P3 ;  /* 0x000000092e00780c */ /* 0x000fe40001f61670 */
[----:B------:R-:W-:-:S02]  /*29d0*/  ISETP.GE.AND P5, PT, R63, 0x11, PT ;  /* 0x000000113f00780c */ /* 0x000fc40003fa6270 */
[----:B0-----:R-:W-:Y:S02]  /*29e0*/  FSEL R182, R26, -INF , !P3 ;  /* 0xff8000001ab67808 */ /* 0x001fe40005800000 */
[----:B------:R-:W-:Y:S02]  /*29f0*/  ISETP.LT.OR P4, PT, R46, 0x2, P4 ;  /* 0x000000022e00780c */ /* 0x000fe40002781670 */
[----:B------:R-:W-:Y:S02]  /*2a00*/  ISETP.GT.AND P3, PT, R50, 0x10, !P5 ;  /* 0x000000103200780c */ /* 0x000fe40006f64270 */
[----:B------:R-:W-:Y:S02]  /*2a10*/  ISETP.GE.AND P6, PT, R63, 0xa, PT ;  /* 0x0000000a3f00780c */ /* 0x000fe40003fc6270 */
[----:B------:R-:W-:Y:S02]  /*2a20*/  FSEL R126, R88, -INF , !P4 ;  /* 0xff800000587e7808 */ /* 0x000fe40006000000 */
[----:B------:R-:W-:-:S02]  /*2a30*/  P2R R66, PR, RZ, 0x20 ;  /* 0x00000020ff427803 */ /* 0x000fc40000000000 */
[----:B------:R-:W-:Y:S02]  /*2a40*/  ISETP.LT.OR P3, PT, R46, 0x11, P3 ;  /* 0x000000112e00780c */ /* 0x000fe40001f61670 */
[----:B------:R-:W-:Y:S02]  /*2a50*/  ISETP.GT.AND P4, PT, R50, 0x9, !P6 ;  /* 0x000000093200780c */ /* 0x000fe40007784270 */
[----:B------:R-:W-:Y:S02]  /*2a60*/  ISETP.GE.AND P5, PT, R63, 0x12, PT ;  /* 0x000000123f00780c */ /* 0x000fe40003fa6270 */
[----:B------:R-:W-:Y:S02]  /*2a70*/  FSEL R176, R30, -INF , !P3 ;  /* 0xff8000001eb07808 */ /* 0x000fe40005800000 */
[----:B------:R-:W-:Y:S02]  /*2a80*/  ISETP.LT.OR P4, PT, R46, 0xa, P4 ;  /* 0x0000000a2e00780c */ /* 0x000fe40002781670 */
[----:B------:R-:W-:-:S02]  /*2a90*/  ISETP.GT.AND P3, PT, R50, 0x11, !P5 ;  /* 0x000000113200780c */ /* 0x000fc40006f64270 */
[----:B------:R-:W-:Y:S02]  /*2aa0*/  FSEL R128, R28, -INF , !P4 ;  /* 0xff8000001c807808 */ /* 0x000fe40006000000 */
[----:B------:R-:W-:Y:S02]  /*2ab0*/  ISETP.LT.OR P3, PT, R46, 0x12, P3 ;  /* 0x000000122e00780c */ /* 0x000fe40001f61670 */
[----:B------:R-:W-:Y:S02]  /*2ac0*/  ISETP.GE.AND P4, PT, R63, 0x19, PT ;  /* 0x000000193f00780c */ /* 0x000fe40003f86270 */
[----:B------:R-:W-:Y:S02]  /*2ad0*/  FSEL R130, R32, -INF , !P3 ;  /* 0xff80000020827808 */ /* 0x000fe40005800000 */
[----:B------:R-:W-:Y:S02]  /*2ae0*/  ISETP.GT.AND P3, PT, R50, 0x18, !P4 ;  /* 0x000000183200780c */ /* 0x000fe40006764270 */
[----:B------:R-:W-:-:S02]  /*2af0*/  P2R R71, PR, RZ, 0x10 ;  /* 0x00000010ff477803 */ /* 0x000fc40000000000 */
[----:B------:R-:W-:Y:S02]  /*2b00*/  ISETP.LT.OR P3, PT, R46, 0x19, P3 ;  /* 0x000000192e00780c */ /* 0x000fe40001f61670 */
[----:B------:R-:W-:Y:S02]  /*2b10*/  ISETP.GE.AND P4, PT, R63, 0x1a, PT ;  /* 0x0000001a3f00780c */ /* 0x000fe40003f86270 */
[----:B------:R-:W-:Y:S02]  /*2b20*/  FSEL R124, R34, -INF , !P3 ;  /* 0xff800000227c7808 */ /* 0x000fe40005800000 */
[----:B------:R-:W-:Y:S02]  /*2b30*/  ISETP.GT.AND P3, PT, R50, 0x19, !P4 ;  /* 0x000000193200780c */ /* 0x000fe40006764270 */
[----:B------:R-:W-:Y:S02]  /*2b40*/  P2R R74, PR, RZ, 0x10 ;  /* 0x00000010ff4a7803 */ /* 0x000fe40000000000 */
[----:B------:R-:W-:-:S02]  /*2b50*/  ISETP.LT.OR P3, PT, R46, 0x1a, P3 ;  /* 0x0000001a2e00780c */ /* 0x000fc40001f61670 */
[C---:B------:R-:W-:Y:S02]  /*2b60*/  ISETP.GE.AND P4, PT, R63.reuse, 0x21, PT ;  /* 0x000000213f00780c */ /* 0x040fe40003f86270 */
[----:B------:R-:W-:Y:S02]  /*2b70*/  FSEL R122, R36, -INF , !P3 ;  /* 0xff800000247a7808 */ /* 0x000fe40005800000 */
[----:B------:R-:W-:Y:S02]  /*2b80*/  ISETP.GT.AND P3, PT, R50, 0x20, !P4 ;  /* 0x000000203200780c */ /* 0x000fe40006764270 */
[----:B------:R-:W-:Y:S02]  /*2b90*/  P2R R75, PR, RZ, 0x10 ;  /* 0x00000010ff4b7803 */ /* 0x000fe40000000000 */
[----:B------:R-:W-:Y:S02]  /*2ba0*/  ISETP.LT.OR P3, PT, R46, 0x21, P3 ;  /* 0x000000212e00780c */ /* 0x000fe40001f61670 */
[----:B------:R-:W-:-:S02]  /*2bb0*/  ISETP.GE.AND P4, PT, R63, 0x22, PT ;  /* 0x000000223f00780c */ /* 0x000fc40003f86270 */
[----:B------:R-:W-:Y:S02]  /*2bc0*/  FSEL R120, R38, -INF , !P3 ;  /* 0xff80000026787808 */ /* 0x000fe40005800000 */
[----:B------:R-:W-:Y:S02]  /*2bd0*/  ISETP.GT.AND P3, PT, R50, 0x21, !P4 ;  /* 0x000000213200780c */ /* 0x000fe40006764270 */
[----:B------:R-:W-:Y:S02]  /*2be0*/  P2R R78, PR, RZ, 0x10 ;  /* 0x00000010ff4e7803 */ /* 0x000fe40000000000 */
[----:B------:R-:W-:Y:S02]  /*2bf0*/  ISETP.LT.OR P3, PT, R46, 0x22, P3 ;  /* 0x000000222e00780c */ /* 0x000fe40001f61670 */
[----:B------:R-:W-:Y:S02]  /*2c00*/  ISETP.GE.AND P4, PT, R63, 0x29, PT ;  /* 0x000000293f00780c */ /* 0x000fe40003f86270 */
[----:B------:R-:W-:-:S02]  /*2c10*/  FSEL R118, R40, -INF , !P3 ;  /* 0xff80000028767808 */ /* 0x000fc40005800000 */
[----:B------:R-:W-:Y:S02]  /*2c20*/  ISETP.GT.AND P3, PT, R50, 0x28, !P4 ;  /* 0x000000283200780c */ /* 0x000fe40006764270 */
[----:B------:R-:W-:Y:S02]  /*2c30*/  P2R R79, PR, RZ, 0x10 ;  /* 0x00000010ff4f7803 */ /* 0x000fe40000000000 */
[----:B------:R-:W-:Y:S02]  /*2c40*/  ISETP.LT.OR P3, PT, R46, 0x29, P3 ;  /* 0x000000292e00780c */ /* 0x000fe40001f61670 */
[----:B------:R-:W-:Y:S02]  /*2c50*/  ISETP.GE.AND P4, PT, R63, 0x2a, PT ;  /* 0x0000002a3f00780c */ /* 0x000fe40003f86270 */
[----:B------:R-:W-:Y:S02]  /*2c60*/  FSEL R116, R42, -INF , !P3 ;  /* 0xff8000002a747808 */ /* 0x000fe40005800000 */
[----:B------:R-:W-:-:S02]  /*2c70*/  ISETP.GT.AND P3, PT, R50, 0x29, !P4 ;  /* 0x000000293200780c */ /* 0x000fc40006764270 */
[----:B------:R-:W-:Y:S02]  /*2c80*/  P2R R82, PR, RZ, 0x10 ;  /* 0x00000010ff527803 */ /* 0x000fe40000000000 */
        /* <DEDUP_REMOVED lines=71> */
[----:B------:R-:W-:Y:S02]  /*3100*/  ISETP.GE.AND P4, PT, R63, 0x69, PT ;  /* 0x000000693f00780c */ /* 0x000fe40003f86270 */
        /* <DEDUP_REMOVED lines=9> */
[----:B------:R-:W-:Y:S02]  /*31a0*/  P2R R70, PR, RZ, 0x20 ;  /* 0x00000020ff467803 */ /* 0x000fe40000000000 */
[----:B------:R-:W-:-:S02]  /*31b0*/  FSEL R34, R77, -INF , !P3 ;  /* 0xff8000004d227808 */ /* 0x000fc40005800000 */
[----:B------:R-:W-:Y:S02]  /*31c0*/  ISETP.GE.AND P3, PT, R63, 0x71, PT ;  /* 0x000000713f00780c */ /* 0x000fe40003f66270 */
[----:B------:R-:W-:Y:S02]  /*31d0*/  P2R R52, PR, RZ, 0x40 ;  /* 0x00000040ff347803 */ /* 0x000fe40000000000 */
[----:B------:R-:W-:-:S04]  /*31e0*/  ISETP.GT.AND P4, PT, R50, 0x70, !P3 ;  /* 0x000000703200780c */ /* 0x000fc80005f84270 */
[----:B------:R-:W-:-:S04]  /*31f0*/  ISETP.LT.OR P4, PT, R46, 0x71, P4 ;  /* 0x000000712e00780c */ /* 0x000fc80002781670 */
[----:B------:R-:W-:Y:S02]  /*3200*/  FSEL R30, R80, -INF , !P4 ;  /* 0xff800000501e7808 */ /* 0x000fe40006000000 */
[----:B------:R-:W-:-:S04]  /*3210*/  ISETP.GE.AND P4, PT, R63, 0x72, PT ;  /* 0x000000723f00780c */ /* 0x000fc80003f86270 */
        /* <DEDUP_REMOVED lines=8> */
[----:B------:R-:W-:Y:S02]  /*32a0*/  P2R R69, PR, RZ, 0x40 ;  /* 0x00000040ff457803 */ /* 0x000fe40000000000 */
[----:B------:R-:W-:-:S04]  /*32b0*/  ISETP.GT.AND P6, PT, R50, RZ, !P6 ;  /* 0x000000ff3200720c */ /* 0x000fc800077c4270 */
[----:B------:R-:W-:-:S04]  /*32c0*/  ISETP.LT.OR P6, PT, R46, 0x1, P6 ;  /* 0x000000012e00780c */ /* 0x000fc800037c1670 */
[----:B------:R-:W-:Y:S02]  /*32d0*/  FSEL R180, R5, -INF , !P6 ;  /* 0xff80000005b47808 */ /* 0x000fe40007000000 */
[----:B------:R-:W-:Y:S01]  /*32e0*/  ISETP.GE.AND P6, PT, R63, 0x7a, PT ;  /* 0x0000007a3f00780c */ /* 0x000fe20003fc6270 */
[----:B------:R-:W0:Y:S03]  /*32f0*/  SHFL.IDX PT, R5, R48, 0x1, 0x1c1f ;  /* 0x003c1f0030057f89 */ /* 0x000e2600000e0000 */
[----:B------:R-:W-:Y:S02]  /*3300*/  P2R R77, PR, RZ, 0x40 ;  /* 0x00000040ff4d7803 */ /* 0x000fe40000000000 */
[----:B------:R-:W-:-:S04]  /*3310*/  ISETP.GT.AND P6, PT, R50, 0x79, !P6 ;  /* 0x000000793200780c */ /* 0x000fc800077c4270 */
[----:B------:R-:W-:-:S04]  /*3320*/  ISETP.LT.OR P6, PT, R46, 0x7a, P6 ;  /* 0x0000007a2e00780c */ /* 0x000fc800037c1670 */
[----:B------:R-:W-:Y:S02]  /*3330*/  FSEL R38, R85, -INF , !P6 ;  /* 0xff80000055267808 */ /* 0x000fe40007000000 */
[----:B------:R-:W-:Y:S02]  /*3340*/  PLOP3.LUT P6, PT, PT, PT, UP0, 0x40, 0x0 ;  /* 0x000000000000781c */ /* 0x000fe40003fce808 */
[----:B0-----:R-:W-:Y:S01]  /*3350*/  VIADDMNMX R61, R5, R67, R58, PT ;  /* 0x00000043053d7246 */ /* 0x001fe2000380013a */
[----:B------:R-:W-:-:S10]  /*3360*/  IMAD.IADD R63, R62, 0x1, R5 ;  /* 0x000000013e3f7824 */ /* 0x000fd400078e0205 */
[----:B------:R-:W-:Y:S05]  /*3370*/  @P6 BRA `(.L_x_1085) ;  /* 0x0000000000646947 */ /* 0x000fea0003800000 */
[----:B------:R-:W-:Y:S01]  /*3380*/  IMAD R5, R2, UR51, R5 ;  /* 0x0000003302057c24 */ /* 0x000fe2000f8e0205 */
[----:B------:R-:W-:Y:S03]  /*3390*/  BSSY B0, `(.L_x_1086) ;  /* 0x0000013000007945 */ /* 0x000fe60003800000 */
[----:B------:R-:W-:-:S05]  /*33a0*/  IMAD.IADD R5, R5, 0x1, -R8 ;  /* 0x0000000105057824 */ /* 0x000fca00078e0a08 */
[----:B------:R-:W-:-:S13]  /*33b0*/  ISETP.GT.AND P6, PT, R5, -0x1, PT ;  /* 0xffffffff0500780c */ /* 0x000fda0003fc4270 */
[----:B------:R-:W-:Y:S05]  /*33c0*/  @P6 BRA `(.L_x_1087) ;  /* 0x0000000000246947 */ /* 0x000fea0003800000 */
[----:B------:R-:W-:Y:S01]  /*33d0*/  ULDC UR6, c[0x0][0x9e4] ;  /* 0x0002790000067ab9 */ /* 0x000fe20000000800 */
[----:B------:R-:W-:Y:S01]  /*33e0*/  LOP3.LUT R5, RZ, R5, RZ, 0x33, !PT ;  /* 0x00000005ff057212 */ /* 0x000fe200078e33ff */
[----:B------:R-:W-:-:S05]  /*33f0*/  IMAD.U32 R44, RZ, RZ, UR6 ;  /* 0x00000006ff2c7e24 */ /* 0x000fca000f8e00ff */
[----:B------:R-:W-:-:S13]  /*3400*/  ISETP.NE.AND P6, PT, R44, 0x1, PT ;  /* 0x000000012c00780c */ /* 0x000fda0003fc5270 */
[----:B------:R-:W0:Y:S02]  /*3410*/  @P6 LDC.64 R64, c[0x0][0x9e8] ;  /* 0x00027a00ff406b82 */ /* 0x000e240000000a00 */
[----:B0-----:R-:W-:-:S05]  /*3420*/  @P6 IMAD.HI.U32 R42, R5, R64, RZ ;  /* 0x00000040052a6227 */ /* 0x001fca00078e00ff */
[----:B------:R-:W-:-:S04]  /*3430*/  @P6 SHF.R.U32.HI R5, RZ, R65, R42 ;  /* 0x00000041ff056219 */ /* 0x000fc8000001162a */
[----:B------:R-:W-:Y:S01]  /*3440*/  LOP3.LUT R5, RZ, R5, RZ, 0x33, !PT ;  /* 0x00000005ff057212 */ /* 0x000fe200078e33ff */
[----:B------:R-:W-:Y:S06]  /*3450*/  BRA `(.L_x_1088) ;  /* 0x0000000000187947 */ /* 0x000fec0003800000 */
.L_x_1087:
[----:B------:R-:W-:Y:S02]  /*3460*/  ULDC UR6, c[0x0][0x9e4] ;  /* 0x0002790000067ab9 */ /* 0x000fe40000000800 */
[----:B------:R-:W-:-:S05]  /*3470*/  IMAD.U32 R44, RZ, RZ, UR6 ;  /* 0x00000006ff2c7e24 */ /* 0x000fca000f8e00ff */
[----:B------:R-:W-:-:S13]  /*3480*/  ISETP.NE.AND P6, PT, R44, 0x1, PT ;  /* 0x000000012c00780c */ /* 0x000fda0003fc5270 */
[----:B------:R-:W0:Y:S02]  /*3490*/  @P6 LDC.64 R64, c[0x0][0x9e8] ;  /* 0x00027a00ff406b82 */ /* 0x000e240000000a00 */
[----:B0-----:R-:W-:-:S05]  /*34a0*/  @P6 IMAD.HI.U32 R42, R5, R64, RZ ;  /* 0x00000040052a6227 */ /* 0x001fca00078e00ff */
[----:B------:R-:W-:-:S07]  /*34b0*/  @P6 SHF.R.U32.HI R5, RZ, R65, R42 ;  /* 0x00000041ff056219 */ /* 0x000fce000001162a */
.L_x_1088:
[----:B------:R-:W-:Y:S05]  /*34c0*/  BSYNC B0 ;  /* 0x0000000000007941 */ /* 0x000fea0003800000 */
.L_x_1086:
[----:B------:R-:W-:-:S04]  /*34d0*/  IMAD R42, R5, R44, -R54 ;  /* 0x0000002c052a7224 */ /* 0x000fc800078e0a36 */
[----:B------:R-:W-:-:S05]  /*34e0*/  IMAD R42, R3, -0x2, R42 ;  /* 0xfffffffe032a7824 */ /* 0x000fca00078e022a */
[----:B------:R-:W-:Y:S02]  /*34f0*/  VIADDMNMX R61, R42, R44, R61, PT ;  /* 0x0000002c2a3d7246 */ /* 0x000fe4000380013d */
[----:B------:R-:W-:-:S07]  /*3500*/  VIMNMX R63, R63, R42, !PT ;  /* 0x0000002a3f3f7248 */ /* 0x000fce0007fe0100 */
.L_x_1085:
[----:B------:R-:W-:Y:S01]  /*3510*/  ISETP.GT.AND P1, PT, R63, 0x1, !P1 ;  /* 0x000000013f00780c */ /* 0x000fe20004f24270 */
[----:B------:R-:W-:Y:S01]  /*3520*/  ULDC UR6, c[0x0][0x988] ;  /* 0x0002620000067ab9 */ /* 0x000fe20000000800 */
[----:B------:R-:W-:Y:S01]  /*3530*/  ISETP.NE.AND P6, PT, R52, RZ, PT ;  /* 0x000000ff3400720c */ /* 0x000fe20003fc5270 */
[----:B------:R-:W-:Y:S01]  /*3540*/  UISETP.NE.AND UP1, UPT, UR42, URZ, UPT ;  /* 0x0000003f2a00728c */ /* 0x000fe2000bf25270 */
[----:B------:R-:W-:Y:S01]  /*3550*/  ISETP.LT.OR P1, PT, R61, 0x2, P1 ;  /* 0x000000023d00780c */ /* 0x000fe20000f21670 */
[----:B------:R-:W-:Y:S01]  /*3560*/  UISETP.NE.AND UP0, UPT, UR41, URZ, UPT ;  /* 0x0000003f2900728c */ /* 0x000fe2000bf05270 */
[----:B------:R-:W-:Y:S02]  /*3570*/  FMNMX.FTZ R5, R180, R126, !PT ;  /* 0x0000007eb4057209 */ /* 0x000fe40007810000 */
[----:B------:R-:W-:Y:S01]  /*3580*/  FSEL R42, R9, -INF , !P1 ;  /* 0xff800000092a7808 */ /* 0x000fe20004800000 */
[----:B------:R-:W-:Y:S01]  /*3590*/  IMAD.U32 R9, RZ, RZ, UR6 ;  /* 0x00000006ff097e24 */ /* 0x000fe2000f8e00ff */
[----:B------:R-:W-:-:S02]  /*35a0*/  ISETP.GT.AND P1, PT, R63, 0x9, !P6 ;  /* 0x000000093f00780c */ /* 0x000fc40007724270 */
[----:B------:R-:W-:Y:S02]  /*35b0*/  FMNMX.FTZ R5, R182, R5, !PT ;  /* 0x00000005b6057209 */ /* 0x000fe40007810000 */
[----:B------:R-:W-:Y:S01]  /*35c0*/  ISETP.LT.OR P1, PT, R61, 0xa, P1 ;  /* 0x0000000a3d00780c */ /* 0x000fe20000f21670 */
[----:B------:R-:W-:Y:S01]  /*35d0*/  @UP1 ULDC UR6, c[0x0][0x44c] ;  /* 0x0001130000061ab9 */ /* 0x000fe20000000800 */
[----:B------:R-:W-:Y:S01]  /*35e0*/  FMNMX.FTZ R5, R128, R5, !PT ;  /* 0x0000000580057209 */ /* 0x000fe20007810000 */
[----:B------:R-:W-:Y:S01]  /*35f0*/  UIMAD.WIDE.U32 UR6, UR45, UR6, URZ ;  /* 0x000000062d0672a5 */ /* 0x000fe2000f8e003f */
[----:B------:R-:W-:Y:S01]  /*3600*/  FSEL R46, R11, -INF , !P1 ;  /* 0xff8000000b2e7808 */ /* 0x000fe20004800000 */
[----:B------:R-:W-:Y:S01]  /*3610*/  @UP1 ULDC UR14, c[0x0][0x450] ;  /* 0x00011400000e1ab9 */ /* 0x000fe20000000800 */
[----:B------:R-:W-:Y:S01]  /*3620*/  ISETP.NE.AND P1, PT, R66, RZ, PT ;  /* 0x000000ff4200720c */ /* 0x000fe20003f25270 */
[----:B------:R-:W-:Y:S01]  /*3630*/  @UP1 USHF.R.U32.HI UR45, URZ, UR14, UR7 ;  /* 0x0000000e3f2d1299 */ /* 0x000fe20008011607 */
[----:B------:R-:W-:-:S02]  /*3640*/  FMNMX.FTZ R5, R176, R5, !PT ;  /* 0x00000005b0057209 */ /* 0x000fc40007810000 */
[----:B------:R-:W-:Y:S02]  /*3650*/  ISETP.GT.AND P1, PT, R63, 0x10, !P1 ;  /* 0x000000103f00780c */ /* 0x000fe40004f24270 */
[----:B------:R-:W-:Y:S02]  /*3660*/  FMNMX.FTZ R5, R130, R5, !PT ;  /* 0x0000000582057209 */ /* 0x000fe40007810000 */
[----:B------:R-:W-:Y:S02]  /*3670*/  ISETP.LT.OR P1, PT, R61, 0x11, P1 ;  /* 0x000000113d00780c */ /* 0x000fe40000f21670 */
[----:B------:R-:W-:Y:S02]  /*3680*/  ISETP.GT.AND P2, PT, R63, 0x8, !P2 ;  /* 0x000000083f00780c */ /* 0x000fe40005744270 */
[----:B------:R-:W-:Y:S02]  /*3690*/  FSEL R12, R12, -INF , !P1 ;  /* 0xff8000000c0c7808 */ /* 0x000fe40004800000 */
[----:B------:R-:W-:-:S02]  /*36a0*/  ISETP.NE.AND P1, PT, R70, RZ, PT ;  /* 0x000000ff4600720c */ /* 0x000fc40003f25270 */
[----:B------:R-:W-:Y:S02]  /*36b0*/  FMNMX.FTZ R5, R124, R5, !PT ;  /* 0x000000057c057209 */ /* 0x000fe40007810000 */
[----:B------:R-:W-:Y:S02]  /*36c0*/  ISETP.GT.AND P1, PT, R63, 0x11, !P1 ;  /* 0x000000113f00780c */ /* 0x000fe40004f24270 */
[C---:B------:R-:W-:Y:S02]  /*36d0*/  ISETP.LT.OR P2, PT, R61.reuse, 0x9, P2 ;  /* 0x000000093d00780c */ /* 0x040fe40001741670 */
[----:B------:R-:W-:Y:S02]  /*36e0*/  ISETP.LT.OR P1, PT, R61, 0x12, P1 ;  /* 0x000000123d00780c */ /* 0x000fe40000f21670 */
[----:B------:R-:W-:Y:S02]  /*36f0*/  FMNMX.FTZ R5, R122, R5, !PT ;  /* 0x000000057a057209 */ /* 0x000fe40007810000 */
[----:B------:R-:W-:-:S02]  /*3700*/  FSEL R48, R13, -INF , !P1 ;  /* 0xff8000000d307808 */ /* 0x000fc40004800000 */
[----:B------:R-:W-:Y:S02]  /*3710*/  ISETP.NE.AND P1, PT, R71, RZ, PT ;  /* 0x000000ff4700720c */ /* 0x000fe40003f25270 */
[----:B------:R-:W-:Y:S02]  /*3720*/  FSEL R44, R10, -INF , !P2 ;  /* 0xff8000000a2c7808 */ /* 0x000fe40005000000 */
[----:B------:R-:W-:Y:S02]  /*3730*/  ISETP.GT.AND P1, PT, R63, 0x18, !P1 ;  /* 0x000000183f00780c */ /* 0x000fe40004f24270 */
[----:B------:R-:W-:Y:S02]  /*3740*/  ISETP.NE.AND P2, PT, R86, RZ, PT ;  /* 0x000000ff5600720c */ /* 0x000fe40003f45270 */
[----:B------:R-:W-:Y:S02]  /*3750*/  ISETP.LT.OR P1, PT, R61, 0x19, P1 ;  /* 0x000000193d00780c */ /* 0x000fe40000f21670 */
[----:B------:R-:W-:-:S02]  /*3760*/  FMNMX.FTZ R5, R120, R5, !PT ;  /* 0x0000000578057209 */ /* 0x000fc40007810000 */
[----:B------:R-:W-:Y:S02]  /*3770*/  FSEL R50, R14, -INF , !P1 ;  /* 0xff8000000e327808 */ /* 0x000fe40004800000 */
[----:B------:R-:W-:Y:S02]  /*3780*/  ISETP.NE.AND P1, PT, R74, RZ, PT ;  /* 0x000000ff4a00720c */ /* 0x000fe40003f25270 */
[----:B------:R-:W-:Y:S02]  /*3790*/  FMNMX.FTZ R5, R118, R5, !PT ;  /* 0x0000000576057209 */ /* 0x000fe40007810000 */
[----:B------:R-:W-:Y:S02]  /*37a0*/  ISETP.GT.AND P1, PT, R63, 0x19, !P1 ;  /* 0x000000193f00780c */ /* 0x000fe40004f24270 */
[----:B------:R-:W-:Y:S02]  /*37b0*/  ISETP.NE.AND P6, PT, R87, RZ, PT ;  /* 0x000000ff5700720c */ /* 0x000fe40003fc5270 */
[----:B------:R-:W-:-:S02]  /*37c0*/  ISETP.LT.OR P1, PT, R61, 0x1a, P1 ;  /* 0x0000001a3d00780c */ /* 0x000fc40000f21670 */
[----:B------:R-:W-:Y:S02]  /*37d0*/  FMNMX.FTZ R5, R116, R5, !PT ;  /* 0x0000000574057209 */ /* 0x000fe40007810000 */
[----:B------:R-:W-:Y:S02]  /*37e0*/  FSEL R52, R15, -INF , !P1 ;  /* 0xff8000000f347808 */ /* 0x000fe40004800000 */
[----:B------:R-:W-:Y:S02]  /*37f0*/  ISETP.NE.AND P1, PT, R75, RZ, PT ;  /* 0x000000ff4b00720c */ /* 0x000fe40003f25270 */
[----:B------:R-:W-:Y:S02]  /*3800*/  FMNMX.FTZ R5, R114, R5, !PT ;  /* 0x0000000572057209 */ /* 0x000fe40007810000 */
[----:B------:R-:W-:Y:S02]  /*3810*/  ISETP.GT.AND P1, PT, R63, 0x20, !P1 ;  /* 0x000000203f00780c */ /* 0x000fe40004f24270 */
[----:B------:R-:W-:-:S02]  /*3820*/  FMNMX.FTZ R5, R112, R5, !PT ;  /* 0x0000000570057209 */ /* 0x000fc40007810000 */
[----:B------:R-:W-:Y:S02]  /*3830*/  ISETP.LT.OR P1, PT, R61, 0x21, P1 ;  /* 0x000000213d00780c */ /* 0x000fe40000f21670 */
[----:B------:R-:W-:Y:S02]  /*3840*/  FMNMX.FTZ R5, R110, R5, !PT ;  /* 0x000000056e057209 */ /* 0x000fe40007810000 */
[----:B------:R-:W-:Y:S02]  /*3850*/  FSEL R54, R25, -INF , !P1 ;  /* 0xff80000019367808 */ /* 0x000fe40004800000 */
[----:B------:R-:W-:Y:S02]  /*3860*/  ISETP.NE.AND P1, PT, R78, RZ, PT ;  /* 0x000000ff4e00720c */ /* 0x000fe40003f25270 */
[----:B------:R-:W-:Y:S02]  /*3870*/  FMNMX.FTZ R5, R108, R5, !PT ;  /* 0x000000056c057209 */ /* 0x000fe40007810000 */
[----:B------:R-:W-:-:S02]  /*3880*/  ISETP.GT.AND P1, PT, R63, 0x21, !P1 ;  /* 0x000000213f00780c */ /* 0x000fc40004f24270 */
[----:B------:R-:W-:Y:S02]  /*3890*/  FMNMX.FTZ R5, R106, R5, !PT ;  /* 0x000000056a057209 */ /* 0x000fe40007810000 */
[----:B------:R-:W-:Y:S02]  /*38a0*/  ISETP.LT.OR P1, PT, R61, 0x22, P1 ;  /* 0x000000223d00780c */ /* 0x000fe40000f21670 */
[----:B------:R-:W-:Y:S02]  /*38b0*/  FMNMX.FTZ R5, R104, R5, !PT ;  /* 0x0000000568057209 */ /* 0x000fe40007810000 */
[----:B------:R-:W-:Y:S02]  /*38c0*/  FSEL R56, R27, -INF , !P1 ;  /* 0xff8000001b387808 */ /* 0x000fe40004800000 */
[----:B------:R-:W-:Y:S02]  /*38d0*/  ISETP.NE.AND P1, PT, R79, RZ, PT ;  /* 0x000000ff4f00720c */ /* 0x000fe40003f25270 */
[----:B------:R-:W-:-:S02]  /*38e0*/  FMNMX.FTZ R5, R102, R5, !PT ;  /* 0x0000000566057209 */ /* 0x000fc40007810000 */
[----:B------:R-:W-:Y:S02]  /*38f0*/  ISETP.GT.AND P1, PT, R63, 0x28, !P1 ;  /* 0x000000283f00780c */ /* 0x000fe40004f24270 */
[----:B------:R-:W-:Y:S02]  /*3900*/  FMNMX.FTZ R5, R100, R5, !PT ;  /* 0x0000000564057209 */ /* 0x000fe40007810000 */
[----:B------:R-:W-:Y:S02]  /*3910*/  ISETP.LT.OR P1, PT, R61, 0x29, P1 ;  /* 0x000000293d00780c */ /* 0x000fe40000f21670 */
[----:B------:R-:W-:Y:S02]  /*3920*/  FMNMX.FTZ R5, R98, R5, !PT ;  /* 0x0000000562057209 */ /* 0x000fe40007810000 */
[----:B------:R-:W-:Y:S02]  /*3930*/  FSEL R58, R29, -INF , !P1 ;  /* 0xff8000001d3a7808 */ /* 0x000fe40004800000 */
[----:B------:R-:W-:-:S02]  /*3940*/  ISETP.NE.AND P1, PT, R82, RZ, PT ;  /* 0x000000ff5200720c */ /* 0x000fc40003f25270 */
[----:B------:R-:W-:Y:S02]  /*3950*/  FMNMX.FTZ R5, R96, R5, !PT ;  /* 0x0000000560057209 */ /* 0x000fe40007810000 */
[----:B------:R-:W-:Y:S02]  /*3960*/  ISETP.GT.AND P1, PT, R63, 0x29, !P1 ;  /* 0x000000293f00780c */ /* 0x000fe40004f24270 */
[----:B------:R-:W-:Y:S02]  /*3970*/  FMNMX.FTZ R5, R94, R5, !PT ;  /* 0x000000055e057209 */ /* 0x000fe40007810000 */
[----:B------:R-:W-:Y:S02]  /*3980*/  ISETP.LT.OR P1, PT, R61, 0x2a, P1 ;  /* 0x0000002a3d00780c */ /* 0x000fe40000f21670 */
[----:B------:R-:W-:Y:S02]  /*3990*/  FMNMX.FTZ R5, R92, R5, !PT ;  /* 0x000000055c057209 */ /* 0x000fe40007810000 */
[----:B------:R-:W-:-:S02]  /*39a0*/  FSEL R60, R31, -INF , !P1 ;  /* 0xff8000001f3c7808 */ /* 0x000fc40004800000 */
[----:B------:R-:W-:Y:S02]  /*39b0*/  ISETP.NE.AND P1, PT, R83, RZ, PT ;  /* 0x000000ff5300720c */ /* 0x000fe40003f25270 */
[----:B------:R-:W-:Y:S02]  /*39c0*/  FMNMX.FTZ R5, R90, R5, !PT ;  /* 0x000000055a057209 */ /* 0x000fe40007810000 */
[----:B------:R-:W-:Y:S02]  /*39d0*/  ISETP.GT.AND P1, PT, R63, 0x30, !P1 ;  /* 0x000000303f00780c */ /* 0x000fe40004f24270 */
[----:B------:R-:W-:Y:S02]  /*39e0*/  FMNMX.FTZ R5, R40, R5, !PT ;  /* 0x0000000528057209 */ /* 0x000fe40007810000 */
[----:B------:R-:W-:Y:S02]  /*39f0*/  ISETP.LT.OR P1, PT, R61, 0x31, P1 ;  /* 0x000000313d00780c */ /* 0x000fe40000f21670 */
[----:B------:R-:W-:-:S02]  /*3a00*/  FMNMX.FTZ R5, R36, R5, !PT ;  /* 0x0000000524057209 */ /* 0x000fc40007810000 */
[----:B------:R-:W-:Y:S02]  /*3a10*/  FSEL R62, R33, -INF , !P1 ;  /* 0xff800000213e7808 */ /* 0x000fe40004800000 */
[----:B------:R-:W-:Y:S02]  /*3a20*/  ISETP.GT.AND P1, PT, R63, 0x31, !P2 ;  /* 0x000000313f00780c */ /* 0x000fe40005724270 */
[----:B------:R-:W-:Y:S02]  /*3a30*/  ISETP.NE.AND P2, PT, R68, RZ, PT ;  /* 0x000000ff4400720c */ /* 0x000fe40003f45270 */
[----:B------:R-:W-:Y:S02]  /*3a40*/  ISETP.LT.OR P1, PT, R61, 0x32, P1 ;  /* 0x000000323d00780c */ /* 0x000fe40000f21670 */
[----:B------:R-:W-:Y:S02]  /*3a50*/  FMNMX.FTZ R5, R28, R5, !PT ;  /* 0x000000051c057209 */ /* 0x000fe40007810000 */
[----:B------:R-:W-:-:S02]  /*3a60*/  FSEL R64, R35, -INF , !P1 ;  /* 0xff80000023407808 */ /* 0x000fc40004800000 */
[----:B------:R-:W-:Y:S02]  /*3a70*/  ISETP.GT.AND P1, PT, R63, 0x38, !P6 ;  /* 0x000000383f00780c */ /* 0x000fe40007724270 */
[----:B------:R-:W-:Y:S02]  /*3a80*/  ISETP.NE.AND P6, PT, R72, RZ, PT ;  /* 0x000000ff4800720c */ /* 0x000fe40003fc5270 */
        /* <DEDUP_REMOVED lines=12> */
[C---:B------:R-:W-:Y:S02]  /*3b50*/  ISETP.GT.AND P1, PT, R63.reuse, 0x40, !P1 ;  /* 0x000000403f00780c */ /* 0x040fe40004f24270 */
[----:B------:R-:W-:Y:S01]  /*3b60*/  ISETP.GT.AND P3, PT, R63, 0x70, !P3 ;  /* 0x000000703f00780c */ /* 0x000fe20005f64270 */
[----:B------:R-:W0:Y:S01]  /*3b70*/  SHFL.BFLY PT, R10, R5, 0x2, 0x1f ;  /* 0x0c401f00050a7f89 */ /* 0x000e2200000e0000 */
[----:B------:R-:W-:Y:S02]  /*3b80*/  ISETP.LT.OR P1, PT, R61, 0x41, P1 ;  /* 0x000000413d00780c */ /* 0x000fe40000f21670 */
[----:B------:R-:W-:-:S02]  /*3b90*/  ISETP.GT.AND P4, PT, R63, 0x71, !P4 ;  /* 0x000000713f00780c */ /* 0x000fc40006784270 */
[----:B------:R-:W-:Y:S02]  /*3ba0*/  FSEL R70, R41, -INF , !P1 ;  /* 0xff80000029467808 */ /* 0x000fe40004800000 */
[----:B------:R-:W-:Y:S02]  /*3bb0*/  ISETP.NE.AND P1, PT, R91, RZ, PT ;  /* 0x000000ff5b00720c */ /* 0x000fe40003f25270 */
[----:B------:R-:W-:Y:S02]  /*3bc0*/  ISETP.LT.OR P3, PT, R61, 0x71, P3 ;  /* 0x000000713d00780c */ /* 0x000fe40001f61670 */
[C---:B------:R-:W-:Y:S02]  /*3bd0*/  ISETP.GT.AND P1, PT, R63.reuse, 0x41, !P1 ;  /* 0x000000413f00780c */ /* 0x040fe40004f24270 */
[----:B------:R-:W-:Y:S02]  /*3be0*/  ISETP.GT.AND P5, PT, R63, 0x78, !P5 ;  /* 0x000000783f00780c */ /* 0x000fe40006fa4270 */
[----:B------:R-:W-:-:S02]  /*3bf0*/  ISETP.LT.OR P1, PT, R61, 0x42, P1 ;  /* 0x000000423d00780c */ /* 0x000fc40000f21670 */
[----:B------:R-:W-:Y:S02]  /*3c00*/  ISETP.LT.OR P4, PT, R61, 0x72, P4 ;  /* 0x000000723d00780c */ /* 0x000fe40002781670 */
[----:B------:R-:W-:Y:S02]  /*3c10*/  FSEL R72, R43, -INF , !P1 ;  /* 0xff8000002b487808 */ /* 0x000fe40004800000 */
[----:B------:R-:W-:Y:S02]  /*3c20*/  ISETP.NE.AND P1, PT, R93, RZ, PT ;  /* 0x000000ff5d00720c */ /* 0x000fe40003f25270 */
[----:B------:R-:W-:Y:S02]  /*3c30*/  ISETP.LT.OR P5, PT, R61, 0x79, P5 ;  /* 0x000000793d00780c */ /* 0x000fe40002fa1670 */
[----:B------:R-:W-:Y:S02]  /*3c40*/  ISETP.GT.AND P1, PT, R63, 0x48, !P1 ;  /* 0x000000483f00780c */ /* 0x000fe40004f24270 */
[----:B0-----:R-:W-:-:S02]  /*3c50*/  FMNMX.FTZ R11, R5, R10, !PT ;  /* 0x0000000a050b7209 */ /* 0x001fc40007810000 */
[----:B------:R-:W-:Y:S02]  /*3c60*/  ISETP.LT.OR P1, PT, R61, 0x49, P1 ;  /* 0x000000493d00780c */ /* 0x000fe40000f21670 */
[----:B------:R-:W-:Y:S01]  /*3c70*/  FSEL R22, R22, -INF , !P4 ;  /* 0xff80000016167808 */ /* 0x000fe20006000000 */
[----:B------:R-:W0:Y:S01]  /*3c80*/  SHFL.BFLY PT, R10, R11, 0x1, 0x1f ;  /* 0x0c201f000b0a7f89 */ /* 0x000e2200000e0000 */
[----:B------:R-:W-:Y:S02]  /*3c90*/  FSEL R74, R45, -INF , !P1 ;  /* 0xff8000002d4a7808 */ /* 0x000fe40004800000 */
[----:B------:R-:W-:Y:S02]  /*3ca0*/  ISETP.NE.AND P1, PT, R95, RZ, PT ;  /* 0x000000ff5f00720c */ /* 0x000fe40003f25270 */
[----:B------:R-:W-:Y:S02]  /*3cb0*/  R2UR UR11, R18 ;  /* 0x00000000120b72ca */ /* 0x000fe400000e0000 */
[----:B------:R-:W-:-:S04]  /*3cc0*/  ISETP.GT.AND P1, PT, R63, 0x49, !P1 ;  /* 0x000000493f00780c */ /* 0x000fc80004f24270 */
[----:B------:R-:W-:-:S04]  /*3cd0*/  ISETP.LT.OR P1, PT, R61, 0x4a, P1 ;  /* 0x0000004a3d00780c */ /* 0x000fc80000f21670 */
[----:B------:R-:W-:Y:S02]  /*3ce0*/  FSEL R76, R47, -INF , !P1 ;  /* 0xff8000002f4c7808 */ /* 0x000fe40004800000 */
[----:B------:R-:W-:Y:S01]  /*3cf0*/  ISETP.NE.AND P1, PT, R97, RZ, PT ;  /* 0x000000ff6100720c */ /* 0x000fe20003f25270 */
[----:B------:R-:W-:-:S03]  /*3d00*/  UIADD3 UR45, UR11, UR45, URZ ;  /* 0x0000002d0b2d7290 */ /* 0x000fc6000fffe03f */
[----:B------:R-:W-:Y:S01]  /*3d10*/  ISETP.GT.AND P1, PT, R63, 0x50, !P1 ;  /* 0x000000503f00780c */ /* 0x000fe20004f24270 */
[----:B------:R-:W-:Y:S01]  /*3d20*/  UIADD3 UR10, UR45, UR10, URZ ;  /* 0x0000000a2d0a7290 */ /* 0x000fe2000fffe03f */
[----:B0-----:R-:W-:Y:S02]  /*3d30*/  FMNMX.FTZ R10, R11, R10, !PT ;  /* 0x0000000a0b0a7209 */ /* 0x001fe40007810000 */
[----:B------:R-:W-:-:S03]  /*3d40*/  ISETP.LT.OR P1, PT, R61, 0x51, P1 ;  /* 0x000000513d00780c */ /* 0x000fc60000f21670 */
[----:B------:R-:W-:Y:S01]  /*3d50*/  FMUL.FTZ R13, R10, R9 ;  /* 0x000000090a0d7220 */ /* 0x000fe20000410000 */
[----:B------:R-:W-:Y:S02]  /*3d60*/  FSEL R78, R49, -INF , !P1 ;  /* 0xff800000314e7808 */ /* 0x000fe40004800000 */
[----:B------:R-:W-:-:S04]  /*3d70*/  ISETP.NE.AND P1, PT, R99, RZ, PT ;  /* 0x000000ff6300720c */ /* 0x000fc80003f25270 */
[----:B------:R-:W-:-:S04]  /*3d80*/  ISETP.GT.AND P1, PT, R63, 0x51, !P1 ;  /* 0x000000513f00780c */ /* 0x000fc80004f24270 */
[----:B------:R-:W-:-:S04]  /*3d90*/  ISETP.LT.OR P1, PT, R61, 0x52, P1 ;  /* 0x000000523d00780c */ /* 0x000fc80000f21670 */
        /* <DEDUP_REMOVED lines=9> */
[----:B------:R-:W-:Y:S02]  /*3e30*/  ISETP.GT.AND P1, PT, R63, 0x60, !P2 ;  /* 0x000000603f00780c */ /* 0x000fe40005724270 */
[----:B------:R-:W-:Y:S02]  /*3e40*/  ISETP.NE.AND P2, PT, R105, RZ, PT ;  /* 0x000000ff6900720c */ /* 0x000fe40003f45270 */
[----:B------:R-:W-:Y:S02]  /*3e50*/  ISETP.LT.OR P1, PT, R61, 0x61, P1 ;  /* 0x000000613d00780c */ /* 0x000fe40000f21670 */
[----:B------:R-:W-:Y:S02]  /*3e60*/  ISETP.GT.AND P2, PT, R63, 0x69, !P2 ;  /* 0x000000693f00780c */ /* 0x000fe40005744270 */
[----:B------:R-:W-:-:S02]  /*3e70*/  FSEL R86, R57, -INF , !P1 ;  /* 0xff80000039567808 */ /* 0x000fc40004800000 */
[----:B------:R-:W-:Y:S02]  /*3e80*/  ISETP.GT.AND P1, PT, R63, 0x61, !P6 ;  /* 0x000000613f00780c */ /* 0x000fe40007724270 */
[----:B------:R-:W-:Y:S02]  /*3e90*/  ISETP.NE.AND P6, PT, R69, RZ, PT ;  /* 0x000000ff4500720c */ /* 0x000fe40003fc5270 */
[C---:B------:R-:W-:Y:S02]  /*3ea0*/  ISETP.LT.OR P1, PT, R61.reuse, 0x62, P1 ;  /* 0x000000623d00780c */ /* 0x040fe40000f21670 */
[----:B------:R-:W-:Y:S02]  /*3eb0*/  ISETP.LT.OR P2, PT, R61, 0x6a, P2 ;  /* 0x0000006a3d00780c */ /* 0x000fe40001741670 */
[----:B------:R-:W-:Y:S02]  /*3ec0*/  FSEL R88, R59, -INF , !P1 ;  /* 0xff8000003b587808 */ /* 0x000fe40004800000 */
[----:B------:R-:W-:-:S04]  /*3ed0*/  FSETP.NEU.FTZ.AND P1, PT, R10, -INF , PT ;  /* 0xff8000000a00780b */ /* 0x000fc80003f3d000 */
[----:B------:R-:W-:Y:S02]  /*3ee0*/  FSEL R35, R13, RZ, P1 ;  /* 0x000000ff0d237208 */ /* 0x000fe40000800000 */
[----:B------:R-:W-:Y:S02]  /*3ef0*/  ISETP.GT.AND P1, PT, R63, RZ, !P6 ;  /* 0x000000ff3f00720c */ /* 0x000fe40007724270 */
[----:B------:R-:W-:Y:S01]  /*3f00*/  ISETP.NE.AND P6, PT, R77, RZ, PT ;  /* 0x000000ff4d00720c */ /* 0x000fe20003fc5270 */
[-CC-:B------:R-:W-:Y:S01]  /*3f10*/  FFMA.FTZ R14, R130, R9.reuse, -R35.reuse ;  /* 0x00000009820e7223 */ /* 0x180fe20000010823 */
[----:B------:R-:W-:Y:S01]  /*3f20*/  ISETP.LT.OR P1, PT, R61, 0x1, P1 ;  /* 0x000000013d00780c */ /* 0x000fe20000f21670 */
[-CC-:B------:R-:W-:Y:S01]  /*3f30*/  FFMA.FTZ R164, R104, R9.reuse, -R35.reuse ;  /* 0x0000000968a47223 */ /* 0x180fe20000010823 */
[----:B------:R-:W-:Y:S01]  /*3f40*/  FSEL R104, R19, -INF , !P3 ;  /* 0xff80000013687808 */ /* 0x000fe20005800000 */
[-CC-:B------:R-:W-:Y:S01]  /*3f50*/  FFMA.FTZ R19, R102, R9.reuse, -R35.reuse ;  /* 0x0000000966137223 */ /* 0x180fe20000010823 */
[----:B------:R-:W-:Y:S01]  /*3f60*/  FSEL R4, R4, -INF , !P1 ;  /* 0xff80000004047808 */ /* 0x000fe20004800000 */
[-CC-:B------:R-:W-:Y:S01]  /*3f70*/  FFMA.FTZ R180, R180, R9.reuse, -R35.reuse ;  /* 0x00000009b4b47223 */ /* 0x180fe20000010823 */
[----:B------:R-:W-:Y:S01]  /*3f80*/  ISETP.NE.AND P1, PT, R73, RZ, PT ;  /* 0x000000ff4900720c */ /* 0x000fe20003f25270 */
[-CC-:B------:R-:W-:Y:S01]  /*3f90*/  FFMA.FTZ R5, R126, R9.reuse, -R35.reuse ;  /* 0x000000097e057223 */ /* 0x180fe20000010823 */
[----:B------:R-:W-:Y:S01]  /*3fa0*/  FMNMX.FTZ R13, R4, R42, !PT ;  /* 0x0000002a040d7209 */ /* 0x000fe20007810000 */
[--C-:B------:R-:W-:Y:S01]  /*3fb0*/  FFMA.FTZ R182, R182, R9, -R35.reuse ;  /* 0x00000009b6b67223 */ /* 0x100fe20000010823 */
[----:B------:R-:W-:Y:S01]  /*3fc0*/  ISETP.GT.AND P1, PT, R63, 0x68, !P1 ;  /* 0x000000683f00780c */ /* 0x000fe20004f24270 */
[----:B------:R-:W-:Y:S01]  /*3fd0*/  MUFU.EX2 R180, R180 ;  /* 0x000000b400b47308 */ /* 0x000fe20000000800 */
[----:B------:R-:W-:Y:S01]  /*3fe0*/  FMNMX.FTZ R13, R44, R13, !PT ;  /* 0x0000000d2c0d7209 */ /* 0x000fe20007810000 */
[-CC-:B------:R-:W-:Y:S01]  /*3ff0*/  FFMA.FTZ R11, R128, R9.reuse, -R35.reuse ;  /* 0x00000009800b7223 */ /* 0x180fe20000010823 */
[----:B------:R-:W-:Y:S01]  /*4000*/  ISETP.LT.OR P1, PT, R61, 0x69, P1 ;  /* 0x000000693d00780c */ /* 0x000fe20000f21670 */
[--C-:B------:R-:W-:Y:S01]  /*4010*/  FFMA.FTZ R176, R176, R9, -R35.reuse ;  /* 0x00000009b0b07223 */ /* 0x100fe20000010823 */
[----:B------:R-:W-:Y:S01]  /*4020*/  FMNMX.FTZ R13, R46, R13, !PT ;  /* 0x0000000d2e0d7209 */ /* 0x000fe20007810000 */
[--C-:B------:R-:W-:Y:S01]  /*4030*/  FFMA.FTZ R178, R124, R9, -R35.reuse ;  /* 0x000000097cb27223 */ /* 0x100fe20000010823 */
[----:B------:R-:W-:Y:S01]  /*4040*/  FSEL R20, R20, -INF , !P1 ;  /* 0xff80000014147808 */ /* 0x000fe20004800000 */
[----:B------:R-:W0:Y:S01]  /*4050*/  MUFU.EX2 R5, R5 ;  /* 0x0000000500057308 */ /* 0x000e220000000800 */
[----:B------:R-:W-:Y:S01]  /*4060*/  FMNMX.FTZ R15, R12, R13, !PT ;  /* 0x0000000d0c0f7209 */ /* 0x000fe20007810000 */
[-CC-:B------:R-:W-:Y:S01]  /*4070*/  FFMA.FTZ R32, R32, R9.reuse, -R35.reuse ;  /* 0x0000000920207223 */ /* 0x180fe20000010823 */
[----:B------:R-:W-:Y:S01]  /*4080*/  ISETP.GT.AND P6, PT, R63, 0x79, !P6 ;  /* 0x000000793f00780c */ /* 0x000fe200077c4270 */
[--C-:B------:R-:W-:Y:S01]  /*4090*/  FFMA.FTZ R122, R122, R9, -R35.reuse ;  /* 0x000000097a7a7223 */ /* 0x100fe20000010823 */
[----:B------:R-:W-:Y:S01]  /*40a0*/  FMNMX.FTZ R15, R48, R15, !PT ;  /* 0x0000000f300f7209 */ /* 0x000fe20007810000 */
[--C-:B------:R-:W-:Y:S01]  /*40b0*/  FFMA.FTZ R172, R120, R9, -R35.reuse ;  /* 0x0000000978ac7223 */ /* 0x100fe20000010823 */
[----:B------:R-:W-:Y:S01]  /*40c0*/  ISETP.LT.OR P6, PT, R61, 0x7a, P6 ;  /* 0x0000007a3d00780c */ /* 0x000fe200037c1670 */
[----:B------:R1:W-:Y:S01]  /*40d0*/  MUFU.EX2 R13, R14 ;  /* 0x0000000e000d7308 */ /* 0x0003e20000000800 */
[----:B------:R-:W-:Y:S01]  /*40e0*/  FMNMX.FTZ R15, R50, R15, !PT ;  /* 0x0000000f320f7209 */ /* 0x000fe20007810000 */
[-CC-:B------:R-:W-:Y:S01]  /*40f0*/  FFMA.FTZ R118, R118, R9.reuse, -R35.reuse ;  /* 0x0000000976767223 */ /* 0x180fe20000010823 */
[----:B------:R-:W-:Y:S01]  /*4100*/  FSEL R102, R23, -INF , !P5 ;  /* 0xff80000017667808 */ /* 0x000fe20006800000 */
[--C-:B------:R-:W-:Y:S01]  /*4110*/  FFMA.FTZ R174, R116, R9, -R35.reuse ;  /* 0x0000000974ae7223 */ /* 0x100fe20000010823 */
[----:B------:R-:W-:Y:S01]  /*4120*/  FMNMX.FTZ R15, R52, R15, !PT ;  /* 0x0000000f340f7209 */ /* 0x000fe20007810000 */
[--C-:B------:R-:W-:Y:S01]  /*4130*/  FFMA.FTZ R114, R114, R9, -R35.reuse ;  /* 0x0000000972727223 */ /* 0x100fe20000010823 */
[----:B------:R-:W-:Y:S01]  /*4140*/  FSEL R24, R24, -INF , !P6 ;  /* 0xff80000018187808 */ /* 0x000fe20007000000 */
[----:B------:R-:W2:Y:S01]  /*4150*/  MUFU.EX2 R182, R182 ;  /* 0x000000b600b67308 */ /* 0x000ea20000000800 */
[----:B------:R-:W-:Y:S01]  /*4160*/  FMNMX.FTZ R25, R54, R15, !PT ;  /* 0x0000000f36197209 */ /* 0x000fe20007810000 */
[----:B-1----:R-:W-:Y:S01]  /*4170*/  FFMA.FTZ R14, R106, R9, -R35 ;  /* 0x000000096a0e7223 */ /* 0x002fe20000010823 */
[----:B------:R-:W-:Y:S01]  /*4180*/  FSEL R106, R21, -INF , !P2 ;  /* 0xff800000156a7808 */ /* 0x000fe20005000000 */
[----:B0-----:R-:W-:Y:S01]  /*4190*/  FADD.FTZ R45, R180, R5 ;  /* 0x00000005b42d7221 */ /* 0x001fe20000010000 */
        /* <DEDUP_REMOVED lines=22> */
[----:B------:R-:W-:Y:S01]  /*4300*/  F2FP.F16.F32.PACK_AB R180, R5, R180 ;  /* 0x000000b405b4723e */ /* 0x000fe200000000ff */
[--C-:B------:R-:W-:Y:S01]  /*4310*/  FFMA.FTZ R30, R30, R9, -R35.reuse ;  /* 0x000000091e1e7223 */ /* 0x100fe20000010823 */
[----:B------:R-:W-:Y:S01]  /*4320*/  FMNMX.FTZ R27, R68, R27, !PT ;  /* 0x0000001b441b7209 */ /* 0x000fe20007810000 */
[-CC-:B------:R-:W-:Y:S01]  /*4330*/  FFMA.FTZ R26, R26, R9.reuse, -R35.reuse ;  /* 0x000000091a1a7223 */ /* 0x180fe20000010823 */
[----:B------:R-:W-:Y:S01]  /*4340*/  FFMA.FTZ R35, R38, R9, -R35 ;  /* 0x0000000926237223 */ /* 0x000fe20000010823 */
[----:B------:R-:W3:Y:S01]  /*4350*/  MUFU.EX2 R178, R178 ;  /* 0x000000b200b27308 */ /* 0x000ee20000000800 */
[----:B------:R-:W-:-:S04]  /*4360*/  FMNMX.FTZ R29, R70, R27, !PT ;  /* 0x0000001b461d7209 */ /* 0x000fc80007810000 */
[----:B------:R-:W-:-:S03]  /*4370*/  FMNMX.FTZ R29, R72, R29, !PT ;  /* 0x0000001d481d7209 */ /* 0x000fc60007810000 */
[----:B------:R2:W-:Y:S01]  /*4380*/  MUFU.EX2 R43, R32 ;  /* 0x00000020002b7308 */ /* 0x0005e20000000800 */
[----:B------:R-:W-:-:S04]  /*4390*/  FMNMX.FTZ R29, R74, R29, !PT ;  /* 0x0000001d4a1d7209 */ /* 0x000fc80007810000 */
[----:B------:R-:W-:-:S03]  /*43a0*/  FMNMX.FTZ R29, R76, R29, !PT ;  /* 0x0000001d4c1d7209 */ /* 0x000fc60007810000 */
[----:B------:R-:W4:Y:S01]  /*43b0*/  MUFU.EX2 R15, R122 ;  /* 0x0000007a000f7308 */ /* 0x000f220000000800 */
[----:B------:R-:W-:Y:S01]  /*43c0*/  FMNMX.FTZ R31, R78, R29, !PT ;  /* 0x0000001d4e1f7209 */ /* 0x000fe20007810000 */
[----:B--2---:R-:W-:Y:S01]  /*43d0*/  FADD.FTZ R32, R182, R45 ;  /* 0x0000002db6207221 */ /* 0x004fe20000010000 */
[C---:B0-----:R-:W-:Y:S02]  /*43e0*/  F2FP.F16.F32.PACK_AB R182, R11.reuse, R182 ;  /* 0x000000b60bb6723e */ /* 0x041fe400000000ff */
[----:B------:R-:W-:Y:S01]  /*43f0*/  FMNMX.FTZ R31, R80, R31, !PT ;  /* 0x0000001f501f7209 */ /* 0x000fe20007810000 */
[----:B------:R-:W-:Y:S02]  /*4400*/  FADD.FTZ R45, R11, R32 ;  /* 0x000000200b2d7221 */ /* 0x000fe40000010000 */
[----:B------:R-:W0:Y:S01]  /*4410*/  MUFU.EX2 R172, R172 ;  /* 0x000000ac00ac7308 */ /* 0x000e220000000800 */
[----:B------:R-:W-:Y:S01]  /*4420*/  FMNMX.FTZ R31, R82, R31, !PT ;  /* 0x0000001f521f7209 */ /* 0x000fe20007810000 */
[----:B-1----:R-:W-:Y:S01]  /*4430*/  FADD.FTZ R32, R176, R45 ;  /* 0x0000002db0207221 */ /* 0x002fe20000010000 */
[----:B------:R-:W-:-:S02]  /*4440*/  F2FP.F16.F32.PACK_AB R176, R13, R176 ;  /* 0x000000b00db0723e */ /* 0x000fc400000000ff */
[----:B------:R-:W-:Y:S01]  /*4450*/  FMNMX.FTZ R31, R84, R31, !PT ;  /* 0x0000001f541f7209 */ /* 0x000fe20007810000 */
[----:B------:R-:W-:Y:S02]  /*4460*/  FADD.FTZ R45, R13, R32 ;  /* 0x000000200d2d7221 */ /* 0x000fe40000010000 */
[----:B------:R-:W1:Y:S01]  /*4470*/  MUFU.EX2 R25, R118 ;  /* 0x0000007600197308 */ /* 0x000e620000000800 */
[----:B------:R-:W-:Y:S01]  /*4480*/  FMNMX.FTZ R33, R86, R31, !PT ;  /* 0x0000001f56217209 */ /* 0x000fe20007810000 */
[----:B---3--:R-:W-:Y:S01]  /*4490*/  FADD.FTZ R32, R178, R45 ;  /* 0x0000002db2207221 */ /* 0x008fe20000010000 */
[C---:B----4-:R-:W-:Y:S02]  /*44a0*/  F2FP.F16.F32.PACK_AB R178, R15.reuse, R178 ;  /* 0x000000b20fb2723e */ /* 0x050fe400000000ff */
[----:B------:R-:W-:Y:S01]  /*44b0*/  FMNMX.FTZ R33, R88, R33, !PT ;  /* 0x0000002158217209 */ /* 0x000fe20007810000 */
[----:B------:R-:W-:Y:S01]  /*44c0*/  FADD.FTZ R45, R15, R32 ;  /* 0x000000200f2d7221 */ /* 0x000fe20000010000 */
[----:B------:R-:W-:Y:S01]  /*44d0*/  VIADD R15, R17, 0xfffffffe ;  /* 0xfffffffe110f7836 */ /* 0x000fe20000000000 */
[----:B------:R2:W-:Y:S01]  /*44e0*/  MUFU.EX2 R31, R14 ;  /* 0x0000000e001f7308 */ /* 0x0005e20000000800 */
[----:B------:R-:W-:Y:S01]  /*44f0*/  FMNMX.FTZ R33, R20, R33, !PT ;  /* 0x0000002114217209 */ /* 0x000fe20007810000 */
[----:B0-----:R-:W-:-:S03]  /*4500*/  FADD.FTZ R32, R172, R45 ;  /* 0x0000002dac207221 */ /* 0x001fc60000010000 */
[----:B------:R-:W-:-:S03]  /*4510*/  FMNMX.FTZ R33, R106, R33, !PT ;  /* 0x000000216a217209 */ /* 0x000fc60007810000 */
[----:B------:R-:W0:Y:S01]  /*4520*/  MUFU.EX2 R174, R174 ;  /* 0x000000ae00ae7308 */ /* 0x000e220000000800 */
[----:B------:R-:W-:Y:S01]  /*4530*/  FMNMX.FTZ R33, R104, R33, !PT ;  /* 0x0000002168217209 */ /* 0x000fe20007810000 */
[C---:B-1----:R-:W-:Y:S01]  /*4540*/  FADD.FTZ R47, R25.reuse, R32 ;  /* 0x00000020192f7221 */ /* 0x042fe20000010000 */
[----:B------:R-:W-:Y:S02]  /*4550*/  F2FP.F16.F32.PACK_AB R172, R25, R172 ;  /* 0x000000ac19ac723e */ /* 0x000fe400000000ff */
[----:B------:R-:W-:-:S03]  /*4560*/  FMNMX.FTZ R33, R22, R33, !PT ;  /* 0x0000002116217209 */ /* 0x000fc60007810000 */
[----:B------:R-:W1:Y:S01]  /*4570*/  MUFU.EX2 R27, R114 ;  /* 0x00000072001b7308 */ /* 0x000e620000000800 */
[----:B------:R-:W-:-:S04]  /*4580*/  FMNMX.FTZ R33, R102, R33, !PT ;  /* 0x0000002166217209 */ /* 0x000fc80007810000 */
[----:B------:R-:W-:-:S03]  /*4590*/  FMNMX.FTZ R33, R24, R33, !PT ;  /* 0x0000002118217209 */ /* 0x000fc60007810000 */
[----:B------:R-:W3:Y:S02]  /*45a0*/  MUFU.EX2 R168, R168 ;  /* 0x000000a800a87308 */ /* 0x000ee40000000800 */
[----:B--2---:R-:W2:Y:S06]  /*45b0*/  SHFL.BFLY PT, R14, R33, 0x2, 0x1f ;  /* 0x0c401f00210e7f89 */ /* 0x004eac00000e0000 */
[----:B------:R-:W4:Y:S08]  /*45c0*/  MUFU.EX2 R29, R110 ;  /* 0x0000006e001d7308 */ /* 0x000f300000000800 */
[----:B------:R-:W-:Y:S08]  /*45d0*/  MUFU.EX2 R170, R170 ;  /* 0x000000aa00aa7308 */ /* 0x000ff00000000800 */
[----:B------:R0:W-:Y:S01]  /*45e0*/  MUFU.EX2 R41, R34 ;  /* 0x0000002200297308 */ /* 0x0001e20000000800 */
[----:B--2---:R-:W-:-:S05]  /*45f0*/  FMNMX.FTZ R19, R33, R14, !PT ;  /* 0x0000000e21137209 */ /* 0x004fca0007810000 */
[----:B------:R-:W2:Y:S02]  /*4600*/  SHFL.BFLY PT, R14, R19, 0x1, 0x1f ;  /* 0x0c201f00130e7f89 */ /* 0x000ea400000e0000 */
[----:B------:R-:W-:Y:S01]  /*4610*/  MUFU.EX2 R164, R164 ;  /* 0x000000a400a47308 */ /* 0x000fe20000000800 */
[----:B0-----:R-:W-:Y:S01]  /*4620*/  FADD.FTZ R34, R174, R47 ;  /* 0x0000002fae227221 */ /* 0x001fe20000010000 */
[----:B-1----:R-:W-:-:S03]  /*4630*/  F2FP.F16.F32.PACK_AB R174, R27, R174 ;  /* 0x000000ae1bae723e */ /* 0x002fc600000000ff */
[----:B------:R-:W-:-:S03]  /*4640*/  FADD.FTZ R47, R27, R34 ;  /* 0x000000221b2f7221 */ /* 0x000fc60000010000 */
[----:B------:R-:W-:Y:S01]  /*4650*/  MUFU.EX2 R100, R100 ;  /* 0x0000006400647308 */ /* 0x000fe20000000800 */
[----:B---3--:R-:W-:Y:S01]  /*4660*/  FADD.FTZ R34, R168, R47 ;  /* 0x0000002fa8227221 */ /* 0x008fe20000010000 */
[----:B----4-:R-:W-:-:S03]  /*4670*/  F2FP.F16.F32.PACK_AB R168, R29, R168 ;  /* 0x000000a81da8723e */ /* 0x010fc600000000ff */
[----:B------:R-:W-:-:S03]  /*4680*/  FADD.FTZ R47, R29, R34 ;  /* 0x000000221d2f7221 */ /* 0x000fc60000010000 */
[----:B------:R-:W0:Y:S01]  /*4690*/  MUFU.EX2 R23, R98 ;  /* 0x0000006200177308 */ /* 0x000e220000000800 */
[----:B--2---:R-:W-:-:S07]  /*46a0*/  FMNMX.FTZ R14, R19, R14, !PT ;  /* 0x0000000e130e7209 */ /* 0x004fce0007810000 */
[----:B------:R-:W-:Y:S01]  /*46b0*/  MUFU.EX2 R96, R96 ;  /* 0x0000006000607308 */ /* 0x000fe20000000800 */
[C---:B------:R-:W-:Y:S01]  /*46c0*/  FSETP.NEU.FTZ.AND P1, PT, R14.reuse, -INF , PT ;  /* 0xff8000000e00780b */ /* 0x040fe20003f3d000 */
[----:B------:R-:W-:-:S06]  /*46d0*/  FMUL.FTZ R19, R14, R9 ;  /* 0x000000090e137220 */ /* 0x000fcc0000410000 */
[----:B------:R-:W-:Y:S01]  /*46e0*/  MUFU.EX2 R37, R94 ;  /* 0x0000005e00257308 */ /* 0x000fe20000000800 */
[----:B------:R-:W-:Y:S02]  /*46f0*/  FSEL R19, R19, RZ, P1 ;  /* 0x000000ff13137208 */ /* 0x000fe40000800000 */
[----:B------:R-:W-:Y:S02]  /*4700*/  PLOP3.LUT P1, PT, PT, PT, UP0, 0x40, 0x0 ;  /* 0x000000000000781c */ /* 0x000fe40003f2e808 */
[----:B0-----:R-:W-:Y:S01]  /*4710*/  F2FP.F16.F32.PACK_AB R166, R23, R100 ;  /* 0x0000006417a6723e */ /* 0x001fe200000000ff */
[-CC-:B------:R-:W-:Y:S01]  /*4720*/  FFMA.FTZ R4, R4, R9.reuse, -R19.reuse ;  /* 0x0000000904047223 */ /* 0x180fe20000010813 */
[-CC-:B------:R-:W-:Y:S01]  /*4730*/  FFMA.FTZ R42, R42, R9.reuse, -R19.reuse ;  /* 0x000000092a2a7223 */ /* 0x180fe20000010813 */
[-CC-:B------:R-:W-:Y:S01]  /*4740*/  FFMA.FTZ R44, R44, R9.reuse, -R19.reuse ;  /* 0x000000092c2c7223 */ /* 0x180fe20000010813 */
[-CC-:B------:R-:W-:Y:S01]  /*4750*/  FFMA.FTZ R46, R46, R9.reuse, -R19.reuse ;  /* 0x000000092e2e7223 */ /* 0x180fe20000010813 */
[-CC-:B------:R-:W-:Y:S01]  /*4760*/  FFMA.FTZ R12, R12, R9.reuse, -R19.reuse ;  /* 0x000000090c0c7223 */ /* 0x180fe20000010813 */
        /* <DEDUP_REMOVED lines=8> */
[----:B------:R-:W0:Y:S01]  /*47f0*/  MUFU.EX2 R4, R4 ;  /* 0x0000000400047308 */ /* 0x000e220000000800 */
        /* <DEDUP_REMOVED lines=13> */
[-CC-:B------:R-:W-:Y:S01]  /*48d0*/  FFMA.FTZ R86, R86, R9.reuse, -R19.reuse ;  /* 0x0000000956567223 */ /* 0x180fe20000010813 */
[-C--:B------:R-:W-:Y:S01]  /*48e0*/  FFMA.FTZ R88, R88, R9.reuse, -R19 ;  /* 0x0000000958587223 */ /* 0x080fe20000010813 */
[----:B------:R-:W2:Y:S01]  /*48f0*/  MUFU.EX2 R183, R46 ;  /* 0x0000002e00b77308 */ /* 0x000ea20000000800 */
[----:B0-----:R-:W-:Y:S01]  /*4900*/  FADD.FTZ R45, R4, R181 ;  /* 0x000000b5042d7221 */ /* 0x001fe20000010000 */
[-CC-:B------:R-:W-:Y:S01]  /*4910*/  FFMA.FTZ R20, R20, R9.reuse, -R19.reuse ;  /* 0x0000000914147223 */ /* 0x180fe20000010813 */
[-CC-:B------:R-:W-:Y:S01]  /*4920*/  FFMA.FTZ R106, R106, R9.reuse, -R19.reuse ;  /* 0x000000096a6a7223 */ /* 0x180fe20000010813 */
[-CC-:B------:R-:W-:Y:S01]  /*4930*/  FFMA.FTZ R104, R104, R9.reuse, -R19.reuse ;  /* 0x0000000968687223 */ /* 0x180fe20000010813 */
[-CC-:B------:R-:W-:Y:S01]  /*4940*/  FFMA.FTZ R22, R22, R9.reuse, -R19.reuse ;  /* 0x0000000916167223 */ /* 0x180fe20000010813 */
[-CC-:B------:R-:W-:Y:S01]  /*4950*/  FFMA.FTZ R102, R102, R9.reuse, -R19.reuse ;  /* 0x0000000966667223 */ /* 0x180fe20000010813 */
[----:B------:R-:W-:Y:S01]  /*4960*/  FFMA.FTZ R19, R24, R9, -R19 ;  /* 0x0000000918137223 */ /* 0x000fe20000010813 */
[----:B------:R-:W0:Y:S01]  /*4970*/  MUFU.EX2 R12, R12 ;  /* 0x0000000c000c7308 */ /* 0x000e220000000800 */
[----:B-1----:R-:W-:Y:S01]  /*4980*/  FADD.FTZ R32, R44, R45 ;  /* 0x0000002d2c207221 */ /* 0x002fe20000010000 */
[----:B------:R-:W-:-:S02]  /*4990*/  F2FP.F16.F32.PACK_AB R181, R181, R4 ;  /* 0x00000004b5b5723e */ /* 0x000fc400000000ff */
[----:B------:R-:W-:-:S04]  /*49a0*/  F2FP.F16.F32.PACK_AB R160, R37, R96 ;  /* 0x0000006025a0723e */ /* 0x000fc800000000ff */
[----:B------:R-:W1:Y:S01]  /*49b0*/  MUFU.EX2 R177, R48 ;  /* 0x0000003000b17308 */ /* 0x000e620000000800 */
[C---:B--2---:R-:W-:Y:S01]  /*49c0*/  FADD.FTZ R45, R183.reuse, R32 ;  /* 0x00000020b72d7221 */ /* 0x044fe20000010000 */
[----:B------:R-:W-:-:S06]  /*49d0*/  F2FP.F16.F32.PACK_AB R183, R183, R44 ;  /* 0x0000002cb7b7723e */ /* 0x000fcc00000000ff */
[----:B------:R-:W2:Y:S01]  /*49e0*/  MUFU.EX2 R50, R50 ;  /* 0x0000003200327308 */ /* 0x000ea20000000800 */
[----:B0-----:R-:W-:-:S07]  /*49f0*/  FADD.FTZ R32, R12, R45 ;  /* 0x0000002d0c207221 */ /* 0x001fce0000010000 */
[----:B------:R-:W0:Y:S01]  /*4a00*/  MUFU.EX2 R179, R52 ;  /* 0x0000003400b37308 */ /* 0x000e220000000800 */
[----:B-1----:R-:W-:Y:S01]  /*4a10*/  FADD.FTZ R45, R177, R32 ;  /* 0x00000020b12d7221 */ /* 0x002fe20000010000 */
[----:B------:R-:W-:Y:S01]  /*4a20*/  FADD.FTZ R32, R170, R47 ;  /* 0x0000002faa207221 */ /* 0x000fe20000010000 */
[----:B------:R-:W-:Y:S02]  /*4a30*/  F2FP.F16.F32.PACK_AB R170, R31, R170 ;  /* 0x000000aa1faa723e */ /* 0x000fe400000000ff */
[----:B------:R-:W-:Y:S01]  /*4a40*/  F2FP.F16.F32.PACK_AB R177, R177, R12 ;  /* 0x0000000cb1b1723e */ /* 0x000fe200000000ff */
[----:B------:R-:W-:Y:S02]  /*4a50*/  FADD.FTZ R47, R31, R32 ;  /* 0x000000201f2f7221 */ /* 0x000fe40000010000 */
[----:B------:R-:W1:Y:S01]  /*4a60*/  MUFU.EX2 R54, R54 ;  /* 0x0000003600367308 */ /* 0x000e620000000800 */
[----:B--2---:R-:W-:Y:S01]  /*4a70*/  FADD.FTZ R18, R50, R45 ;  /* 0x0000002d32127221 */ /* 0x004fe20000010000 */
[----:B------:R-:W-:Y:S01]  /*4a80*/  FADD.FTZ R32, R164, R47 ;  /* 0x0000002fa4207221 */ /* 0x000fe20000010000 */
[----:B------:R-:W-:-:S03]  /*4a90*/  F2FP.F16.F32.PACK_AB R164, R21, R164 ;  /* 0x000000a415a4723e */ /* 0x000fc600000000ff */
[----:B------:R-:W-:Y:S02]  /*4aa0*/  FADD.FTZ R47, R21, R32 ;  /* 0x00000020152f7221 */ /* 0x000fe40000010000 */
[----:B------:R-:W2:Y:S01]  /*4ab0*/  MUFU.EX2 R173, R56 ;  /* 0x0000003800ad7308 */ /* 0x000ea20000000800 */
[C---:B0-----:R-:W-:Y:S01]  /*4ac0*/  FADD.FTZ R45, R179.reuse, R18 ;  /* 0x00000012b32d7221 */ /* 0x041fe20000010000 */
[----:B------:R-:W-:Y:S01]  /*4ad0*/  FADD.FTZ R32, R100, R47 ;  /* 0x0000002f64207221 */ /* 0x000fe20000010000 */
[----:B------:R-:W-:-:S03]  /*4ae0*/  F2FP.F16.F32.PACK_AB R179, R179, R50 ;  /* 0x00000032b3b3723e */ /* 0x000fc600000000ff */
[----:B------:R-:W-:Y:S02]  /*4af0*/  FADD.FTZ R47, R23, R32 ;  /* 0x00000020172f7221 */ /* 0x000fe40000010000 */
[----:B------:R-:W0:Y:S01]  /*4b00*/  MUFU.EX2 R58, R58 ;  /* 0x0000003a003a7308 */ /* 0x000e220000000800 */
[----:B-1----:R-:W-:Y:S01]  /*4b10*/  FADD.FTZ R18, R54, R45 ;  /* 0x0000002d36127221 */ /* 0x002fe20000010000 */
[----:B------:R-:W-:-:S06]  /*4b20*/  FADD.FTZ R32, R96, R47 ;  /* 0x0000002f60207221 */ /* 0x000fcc0000010000 */
        /* <DEDUP_REMOVED lines=37> */
[----:B-1----:R-:W-:Y:S01]  /*4d80*/  FADD.FTZ R24, R28, R11 ;  /* 0x0000000b1c187221 */ /* 0x002fe20000010000 */
[----:B------:R-:W-:-:S03]  /*4d90*/  F2FP.F16.F32.PACK_AB R158, R41, R28 ;  /* 0x0000001c299e723e */ /* 0x000fc600000000ff */
[----:B------:R-:W-:-:S03]  /*4da0*/  FADD.FTZ R11, R41, R24 ;  /* 0x00000018290b7221 */ /* 0x000fc60000010000 */
        /* <DEDUP_REMOVED lines=35> */
[----:B0-----:R-:W-:Y:S01]  /*4fe0*/  FADD.FTZ R4, R102, R11 ;  /* 0x0000000b66047221 */ /* 0x001fe20000010000 */
[C---:B-1----:R-:W-:Y:S01]  /*4ff0*/  FADD.FTZ R5, R35.reuse, R24 ;  /* 0x0000001823057221 */ /* 0x042fe20000010000 */
[----:B------:R-:W-:Y:S02]  /*5000*/  F2FP.F16.F32.PACK_AB R154, R35, R26 ;  /* 0x0000001a239a723e */ /* 0x000fe400000000ff */
[C---:B--2---:R-:W-:Y:S01]  /*5010*/  FADD.FTZ R4, R19.reuse, R4 ;  /* 0x0000000413047221 */ /* 0x044fe20000010000 */
[----:B------:R-:W-:Y:S01]  /*5020*/  F2FP.F16.F32.PACK_AB R155, R19, R102 ;  /* 0x00000066139b723e */ /* 0x000fe200000000ff */
[----:B------:R-:W-:Y:S06]  /*5030*/  @P1 BRA `(.L_x_1089) ;  /* 0x00000000004c1947 */ /* 0x000fec0003800000 */
[----:B------:R-:W-:Y:S01]  /*5040*/  ISETP.LT.AND P1, PT, RZ, UR45, PT ;  /* 0x0000002dff007c0c */ /* 0x000fe2000bf21270 */
[----:B------:R-:W-:-:S12]  /*5050*/  UIADD3 UR11, UR45, -0x1, URZ ;  /* 0xffffffff2d0b7890 */ /* 0x000fd8000fffe03f */
[----:B------:R-:W-:Y:S05]  /*5060*/  @P1 BRA `(.L_x_1090) ;  /* 0x0000000000201947 */ /* 0x000fea0003800000 */
[----:B------:R-:W-:Y:S01]  /*5070*/  ULDC UR14, c[0x0][0x9e4] ;  /* 0x00027900000e7ab9 */ /* 0x000fe20000000800 */
[----:B------:R-:W-:Y:S02]  /*5080*/  UIADD3 UR11, -UR45, URZ, URZ ;  /* 0x0000003f2d0b7290 */ /* 0x000fe4000fffe13f */
[----:B------:R-:W-:-:S11]  /*5090*/  UISETP.NE.AND UP0, UPT, UR14, 0x1, UPT ;  /* 0x000000010e00788c */ /* 0x000fd6000bf05270 */
[----:B------:R-:W-:Y:S02]  /*50a0*/  @UP0 ULDC.64 UR18, c[0x0][0x9e8] ;  /* 0x00027a0000120ab9 */ /* 0x000fe40000000a00 */
[----:B------:R-:W-:-:S04]  /*50b0*/  UIMAD.WIDE.U32 UR6, UR11, UR18, URZ ;  /* 0x000000120b0672a5 */ /* 0x000fc8000f8e003f */
[----:B------:R-:W-:-:S04]  /*50c0*/  @UP0 USHF.R.U32.HI UR11, URZ, UR19, UR7 ;  /* 0x000000133f0b0299 */ /* 0x000fc80008011607 */
[----:B------:R-:W-:Y:S01]  /*50d0*/  ULOP3.LUT UR11, URZ, UR11, URZ, 0x33, !UPT ;  /* 0x0000000b3f0b7292 */ /* 0x000fe2000f8e333f */
[----:B------:R-:W-:Y:S11]  /*50e0*/  BRA `(.L_x_1091) ;  /* 0x0000000000147947 */ /* 0x000ff60003800000 */
.L_x_1090:
[----:B------:R-:W-:Y:S02]  /*50f0*/  ULDC UR14, c[0x0][0x9e4] ;  /* 0x00027900000e7ab9 */ /* 0x000fe40000000800 */
[----:B------:R-:W-:-:S11]  /*5100*/  UISETP.NE.AND UP0, UPT, UR14, 0x1, UPT ;  /* 0x000000010e00788c */ /* 0x000fd6000bf05270 */
[----:B------:R-:W-:Y:S02]  /*5110*/  @UP0 ULDC.64 UR18, c[0x0][0x9e8] ;  /* 0x00027a0000120ab9 */ /* 0x000fe40000000a00 */
[----:B------:R-:W-:-:S04]  /*5120*/  UIMAD.WIDE.U32 UR6, UR11, UR18, URZ ;  /* 0x000000120b0672a5 */ /* 0x000fc8000f8e003f */
[----:B------:R-:W-:-:S12]  /*5130*/  @UP0 USHF.R.U32.HI UR11, URZ, UR19, UR7 ;  /* 0x000000133f0b0299 */ /* 0x000fd80008011607 */
.L_x_1091:
[----:B------:R-:W-:-:S04]  /*5140*/  UIMAD UR11, UR11, UR14, UR14 ;  /* 0x0000000e0b0b72a4 */ /* 0x000fc8000f8e020e */
[----:B------:R-:W-:-:S04]  /*5150*/  UISETP.LT.AND UP0, UPT, UR10, UR11, UPT ;  /* 0x0000000b0a00728c */ /* 0x000fc8000bf01270 */
[----:B------:R-:W-:-:S12]  /*5160*/  USEL UR10, UR10, UR11, UP0 ;  /* 0x0000000b0a0a7287 */ /* 0x000fd80008000000 */
.L_x_1089:
[----:B------:R-:W-:Y:S01]  /*5170*/  USHF.R.S32.HI UR6, URZ, 0x1f, UR10 ;  /* 0x0000001f3f067899 */ /* 0x000fe2000801140a */
[----:B------:R-:W-:Y:S01]  /*5180*/  CS2R R150, SRZ ;  /* 0x0000000000967805 */ /* 0x000fe2000001ff00 */
[----:B------:R-:W-:Y:S01]  /*5190*/  UMOV UR46, URZ ;  /* 0x0000003f002e7c82 */ /* 0x000fe20008000000 */
[----:B------:R-:W-:Y:S01]  /*51a0*/  UMOV UR45, URZ ;  /* 0x0000003f002d7c82 */ /* 0x000fe20008000000 */
[----:B------:R-:W-:Y:S01]  /*51b0*/  ULEA.HI UR6, UR6, UR10, URZ, 0x7 ;  /* 0x0000000a06067291 */ /* 0x000fe2000f8f383f */
[----:B------:R-:W-:Y:S02]  /*51c0*/  CS2R R148, SRZ ;  /* 0x0000000000947805 */ /* 0x000fe4000001ff00 */
[----:B------:R-:W-:Y:S02]  /*51d0*/  CS2R R146, SRZ ;  /* 0x0000000000927805 */ /* 0x000fe4000001ff00 */
[----:B------:R-:W-:Y:S01]  /*51e0*/  CS2R R144, SRZ ;  /* 0x0000000000907805 */ /* 0x000fe2000001ff00 */
[----:B------:R-:W-:Y:S01]  /*51f0*/  USHF.R.S32.HI UR6, URZ, 0x7, UR6 ;  /* 0x000000073f067899 */ /* 0x000fe20008011406 */
[----:B------:R-:W-:-:S02]  /*5200*/  CS2R R142, SRZ ;  /* 0x00000000008e7805 */ /* 0x000fc4000001ff00 */
[----:B------:R-:W-:Y:S02]  /*5210*/  CS2R R140, SRZ ;  /* 0x00000000008c7805 */ /* 0x000fe4000001ff00 */
[----:B------:R-:W-:Y:S01]  /*5220*/  CS2R R138, SRZ ;  /* 0x00000000008a7805 */ /* 0x000fe2000001ff00 */
[----:B------:R-:W-:Y:S01]  /*5230*/  UISETP.LT.AND UP0, UPT, UR38, UR6, UPT ;  /* 0x000000062600728c */ /* 0x000fe2000bf01270 */
[----:B------:R-:W-:Y:S02]  /*5240*/  CS2R R136, SRZ ;  /* 0x0000000000887805 */ /* 0x000fe4000001ff00 */
[----:B------:R-:W-:Y:S02]  /*5250*/  CS2R R134, SRZ ;  /* 0x0000000000867805 */ /* 0x000fe4000001ff00 */
[----:B------:R-:W-:Y:S01]  /*5260*/  CS2R R132, SRZ ;  /* 0x0000000000847805 */ /* 0x000fe2000001ff00 */
[----:B------:R-:W-:Y:S01]  /*5270*/  USEL UR54, UR38, UR6, !UP0 ;  /* 0x0000000626367287 */ /* 0x000fe2000c000000 */
[----:B------:R-:W-:-:S02]  /*5280*/  CS2R R130, SRZ ;  /* 0x0000000000827805 */ /* 0x000fc4000001ff00 */
[----:B------:R-:W-:Y:S02]  /*5290*/  CS2R R128, SRZ ;  /* 0x0000000000807805 */ /* 0x000fe4000001ff00 */
[----:B------:R-:W-:Y:S02]  /*52a0*/  CS2R R126, SRZ ;  /* 0x00000000007e7805 */ /* 0x000fe4000001ff00 */
[----:B------:R-:W-:Y:S02]  /*52b0*/  CS2R R124, SRZ ;  /* 0x00000000007c7805 */ /* 0x000fe4000001ff00 */
[----:B------:R-:W-:Y:S02]  /*52c0*/  CS2R R122, SRZ ;  /* 0x00000000007a7805 */ /* 0x000fe4000001ff00 */
[----:B------:R-:W-:Y:S02]  /*52d0*/  ISETP.GE.AND P1, PT, R15, UR54, PT ;  /* 0x000000360f007c0c */ /* 0x000fe4000bf26270 */
        /* <DEDUP_REMOVED lines=16> */
[----:B------:R-:W-:Y:S01]  /*53e0*/  CS2R R88, SRZ ;  /* 0x0000000000587805 */ /* 0x000fe2000001ff00 */
[----:B------:R-:W-:Y:S06]  /*53f0*/  @!P1 BRA `(.L_x_1092) ;  /* 0x0000003800749947 */ /* 0x000fec0003800000 */
[----:B------:R-:W-:Y:S01]  /*5400*/  IMAD.MOV.U32 R12, RZ, RZ, R14 ;  /* 0x000000ffff0c7224 */ /* 0x000fe200078e000e */
[----:B------:R-:W-:Y:S01]  /*5410*/  MOV R13, R15 ;  /* 0x0000000f000d7202 */ /* 0x000fe20000000f00 */
[----:B------:R-:W-:Y:S01]  /*5420*/  IMAD.MOV.U32 R11, RZ, RZ, R10 ;  /* 0x000000ffff0b7224 */ /* 0x000fe200078e000a */
[----:B------:R-:W-:Y:S01]  /*5430*/  UMOV UR56, URZ ;  /* 0x0000003f00387c82 */ /* 0x000fe20008000000 */
[----:B------:R-:W-:Y:S01]  /*5440*/  IMAD.MOV.U32 R151, RZ, RZ, RZ ;  /* 0x000000ffff977224 */ /* 0x000fe200078e00ff */
[----:B------:R-:W-:Y:S01]  /*5450*/  UMOV UR55, URZ ;  /* 0x0000003f00377c82 */ /* 0x000fe20008000000 */
[----:B------:R-:W-:Y:S01]  /*5460*/  ULDC UR50, c[0x0][0x9e4] ;  /* 0x0002790000327ab9 */ /* 0x000fe20000000800 */
[----:B------:R-:W-:Y:S01]  /*5470*/  ULDC UR51, c[0x0][0x2f0] ;  /* 0x0000bc0000337ab9 */ /* 0x000fe20000000800 */
[----:B------:R-:W-:Y:S01]  /*5480*/  ULDC UR53, c[0x0][0x9d8] ;  /* 0x0002760000357ab9 */ /* 0x000fe20000000800 */
[----:B------:R-:W-:-:S05]  /*5490*/  ULDC UR52, c[0x0][0x9e0] ;  /* 0x0002780000347ab9 */ /* 0x000fca0000000800 */
.L_x_1111:
[----:B------:R-:W-:Y:S01]  /*54a0*/  ISETP.NE.AND P2, PT, RZ, UR39, PT ;  /* 0x00000027ff007c0c */ /* 0x000fe2000bf45270 */
[----:B------:R-:W-:-:S04]  /*54b0*/  UISETP.NE.AND UP0, UPT, UR55, 0x1, UPT ;  /* 0x000000013700788c */ /* 0x000fc8000bf05270 */
[----:B------:R-:W-:-:S04]  /*54c0*/  USEL UR45, URZ, 0x1, UP0 ;  /* 0x000000013f2d7887 */ /* 0x000fc80008000000 */
[----:B------:R-:W-:-:S04]  /*54d0*/  ULOP3.LUT UR45, UR56, UR45, URZ, 0x3c, !UPT ;  /* 0x0000002d382d7292 */ /* 0x000fc8000f8e3c3f */
[----:B------:R-:W-:Y:S08]  /*54e0*/  @P2 BRA `(.L_x_1093) ;  /* 0x0000000000382947 */ /* 0x000ff00003800000 */
[----:B------:R-:W-:Y:S05]  /*54f0*/  @!P0 BRA `(.L_x_1094) ;  /* 0x0000000000048947 */ /* 0x000fea0003800000 */
[----:B------:R-:W-:Y:S01]  /*5500*/  BPT.TRAP 0x1 ;  /* 0x000000040000795c */ /* 0x000fe20000300000 */
.L_x_1094:
[----:B------:R-:W-:Y:S01]  /*5510*/  UIADD3 UR6, UR55, 0x1, URZ ;  /* 0x0000000137067890 */ /* 0x000fe2000fffe03f */
[----:B------:R-:W-:-:S03]  /*5520*/  IMAD.U32 R8, RZ, RZ, UR45 ;  /* 0x0000002dff087e24 */ /* 0x000fc6000f8e00ff */
[----:B------:R-:W-:Y:S02]  /*5530*/  UISETP.NE.AND UP0, UPT, UR6, 0x2, UPT ;  /* 0x000000020600788c */ /* 0x000fe4000bf05270 */
[----:B------:R-:W-:Y:S02]  /*5540*/  SHF.L.U32 R8, R8, 0x1f, RZ ;  /* 0x0000001f08087819 */ /* 0x000fe400000006ff */
[----:B------:R-:W-:-:S04]  /*5550*/  USEL UR6, UR6, URZ, UP0 ;  /* 0x0000003f06067287 */ /* 0x000fc80008000000 */
[----:B------:R-:W-:-:S09]  /*5560*/  ULEA UR6, UR6, UR40, 0x3 ;  /* 0x0000002806067291 */ /* 0x000fd2000f8e183f */
[----:B------:R0:W1:Y:S01]  /*5570*/  SYNCS.PHASECHK.TRANS64.TRYWAIT P1, [UR6+0x28830], R8 ;  /* 0x02883008ff0075a7 */ /* 0x0000620008020146 */
[----:B------:R-:W-:Y:S05]  /*5580*/  @!P0 BRA `(.L_x_1095) ;  /* 0x0000000000048947 */ /* 0x000fea0003800000 */
[----:B------:R-:W-:Y:S01]  /*5590*/  BPT.TRAP 0x1 ;  /* 0x000000040000795c */ /* 0x000fe20000300000 */
.L_x_1095:
[----:B-1----:R-:W-:Y:S05]  /*55a0*/  @P1 BRA `(.L_x_1093) ;  /* 0x0000000000081947 */ /* 0x002fea0003800000 */
[----:B------:R-:W1:Y:S02]  /*55b0*/  SYNCS.PHASECHK.TRANS64.TRYWAIT P1, [UR6+0x28830], R8 ;  /* 0x02883008ff0075a7 */ /* 0x000e640008020146 */
[----:B-1----:R-:W-:Y:S05]  /*55c0*/  @!P1 BRA `(.L_x_1096) ;  /* 0x000000fc00f09947 */ /* 0x002fea0003800000 */
.L_x_1093:
        /* <DEDUP_REMOVED lines=13> */
[----:B------:R-:W-:Y:S02]  /*56a0*/  UIADD3 UR6, UR34, 0x2, URZ ;  /* 0x0000000222067890 */ /* 0x000fe4000fffe03f */
        /* <DEDUP_REMOVED lines=36> */
.L_x_1098:
[----:B------:R-:W-:Y:S01]  /*58f0*/  ULEA UR6, UR55, UR40, 0x3 ;  /* 0x0000002837067291 */ /* 0x000fe2000f8e183f */
[----:B------:R-:W-:-:S05]  /*5900*/  IMAD.U32 R8, RZ, RZ, UR56 ;  /* 0x00000038ff087e24 */ /* 0x000fca000f8e00ff */
[----:B------:R-:W-:-:S04]  /*5910*/  SHF.L.U32 R8, R8, 0x1f, RZ ;  /* 0x0000001f08087819 */ /* 0x000fc800000006ff */
[----:B------:R0:W1:Y:S01]  /*5920*/  SYNCS.PHASECHK.TRANS64.TRYWAIT P1, [UR6+0x28850], R8 ;  /* 0x02885008ff0075a7 */ /* 0x0000620008020146 */
[----:B------:R-:W-:Y:S05]  /*5930*/  @!P0 BRA `(.L_x_1099) ;  /* 0x0000000000048947 */ /* 0x000fea0003800000 */
[----:B------:R-:W-:Y:S01]  /*5940*/  BPT.TRAP 0x1 ;  /* 0x000000040000795c */ /* 0x000fe20000300000 */
.L_x_1099:
[----:B-1----:R-:W-:Y:S05]  /*5950*/  @P1 BRA `(.L_x_1097) ;  /* 0x0000000000081947 */ /* 0x002fea0003800000 */
[----:B------:R-:W1:Y:S02]  /*5960*/  SYNCS.PHASECHK.TRANS64.TRYWAIT P1, [UR6+0x28850], R8 ;  /* 0x02885008ff0075a7 */ /* 0x000e640008020146 */
[----:B-1----:R-:W-:Y:S05]  /*5970*/  @!P1 BRA `(.L_x_1100) ;  /* 0x000000fc001c9947 */ /* 0x002fea0003800000 */
.L_x_1097:
        /* <DEDUP_REMOVED lines=49> */
.L_x_1101:
[----:B------:R-:W-:Y:S01]  /*5c90*/  UISETP.NE.AND UP1, UPT, UR42, URZ, UPT ;  /* 0x0000003f2a00728c */ /* 0x000fe2000bf25270 */
[----:B------:R-:W-:Y:S01]  /*5ca0*/  FMUL.FTZ R152, R28, UR53 ;  /* 0x000000351c987c20 */ /* 0x000fe20008410000 */
[----:B------:R-:W-:Y:S01]  /*5cb0*/  FMUL.FTZ R159, R49, UR53 ;  /* 0x00000035319f7c20 */ /* 0x000fe20008410000 */
[----:B------:R-:W-:Y:S01]  /*5cc0*/  FMUL.FTZ R28, R51, UR53 ;  /* 0x00000035331c7c20 */ /* 0x000fe20008410000 */
[----:B------:R-:W-:Y:S01]  /*5cd0*/  FMUL.FTZ R51, R52, UR53 ;  /* 0x0000003534337c20 */ /* 0x000fe20008410000 */
[----:B------:R-:W-:Y:S01]  /*5ce0*/  FMUL.FTZ R52, R53, UR53 ;  /* 0x0000003535347c20 */ /* 0x000fe20008410000 */
[----:B------:R-:W-:Y:S01]  /*5cf0*/  PLOP3.LUT P1, PT, PT, PT, UP1, 0x80, 0x0 ;  /* 0x000000000000781c */ /* 0x000fe20003f2f018 */
[----:B0-----:R-:W0:Y:S01]  /*5d00*/  LDC R8, c[0x0][0x288] ;  /* 0x0000a200ff087b82 */ /* 0x001e220000000800 */
[----:B------:R-:W-:Y:S01]  /*5d10*/  PLOP3.LUT P2, PT, PT, PT, UP1, 0x80, 0x0 ;  /* 0x000000000000781c */ /* 0x000fe20003f4f018 */
[----:B------:R-:W-:Y:S01]  /*5d20*/  FMUL.FTZ R53, R56, UR53 ;  /* 0x0000003538357c20 */ /* 0x000fe20008410000 */
[----:B------:R-:W-:Y:S01]  /*5d30*/  FMUL.FTZ R56, R61, UR53 ;  /* 0x000000353d387c20 */ /* 0x000fe20008410000 */
[----:B------:R-:W-:Y:S01]  /*5d40*/  @UP1 ULDC UR7, c[0x0][0x44c] ;  /* 0x0001130000071ab9 */ /* 0x000fe20000000800 */
[----:B------:R-:W-:-:S02]  /*5d50*/  IMAD.MOV.U32 R61, RZ, RZ, R0 ;  /* 0x000000ffff3d7224 */ /* 0x000fc400078e0000 */
[----:B------:R-:W-:Y:S01]  /*5d60*/  FMUL.FTZ R15, R27, UR53 ;  /* 0x000000351b0f7c20 */ /* 0x000fe20008410000 */
[----:B------:R-:W-:Y:S02]  /*5d70*/  IMAD.SHL.U32 R180, R13, 0x80, RZ ;  /* 0x000000800db47824 */ /* 0x000fe400078e00ff */
[----:B------:R-:W-:Y:S01]  /*5d80*/  FMUL.FTZ R17, R31, UR53 ;  /* 0x000000351f117c20 */ /* 0x000fe20008410000 */
[----:B------:R-:W-:Y:S01]  /*5d90*/  FMUL.FTZ R27, R50, UR53 ;  /* 0x00000035321b7c20 */ /* 0x000fe20008410000 */
[----:B------:R-:W-:Y:S01]  /*5da0*/  FMUL.FTZ R31, R58, UR53 ;  /* 0x000000353a1f7c20 */ /* 0x000fe20008410000 */
[----:B------:R-:W-:Y:S01]  /*5db0*/  UISETP.NE.AND UP0, UPT, UR41, URZ, UPT ;  /* 0x0000003f2900728c */ /* 0x000fe2000bf05270 */
[----:B------:R-:W-:Y:S01]  /*5dc0*/  @P1 IMAD.HI.U32 R49, R0, UR7, RZ ;  /* 0x0000000700311c27 */ /* 0x000fe2000f8e00ff */
[----:B------:R-:W-:Y:S01]  /*5dd0*/  @UP1 ULDC UR7, c[0x0][0x450] ;  /* 0x0001140000071ab9 */ /* 0x000fe20000000800 */
[----:B------:R-:W-:Y:S02]  /*5de0*/  IADD3 R50, -R180, 0x1, RZ ;  /* 0x00000001b4327810 */ /* 0x000fe40007ffe1ff */
[----:B------:R-:W-:Y:S01]  /*5df0*/  FMUL.FTZ R153, R29, UR53 ;  /* 0x000000351d997c20 */ /* 0x000fe20008410000 */
[----:B------:R-:W-:Y:S01]  /*5e00*/  FMUL.FTZ R18, R30, UR53 ;  /* 0x000000351e127c20 */ /* 0x000fe20008410000 */
[----:B------:R-:W-:Y:S01]  /*5e10*/  @P2 SHF.R.U32.HI R61, RZ, UR7, R49 ;  /* 0x00000007ff3d2c19 */ /* 0x000fe20008011631 */
[----:B------:R-:W-:Y:S01]  /*5e20*/  FMUL.FTZ R154, R32, UR53 ;  /* 0x00000035209a7c20 */ /* 0x000fe20008410000 */
[----:B------:R-:W-:Y:S01]  /*5e30*/  FMUL.FTZ R9, R24, UR53 ;  /* 0x0000003518097c20 */ /* 0x000fe20008410000 */
[----:B------:R-:W-:Y:S01]  /*5e40*/  FMUL.FTZ R10, R25, UR53 ;  /* 0x00000035190a7c20 */ /* 0x000fe20008410000 */
[----:B------:R-:W-:Y:S01]  /*5e50*/  FMUL.FTZ R14, R26, UR53 ;  /* 0x000000351a0e7c20 */ /* 0x000fe20008410000 */
[----:B------:R-:W1:Y:S01]  /*5e60*/  SHFL.IDX PT, R58, R61, RZ, 0x1c1f ;  /* 0x001c1fff3d3a7589 */ /* 0x000e6200000e0000 */
[----:B------:R-:W-:Y:S01]  /*5e70*/  FMUL.FTZ R29, R54, UR53 ;  /* 0x00000035361d7c20 */ /* 0x000fe20008410000 */
[----:B------:R-:W-:Y:S01]  /*5e80*/  FMUL.FTZ R30, R55, UR53 ;  /* 0x00000035371e7c20 */ /* 0x000fe20008410000 */
[----:B------:R-:W-:Y:S01]  /*5e90*/  FMUL.FTZ R32, R59, UR53 ;  /* 0x000000353b207c20 */ /* 0x000fe20008410000 */
[----:B------:R-:W-:Y:S01]  /*5ea0*/  ULEA UR6, UR46, UR40, 0x3 ;  /* 0x000000282e067291 */ /* 0x000fe2000f8e183f */
        /* <DEDUP_REMOVED lines=45> */
[----:B------:R-:W-:Y:S01]  /*6180*/  UIADD3 UR6, UR6, 0x28840, URZ ;  /* 0x0002884006067890 */ /* 0x000fe2000fffe03f */
[----:B------:R-:W-:Y:S01]  /*6190*/  PLOP3.LUT P1, PT, PT, PT, UP0, 0x40, 0x0 ;  /* 0x000000000000781c */ /* 0x000fe20003f2e808 */
[----:B------:R2:W3:Y:S01]  /*61a0*/  MUFU.TANH R64, R69 ;  /* 0x0000004500407308 */ /* 0x0004e20000002400 */
[----:B------:R-:W-:Y:S01]  /*61b0*/  IMAD R59, R2, UR51, R59 ;  /* 0x00000033023b7c24 */ /* 0x000fe2000f8e023b */
[----:B------:R-:W-:-:S03]  /*61c0*/  UPRMT UR6, UR43, 0x654, UR6 ;  /* 0x000006542b067896 */ /* 0x000fc60008000006 */
[----:B0-----:R-:W-:-:S03]  /*61d0*/  IMAD.IADD R59, R59, 0x1, -R8 ;  /* 0x000000013b3b7824 */ /* 0x001fc600078e0a08 */
[----:B------:R-:W0:Y:S01]  /*61e0*/  MUFU.TANH R9, R9 ;  /* 0x0000000900097308 */ /* 0x000e220000002400 */
[C---:B------:R-:W-:Y:S02]  /*61f0*/  VIADD R79, R59.reuse, UR52 ;  /* 0x000000343b4f7c36 */ /* 0x040fe40008000000 */
[----:B------:R-:W-:Y:S01]  /*6200*/  VIADD R83, R59, UR47 ;  /* 0x0000002f3b537c36 */ /* 0x000fe20008000000 */
[----:B------:R-:W-:Y:S02]  /*6210*/  SYNCS.ARRIVE.TRANS64.RED.A1T0 RZ, [UR6], RZ ;  /* 0x000000ffffff79a7 */ /* 0x000fe40008100406 */
[----:B-1----:R-:W-:Y:S01]  /*6220*/  IADD3 R63, R79, R58, RZ ;  /* 0x0000003a4f3f7210 */ /* 0x002fe20007ffe0ff */
[----:B------:R-:W-:Y:S01]  /*6230*/  IMAD.IADD R65, R83, 0x1, R58 ;  /* 0x0000000153417824 */ /* 0x000fe200078e023a */
[----:B------:R-:W1:Y:S08]  /*6240*/  MUFU.TANH R10, R10 ;  /* 0x0000000a000a7308 */ /* 0x000e700000002400 */
[----:B------:R-:W4:Y:S08]  /*6250*/  MUFU.TANH R14, R14 ;  /* 0x0000000e000e7308 */ /* 0x000f300000002400 */
        /* <DEDUP_REMOVED lines=44> */
[----:B------:R2:W0:Y:S08]  /*6520*/  MUFU.TANH R62, R72 ;  /* 0x00000048003e7308 */ /* 0x0004300000002400 */
[----:B------:R-:W0:Y:S08]  /*6530*/  MUFU.TANH R73, R73 ;  /* 0x0000004900497308 */ /* 0x000e300000002400 */
        /* <DEDUP_REMOVED lines=20> */
[----:B------:R-:W-:Y:S01]  /*6680*/  IMAD.U32 R68, RZ, RZ, UR50 ;  /* 0x00000032ff447e24 */ /* 0x000fe2000f8e00ff */
[----:B------:R-:W-:-:S04]  /*6690*/  LOP3.LUT R67, RZ, R67, RZ, 0x33, !PT ;  /* 0x00000043ff437212 */ /* 0x000fc800078e33ff */
[----:B------:R-:W-:-:S13]  /*66a0*/  ISETP.NE.AND P1, PT, R68, 0x1, PT ;  /* 0x000000014400780c */ /* 0x000fda0003f25270 */
[----:B------:R-:W1:Y:S02]  /*66b0*/  @P1 LDC.64 R58, c[0x0][0x9e8] ;  /* 0x00027a00ff3a1b82 */ /* 0x000e640000000a00 */
[----:B-1----:R-:W-:-:S05]  /*66c0*/  @P1 IMAD.HI.U32 R58, R67, R58, RZ ;  /* 0x0000003a433a1227 */ /* 0x002fca00078e00ff */
[----:B------:R-:W-:-:S04]  /*66d0*/  @P1 SHF.R.U32.HI R67, RZ, R59, R58 ;  /* 0x0000003bff431219 */ /* 0x000fc8000001163a */
[----:B------:R-:W-:Y:S01]  /*66e0*/  LOP3.LUT R67, RZ, R67, RZ, 0x33, !PT ;  /* 0x00000043ff437212 */ /* 0x000fe200078e33ff */
[----:B------:R-:W-:Y:S06]  /*66f0*/  BRA `(.L_x_1105) ;  /* 0x0000000000147947 */ /* 0x000fec0003800000 */
.L_x_1104:
[----:B------:R-:W-:-:S05]  /*6700*/  IMAD.U32 R68, RZ, RZ, UR50 ;  /* 0x00000032ff447e24 */ /* 0x000fca000f8e00ff */
[----:B------:R-:W-:-:S13]  /*6710*/  ISETP.NE.AND P1, PT, R68, 0x1, PT ;  /* 0x000000014400780c */ /* 0x000fda0003f25270 */
[----:B------:R-:W1:Y:S02]  /*6720*/  @P1 LDC.64 R58, c[0x0][0x9e8] ;  /* 0x00027a00ff3a1b82 */ /* 0x000e640000000a00 */
[----:B-1----:R-:W-:-:S05]  /*6730*/  @P1 IMAD.HI.U32 R58, R67, R58, RZ ;  /* 0x0000003a433a1227 */ /* 0x002fca00078e00ff */
[----:B------:R-:W-:-:S07]  /*6740*/  @P1 SHF.R.U32.HI R67, RZ, R59, R58 ;  /* 0x0000003bff431219 */ /* 0x000fce000001163a */
.L_x_1105:
[----:B------:R-:W-:Y:S05]  /*6750*/  BSYNC B0 ;  /* 0x0000000000007941 */ /* 0x000fea0003800000 */
.L_x_1103:
[----:B------:R-:W-:-:S04]  /*6760*/  IMAD R58, R67, R68, -R180 ;  /* 0x00000044433a7224 */ /* 0x000fc800078e0ab4 */
[----:B------:R-:W-:-:S05]  /*6770*/  IMAD R58, R3, -0x2, R58 ;  /* 0xfffffffe033a7824 */ /* 0x000fca00078e023a */
[----:B------:R-:W-:Y:S02]  /*6780*/  VIADDMNMX R63, R58, R68, R63, PT ;  /* 0x000000443a3f7246 */ /* 0x000fe4000380013f */
[----:B------:R-:W-:-:S07]  /*6790*/  VIMNMX R65, R65, R58, !PT ;  /* 0x0000003a41417248 */ /* 0x000fce0007fe0100 */
.L_x_1102:
[----:B------:R-:W-:Y:S01]  /*67a0*/  ISETP.GT.AND P1, PT, R13, -0x1, PT ;  /* 0xffffffff0d00780c */ /* 0x000fe20003f24270 */
[----:B------:R-:W1:Y:S01]  /*67b0*/  SHFL.IDX PT, R182, R61, 0x1, 0x1c1f ;  /* 0x003c1f003db67f89 */ /* 0x000e6200000e0000 */
[----:B------:R-:W-:Y:S02]  /*67c0*/  UISETP.NE.AND UP0, UPT, UR41, URZ, UPT ;  /* 0x0000003f2900728c */ /* 0x000fe4000bf05270 */
[C---:B------:R-:W-:Y:S02]  /*67d0*/  ISETP.GT.AND P3, PT, R65.reuse, 0x8, P1 ;  /* 0x000000084100780c */ /* 0x040fe40000f64270 */
[----:B------:R-:W-:Y:S02]  /*67e0*/  ISETP.GT.AND P6, PT, R65, RZ, P1 ;  /* 0x000000ff4100720c */ /* 0x000fe40000fc4270 */
[----:B------:R-:W-:Y:S02]  /*67f0*/  ISETP.LT.OR P3, PT, R63, 0x9, P3 ;  /* 0x000000093f00780c */ /* 0x000fe40001f61670 */
[----:B------:R-:W-:-:S02]  /*6800*/  ISETP.GT.AND P2, PT, R65, 0x1, P1 ;  /* 0x000000014100780c */ /* 0x000fc40000f44270 */
[----:B0-----:R-:W-:Y:S02]  /*6810*/  FSEL R176, R152, -INF , !P3 ;  /* 0xff80000098b07808 */ /* 0x001fe40005800000 */
[----:B------:R-:W-:Y:S02]  /*6820*/  ISETP.GT.AND P3, PT, R65, 0x19, P1 ;  /* 0x000000194100780c */ /* 0x000fe40000f64270 */
[C---:B------:R-:W-:Y:S02]  /*6830*/  ISETP.LT.OR P6, PT, R63.reuse, 0x1, P6 ;  /* 0x000000013f00780c */ /* 0x040fe400037c1670 */
[C---:B------:R-:W-:Y:S02]  /*6840*/  ISETP.LT.OR P2, PT, R63.reuse, 0x2, P2 ;  /* 0x000000023f00780c */ /* 0x040fe40001741670 */
[----:B------:R-:W-:Y:S02]  /*6850*/  ISETP.LT.OR P3, PT, R63, 0x1a, P3 ;  /* 0x0000001a3f00780c */ /* 0x000fe40001f61670 */
[----:B------:R-:W-:-:S02]  /*6860*/  FSEL R160, R9, -INF , !P6 ;  /* 0xff80000009a07808 */ /* 0x000fc40007000000 */
[----:B------:R-:W-:Y:S02]  /*6870*/  FSEL R162, R10, -INF , !P2 ;  /* 0xff8000000aa27808 */ /* 0x000fe40005000000 */
[C---:B------:R-:W-:Y:S02]  /*6880*/  ISETP.GT.AND P5, PT, R65.reuse, 0x9, P1 ;  /* 0x000000094100780c */ /* 0x040fe40000fa4270 */
[C---:B------:R-:W-:Y:S02]  /*6890*/  ISETP.GT.AND P4, PT, R65.reuse, 0x10, P1 ;  /* 0x000000104100780c */ /* 0x040fe40000f84270 */
[C---:B------:R-:W-:Y:S02]  /*68a0*/  ISETP.GT.AND P6, PT, R65.reuse, 0x11, P1 ;  /* 0x000000114100780c */ /* 0x040fe40000fc4270 */
[----:B------:R-:W-:Y:S02]  /*68b0*/  ISETP.GT.AND P2, PT, R65, 0x18, P1 ;  /* 0x000000184100780c */ /* 0x000fe40000f44270 */
[----:B------:R-:W-:Y:S01]  /*68c0*/  FSEL R174, R37, -INF , !P3 ;  /* 0xff80000025ae7808 */ /* 0x000fe20005800000 */
[----:B-1----:R-:W-:Y:S01]  /*68d0*/  IMAD.IADD R37, R79, 0x1, R182 ;  /* 0x000000014f257824 */ /* 0x002fe200078e02b6 */
[----:B------:R-:W-:-:S02]  /*68e0*/  ISETP.GT.AND P3, PT, R65, 0x30, P1 ;  /* 0x000000304100780c */ /* 0x000fc40000f64270 */
[C---:B------:R-:W-:Y:S02]  /*68f0*/  ISETP.LT.OR P5, PT, R63.reuse, 0xa, P5 ;  /* 0x0000000a3f00780c */ /* 0x040fe40002fa1670 */
[C---:B------:R-:W-:Y:S02]  /*6900*/  ISETP.LT.OR P4, PT, R63.reuse, 0x11, P4 ;  /* 0x000000113f00780c */ /* 0x040fe40002781670 */
[C---:B------:R-:W-:Y:S02]  /*6910*/  ISETP.LT.OR P6, PT, R63.reuse, 0x12, P6 ;  /* 0x000000123f00780c */ /* 0x040fe400037c1670 */
[C---:B------:R-:W-:Y:S02]  /*6920*/  ISETP.LT.OR P2, PT, R63.reuse, 0x19, P2 ;  /* 0x000000193f00780c */ /* 0x040fe40001741670 */
[----:B------:R-:W-:Y:S02]  /*6930*/  ISETP.LT.OR P3, PT, R63, 0x31, P3 ;  /* 0x000000313f00780c */ /* 0x000fe40001f61670 */
[----:B------:R-:W-:-:S02]  /*6940*/  FSEL R170, R153, -INF , !P5 ;  /* 0xff80000099aa7808 */ /* 0x000fc40006800000 */
[----:B------:R-:W-:Y:S02]  /*6950*/  FSEL R168, R154, -INF , !P4 ;  /* 0xff8000009aa87808 */ /* 0x000fe40006000000 */
[----:B------:R-:W-:Y:S02]  /*6960*/  FSEL R184, R155, -INF , !P6 ;  /* 0xff8000009bb87808 */ /* 0x000fe40007000000 */
[----:B------:R-:W-:Y:S02]  /*6970*/  FSEL R178, R156, -INF , !P2 ;  /* 0xff8000009cb27808 */ /* 0x000fe40005000000 */
[C---:B------:R-:W-:Y:S02]  /*6980*/  ISETP.GT.AND P5, PT, R65.reuse, 0x20, P1 ;  /* 0x000000204100780c */ /* 0x040fe40000fa4270 */
[C---:B------:R-:W-:Y:S02]  /*6990*/  ISETP.GT.AND P4, PT, R65.reuse, 0x21, P1 ;  /* 0x000000214100780c */ /* 0x040fe40000f84270 */
[----:B------:R-:W-:-:S02]  /*69a0*/  ISETP.GT.AND P6, PT, R65, 0x28, P1 ;  /* 0x000000284100780c */ /* 0x000fc40000fc4270 */
[C---:B------:R-:W-:Y:S02]  /*69b0*/  ISETP.GT.AND P2, PT, R65.reuse, 0x29, P1 ;  /* 0x000000294100780c */ /* 0x040fe40000f44270 */
[----:B------:R-:W-:Y:S02]  /*69c0*/  FSEL R86, R48, -INF , !P3 ;  /* 0xff80000030567808 */ /* 0x000fe40005800000 */
[----:B------:R-:W-:Y:S02]  /*69d0*/  ISETP.GT.AND P3, PT, R65, 0x41, P1 ;  /* 0x000000414100780c */ /* 0x000fe40000f64270 */
[C---:B------:R-:W-:Y:S02]  /*69e0*/  ISETP.LT.OR P5, PT, R63.reuse, 0x21, P5 ;  /* 0x000000213f00780c */ /* 0x040fe40002fa1670 */
[C---:B------:R-:W-:Y:S02]  /*69f0*/  ISETP.LT.OR P4, PT, R63.reuse, 0x22, P4 ;  /* 0x000000223f00780c */ /* 0x040fe40002781670 */
[----:B------:R-:W-:-:S02]  /*6a00*/  ISETP.LT.OR P6, PT, R63, 0x29, P6 ;  /* 0x000000293f00780c */ /* 0x000fc400037c1670 */
[C---:B------:R-:W-:Y:S02]  /*6a10*/  ISETP.LT.OR P2, PT, R63.reuse, 0x2a, P2 ;  /* 0x0000002a3f00780c */ /* 0x040fe40001741670 */
[----:B------:R-:W-:Y:S02]  /*6a20*/  ISETP.LT.OR P3, PT, R63, 0x42, P3 ;  /* 0x000000423f00780c */ /* 0x000fe40001f61670 */
[----:B------:R-:W-:Y:S02]  /*6a30*/  FSEL R172, R157, -INF , !P5 ;  /* 0xff8000009dac7808 */ /* 0x000fe40006800000 */
[----:B------:R-:W-:Y:S02]  /*6a40*/  FSEL R166, R158, -INF , !P4 ;  /* 0xff8000009ea67808 */ /* 0x000fe40006000000 */
[----:B------:R-:W-:Y:S02]  /*6a50*/  FSEL R164, R44, -INF , !P6 ;  /* 0xff8000002ca47808 */ /* 0x000fe40007000000 */
[----:B------:R-:W-:Y:S01]  /*6a60*/  FSEL R152, R45, -INF , !P2 ;  /* 0xff8000002d987808 */ /* 0x000fe20005000000 */
[----:B------:R-:W-:Y:S01]  /*6a70*/  IMAD.IADD R45, R83, 0x1, R182 ;  /* 0x00000001532d7824 */ /* 0x000fe200078e02b6 */
[----:B------:R-:W-:-:S02]  /*6a80*/  ISETP.GT.AND P5, PT, R65, 0x31, P1 ;  /* 0x000000314100780c */ /* 0x000fc40000fa4270 */
[C---:B------:R-:W-:Y:S02]  /*6a90*/  ISETP.GT.AND P4, PT, R65.reuse, 0x38, P1 ;  /* 0x000000384100780c */ /* 0x040fe40000f84270 */
[C---:B------:R-:W-:Y:S02]  /*6aa0*/  ISETP.GT.AND P6, PT, R65.reuse, 0x39, P1 ;  /* 0x000000394100780c */ /* 0x040fe40000fc4270 */
[C---:B------:R-:W-:Y:S02]  /*6ab0*/  ISETP.GT.AND P2, PT, R65.reuse, 0x40, P1 ;  /* 0x000000404100780c */ /* 0x040fe40000f44270 */
[----:B------:R-:W-:Y:S02]  /*6ac0*/  FSEL R76, R54, -INF , !P3 ;  /* 0xff800000364c7808 */ /* 0x000fe40005800000 */
[----:B------:R-:W-:Y:S02]  /*6ad0*/  ISETP.GT.AND P3, PT, R65, 0x58, P1 ;  /* 0x000000584100780c */ /* 0x000fe40000f64270 */
[----:B------:R-:W-:-:S02]  /*6ae0*/  ISETP.LT.OR P5, PT, R63, 0x32, P5 ;  /* 0x000000323f00780c */ /* 0x000fc40002fa1670 */
[C---:B------:R-:W-:Y:S02]  /*6af0*/  ISETP.LT.OR P4, PT, R63.reuse, 0x39, P4 ;  /* 0x000000393f00780c */ /* 0x040fe40002781670 */
[C---:B------:R-:W-:Y:S02]  /*6b00*/  ISETP.LT.OR P6, PT, R63.reuse, 0x3a, P6 ;  /* 0x0000003a3f00780c */ /* 0x040fe400037c1670 */
[C---:B------:R-:W-:Y:S02]  /*6b10*/  ISETP.LT.OR P2, PT, R63.reuse, 0x41, P2 ;  /* 0x000000413f00780c */ /* 0x040fe40001741670 */
[----:B------:R-:W-:Y:S02]  /*6b20*/  ISETP.LT.OR P3, PT, R63, 0x59, P3 ;  /* 0x000000593f00780c */ /* 0x000fe40001f61670 */
[----:B------:R-:W-:Y:S02]  /*6b30*/  FSEL R84, R159, -INF , !P5 ;  /* 0xff8000009f547808 */ /* 0x000fe40006800000 */
[----:B------:R-:W-:-:S02]  /*6b40*/  FSEL R82, R51, -INF , !P4 ;  /* 0xff80000033527808 */ /* 0x000fc40006000000 */
[----:B------:R-:W-:Y:S02]  /*6b50*/  FSEL R80, R52, -INF , !P6 ;  /* 0xff80000034507808 */ /* 0x000fe40007000000 */
[----:B------:R-:W-:Y:S02]  /*6b60*/  FSEL R78, R53, -INF , !P2 ;  /* 0xff800000354e7808 */ /* 0x000fe40005000000 */
[C---:B------:R-:W-:Y:S02]  /*6b70*/  ISETP.GT.AND P5, PT, R65.reuse, 0x48, P1 ;  /* 0x000000484100780c */ /* 0x040fe40000fa4270 */
[C---:B------:R-:W-:Y:S02]  /*6b80*/  ISETP.GT.AND P4, PT, R65.reuse, 0x49, P1 ;  /* 0x000000494100780c */ /* 0x040fe40000f84270 */
[C---:B------:R-:W-:Y:S02]  /*6b90*/  ISETP.GT.AND P6, PT, R65.reuse, 0x50, P1 ;  /* 0x000000504100780c */ /* 0x040fe40000fc4270 */
[----:B------:R-:W-:-:S02]  /*6ba0*/  ISETP.GT.AND P2, PT, R65, 0x51, P1 ;  /* 0x000000514100780c */ /* 0x000fc40000f44270 */
[----:B------:R-:W-:Y:S02]  /*6bb0*/  FSEL R66, R66, -INF , !P3 ;  /* 0xff80000042427808 */ /* 0x000fe40005800000 */
[----:B------:R-:W-:Y:S02]  /*6bc0*/  ISETP.GT.AND P3, PT, R65, 0x69, P1 ;  /* 0x000000694100780c */ /* 0x000fe40000f64270 */
[C---:B------:R-:W-:Y:S02]  /*6bd0*/  ISETP.LT.OR P5, PT, R63.reuse, 0x49, P5 ;  /* 0x000000493f00780c */ /* 0x040fe40002fa1670 */
[C---:B------:R-:W-:Y:S02]  /*6be0*/  ISETP.LT.OR P4, PT, R63.reuse, 0x4a, P4 ;  /* 0x0000004a3f00780c */ /* 0x040fe40002781670 */
[C---:B------:R-:W-:Y:S02]  /*6bf0*/  ISETP.LT.OR P6, PT, R63.reuse, 0x51, P6 ;  /* 0x000000513f00780c */ /* 0x040fe400037c1670 */
[----:B------:R-:W-:-:S02]  /*6c00*/  ISETP.LT.OR P2, PT, R63, 0x52, P2 ;  /* 0x000000523f00780c */ /* 0x000fc40001741670 */
[----:B------:R-:W-:Y:S02]  /*6c10*/  ISETP.LT.OR P3, PT, R63, 0x6a, P3 ;  /* 0x0000006a3f00780c */ /* 0x000fe40001f61670 */
[----:B------:R-:W-:Y:S02]  /*6c20*/  FSEL R74, R55, -INF , !P5 ;  /* 0xff800000374a7808 */ /* 0x000fe40006800000 */
[----:B------:R-:W-:Y:S02]  /*6c30*/  FSEL R72, R56, -INF , !P4 ;  /* 0xff80000038487808 */ /* 0x000fe40006000000 */
[----:B------:R-:W-:Y:S02]  /*6c40*/  FSEL R68, R57, -INF , !P6 ;  /* 0xff80000039447808 */ /* 0x000fe40007000000 */
[----:B------:R-:W-:Y:S02]  /*6c50*/  FSEL R70, R60, -INF , !P2 ;  /* 0xff8000003c467808 */ /* 0x000fe40005000000 */
[----:B------:R-:W-:-:S02]  /*6c60*/  ISETP.GT.AND P5, PT, R65, 0x59, P1 ;  /* 0x000000594100780c */ /* 0x000fc40000fa4270 */
[C---:B------:R-:W-:Y:S02]  /*6c70*/  ISETP.GT.AND P4, PT, R65.reuse, 0x60, P1 ;  /* 0x000000604100780c */ /* 0x040fe40000f84270 */
[C---:B------:R-:W-:Y:S02]  /*6c80*/  ISETP.GT.AND P6, PT, R65.reuse, 0x61, P1 ;  /* 0x000000614100780c */ /* 0x040fe40000fc4270 */
[----:B------:R-:W-:Y:S02]  /*6c90*/  ISETP.GT.AND P2, PT, R65, 0x68, P1 ;  /* 0x000000684100780c */ /* 0x000fe40000f44270 */
[----:B------:R-:W-:Y:S02]  /*6ca0*/  FSEL R58, R77, -INF , !P3 ;  /* 0xff8000004d3a7808 */ /* 0x000fe40005800000 */
[----:B------:R-:W-:Y:S02]  /*6cb0*/  PLOP3.LUT P3, PT, PT, PT, UP0, 0x40, 0x0 ;  /* 0x000000000000781c */ /* 0x000fe40003f6e808 */
[----:B------:R-:W-:-:S02]  /*6cc0*/  ISETP.LT.OR P5, PT, R63, 0x5a, P5 ;  /* 0x0000005a3f00780c */ /* 0x000fc40002fa1670 */
[C---:B------:R-:W-:Y:S02]  /*6cd0*/  ISETP.LT.OR P4, PT, R63.reuse, 0x61, P4 ;  /* 0x000000613f00780c */ /* 0x040fe40002781670 */
[C---:B------:R-:W-:Y:S02]  /*6ce0*/  ISETP.LT.OR P6, PT, R63.reuse, 0x62, P6 ;  /* 0x000000623f00780c */ /* 0x040fe400037c1670 */
[----:B------:R-:W-:Y:S02]  /*6cf0*/  ISETP.LT.OR P2, PT, R63, 0x69, P2 ;  /* 0x000000693f00780c */ /* 0x000fe40001741670 */
[----:B------:R-:W-:Y:S02]  /*6d00*/  FSEL R64, R64, -INF , !P5 ;  /* 0xff80000040407808 */ /* 0x000fe40006800000 */
[----:B------:R-:W-:Y:S02]  /*6d10*/  FSEL R62, R62, -INF , !P4 ;  /* 0xff8000003e3e7808 */ /* 0x000fe40006000000 */
[----:B------:R-:W-:-:S02]  /*6d20*/  FSEL R60, R73, -INF , !P6 ;  /* 0xff800000493c7808 */ /* 0x000fc40007000000 */
[----:B------:R-:W-:Y:S02]  /*6d30*/  FSEL R54, R69, -INF , !P2 ;  /* 0xff80000045367808 */ /* 0x000fe40005000000 */
[C---:B------:R-:W-:Y:S02]  /*6d40*/  ISETP.GT.AND P5, PT, R65.reuse, 0x70, P1 ;  /* 0x000000704100780c */ /* 0x040fe40000fa4270 */
[C---:B------:R-:W-:Y:S02]  /*6d50*/  ISETP.GT.AND P4, PT, R65.reuse, 0x71, P1 ;  /* 0x000000714100780c */ /* 0x040fe40000f84270 */
[C---:B------:R-:W-:Y:S02]  /*6d60*/  ISETP.GT.AND P6, PT, R65.reuse, 0x78, P1 ;  /* 0x000000784100780c */ /* 0x040fe40000fc4270 */
[----:B------:R-:W-:Y:S02]  /*6d70*/  ISETP.GT.AND P2, PT, R65, 0x79, P1 ;  /* 0x000000794100780c */ /* 0x000fe40000f44270 */
[----:B------:R-:W-:-:S02]  /*6d80*/  ISETP.LT.OR P5, PT, R63, 0x71, P5 ;  /* 0x000000713f00780c */ /* 0x000fc40002fa1670 */
[C---:B------:R-:W-:Y:S02]  /*6d90*/  ISETP.LT.OR P4, PT, R63.reuse, 0x72, P4 ;  /* 0x000000723f00780c */ /* 0x040fe40002781670 */
[C---:B------:R-:W-:Y:S02]  /*6da0*/  ISETP.LT.OR P6, PT, R63.reuse, 0x79, P6 ;  /* 0x000000793f00780c */ /* 0x040fe400037c1670 */
[----:B------:R-:W-:Y:S02]  /*6db0*/  ISETP.LT.OR P2, PT, R63, 0x7a, P2 ;  /* 0x0000007a3f00780c */ /* 0x000fe40001741670 */
[----:B------:R-:W-:Y:S02]  /*6dc0*/  FSEL R56, R71, -INF , !P5 ;  /* 0xff80000047387808 */ /* 0x000fe40006800000 */
[----:B------:R-:W-:Y:S02]  /*6dd0*/  FSEL R52, R81, -INF , !P4 ;  /* 0xff80000051347808 */ /* 0x000fe40006000000 */
[----:B------:R-:W-:-:S02]  /*6de0*/  FSEL R48, R75, -INF , !P6 ;  /* 0xff8000004b307808 */ /* 0x000fc40007000000 */
[----:B------:R-:W-:Y:S01]  /*6df0*/  FSEL R44, R85, -INF , !P2 ;  /* 0xff800000552c7808 */ /* 0x000fe20005000000 */
[----:B------:R-:W-:Y:S06]  /*6e00*/  @P3 BRA `(.L_x_1106) ;  /* 0x00000000005c3947 */ /* 0x000fec0003800000 */
        /* <DEDUP_REMOVED lines=8> */
[----:B------:R-:W0:Y:S02]  /*6e90*/  @P2 LDC.64 R154, c[0x0][0x9e8] ;  /* 0x00027a00ff9a2b82 */ /* 0x000e240000000a00 */
[----:B0-----:R-:W-:-:S05]  /*6ea0*/  @P2 IMAD.HI.U32 R154, R9, R154, RZ ;  /* 0x0000009a099a2227 */ /* 0x001fca00078e00ff */
[----:B------:R-:W-:-:S04]  /*6eb0*/  @P2 SHF.R.U32.HI R9, RZ, R155, R154 ;  /* 0x0000009bff092219 */ /* 0x000fc8000001169a */
[----:B------:R-:W-:Y:S01]  /*6ec0*/  LOP3.LUT R9, RZ, R9, RZ, 0x33, !PT ;  /* 0x00000009ff097212 */ /* 0x000fe200078e33ff */
[----:B------:R-:W-:Y:S06]  /*6ed0*/  BRA `(.L_x_1109) ;  /* 0x0000000000147947 */ /* 0x000fec0003800000 */
.L_x_1108:
[----:B------:R-:W-:-:S05]  /*6ee0*/  IMAD.U32 R51, RZ, RZ, UR50 ;  /* 0x00000032ff337e24 */ /* 0x000fca000f8e00ff */
[----:B------:R-:W-:-:S13]  /*6ef0*/  ISETP.NE.AND P2, PT, R51, 0x1, PT ;  /* 0x000000013300780c */ /* 0x000fda0003f45270 */
[----:B------:R-:W0:Y:S02]  /*6f00*/  @P2 LDC.64 R154, c[0x0][0x9e8] ;  /* 0x00027a00ff9a2b82 */ /* 0x000e240000000a00 */
[----:B0-----:R-:W-:-:S05]  /*6f10*/  @P2 IMAD.HI.U32 R10, R9, R154, RZ ;  /* 0x0000009a090a2227 */ /* 0x001fca00078e00ff */
[----:B------:R-:W-:-:S07]  /*6f20*/  @P2 SHF.R.U32.HI R9, RZ, R155, R10 ;  /* 0x0000009bff092219 */ /* 0x000fce000001160a */
.L_x_1109:
[----:B------:R-:W-:Y:S05]  /*6f30*/  BSYNC B0 ;  /* 0x0000000000007941 */ /* 0x000fea0003800000 */
.L_x_1107:
[----:B------:R-:W-:-:S04]  /*6f40*/  IMAD R10, R9, R51, -R180 ;  /* 0x00000033090a7224 */ /* 0x000fc800078e0ab4 */
[----:B------:R-:W-:-:S05]  /*6f50*/  IMAD R10, R3, -0x2, R10 ;  /* 0xfffffffe030a7824 */ /* 0x000fca00078e020a */
[----:B------:R-:W-:Y:S02]  /*6f60*/  VIADDMNMX R37, R10, R51, R37, PT ;  /* 0x000000330a257246 */ /* 0x000fe40003800125 */
[----:B------:R-:W-:-:S07]  /*6f70*/  VIMNMX R45, R45, R10, !PT ;  /* 0x0000000a2d2d7248 */ /* 0x000fce0007fe0100 */
.L_x_1106:
[----:B------:R-:W-:Y:S02]  /*6f80*/  FMNMX.FTZ R9, R160, R11, !PT ;  /* 0x0000000ba0097209 */ /* 0x000fe40007810000 */
[C---:B------:R-:W-:Y:S02]  /*6f90*/  ISETP.GT.AND P6, PT, R45.reuse, 0x1, P1 ;  /* 0x000000012d00780c */ /* 0x040fe40000fc4270 */
[----:B------:R-:W-:Y:S02]  /*6fa0*/  FMNMX.FTZ R9, R162, R9, !PT ;  /* 0x00000009a2097209 */ /* 0x000fe40007810000 */
[----:B------:R-:W-:Y:S02]  /*6fb0*/  ISETP.GT.AND P5, PT, R45, 0x10, P1 ;  /* 0x000000102d00780c */ /* 0x000fe40000fa4270 */
[----:B------:R-:W-:Y:S02]  /*6fc0*/  FMNMX.FTZ R9, R176, R9, !PT ;  /* 0x00000009b0097209 */ /* 0x000fe40007810000 */
[----:B------:R-:W-:-:S02]  /*6fd0*/  ISETP.LT.OR P6, PT, R37, 0x2, P6 ;  /* 0x000000022500780c */ /* 0x000fc400037c1670 */
[----:B------:R-:W-:Y:S02]  /*6fe0*/  FMNMX.FTZ R9, R170, R9, !PT ;  /* 0x00000009aa097209 */ /* 0x000fe40007810000 */
[----:B------:R-:W-:Y:S02]  /*6ff0*/  ISETP.LT.OR P5, PT, R37, 0x11, P5 ;  /* 0x000000112500780c */ /* 0x000fe40002fa1670 */
[----:B------:R-:W-:Y:S02]  /*7000*/  FMNMX.FTZ R9, R168, R9, !PT ;  /* 0x00000009a8097209 */ /* 0x000fe40007810000 */
[----:B------:R-:W-:Y:S02]  /*7010*/  FSEL R154, R15, -INF , !P6 ;  /* 0xff8000000f9a7808 */ /* 0x000fe40007000000 */
[----:B------:R-:W-:Y:S02]  /*7020*/  FMNMX.FTZ R9, R184, R9, !PT ;  /* 0x00000009b8097209 */ /* 0x000fe40007810000 */
[----:B------:R-:W-:-:S02]  /*7030*/  FSEL R158, R19, -INF , !P5 ;  /* 0xff800000139e7808 */ /* 0x000fc40006800000 */
[----:B------:R-:W-:Y:S02]  /*7040*/  FMNMX.FTZ R9, R178, R9, !PT ;  /* 0x00000009b2097209 */ /* 0x000fe40007810000 */
[----:B------:R-:W-:Y:S02]  /*7050*/  ISETP.GT.AND P5, PT, R45, 0x20, P1 ;  /* 0x000000202d00780c */ /* 0x000fe40000fa4270 */
[----:B------:R-:W-:Y:S02]  /*7060*/  FMNMX.FTZ R9, R174, R9, !PT ;  /* 0x00000009ae097209 */ /* 0x000fe40007810000 */
[----:B------:R-:W-:Y:S02]  /*7070*/  ISETP.LT.OR P5, PT, R37, 0x21, P5 ;  /* 0x000000212500780c */ /* 0x000fe40002fa1670 */
[----:B------:R-:W-:Y:S02]  /*7080*/  FMNMX.FTZ R9, R172, R9, !PT ;  /* 0x00000009ac097209 */ /* 0x000fe40007810000 */
[----:B------:R-:W-:-:S02]  /*7090*/  ISETP.GT.AND P3, PT, R45, 0x8, P1 ;  /* 0x000000082d00780c */ /* 0x000fc40000f64270 */
[----:B------:R-:W-:Y:S02]  /*70a0*/  FMNMX.FTZ R9, R166, R9, !PT ;  /* 0x00000009a6097209 */ /* 0x000fe40007810000 */
[----:B------:R-:W-:Y:S02]  /*70b0*/  ISETP.LT.OR P3, PT, R37, 0x9, P3 ;  /* 0x000000092500780c */ /* 0x000fe40001f61670 */
[----:B------:R-:W-:Y:S02]  /*70c0*/  FMNMX.FTZ R9, R164, R9, !PT ;  /* 0x00000009a4097209 */ /* 0x000fe40007810000 */
[----:B------:R-:W-:Y:S02]  /*70d0*/  ISETP.GT.AND P4, PT, R45, 0x9, P1 ;  /* 0x000000092d00780c */ /* 0x000fe40000f84270 */
[----:B------:R-:W-:Y:S02]  /*70e0*/  FMNMX.FTZ R9, R152, R9, !PT ;  /* 0x0000000998097209 */ /* 0x000fe40007810000 */
[----:B------:R-:W-:-:S02]  /*70f0*/  FSEL R18, R18, -INF , !P3 ;  /* 0xff80000012127808 */ /* 0x000fc40005800000 */
[----:B------:R-:W-:Y:S02]  /*7100*/  FMNMX.FTZ R9, R86, R9, !PT ;  /* 0x0000000956097209 */ /* 0x000fe40007810000 */
[----:B------:R-:W-:Y:S02]  /*7110*/  ISETP.GT.AND P3, PT, R45, 0x18, P1 ;  /* 0x000000182d00780c */ /* 0x000fe40000f64270 */
[----:B------:R-:W-:Y:S02]  /*7120*/  FMNMX.FTZ R9, R84, R9, !PT ;  /* 0x0000000954097209 */ /* 0x000fe40007810000 */
[C---:B------:R-:W-:Y:S02]  /*7130*/  ISETP.LT.OR P4, PT, R37.reuse, 0xa, P4 ;  /* 0x0000000a2500780c */ /* 0x040fe40002781670 */
[----:B------:R-:W-:Y:S02]  /*7140*/  FMNMX.FTZ R9, R82, R9, !PT ;  /* 0x0000000952097209 */ /* 0x000fe40007810000 */
[----:B------:R-:W-:-:S02]  /*7150*/  ISETP.LT.OR P3, PT, R37, 0x19, P3 ;  /* 0x000000192500780c */ /* 0x000fc40001f61670 */
[----:B------:R-:W-:Y:S02]  /*7160*/  FMNMX.FTZ R9, R80, R9, !PT ;  /* 0x0000000950097209 */ /* 0x000fe40007810000 */
[----:B------:R-:W-:Y:S02]  /*7170*/  ISETP.GT.AND P2, PT, R45, 0x11, P1 ;  /* 0x000000112d00780c */ /* 0x000fe40000f44270 */
[----:B------:R-:W-:Y:S02]  /*7180*/  FMNMX.FTZ R9, R78, R9, !PT ;  /* 0x000000094e097209 */ /* 0x000fe40007810000 */
[----:B------:R-:W-:Y:S02]  /*7190*/  FSEL R156, R17, -INF , !P4 ;  /* 0xff800000119c7808 */ /* 0x000fe40006000000 */
        /* <DEDUP_REMOVED lines=15> */
[C---:B------:R-:W-:Y:S02]  /*7290*/  ISETP.GT.AND P4, PT, R45.reuse, 0x29, P1 ;  /* 0x000000292d00780c */ /* 0x040fe40000f84270 */
[----:B------:R-:W-:Y:S02]  /*72a0*/  FMNMX.FTZ R9, R60, R9, !PT ;  /* 0x000000093c097209 */ /* 0x000fe40007810000 */
[----:B------:R-:W-:Y:S02]  /*72b0*/  FSEL R24, R24, -INF , !P2 ;  /* 0xff80000018187808 */ /* 0x000fe40005000000 */
[----:B------:R-:W-:Y:S02]  /*72c0*/  FMNMX.FTZ R9, R54, R9, !PT ;  /* 0x0000000936097209 */ /* 0x000fe40007810000 */
[----:B------:R-:W-:-:S02]  /*72d0*/  ISETP.GT.AND P2, PT, R45, 0x30, P1 ;  /* 0x000000302d00780c */ /* 0x000fc40000f44270 */
[----:B------:R-:W-:Y:S02]  /*72e0*/  FMNMX.FTZ R9, R58, R9, !PT ;  /* 0x000000093a097209 */ /* 0x000fe40007810000 */
[C---:B------:R-:W-:Y:S02]  /*72f0*/  ISETP.LT.OR P4, PT, R37.reuse, 0x2a, P4 ;  /* 0x0000002a2500780c */ /* 0x040fe40002781670 */
[----:B------:R-:W-:Y:S02]  /*7300*/  FMNMX.FTZ R9, R56, R9, !PT ;  /* 0x0000000938097209 */ /* 0x000fe40007810000 */
[----:B------:R-:W-:Y:S02]  /*7310*/  ISETP.LT.OR P2, PT, R37, 0x31, P2 ;  /* 0x000000312500780c */ /* 0x000fe40001741670 */
[----:B------:R-:W-:-:S04]  /*7320*/  FMNMX.FTZ R9, R52, R9, !PT ;  /* 0x0000000934097209 */ /* 0x000fc80007810000 */
[----:B------:R-:W-:-:S04]  /*7330*/  FMNMX.FTZ R9, R48, R9, !PT ;  /* 0x0000000930097209 */ /* 0x000fc80007810000 */
[----:B------:R-:W-:Y:S02]  /*7340*/  FMNMX.FTZ R51, R44, R9, !PT ;  /* 0x000000092c337209 */ /* 0x000fe40007810000 */
[----:B------:R-:W0:Y:S03]  /*7350*/  LDC R9, c[0x0][0x988] ;  /* 0x00026200ff097b82 */ /* 0x000e260000000800 */
[----:B------:R-:W1:Y:S02]  /*7360*/  SHFL.BFLY PT, R10, R51, 0x2, 0x1f ;  /* 0x0c401f00330a7f89 */ /* 0x000e6400000e0000 */
[----:B-1----:R-:W-:-:S05]  /*7370*/  FMNMX.FTZ R53, R51, R10, !PT ;  /* 0x0000000a33357209 */ /* 0x002fca0007810000 */
[----:B------:R-:W1:Y:S02]  /*7380*/  SHFL.BFLY PT, R10, R53, 0x1, 0x1f ;  /* 0x0c201f00350a7f89 */ /* 0x000e6400000e0000 */
[----:B-1----:R-:W-:-:S04]  /*7390*/  FMNMX.FTZ R10, R53, R10, !PT ;  /* 0x0000000a350a7209 */ /* 0x002fc80007810000 */
[C---:B------:R-:W-:Y:S01]  /*73a0*/  FSETP.NEU.FTZ.AND P6, PT, R10.reuse, -INF , PT ;  /* 0xff8000000a00780b */ /* 0x040fe20003fdd000 */
[----:B0-----:R-:W-:-:S05]  /*73b0*/  FMUL.FTZ R51, R10, R9 ;  /* 0x000000090a337220 */ /* 0x001fca0000410000 */
[----:B------:R-:W-:-:S05]  /*73c0*/  FSEL R51, R51, RZ, P6 ;  /* 0x000000ff33337208 */ /* 0x000fca0003000000 */
[-CC-:B------:R-:W-:Y:S01]  /*73d0*/  FFMA.FTZ R15, R162, R9.reuse, -R51.reuse ;  /* 0x00000009a20f7223 */ /* 0x180fe20000010833 */
[----:B------:R-:W-:Y:S01]  /*73e0*/  FSEL R162, R23, -INF , !P5 ;  /* 0xff80000017a27808 */ /* 0x000fe20006800000 */
[-CC-:B------:R-:W-:Y:S01]  /*73f0*/  FFMA.FTZ R180, R160, R9.reuse, -R51.reuse ;  /* 0x00000009a0b47223 */ /* 0x180fe20000010833 */
[----:B------:R-:W-:Y:S01]  /*7400*/  ISETP.GT.AND P5, PT, R45, RZ, P1 ;  /* 0x000000ff2d00720c */ /* 0x000fe20000fa4270 */
[-CC-:B------:R-:W-:Y:S01]  /*7410*/  FFMA.FTZ R182, R176, R9.reuse, -R51.reuse ;  /* 0x00000009b0b67223 */ /* 0x180fe20000010833 */
[----:B------:R-:W-:Y:S01]  /*7420*/  FSEL R160, R21, -INF , !P3 ;  /* 0xff80000015a07808 */ /* 0x000fe20005800000 */
[-CC-:B------:R-:W-:Y:S01]  /*7430*/  FFMA.FTZ R176, R168, R9.reuse, -R51.reuse ;  /* 0x00000009a8b07223 */ /* 0x180fe20000010833 */
[----:B------:R-:W-:Y:S01]  /*7440*/  ISETP.LT.OR P5, PT, R37, 0x1, P5 ;  /* 0x000000012500780c */ /* 0x000fe20002fa1670 */
[-CC-:B------:R-:W-:Y:S01]  /*7450*/  FFMA.FTZ R17, R170, R9.reuse, -R51.reuse ;  /* 0x00000009aa117223 */ /* 0x180fe20000010833 */
[----:B------:R-:W-:Y:S01]  /*7460*/  ISETP.GT.AND P3, PT, R45, 0x28, P1 ;  /* 0x000000282d00780c */ /* 0x000fe20000f64270 */
[-CC-:B------:R-:W-:Y:S01]  /*7470*/  FFMA.FTZ R174, R174, R9.reuse, -R51.reuse ;  /* 0x00000009aeae7223 */ /* 0x180fe20000010833 */
[----:B------:R-:W-:Y:S01]  /*7480*/  FSEL R53, R14, -INF , !P5 ;  /* 0xff8000000e357808 */ /* 0x000fe20006800000 */
[-CC-:B------:R-:W-:Y:S01]  /*7490*/  FFMA.FTZ R14, R184, R9.reuse, -R51.reuse ;  /* 0x00000009b80e7223 */ /* 0x180fe20000010833 */
[----:B------:R-:W-:Y:S01]  /*74a0*/  ISETP.LT.OR P3, PT, R37, 0x29, P3 ;  /* 0x000000292500780c */ /* 0x000fe20001f61670 */
[-CC-:B------:R-:W-:Y:S01]  /*74b0*/  FFMA.FTZ R152, R152, R9.reuse, -R51.reuse ;  /* 0x0000000998987223 */ /* 0x180fe20000010833 */
[----:B------:R-:W-:Y:S01]  /*74c0*/  FMNMX.FTZ R19, R53, R12, !PT ;  /* 0x0000000c35137209 */ /* 0x000fe20007810000 */
[--C-:B------:R-:W-:Y:S01]  /*74d0*/  FFMA.FTZ R48, R48, R9, -R51.reuse ;  /* 0x0000000930307223 */ /* 0x100fe20000010833 */
[----:B------:R-:W-:Y:S01]  /*74e0*/  FSEL R26, R26, -INF , !P3 ;  /* 0xff8000001a1a7808 */ /* 0x000fe20005800000 */
[----:B------:R-:W-:Y:S01]  /*74f0*/  MUFU.EX2 R180, R180 ;  /* 0x000000b400b47308 */ /* 0x000fe20000000800 */
[----:B------:R-:W-:Y:S01]  /*7500*/  FMNMX.FTZ R19, R154, R19, !PT ;  /* 0x000000139a137209 */ /* 0x000fe20007810000 */
[-CC-:B------:R-:W-:Y:S01]  /*7510*/  FFMA.FTZ R178, R178, R9.reuse, -R51.reuse ;  /* 0x00000009b2b27223 */ /* 0x180fe20000010833 */
[----:B------:R-:W-:Y:S01]  /*7520*/  ISETP.GT.AND P3, PT, R45, 0x31, P1 ;  /* 0x000000312d00780c */ /* 0x000fe20000f64270 */
[--C-:B------:R-:W-:Y:S01]  /*7530*/  FFMA.FTZ R172, R172, R9, -R51.reuse ;  /* 0x00000009acac7223 */ /* 0x100fe20000010833 */
        /* <DEDUP_REMOVED lines=11> */
[----:B------:R0:W-:Y:S01]  /*75f0*/  MUFU.EX2 R19, R14 ;  /* 0x0000000e00137308 */ /* 0x0001e20000000800 */
[----:B------:R-:W-:Y:S01]  /*7600*/  FMNMX.FTZ R21, R20, R21, !PT ;  /* 0x0000001514157209 */ /* 0x000fe20007810000 */
[----:B------:R-:W-:Y:S01]  /*7610*/  FFMA.FTZ R44, R44, R9, -R51 ;  /* 0x000000092c2c7223 */ /* 0x000fe20000010833 */
[----:B------:R-:W-:-:S02]  /*7620*/  ISETP.LT.OR P3, PT, R37, 0x32, P3 ;  /* 0x000000322500780c */ /* 0x000fc40001f61670 */
[----:B------:R-:W-:Y:S02]  /*7630*/  FMNMX.FTZ R21, R160, R21, !PT ;  /* 0x00000015a0157209 */ /* 0x000fe40007810000 */
[----:B------:R-:W-:Y:S01]  /*7640*/  ISETP.GT.AND P4, PT, R45, 0x39, P1 ;  /* 0x000000392d00780c */ /* 0x000fe20000f84270 */
[----:B------:R-:W-:Y:S01]  /*7650*/  MUFU.EX2 R182, R182 ;  /* 0x000000b600b67308 */ /* 0x000fe20000000800 */
[----:B------:R-:W-:Y:S01]  /*7660*/  FMNMX.FTZ R23, R22, R21, !PT ;  /* 0x0000001516177209 */ /* 0x000fe20007810000 */
[----:B0-----:R-:W-:Y:S01]  /*7670*/  FFMA.FTZ R14, R166, R9, -R51 ;  /* 0x00000009a60e7223 */ /* 0x001fe20000010833 */
[----:B------:R-:W-:Y:S02]  /*7680*/  ISETP.LT.OR P5, PT, R37, 0x39, P5 ;  /* 0x000000392500780c */ /* 0x000fe40002fa1670 */
[----:B------:R-:W-:Y:S02]  /*7690*/  FMNMX.FTZ R23, R162, R23, !PT ;  /* 0x00000017a2177209 */ /* 0x000fe40007810000 */
[----:B------:R-:W-:Y:S01]  /*76a0*/  FSEL R28, R28, -INF , !P3 ;  /* 0xff8000001c1c7808 */ /* 0x000fe20005800000 */
[----:B------:R0:W-:Y:S01]  /*76b0*/  MUFU.EX2 R21, R174 ;  /* 0x000000ae00157308 */ /* 0x0001e20000000800 */
[----:B------:R-:W-:-:S02]  /*76c0*/  FMNMX.FTZ R23, R24, R23, !PT ;  /* 0x0000001718177209 */ /* 0x000fc40007810000 */
[----:B------:R-:W-:Y:S02]  /*76d0*/  ISETP.GT.AND P2, PT, R45, 0x40, P1 ;  /* 0x000000402d00780c */ /* 0x000fe40000f44270 */
[----:B------:R-:W-:Y:S02]  /*76e0*/  FMNMX.FTZ R23, R26, R23, !PT ;  /* 0x000000171a177209 */ /* 0x000fe40007810000 */
[----:B------:R-:W-:Y:S01]  /*76f0*/  FSEL R184, R29, -INF , !P5 ;  /* 0xff8000001db87808 */ /* 0x000fe20006800000 */
[----:B------:R-:W-:Y:S01]  /*7700*/  MUFU.EX2 R17, R17 ;  /* 0x0000001100117308 */ /* 0x000fe20000000800 */
[----:B------:R-:W-:Y:S01]  /*7710*/  FMNMX.FTZ R25, R168, R23, !PT ;  /* 0x00000017a8197209 */ /* 0x000fe20007810000 */
[----:B0-----:R-:W-:Y:S01]  /*7720*/  FFMA.FTZ R174, R164, R9, -R51 ;  /* 0x00000009a4ae7223 */ /* 0x001fe20000010833 */
[----:B------:R-:W-:Y:S02]  /*7730*/  ISETP.LT.OR P4, PT, R37, 0x3a, P4 ;  /* 0x0000003a2500780c */ /* 0x000fe40002781670 */
[----:B------:R-:W-:-:S02]  /*7740*/  FMNMX.FTZ R25, R170, R25, !PT ;  /* 0x00000019aa197209 */ /* 0x000fc40007810000 */
[----:B------:R-:W-:Y:S01]  /*7750*/  ISETP.GT.AND P3, PT, R45, 0x41, P1 ;  /* 0x000000412d00780c */ /* 0x000fe20000f64270 */
[----:B------:R0:W-:Y:S01]  /*7760*/  MUFU.EX2 R23, R14 ;  /* 0x0000000e00177308 */ /* 0x0001e20000000800 */
[----:B------:R-:W-:Y:S02]  /*7770*/  FMNMX.FTZ R25, R28, R25, !PT ;  /* 0x000000191c197209 */ /* 0x000fe40007810000 */
[----:B------:R-:W-:Y:S02]  /*7780*/  ISETP.LT.OR P2, PT, R37, 0x41, P2 ;  /* 0x000000412500780c */ /* 0x000fe40001741670 */
[----:B------:R-:W-:Y:S02]  /*7790*/  FSEL R30, R30, -INF , !P4 ;  /* 0xff8000001e1e7808 */ /* 0x000fe40006000000 */
[----:B------:R-:W-:Y:S01]  /*77a0*/  FMNMX.FTZ R25, R184, R25, !PT ;  /* 0x00000019b8197209 */ /* 0x000fe20007810000 */
[----:B------:R-:W-:Y:S01]  /*77b0*/  MUFU.EX2 R176, R176 ;  /* 0x000000b000b07308 */ /* 0x000fe20000000800 */
[----:B------:R-:W-:Y:S01]  /*77c0*/  ISETP.GT.AND P5, PT, R45, 0x48, P1 ;  /* 0x000000482d00780c */ /* 0x000fe20000fa4270 */
[----:B0-----:R-:W-:Y:S01]  /*77d0*/  FFMA.FTZ R14, R86, R9, -R51 ;  /* 0x00000009560e7223 */ /* 0x001fe20000010833 */
[----:B------:R-:W-:-:S02]  /*77e0*/  FSEL R186, R31, -INF , !P2 ;  /* 0xff8000001fba7808 */ /* 0x000fc40005000000 */
[----:B------:R-:W-:Y:S02]  /*77f0*/  ISETP.LT.OR P3, PT, R37, 0x42, P3 ;  /* 0x000000422500780c */ /* 0x000fe40001f61670 */
[----:B------:R-:W-:Y:S01]  /*7800*/  FMNMX.FTZ R27, R30, R25, !PT ;  /* 0x000000191e1b7209 */ /* 0x000fe20007810000 */
[----:B------:R-:W-:Y:S01]  /*7810*/  MUFU.EX2 R178, R178 ;  /* 0x000000b200b27308 */ /* 0x000fe20000000800 */
[----:B------:R-:W-:Y:S02]  /*7820*/  ISETP.GT.AND P4, PT, R45, 0x49, P1 ;  /* 0x000000492d00780c */ /* 0x000fe40000f84270 */
[----:B------:R-:W-:Y:S02]  /*7830*/  ISETP.LT.OR P5, PT, R37, 0x49, P5 ;  /* 0x000000492500780c */ /* 0x000fe40002fa1670 */
[----:B------:R-:W-:Y:S02]  /*7840*/  FSEL R32, R32, -INF , !P3 ;  /* 0xff80000020207808 */ /* 0x000fe40005800000 */
[----:B------:R-:W-:Y:S01]  /*7850*/  FMNMX.FTZ R27, R186, R27, !PT ;  /* 0x0000001bba1b7209 */ /* 0x000fe20007810000 */
[----:B------:R-:W-:Y:S01]  /*7860*/  MUFU.EX2 R25, R152 ;  /* 0x0000009800197308 */ /* 0x000fe20000000800 */
[----:B------:R-:W-:-:S02]  /*7870*/  ISETP.GT.AND P2, PT, R45, 0x50, P1 ;  /* 0x000000502d00780c */ /* 0x000fc40000f44270 */
[----:B------:R-:W-:Y:S02]  /*7880*/  FSEL R166, R33, -INF , !P5 ;  /* 0xff80000021a67808 */ /* 0x000fe40006800000 */
[----:B------:R-:W-:Y:S02]  /*7890*/  ISETP.LT.OR P4, PT, R37, 0x4a, P4 ;  /* 0x0000004a2500780c */ /* 0x000fe40002781670 */
[----:B------:R-:W-:Y:S01]  /*78a0*/  FMNMX.FTZ R29, R32, R27, !PT ;  /* 0x0000001b201d7209 */ /* 0x000fe20007810000 */
[----:B------:R-:W-:Y:S01]  /*78b0*/  MUFU.EX2 R172, R172 ;  /* 0x000000ac00ac7308 */ /* 0x000fe20000000800 */
[----:B------:R-:W-:Y:S02]  /*78c0*/  ISETP.GT.AND P3, PT, R45, 0x51, P1 ;  /* 0x000000512d00780c */ /* 0x000fe40000f64270 */
[----:B------:R-:W-:Y:S02]  /*78d0*/  ISETP.LT.OR P2, PT, R37, 0x51, P2 ;  /* 0x000000512500780c */ /* 0x000fe40001741670 */
[----:B------:R-:W-:Y:S01]  /*78e0*/  FSEL R164, R34, -INF , !P4 ;  /* 0xff80000022a47808 */ /* 0x000fe20006000000 */
[----:B------:R-:W-:Y:S01]  /*78f0*/  FFMA.FTZ R34, R84, R9, -R51 ;  /* 0x0000000954227223 */ /* 0x000fe20000010833 */
[----:B------:R-:W-:Y:S01]  /*7900*/  FMNMX.FTZ R29, R166, R29, !PT ;  /* 0x0000001da61d7209 */ /* 0x000fe20007810000 */
[----:B------:R0:W-:Y:S01]  /*7910*/  MUFU.EX2 R27, R14 ;  /* 0x0000000e001b7308 */ /* 0x0001e20000000800 */
[----:B------:R-:W-:-:S02]  /*7920*/  ISETP.GT.AND P5, PT, R45, 0x58, P1 ;  /* 0x000000582d00780c */ /* 0x000fc40000fa4270 */
[----:B------:R-:W-:Y:S02]  /*7930*/  FSEL R188, R35, -INF , !P2 ;  /* 0xff80000023bc7808 */ /* 0x000fe40005000000 */
[----:B------:R-:W-:Y:S02]  /*7940*/  ISETP.LT.OR P3, PT, R37, 0x52, P3 ;  /* 0x000000522500780c */ /* 0x000fe40001f61670 */
[----:B------:R-:W-:Y:S01]  /*7950*/  FMNMX.FTZ R29, R164, R29, !PT ;  /* 0x0000001da41d7209 */ /* 0x000fe20007810000 */
[----:B------:R-:W-:Y:S01]  /*7960*/  MUFU.EX2 R174, R174 ;  /* 0x000000ae00ae7308 */ /* 0x000fe20000000800 */
[----:B------:R-:W-:Y:S01]  /*7970*/  ISETP.GT.AND P4, PT, R45, 0x59, P1 ;  /* 0x000000592d00780c */ /* 0x000fe20000f84270 */
[----:B0-----:R-:W-:Y:S01]  /*7980*/  FFMA.FTZ R14, R82, R9, -R51 ;  /* 0x00000009520e7223 */ /* 0x001fe20000010833 */
[----:B------:R-:W-:Y:S02]  /*7990*/  ISETP.LT.OR P5, PT, R37, 0x59, P5 ;  /* 0x000000592500780c */ /* 0x000fe40002fa1670 */
[----:B------:R-:W-:-:S02]  /*79a0*/  FSEL R36, R36, -INF , !P3 ;  /* 0xff80000024247808 */ /* 0x000fc40005800000 */
[----:B------:R-:W-:Y:S01]  /*79b0*/  FMNMX.FTZ R29, R188, R29, !PT ;  /* 0x0000001dbc1d7209 */ /* 0x000fe20007810000 */
[----:B------:R-:W-:Y:S01]  /*79c0*/  MUFU.EX2 R34, R34 ;  /* 0x0000002200227308 */ /* 0x000fe20000000800 */
[----:B------:R-:W-:Y:S02]  /*79d0*/  ISETP.GT.AND P2, PT, R45, 0x60, P1 ;  /* 0x000000602d00780c */ /* 0x000fe40000f44270 */
[----:B------:R-:W-:Y:S02]  /*79e0*/  FSEL R38, R38, -INF , !P5 ;  /* 0xff80000026267808 */ /* 0x000fe40006800000 */
[----:B------:R-:W-:Y:S02]  /*79f0*/  ISETP.LT.OR P4, PT, R37, 0x5a, P4 ;  /* 0x0000005a2500780c */ /* 0x000fe40002781670 */
[----:B------:R-:W-:Y:S01]  /*7a00*/  FMNMX.FTZ R31, R36, R29, !PT ;  /* 0x0000001d241f7209 */ /* 0x000fe20007810000 */
[----:B------:R-:W-:Y:S01]  /*7a10*/  MUFU.EX2 R64, R64 ;  /* 0x0000004000407308 */ /* 0x000fe20000000800 */
[----:B------:R-:W-:-:S02]  /*7a20*/  ISETP.GT.AND P3, PT, R45, 0x61, P1 ;  /* 0x000000612d00780c */ /* 0x000fc40000f64270 */
[----:B------:R-:W-:Y:S02]  /*7a30*/  ISETP.LT.OR P2, PT, R37, 0x61, P2 ;  /* 0x000000612500780c */ /* 0x000fe40001741670 */
[----:B------:R-:W-:Y:S01]  /*7a40*/  FSEL R84, R39, -INF , !P4 ;  /* 0xff80000027547808 */ /* 0x000fe20006000000 */
[--C-:B------:R-:W-:Y:S01]  /*7a50*/  FFMA.FTZ R39, R62, R9, -R51.reuse ;  /* 0x000000093e277223 */ /* 0x100fe20000010833 */
[----:B------:R-:W-:Y:S01]  /*7a60*/  FMNMX.FTZ R31, R38, R31, !PT ;  /* 0x0000001f261f7209 */ /* 0x000fe20007810000 */
[----:B------:R0:W-:Y:S01]  /*7a70*/  MUFU.EX2 R29, R14 ;  /* 0x0000000e001d7308 */ /* 0x0001e20000000800 */
[----:B------:R-:W-:Y:S02]  /*7a80*/  ISETP.GT.AND P5, PT, R45, 0x68, P1 ;  /* 0x000000682d00780c */ /* 0x000fe40000fa4270 */
[----:B------:R-:W-:Y:S01]  /*7a90*/  FSEL R86, R40, -INF , !P2 ;  /* 0xff80000028567808 */ /* 0x000fe20005000000 */
[----:B------:R-:W-:Y:S01]  /*7aa0*/  FFMA.FTZ R40, R80, R9, -R51 ;  /* 0x0000000950287223 */ /* 0x000fe20000010833 */
[----:B------:R-:W-:-:S02]  /*7ab0*/  ISETP.LT.OR P3, PT, R37, 0x62, P3 ;  /* 0x000000622500780c */ /* 0x000fc40001f61670 */
[----:B------:R-:W-:Y:S01]  /*7ac0*/  FMNMX.FTZ R31, R84, R31, !PT ;  /* 0x0000001f541f7209 */ /* 0x000fe20007810000 */
[----:B------:R-:W-:Y:S01]  /*7ad0*/  MUFU.EX2 R39, R39 ;  /* 0x0000002700277308 */ /* 0x000fe20000000800 */
[----:B------:R-:W-:Y:S01]  /*7ae0*/  ISETP.GT.AND P4, PT, R45, 0x69, P1 ;  /* 0x000000692d00780c */ /* 0x000fe20000f84270 */
[----:B0-----:R-:W-:Y:S01]  /*7af0*/  FFMA.FTZ R14, R78, R9, -R51 ;  /* 0x000000094e0e7223 */ /* 0x001fe20000010833 */
[----:B------:R-:W-:Y:S02]  /*7b00*/  ISETP.LT.OR P5, PT, R37, 0x69, P5 ;  /* 0x000000692500780c */ /* 0x000fe40002fa1670 */
[----:B------:R-:W-:Y:S02]  /*7b10*/  FSEL R82, R41, -INF , !P3 ;  /* 0xff80000029527808 */ /* 0x000fe40005800000 */
[----:B------:R-:W-:Y:S01]  /*7b20*/  FMNMX.FTZ R31, R86, R31, !PT ;  /* 0x0000001f561f7209 */ /* 0x000fe20007810000 */
[----:B------:R-:W-:Y:S01]  /*7b30*/  MUFU.EX2 R40, R40 ;  /* 0x0000002800287308 */ /* 0x000fe20000000800 */
[----:B------:R-:W-:-:S02]  /*7b40*/  ISETP.GT.AND P2, PT, R45, 0x70, P1 ;  /* 0x000000702d00780c */ /* 0x000fc40000f44270 */
[----:B------:R-:W-:Y:S01]  /*7b50*/  FSEL R80, R42, -INF , !P5 ;  /* 0xff8000002a507808 */ /* 0x000fe20006800000 */
[--C-:B------:R-:W-:Y:S01]  /*7b60*/  FFMA.FTZ R42, R76, R9, -R51.reuse ;  /* 0x000000094c2a7223 */ /* 0x100fe20000010833 */
        /* <DEDUP_REMOVED lines=10> */
[----:B------:R-:W-:Y:S02]  /*7c10*/  ISETP.LT.OR P3, PT, R37, 0x72, P3 ;  /* 0x000000722500780c */ /* 0x000fe40001f61670 */
[----:B------:R-:W-:Y:S01]  /*7c20*/  FSEL R152, R46, -INF , !P2 ;  /* 0xff8000002e987808 */ /* 0x000fe20005000000 */
[----:B------:R-:W-:Y:S01]  /*7c30*/  FFMA.FTZ R46, R72, R9, -R51 ;  /* 0x00000009482e7223 */ /* 0x000fe20000010833 */
[----:B------:R-:W-:Y:S01]  /*7c40*/  FMNMX.FTZ R33, R78, R33, !PT ;  /* 0x000000214e217209 */ /* 0x000fe20007810000 */
[----:B------:R-:W-:Y:S01]  /*7c50*/  MUFU.EX2 R42, R42 ;  /* 0x0000002a002a7308 */ /* 0x000fe20000000800 */
[----:B------:R-:W-:Y:S02]  /*7c60*/  ISETP.GT.AND P1, PT, R45, 0x79, P1 ;  /* 0x000000792d00780c */ /* 0x000fe40000f24270 */
[----:B------:R-:W-:Y:S02]  /*7c70*/  ISETP.LT.OR P5, PT, R37, 0x79, P5 ;  /* 0x000000792500780c */ /* 0x000fe40002fa1670 */
[----:B------:R-:W-:-:S02]  /*7c80*/  FSEL R76, R47, -INF , !P3 ;  /* 0xff8000002f4c7808 */ /* 0x000fc40005800000 */
[----:B------:R-:W-:Y:S01]  /*7c90*/  FMNMX.FTZ R33, R152, R33, !PT ;  /* 0x0000002198217209 */ /* 0x000fe20007810000 */
[----:B------:R-:W-:Y:S01]  /*7ca0*/  MUFU.EX2 R46, R46 ;  /* 0x0000002e002e7308 */ /* 0x000fe20000000800 */
[----:B------:R-:W-:Y:S01]  /*7cb0*/  ISETP.LT.OR P1, PT, R37, 0x7a, P1 ;  /* 0x0000007a2500780c */ /* 0x000fe20000f21670 */
[--C-:B------:R-:W-:Y:S01]  /*7cc0*/  FFMA.FTZ R37, R74, R9, -R51.reuse ;  /* 0x000000094a257223 */ /* 0x100fe20000010833 */
[----:B------:R-:W-:Y:S02]  /*7cd0*/  FSEL R190, R49, -INF , !P5 ;  /* 0xff80000031be7808 */ /* 0x000fe40006800000 */
[----:B------:R-:W-:Y:S02]  /*7ce0*/  FMNMX.FTZ R35, R76, R33, !PT ;  /* 0x000000214c237209 */ /* 0x000fe40007810000 */
[----:B------:R-:W-:Y:S01]  /*7cf0*/  FSEL R74, R50, -INF , !P1 ;  /* 0xff800000324a7808 */ /* 0x000fe20004800000 */
[----:B------:R-:W-:Y:S01]  /*7d00*/  MUFU.EX2 R33, R37 ;  /* 0x0000002500217308 */ /* 0x000fe20000000800 */
[----:B------:R-:W-:Y:S01]  /*7d10*/  FMNMX.FTZ R35, R190, R35, !PT ;  /* 0x00000023be237209 */ /* 0x000fe20007810000 */
[----:B------:R-:W-:Y:S01]  /*7d20*/  FFMA.FTZ R50, R70, R9, -R51 ;  /* 0x0000000946327223 */ /* 0x000fe20000010833 */
[----:B------:R-:W-:-:S02]  /*7d30*/  FSEL R56, R10, RZ, P6 ;  /* 0x000000ff0a387208 */ /* 0x000fc40003000000 */
[----:B0-----:R-:W-:Y:S01]  /*7d40*/  FMNMX.FTZ R14, R74, R35, !PT ;  /* 0x000000234a0e7209 */ /* 0x001fe20007810000 */
[-C--:B------:R-:W-:Y:S02]  /*7d50*/  FFMA.FTZ R35, R68, R9.reuse, -R51 ;  /* 0x0000000944237223 */ /* 0x080fe40000010833 */
[----:B------:R-:W-:Y:S01]  /*7d60*/  FADD.FTZ R56, -R56, R11 ;  /* 0x0000000b38387221 */ /* 0x000fe20000010100 */
[----:B------:R-:W-:Y:S01]  /*7d70*/  MUFU.EX2 R50, R50 ;  /* 0x0000003200327308 */ /* 0x000fe20000000800 */
[----:B------:R-:W0:Y:S02]  /*7d80*/  SHFL.BFLY PT, R41, R14, 0x2, 0x1f ;  /* 0x0c401f000e297f89 */ /* 0x000e2400000e0000 */
[----:B------:R-:W-:-:S05]  /*7d90*/  FMUL.FTZ R11, R56, R9 ;  /* 0x00000009380b7220 */ /* 0x000fca0000410000 */
[----:B------:R-:W-:Y:S08]  /*7da0*/  MUFU.EX2 R35, R35 ;  /* 0x0000002300237308 */ /* 0x000ff00000000800 */
[----:B------:R-:W1:Y:S08]  /*7db0*/  MUFU.EX2 R11, R11 ;  /* 0x0000000b000b7308 */ /* 0x000e700000000800 */
[----:B------:R-:W-:Y:S01]  /*7dc0*/  MUFU.EX2 R37, R66 ;  /* 0x0000004200257308 */ /* 0x000fe20000000800 */
[----:B0-----:R-:W-:Y:S01]  /*7dd0*/  FMNMX.FTZ R45, R14, R41, !PT ;  /* 0x000000290e2d7209 */ /* 0x001fe20007810000 */
[-CC-:B------:R-:W-:Y:S01]  /*7de0*/  FFMA.FTZ R41, R54, R9.reuse, -R51.reuse ;  /* 0x0000000936297223 */ /* 0x180fe20000010833 */
[----:B------:R-:W-:-:S03]  /*7df0*/  FFMA.FTZ R54, R58, R9, -R51 ;  /* 0x000000093a367223 */ /* 0x000fc60000010833 */
[----:B------:R-:W0:Y:S02]  /*7e00*/  SHFL.BFLY PT, R14, R45, 0x1, 0x1f ;  /* 0x0c201f002d0e7f89 */ /* 0x000e2400000e0000 */
[----:B------:R-:W-:Y:S01]  /*7e10*/  MUFU.EX2 R41, R41 ;  /* 0x0000002900297308 */ /* 0x000fe20000000800 */
[----:B-1----:R-:W-:-:S07]  /*7e20*/  FFMA.FTZ R56, R11, R5, R180 ;  /* 0x000000050b387223 */ /* 0x002fce00000100b4 */
[----:B------:R-:W-:Y:S08]  /*7e30*/  MUFU.EX2 R54, R54 ;  /* 0x0000003600367308 */ /* 0x000ff00000000800 */
[----:B------:R-:W-:Y:S01]  /*7e40*/  MUFU.EX2 R43, R43 ;  /* 0x0000002b002b7308 */ /* 0x000fe20000000800 */
[----:B0-----:R-:W-:-:S07]  /*7e50*/  FMNMX.FTZ R14, R45, R14, !PT ;  /* 0x0000000e2d0e7209 */ /* 0x001fce0007810000 */
[----:B------:R0:W-:Y:S01]  /*7e60*/  MUFU.EX2 R45, R48 ;  /* 0x00000030002d7308 */ /* 0x0001e20000000800 */
[C---:B------:R-:W-:Y:S01]  /*7e70*/  FSETP.NEU.FTZ.AND P1, PT, R14.reuse, -INF , PT ;  /* 0xff8000000e00780b */ /* 0x040fe20003f3d000 */
[----:B------:R-:W-:-:S03]  /*7e80*/  FMUL.FTZ R47, R14, R9 ;  /* 0x000000090e2f7220 */ /* 0x000fc60000410000 */
[----:B------:R-:W-:Y:S02]  /*7e90*/  FSEL R49, R14, RZ, P1 ;  /* 0x000000ff0e317208 */ /* 0x000fe40000800000 */
[----:B------:R-:W-:Y:S01]  /*7ea0*/  FSEL R47, R47, RZ, P1 ;  /* 0x000000ff2f2f7208 */ /* 0x000fe20000800000 */
[----:B------:R-:W-:Y:S02]  /*7eb0*/  MUFU.EX2 R52, R52 ;  /* 0x0000003400347308 */ /* 0x000fe40000000800 */
[----:B------:R-:W-:Y:S01]  /*7ec0*/  FADD.FTZ R12, -R49, R12 ;  /* 0x0000000c310c7221 */ /* 0x000fe20000010100 */
[----:B------:R-:W-:Y:S01]  /*7ed0*/  FADD.FTZ R49, R15, R56 ;  /* 0x000000380f317221 */ /* 0x000fe20000010000 */
[-CC-:B------:R-:W-:Y:S01]  /*7ee0*/  FFMA.FTZ R181, R53, R9.reuse, -R47.reuse ;  /* 0x0000000935b57223 */ /* 0x180fe2000001082f */
[-CC-:B0-----:R-:W-:Y:S01]  /*7ef0*/  FFMA.FTZ R48, R154, R9.reuse, -R47.reuse ;  /* 0x000000099a307223 */ /* 0x181fe2000001082f */
[-C--:B------:R-:W-:Y:S01]  /*7f00*/  FMUL.FTZ R12, R12, R9.reuse ;  /* 0x000000090c0c7220 */ /* 0x080fe20000410000 */
[-CC-:B------:R-:W-:Y:S01]  /*7f10*/  FFMA.FTZ R183, R18, R9.reuse, -R47.reuse ;  /* 0x0000000912b77223 */ /* 0x180fe2000001082f */
[-CC-:B------:R-:W-:Y:S01]  /*7f20*/  FFMA.FTZ R18, R156, R9.reuse, -R47.reuse ;  /* 0x000000099c127223 */ /* 0x180fe2000001082f */
[-CC-:B------:R-:W-:Y:S01]  /*7f30*/  FFMA.FTZ R177, R158, R9.reuse, -R47.reuse ;  /* 0x000000099eb17223 */ /* 0x180fe2000001082f */
[----:B------:R-:W-:Y:S01]  /*7f40*/  MUFU.EX2 R181, R181 ;  /* 0x000000b500b57308 */ /* 0x000fe20000000800 */
[-CC-:B------:R-:W-:Y:S01]  /*7f50*/  FFMA.FTZ R20, R20, R9.reuse, -R47.reuse ;  /* 0x0000000914147223 */ /* 0x180fe2000001082f */
[-CC-:B------:R-:W-:Y:S01]  /*7f60*/  FFMA.FTZ R179, R160, R9.reuse, -R47.reuse ;  /* 0x00000009a0b37223 */ /* 0x180fe2000001082f */
[-C--:B------:R-:W-:Y:S01]  /*7f70*/  FFMA.FTZ R22, R22, R9.reuse, -R47 ;  /* 0x0000000916167223 */ /* 0x080fe2000001082f */
[----:B------:R-:W-:Y:S01]  /*7f80*/  FADD.FTZ R58, R182, R49 ;  /* 0x00000031b63a7221 */ /* 0x000fe20000010000 */
[-CC-:B------:R-:W-:Y:S01]  /*7f90*/  FFMA.FTZ R173, R162, R9.reuse, -R47.reuse ;  /* 0x00000009a2ad7223 */ /* 0x180fe2000001082f */
[-CC-:B------:R-:W-:Y:S01]  /*7fa0*/  FFMA.FTZ R24, R24, R9.reuse, -R47.reuse ;  /* 0x0000000918187223 */ /* 0x180fe2000001082f */
[-CC-:B------:R-:W-:Y:S01]  /*7fb0*/  FFMA.FTZ R175, R26, R9.reuse, -R47.reuse ;  /* 0x000000091aaf7223 */ /* 0x180fe2000001082f */
[----:B------:R-:W0:Y:S01]  /*7fc0*/  MUFU.EX2 R12, R12 ;  /* 0x0000000c000c7308 */ /* 0x000e220000000800 */
[----:B------:R-:W-:Y:S01]  /*7fd0*/  FADD.FTZ R49, R17, R58 ;  /* 0x0000003a11317221 */ /* 0x000fe20000010000 */
[-CC-:B------:R-:W-:Y:S01]  /*7fe0*/  FFMA.FTZ R26, R168, R9.reuse, -R47.reuse ;  /* 0x00000009a81a7223 */ /* 0x180fe2000001082f */
[-CC-:B------:R-:W-:Y:S01]  /*7ff0*/  FFMA.FTZ R169, R170, R9.reuse, -R47.reuse ;  /* 0x00000009aaa97223 */ /* 0x180fe2000001082f */
[-C--:B------:R-:W-:Y:S01]  /*8000*/  FFMA.FTZ R28, R28, R9.reuse, -R47 ;  /* 0x000000091c1c7223 */ /* 0x080fe2000001082f */
[----:B------:R-:W-:Y:S01]  /*8010*/  FADD.FTZ R58, R176, R49 ;  /* 0x00000031b03a7221 */ /* 0x000fe20000010000 */
[-CC-:B------:R-:W-:Y:S01]  /*8020*/  FFMA.FTZ R163, R38, R9.reuse, -R47.reuse ;  /* 0x0000000926a37223 */ /* 0x180fe2000001082f */
[-CC-:B------:R-:W-:Y:S01]  /*8030*/  FFMA.FTZ R171, R184, R9.reuse, -R47.reuse ;  /* 0x00000009b8ab7223 */ /* 0x180fe2000001082f */
[----:B------:R-:W1:Y:S01]  /*8040*/  MUFU.EX2 R48, R48 ;  /* 0x0000003000307308 */ /* 0x000e620000000800 */
[----:B------:R-:W-:Y:S01]  /*8050*/  FADD.FTZ R49, R19, R58 ;  /* 0x0000003a13317221 */ /* 0x000fe20000010000 */
[-CC-:B------:R-:W-:Y:S01]  /*8060*/  FFMA.FTZ R30, R30, R9.reuse, -R47.reuse ;  /* 0x000000091e1e7223 */ /* 0x180fe2000001082f */
[-CC-:B------:R-:W-:Y:S01]  /*8070*/  FFMA.FTZ R165, R186, R9.reuse, -R47.reuse ;  /* 0x00000009baa57223 */ /* 0x180fe2000001082f */
[-C--:B------:R-:W-:Y:S01]  /*8080*/  FFMA.FTZ R32, R32, R9.reuse, -R47 ;  /* 0x0000000920207223 */ /* 0x080fe2000001082f */
[----:B------:R-:W-:Y:S01]  /*8090*/  FADD.FTZ R58, R178, R49 ;  /* 0x00000031b23a7221 */ /* 0x000fe20000010000 */
[-CC-:B------:R-:W-:Y:S01]  /*80a0*/  FFMA.FTZ R167, R166, R9.reuse, -R47.reuse ;  /* 0x00000009a6a77223 */ /* 0x180fe2000001082f */
[-C--:B------:R-:W-:Y:S01]  /*80b0*/  FFMA.FTZ R56, R164, R9.reuse, -R47 ;  /* 0x00000009a4387223 */ /* 0x080fe2000001082f */
[----:B------:R-:W2:Y:S01]  /*80c0*/  MUFU.EX2 R183, R183 ;  /* 0x000000b700b77308 */ /* 0x000ea20000000800 */
[----:B0-----:R-:W-:Y:S01]  /*80d0*/  FFMA.FTZ R5, R12, R4, R181 ;  /* 0x000000040c057223 */ /* 0x001fe200000100b5 */
[----:B------:R-:W-:Y:S01]  /*80e0*/  FADD.FTZ R49, R21, R58 ;  /* 0x0000003a15317221 */ /* 0x000fe20000010000 */
[-CC-:B------:R-:W-:Y:S01]  /*80f0*/  FFMA.FTZ R161, R188, R9.reuse, -R47.reuse ;  /* 0x00000009bca17223 */ /* 0x180fe2000001082f */
[-CC-:B------:R-:W-:Y:S01]  /*8100*/  FFMA.FTZ R36, R36, R9.reuse, -R47.reuse ;  /* 0x0000000924247223 */ /* 0x180fe2000001082f */
[-C--:B------:R-:W-:Y:S01]  /*8110*/  FFMA.FTZ R84, R84, R9.reuse, -R47 ;  /* 0x0000000954547223 */ /* 0x080fe2000001082f */
[----:B------:R-:W-:Y:S01]  /*8120*/  FADD.FTZ R38, R172, R49 ;  /* 0x00000031ac267221 */ /* 0x000fe20000010000 */
[-C--:B------:R-:W-:Y:S01]  /*8130*/  FFMA.FTZ R86, R86, R9.reuse, -R47 ;  /* 0x0000000956567223 */ /* 0x080fe2000001082f */
[----:B------:R-:W0:Y:S01]  /*8140*/  MUFU.EX2 R18, R18 ;  /* 0x0000001200127308 */ /* 0x000e220000000800 */
[----:B-1----:R-:W-:Y:S01]  /*8150*/  FADD.FTZ R4, R48, R5 ;  /* 0x0000000530047221 */ /* 0x002fe20000010000 */
[----:B------:R-:W-:Y:S01]  /*8160*/  FADD.FTZ R49, R23, R38 ;  /* 0x0000002617317221 */ /* 0x000fe20000010000 */
[-CC-:B------:R-:W-:Y:S01]  /*8170*/  FFMA.FTZ R82, R82, R9.reuse, -R47.reuse ;  /* 0x0000000952527223 */ /* 0x180fe2000001082f */
[-CC-:B------:R-:W-:Y:S01]  /*8180*/  FFMA.FTZ R80, R80, R9.reuse, -R47.reuse ;  /* 0x0000000950507223 */ /* 0x180fe2000001082f */
[-C--:B------:R-:W-:Y:S01]  /*8190*/  FFMA.FTZ R78, R78, R9.reuse, -R47 ;  /* 0x000000094e4e7223 */ /* 0x080fe2000001082f */
[----:B------:R-:W-:Y:S01]  /*81a0*/  FADD.FTZ R38, R174, R49 ;  /* 0x00000031ae267221 */ /* 0x000fe20000010000 */
[-CC-:B------:R-:W-:Y:S01]  /*81b0*/  FFMA.FTZ R152, R152, R9.reuse, -R47.reuse ;  /* 0x0000000998987223 */ /* 0x180fe2000001082f */
[----:B------:R-:W1:Y:S01]  /*81c0*/  MUFU.EX2 R177, R177 ;  /* 0x000000b100b17308 */ /* 0x000e620000000800 */
[----:B--2---:R-:W-:Y:S01]  /*81d0*/  FADD.FTZ R5, R183, R4 ;  /* 0x00000004b7057221 */ /* 0x004fe20000010000 */
[----:B------:R-:W-:Y:S01]  /*81e0*/  FADD.FTZ R38, R25, R38 ;  /* 0x0000002619267221 */ /* 0x000fe20000010000 */
[-CC-:B------:R-:W-:Y:S01]  /*81f0*/  FFMA.FTZ R76, R76, R9.reuse, -R47.reuse ;  /* 0x000000094c4c7223 */ /* 0x180fe2000001082f */
[-CC-:B------:R-:W-:Y:S01]  /*8200*/  FFMA.FTZ R190, R190, R9.reuse, -R47.reuse ;  /* 0x00000009bebe7223 */ /* 0x180fe2000001082f */
[----:B------:R-:W-:-:S03]  /*8210*/  FFMA.FTZ R47, R74, R9, -R47 ;  /* 0x000000094a2f7223 */ /* 0x000fc6000001082f */
        /* <DEDUP_REMOVED lines=18> */
[----:B------:R-:W-:-:S06]  /*8340*/  FADD.FTZ R5, R27, R38 ;  /* 0x000000261b057221 */ /* 0x000fcc0000010000 */
[----:B------:R-:W2:Y:S01]  /*8350*/  MUFU.EX2 R171, R171 ;  /* 0x000000ab00ab7308 */ /* 0x000ea20000000800 */
[----:B0-----:R-:W-:Y:S01]  /*8360*/  FADD.FTZ R49, R169, R4 ;  /* 0x00000004a9317221 */ /* 0x001fe20000010000 */
[----:B------:R-:W-:-:S04]  /*8370*/  FADD.FTZ R4, R34, R5 ;  /* 0x0000000522047221 */ /* 0x000fc80000010000 */
[----:B------:R-:W-:Y:S02]  /*8380*/  FADD.FTZ R5, R29, R4 ;  /* 0x000000041d057221 */ /* 0x000fe40000010000 */
[----:B------:R-:W0:Y:S01]  /*8390*/  MUFU.EX2 R30, R30 ;  /* 0x0000001e001e7308 */ /* 0x000e220000000800 */
[----:B-1----:R-:W-:Y:S01]  /*83a0*/  FADD.FTZ R38, R28, R49 ;  /* 0x000000311c267221 */ /* 0x002fe20000010000 */
[----:B------:R-:W-:-:S04]  /*83b0*/  FADD.FTZ R4, R40, R5 ;  /* 0x0000000528047221 */ /* 0x000fc80000010000 */
[----:B------:R-:W-:Y:S02]  /*83c0*/  FADD.FTZ R5, R31, R4 ;  /* 0x000000041f057221 */ /* 0x000fe40000010000 */
[----:B------:R-:W1:Y:S01]  /*83d0*/  MUFU.EX2 R165, R165 ;  /* 0x000000a500a57308 */ /* 0x000e620000000800 */
[----:B--2---:R-:W-:Y:S01]  /*83e0*/  FADD.FTZ R49, R171, R38 ;  /* 0x00000026ab317221 */ /* 0x004fe20000010000 */
[----:B------:R-:W-:-:S04]  /*83f0*/  FADD.FTZ R4, R42, R5 ;  /* 0x000000052a047221 */ /* 0x000fc80000010000 */
[----:B------:R-:W-:Y:S02]  /*8400*/  FADD.FTZ R5, R33, R4 ;  /* 0x0000000421057221 */ /* 0x000fe40000010000 */
        /* <DEDUP_REMOVED lines=48> */
.L_x_1110:
[----:B------:R-:W-:Y:S01]  /*8710*/  ULEA UR6, UR55, UR40, 0x3 ;  /* 0x0000002837067291 */ /* 0x000fe2000f8e183f */
[----:B------:R-:W-:Y:S01]  /*8720*/  ISETP.GT.AND P1, PT, R13, UR54, PT ;  /* 0x000000360d007c0c */ /* 0x000fe2000bf24270 */
[----:B------:R-:W-:Y:S01]  /*8730*/  UMOV UR56, UR45 ;  /* 0x0000002d00387c82 */ /* 0x000fe20008000000 */
[----:B------:R-:W-:Y:S01]  /*8740*/  UMOV UR55, UR46 ;  /* 0x0000002e00377c82 */ /* 0x000fe20008000000 */
        /* <DEDUP_REMOVED lines=101> */
[----:B------:R-:W-:Y:S01]  /*8da0*/  IADD3 R13, R13, -0x1, RZ ;  /* 0xffffffff0d0d7810 */ /* 0x000fe20007ffe0ff */
[----:B------:R-:W-:Y:S06]  /*8db0*/  @P1 BRA `(.L_x_1111) ;  /* 0xffffffc400b81947 */ /* 0x000fec000383ffff */
[----:B------:R-:W-:-:S07]  /*8dc0*/  IMAD.MOV.U32 R15, RZ, RZ, R13 ;  /* 0x000000ffff0f7224 */ /* 0x000fce00078e000d */
.L_x_1092:
[----:B------:R-:W0:Y:S01]  /*8dd0*/  S2UR UR6, SR_CTAID.X ;  /* 0x00000000000679c3 */ /* 0x000e220000002500 */
[----:B------:R-:W-:Y:S01]  /*8de0*/  IADD3 R11, -R8, 0x1, RZ ;  /* 0x00000001080b7810 */ /* 0x000fe20007ffe1ff */
[----:B------:R-:W-:Y:S02]  /*8df0*/  UISETP.NE.AND UP1, UPT, UR42, URZ, UPT ;  /* 0x0000003f2a00728c */ /* 0x000fe4000bf25270 */
[----:B------:R-:W-:Y:S02]  /*8e00*/  UISETP.NE.AND UP0, UPT, UR41, URZ, UPT ;  /* 0x0000003f2900728c */ /* 0x000fe4000bf05270 */
[----:B------:R-:W-:-:S04]  /*8e10*/  IMAD R11, R2, UR51, R11 ;  /* 0x00000033020b7c24 */ /* 0x000fc8000f8e020b */
[----:B------:R-:W-:Y:S02]  /*8e20*/  PLOP3.LUT P1, PT, PT, PT, UP0, 0x40, 0x0 ;  /* 0x000000000000781c */ /* 0x000fe40003f2e808 */
[----:B------:R-:W-:Y:S01]  /*8e30*/  R2UR UR11, R11 ;  /* 0x000000000b0b72ca */ /* 0x000fe200000e0000 */
[----:B------:R-:W-:Y:S01]  /*8e40*/  @UP1 ULDC UR14, c[0x0][0x450] ;  /* 0x00011400000e1ab9 */ /* 0x000fe20000000800 */
[----:B0-----:R-:W-:-:S03]  /*8e50*/  ULEA UR10, UR6, 0x7f, 0x7 ;  /* 0x0000007f060a7891 */ /* 0x001fc6000f8e383f */
[----:B------:R-:W-:Y:S02]  /*8e60*/  @UP1 ULDC UR6, c[0x0][0x44c] ;  /* 0x0001130000061ab9 */ /* 0x000fe40000000800 */
[----:B------:R-:W-:-:S04]  /*8e70*/  UIMAD.WIDE.U32 UR6, UR10, UR6, URZ ;  /* 0x000000060a0672a5 */ /* 0x000fc8000f8e003f */
[----:B------:R-:W-:-:S04]  /*8e80*/  @UP1 USHF.R.U32.HI UR10, URZ, UR14, UR7 ;  /* 0x0000000e3f0a1299 */ /* 0x000fc80008011607 */
[----:B------:R-:W-:-:S03]  /*8e90*/  UIADD3 UR10, UR11, UR10, URZ ;  /* 0x0000000a0b0a7290 */ /* 0x000fc6000fffe03f */
[----:B------:R-:W-:Y:S02]  /*8ea0*/  ULDC UR11, c[0x0][0x9dc] ;  /* 0x00027700000b7ab9 */ /* 0x000fe40000000800 */
[----:B------:R-:W-:Y:S01]  /*8eb0*/  UIADD3 UR11, UR10, -UR11, URZ ;  /* 0x8000000b0a0b7290 */ /* 0x000fe2000fffe03f */
[----:B------:R-:W-:Y:S11]  /*8ec0*/  @P1 BRA `(.L_x_1112) ;  /* 0x00000000004c1947 */ /* 0x000ff60003800000 */
[----:B------:R-:W-:-:S06]  /*8ed0*/  UISETP.GT.AND UP0, UPT, UR10, -0x1, UPT ;  /* 0xffffffff0a00788c */ /* 0x000fcc000bf04270 */
[----:B------:R-:W-:-:S13]  /*8ee0*/  PLOP3.LUT P1, PT, PT, PT, UP0, 0x80, 0x0 ;  /* 0x000000000000781c */ /* 0x000fda0003f2f008 */
[----:B------:R-:W-:Y:S05]  /*8ef0*/  @P1 BRA `(.L_x_1113) ;  /* 0x0000000000201947 */ /* 0x000fea0003800000 */
[----:B------:R-:W-:Y:S01]  /*8f00*/  ULDC UR14, c[0x0][0x9e4] ;  /* 0x00027900000e7ab9 */ /* 0x000fe20000000800 */
[----:B------:R-:W-:Y:S02]  /*8f10*/  ULOP3.LUT UR10, URZ, UR10, URZ, 0x33, !UPT ;  /* 0x0000000a3f0a7292 */ /* 0x000fe4000f8e333f */
[----:B------:R-:W-:-:S11]  /*8f20*/  UISETP.NE.AND UP0, UPT, UR14, 0x1, UPT ;  /* 0x000000010e00788c */ /* 0x000fd6000bf05270 */
[----:B------:R-:W-:Y:S02]  /*8f30*/  @UP0 ULDC.64 UR18, c[0x0][0x9e8] ;  /* 0x00027a0000120ab9 */ /* 0x000fe40000000a00 */
[----:B------:R-:W-:-:S04]  /*8f40*/  UIMAD.WIDE.U32 UR6, UR10, UR18, URZ ;  /* 0x000000120a0672a5 */ /* 0x000fc8000f8e003f */
[----:B------:R-:W-:-:S04]  /*8f50*/  @UP0 USHF.R.U32.HI UR10, URZ, UR19, UR7 ;  /* 0x000000133f0a0299 */ /* 0x000fc80008011607 */
[----:B------:R-:W-:Y:S01]  /*8f60*/  ULOP3.LUT UR10, URZ, UR10, URZ, 0x33, !UPT ;  /* 0x0000000a3f0a7292 */ /* 0x000fe2000f8e333f */
[----:B------:R-:W-:Y:S11]  /*8f70*/  BRA `(.L_x_1114) ;  /* 0x0000000000147947 */ /* 0x000ff60003800000 */
.L_x_1113:
[----:B------:R-:W-:Y:S02]  /*8f80*/  ULDC UR14, c[0x0][0x9e4] ;  /* 0x00027900000e7ab9 */ /* 0x000fe40000000800 */
[----:B------:R-:W-:-:S11]  /*8f90*/  UISETP.NE.AND UP0, UPT, UR14, 0x1, UPT ;  /* 0x000000010e00788c */ /* 0x000fd6000bf05270 */
[----:B------:R-:W-:Y:S02]  /*8fa0*/  @UP0 ULDC.64 UR18, c[0x0][0x9e8] ;  /* 0x00027a0000120ab9 */ /* 0x000fe40000000a00 */
[----:B------:R-:W-:-:S04]  /*8fb0*/  UIMAD.WIDE.U32 UR6, UR10, UR18, URZ ;  /* 0x000000120a0672a5 */ /* 0x000fc8000f8e003f */
[----:B------:R-:W-:-:S12]  /*8fc0*/  @UP0 USHF.R.U32.HI UR10, URZ, UR19, UR7 ;  /* 0x000000133f0a0299 */ /* 0x000fd80008011607 */
.L_x_1114:
[----:B------:R-:W-:-:S04]  /*8fd0*/  UIMAD UR10, UR10, UR14, URZ ;  /* 0x0000000e0a0a72a4 */ /* 0x000fc8000f8e023f */
[----:B------:R-:W-:-:S04]  /*8fe0*/  UISETP.LT.AND UP0, UPT, UR11, UR10, UPT ;  /* 0x0000000a0b00728c */ /* 0x000fc8000bf01270 */
[----:B------:R-:W-:-:S12]  /*8ff0*/  USEL UR11, UR11, UR10, !UP0 ;  /* 0x0000000a0b0b7287 */ /* 0x000fd8000c000000 */
.L_x_1112:
[----:B------:R-:W-:-:S04]  /*9000*/  UIADD3 UR11, UR11, 0x7f, URZ ;  /* 0x0000007f0b0b7890 */ /* 0x000fc8000fffe03f */
[----:B------:R-:W-:-:S04]  /*9010*/  USHF.R.S32.HI UR6, URZ, 0x1f, UR11 ;  /* 0x0000001f3f067899 */ /* 0x000fc8000801140b */
[----:B------:R-:W-:-:S04]  /*9020*/  ULEA.HI UR6, UR6, UR11, URZ, 0x7 ;  /* 0x0000000b06067291 */ /* 0x000fc8000f8f383f */
[----:B------:R-:W-:-:S04]  /*9030*/  USHF.R.S32.HI UR6, URZ, 0x7, UR6 ;  /* 0x000000073f067899 */ /* 0x000fc80008011406 */
[----:B------:R-:W-:-:S04]  /*9040*/  UISETP.LT.AND UP0, UPT, UR38, UR6, UPT ;  /* 0x000000062600728c */ /* 0x000fc8000bf01270 */
[----:B------:R-:W-:-:S06]  /*9050*/  USEL UR51, UR38, UR6, !UP0 ;  /* 0x0000000626337287 */ /* 0x000fcc000c000000 */
[----:B------:R-:W-:-:S13]  /*9060*/  ISETP.GE.AND P1, PT, R15, UR51, PT ;  /* 0x000000330f007c0c */ /* 0x000fda000bf26270 */
[----:B------:R-:W-:Y:S05]  /*9070*/  @!P1 BRA `(.L_x_1115) ;  /* 0x0000002800209947 */ /* 0x000fea0003800000 */
[----:B------:R-:W-:Y:S01]  /*9080*/  IMAD.MOV.U32 R13, RZ, RZ, R14 ;  /* 0x000000ffff0d7224 */ /* 0x000fe200078e000e */
[----:B------:R-:W-:Y:S01]  /*9090*/  UMOV UR53, UR45 ;  /* 0x0000002d00357c82 */ /* 0x000fe20008000000 */
[----:B------:R-:W-:Y:S01]  /*90a0*/  IMAD.MOV.U32 R11, RZ, RZ, R10 ;  /* 0x000000ffff0b7224 */ /* 0x000fe200078e000a */
[----:B------:R-:W-:Y:S01]  /*90b0*/  UMOV UR52, UR46 ;  /* 0x0000002e00347c82 */ /* 0x000fe20008000000 */
[----:B------:R-:W-:Y:S01]  /*90c0*/  IMAD.MOV.U32 R8, RZ, RZ, R15 ;  /* 0x000000ffff087224 */ /* 0x000fe200078e000f */
[----:B------:R-:W-:-:S06]  /*90d0*/  ULDC UR50, c[0x0][0x9d8] ;  /* 0x0002760000327ab9 */ /* 0x000fcc0000000800 */
.L_x_1126:
[----:B------:R-:W-:Y:S01]  /*90e0*/  ISETP.NE.AND P2, PT, RZ, UR39, PT ;  /* 0x00000027ff007c0c */ /* 0x000fe2000bf45270 */
[----:B------:R-:W-:-:S04]  /*90f0*/  UISETP.NE.AND UP0, UPT, UR52, 0x1, UPT ;  /* 0x000000013400788c */ /* 0x000fc8000bf05270 */
[----:B------:R-:W-:-:S04]  /*9100*/  USEL UR45, URZ, 0x1, UP0 ;  /* 0x000000013f2d7887 */ /* 0x000fc80008000000 */
[----:B------:R-:W-:-:S04]  /*9110*/  ULOP3.LUT UR45, UR53, UR45, URZ, 0x3c, !UPT ;  /* 0x0000002d352d7292 */ /* 0x000fc8000f8e3c3f */
[----:B------:R-:W-:Y:S08]  /*9120*/  @P2 BRA `(.L_x_1116) ;  /* 0x0000000000382947 */ /* 0x000ff00003800000 */
[----:B------:R-:W-:Y:S05]  /*9130*/  @!P0 BRA `(.L_x_1117) ;  /* 0x0000000000048947 */ /* 0x000fea0003800000 */
[----:B------:R-:W-:Y:S01]  /*9140*/  BPT.TRAP 0x1 ;  /* 0x000000040000795c */ /* 0x000fe20000300000 */
.L_x_1117:
        /* <DEDUP_REMOVED lines=9> */
.L_x_1118:
[----:B-1----:R-:W-:Y:S05]  /*91e0*/  @P1 BRA `(.L_x_1116) ;  /* 0x0000000000081947 */ /* 0x002fea0003800000 */
[----:B------:R-:W1:Y:S02]  /*91f0*/  SYNCS.PHASECHK.TRANS64.TRYWAIT P1, [UR6+0x28830], R9 ;  /* 0x02883009ff0075a7 */ /* 0x000e640008020146 */
[----:B-1----:R-:W-:Y:S05]  /*9200*/  @!P1 BRA `(.L_x_1119) ;  /* 0x000000c400109947 */ /* 0x002fea0003800000 */
.L_x_1116:
        /* <DEDUP_REMOVED lines=50> */
.L_x_1121:
[----:B------:R-:W-:Y:S01]  /*9530*/  ULEA UR6, UR52, UR40, 0x3 ;  /* 0x0000002834067291 */ /* 0x000fe2000f8e183f */
[----:B------:R-:W-:-:S05]  /*9540*/  IMAD.U32 R9, RZ, RZ, UR53 ;  /* 0x00000035ff097e24 */ /* 0x000fca000f8e00ff */
[----:B------:R-:W-:-:S04]  /*9550*/  SHF.L.U32 R9, R9, 0x1f, RZ ;  /* 0x0000001f09097819 */ /* 0x000fc800000006ff */
[----:B------:R0:W1:Y:S01]  /*9560*/  SYNCS.PHASECHK.TRANS64.TRYWAIT P1, [UR6+0x28850], R9 ;  /* 0x02885009ff0075a7 */ /* 0x0000620008020146 */
[----:B------:R-:W-:Y:S05]  /*9570*/  @!P0 BRA `(.L_x_1122) ;  /* 0x0000000000048947 */ /* 0x000fea0003800000 */
[----:B------:R-:W-:Y:S01]  /*9580*/  BPT.TRAP 0x1 ;  /* 0x000000040000795c */ /* 0x000fe20000300000 */
.L_x_1122:
[----:B-1----:R-:W-:Y:S05]  /*9590*/  @P1 BRA `(.L_x_1120) ;  /* 0x0000000000081947 */ /* 0x002fea0003800000 */
[----:B------:R-:W1:Y:S02]  /*95a0*/  SYNCS.PHASECHK.TRANS64.TRYWAIT P1, [UR6+0x28850], R9 ;  /* 0x02885009ff0075a7 */ /* 0x000e640008020146 */
[----:B-1----:R-:W-:Y:S05]  /*95b0*/  @!P1 BRA `(.L_x_1123) ;  /* 0x000000c0003c9947 */ /* 0x002fea0003800000 */
.L_x_1120:
        /* <DEDUP_REMOVED lines=49> */
.L_x_1124:
        /* <DEDUP_REMOVED lines=194> */
[----:B--2---:R-:W-:Y:S02]  /*a4f0*/  FMNMX.FTZ R17, R210, R9, !PT ;  /* 0x00000009d2117209 */ /* 0x004fe40007810000 */
[----:B------:R-:W1:Y:S03]  /*a500*/  LDC R9, c[0x0][0x988] ;  /* 0x00026200ff097b82 */ /* 0x000e660000000800 */
[----:B------:R-:W2:Y:S01]  /*a510*/  SHFL.BFLY PT, R10, R17, 0x2, 0x1f ;  /* 0x0c401f00110a7f89 */ /* 0x000ea200000e0000 */
[----:B0-----:R-:W-:-:S05]  /*a520*/  FMNMX.FTZ R15, R84, R15, !PT ;  /* 0x0000000f540f7209 */ /* 0x001fca0007810000 */
[----:B------:R-:W0:Y:S01]  /*a530*/  SHFL.BFLY PT, R14, R15, 0x2, 0x1f ;  /* 0x0c401f000f0e7f89 */ /* 0x000e2200000e0000 */
[----:B--2---:R-:W-:-:S05]  /*a540*/  FMNMX.FTZ R19, R17, R10, !PT ;  /* 0x0000000a11137209 */ /* 0x004fca0007810000 */
[----:B------:R-:W2:Y:S01]  /*a550*/  SHFL.BFLY PT, R10, R19, 0x1, 0x1f ;  /* 0x0c201f00130a7f89 */ /* 0x000ea200000e0000 */
[----:B0-----:R-:W-:-:S05]  /*a560*/  FMNMX.FTZ R21, R15, R14, !PT ;  /* 0x0000000e0f157209 */ /* 0x001fca0007810000 */
[----:B------:R-:W0:Y:S01]  /*a570*/  SHFL.BFLY PT, R14, R21, 0x1, 0x1f ;  /* 0x0c201f00150e7f89 */ /* 0x000e2200000e0000 */
[----:B--2---:R-:W-:-:S05]  /*a580*/  FMNMX.FTZ R10, R19, R10, !PT ;  /* 0x0000000a130a7209 */ /* 0x004fca0007810000 */
[CC--:B-1----:R-:W-:Y:S01]  /*a590*/  FMUL.FTZ R45, R10.reuse, R9.reuse ;  /* 0x000000090a2d7220 */ /* 0x0c2fe20000410000 */
[----:B------:R-:W-:Y:S01]  /*a5a0*/  FADD.FTZ R36, -R10, R11 ;  /* 0x0000000b0a247221 */ /* 0x000fe20000010100 */
[----:B0-----:R-:W-:Y:S02]  /*a5b0*/  FMNMX.FTZ R14, R21, R14, !PT ;  /* 0x0000000e150e7209 */ /* 0x001fe40007810000 */
[-CC-:B------:R-:W-:Y:S01]  /*a5c0*/  FFMA.FTZ R15, R156, R9.reuse, -R45.reuse ;  /* 0x000000099c0f7223 */ /* 0x180fe2000001082d */
[-CC-:B------:R-:W-:Y:S01]  /*a5d0*/  FFMA.FTZ R19, R164, R9.reuse, -R45.reuse ;  /* 0x00000009a4137223 */ /* 0x180fe2000001082d */
[-CC-:B------:R-:W-:Y:S01]  /*a5e0*/  FFMA.FTZ R17, R160, R9.reuse, -R45.reuse ;  /* 0x00000009a0117223 */ /* 0x180fe2000001082d */
[-C--:B------:R-:W-:Y:S01]  /*a5f0*/  FFMA.FTZ R156, R166, R9.reuse, -R45 ;  /* 0x00000009a69c7223 */ /* 0x080fe2000001082d */
[----:B------:R-:W-:Y:S01]  /*a600*/  FADD.FTZ R86, -R14, R13 ;  /* 0x0000000d0e567221 */ /* 0x000fe20000010100 */
[-CC-:B------:R-:W-:Y:S01]  /*a610*/  FFMA.FTZ R13, R152, R9.reuse, -R45.reuse ;  /* 0x00000009980d7223 */ /* 0x180fe2000001082d */
[-CC-:B------:R-:W-:Y:S01]  /*a620*/  FFMA.FTZ R152, R158, R9.reuse, -R45.reuse ;  /* 0x000000099e987223 */ /* 0x180fe2000001082d */
[-CC-:B------:R-:W-:Y:S01]  /*a630*/  FFMA.FTZ R21, R168, R9.reuse, -R45.reuse ;  /* 0x00000009a8157223 */ /* 0x180fe2000001082d */
[-C--:B------:R-:W-:Y:S01]  /*a640*/  FMUL.FTZ R11, R86, R9.reuse ;  /* 0x00000009560b7220 */ /* 0x080fe20000410000 */
[-CC-:B------:R-:W-:Y:S01]  /*a650*/  FFMA.FTZ R86, R154, R9.reuse, -R45.reuse ;  /* 0x000000099a567223 */ /* 0x180fe2000001082d */
        /* <DEDUP_REMOVED lines=23> */
[-C--:B------:R-:W-:Y:S01]  /*a7d0*/  FFMA.FTZ R186, R210, R9.reuse, -R45 ;  /* 0x00000009d2ba7223 */ /* 0x080fe2000001082d */
[-C--:B------:R-:W-:Y:S01]  /*a7e0*/  FMUL.FTZ R45, R14, R9.reuse ;  /* 0x000000090e2d7220 */ /* 0x080fe20000410000 */
[-C--:B------:R-:W-:Y:S01]  /*a7f0*/  FMUL.FTZ R36, R36, R9.reuse ;  /* 0x0000000924247220 */ /* 0x080fe20000410000 */
[----:B------:R-:W-:Y:S02]  /*a800*/  MUFU.EX2 R13, R13 ;  /* 0x0000000d000d7308 */ /* 0x000fe40000000800 */
        /* <DEDUP_REMOVED lines=21> */
[----:B------:R-:W-:Y:S01]  /*a960*/  FFMA.FTZ R34, R56, R9, -R45 ;  /* 0x0000000938227223 */ /* 0x000fe2000001082d */
[----:B------:R-:W1:Y:S01]  /*a970*/  MUFU.EX2 R12, R12 ;  /* 0x0000000c000c7308 */ /* 0x000e620000000800 */
[----:B0-----:R-:W-:Y:S01]  /*a980*/  FFMA.FTZ R5, R36, R5, R13 ;  /* 0x0000000524057223 */ /* 0x001fe2000001000d */
        /* <DEDUP_REMOVED lines=10> */
[----:B------:R-:W-:-:S04]  /*aa30*/  FFMA.FTZ R82, R82, R9, -R45 ;  /* 0x0000000952527223 */ /* 0x000fc8000001082d */
[----:B------:R-:W2:Y:S01]  /*aa40*/  MUFU.EX2 R181, R181 ;  /* 0x000000b500b57308 */ /* 0x000ea20000000800 */
[----:B-1----:R-:W-:-:S07]  /*aa50*/  FFMA.FTZ R4, R11, R4, R12 ;  /* 0x000000040b047223 */ /* 0x002fce000001000c */
        /* <DEDUP_REMOVED lines=16> */
[-CC-:B------:R-:W-:Y:S01]  /*ab60*/  FFMA.FTZ R38, R60, R9.reuse, -R45.reuse ;  /* 0x000000093c267223 */ /* 0x180fe2000001082d */
[----:B------:R-:W-:-:S05]  /*ab70*/  FFMA.FTZ R45, R84, R9, -R45 ;  /* 0x00000009542d7223 */ /* 0x000fca000001082d */
        /* <DEDUP_REMOVED lines=108> */
.L_x_1125:
[----:B------:R-:W-:Y:S01]  /*b240*/  ULEA UR6, UR52, UR40, 0x3 ;  /* 0x0000002834067291 */ /* 0x000fe2000f8e183f */
[----:B------:R-:W-:Y:S01]  /*b250*/  ISETP.GT.AND P1, PT, R8, UR51, PT ;  /* 0x0000003308007c0c */ /* 0x000fe2000bf24270 */
[----:B------:R-:W-:Y:S01]  /*b260*/  UMOV UR53, UR45 ;  /* 0x0000002d00357c82 */ /* 0x000fe20008000000 */
[----:B------:R-:W-:Y:S01]  /*b270*/  UMOV UR52, UR46 ;  /* 0x0000002e00347c82 */ /* 0x000fe20008000000 */
[----:B------:R-:W-:Y:S01]  /*b280*/  UIADD3 UR6, UR6, 0x28860, URZ ;  /* 0x0002886006067890 */ /* 0x000fe2000fffe03f */
[----:B------:R-:W-:Y:S01]  /*b290*/  F2FP.F16.F32.PACK_AB R180, R86, R13 ;  /* 0x0000000d56b4723e */ /* 0x000fe200000000ff */
[----:B------:R-:W-:Y:S01]  /*b2a0*/  FMUL.FTZ R90, R90, R11 ;  /* 0x0000000b5a5a7220 */ /* 0x000fe20000410000 */
[----:B------:R-:W-:Y:S01]  /*b2b0*/  F2FP.F16.F32.PACK_AB R182, R152, R15 ;  /* 0x0000000f98b6723e */ /* 0x000fe200000000ff */
[----:B------:R-:W-:Y:S01]  /*b2c0*/  UPRMT UR6, UR43, 0x654, UR6 ;  /* 0x000006542b067896 */ /* 0x000fe20008000006 */
[----:B------:R-:W-:Y:S01]  /*b2d0*/  F2FP.F16.F32.PACK_AB R176, R154, R17 ;  /* 0x000000119ab0723e */ /* 0x000fe200000000ff */
[----:B------:R-:W-:Y:S01]  /*b2e0*/  FMUL.FTZ R91, R91, R11 ;  /* 0x0000000b5b5b7220 */ /* 0x000fe20000410000 */
[----:B------:R-:W-:Y:S01]  /*b2f0*/  F2FP.F16.F32.PACK_AB R178, R156, R19 ;  /* 0x000000139cb2723e */ /* 0x000fe200000000ff */
[----:B------:R-:W-:Y:S01]  /*b300*/  FMUL.FTZ R94, R94, R11 ;  /* 0x0000000b5e5e7220 */ /* 0x000fe20000410000 */
[----:B------:R-:W-:Y:S01]  /*b310*/  F2FP.F16.F32.PACK_AB R172, R158, R21 ;  /* 0x000000159eac723e */ /* 0x000fe200000000ff */
        /* <DEDUP_REMOVED lines=31> */
[-C--:B------:R-:W-:Y:S01]  /*b510*/  FMUL.FTZ R88, R88, R36.reuse ;  /* 0x0000002458587220 */ /* 0x080fe20000410000 */
        /* <DEDUP_REMOVED lines=11> */
[----:B------:R-:W-:Y:S01]  /*b5d0*/  FMUL.FTZ R100, R100, R36 ;  /* 0x0000002464647220 */ /* 0x000fe20000410000 */
        /* <DEDUP_REMOVED lines=40> */
[-C--:B------:R-:W-:Y:S01]  /*b860*/  FMUL.FTZ R141, R141, R36.reuse ;  /* 0x000000248d8d7220 */ /* 0x080fe20000410000 */
[-C--:B------:R-:W-:Y:S01]  /*b870*/  FMUL.FTZ R144, R144, R36.reuse ;  /* 0x0000002490907220 */ /* 0x080fe20000410000 */
[-C--:B------:R-:W-:Y:S01]  /*b880*/  FMUL.FTZ R145, R145, R36.reuse ;  /* 0x0000002491917220 */ /* 0x080fe20000410000 */
[-C--:B------:R-:W-:Y:S01]  /*b890*/  FMUL.FTZ R148, R148, R36.reuse ;  /* 0x0000002494947220 */ /* 0x080fe20000410000 */
[----:B------:R-:W-:Y:S01]  /*b8a0*/  FMUL.FTZ R149, R149, R36 ;  /* 0x0000002495957220 */ /* 0x000fe20000410000 */
[----:B------:R-:W-:Y:S01]  /*b8b0*/  IADD3 R8, R8, -0x1, RZ ;  /* 0xffffffff08087810 */ /* 0x000fe20007ffe0ff */
[----:B------:R-:W-:-:S02]  /*b8c0*/  IMAD.MOV.U32 R13, RZ, RZ, R14 ;  /* 0x000000ffff0d7224 */ /* 0x000fc400078e000e */
[----:B------:R-:W-:Y:S01]  /*b8d0*/  IMAD.MOV.U32 R11, RZ, RZ, R10 ;  /* 0x000000ffff0b7224 */ /* 0x000fe200078e000a */
[----:B------:R-:W-:Y:S06]  /*b8e0*/  @P1 BRA `(.L_x_1126) ;  /* 0xffffffd400fc1947 */ /* 0x000fec000383ffff */
[----:B------:R-:W-:-:S07]  /*b8f0*/  IMAD.MOV.U32 R15, RZ, RZ, R8 ;  /* 0x000000ffff0f7224 */ /* 0x000fce00078e0008 */
.L_x_1115:
[----:B------:R-:W-:-:S13]  /*b900*/  ISETP.GE.AND P1, PT, R15, UR38, PT ;  /* 0x000000260f007c0c */ /* 0x000fda000bf26270 */
[----:B------:R-:W-:Y:S05]  /*b910*/  @!P1 BRA `(.L_x_1127) ;  /* 0x0000003800589947 */ /* 0x000fea0003800000 */
[C---:B------:R-:W-:Y:S01]  /*b920*/  VIADD R8, R16.reuse, 0x8 ;  /* 0x0000000810087836 */ /* 0x040fe20000000000 */
[----:B------:R-:W-:Y:S01]  /*b930*/  IADD3 R16, -R16, 0xb, RZ ;  /* 0x0000000b10107810 */ /* 0x000fe20007ffe1ff */
[----:B------:R-:W-:Y:S01]  /*b940*/  IMAD.MOV.U32 R12, RZ, RZ, R14 ;  /* 0x000000ffff0c7224 */ /* 0x000fe200078e000e */
[----:B------:R-:W-:Y:S01]  /*b950*/  UMOV UR56, UR45 ;  /* 0x0000002d00387c82 */ /* 0x000fe20008000000 */
[----:B------:R-:W-:Y:S01]  /*b960*/  IMAD.MOV.U32 R11, RZ, RZ, R10 ;  /* 0x000000ffff0b7224 */ /* 0x000fe200078e000a */
[----:B------:R-:W-:Y:S01]  /*b970*/  UMOV UR55, UR46 ;  /* 0x0000002e00377c82 */ /* 0x000fe20008000000 */
[----:B------:R-:W-:Y:S01]  /*b980*/  ULDC UR50, c[0x0][0x9e4] ;  /* 0x0002790000327ab9 */ /* 0x000fe20000000800 */
[----:B------:R-:W-:Y:S01]  /*b990*/  ULDC UR52, c[0x0][0x288] ;  /* 0x0000a20000347ab9 */ /* 0x000fe20000000800 */
[----:B------:R-:W-:Y:S01]  /*b9a0*/  ULDC UR53, c[0x0][0x2f0] ;  /* 0x0000bc0000357ab9 */ /* 0x000fe20000000800 */
[----:B------:R-:W-:Y:S01]  /*b9b0*/  ULDC UR54, c[0x0][0x9d8] ;  /* 0x0002760000367ab9 */ /* 0x000fe20000000800 */
[----:B------:R-:W-:-:S05]  /*b9c0*/  ULDC UR51, c[0x0][0x9e0] ;  /* 0x0002780000337ab9 */ /* 0x000fca0000000800 */
.L_x_1146:
[----:B------:R-:W-:Y:S01]  /*b9d0*/  UIADD3 UR46, UR55, 0x1, URZ ;  /* 0x00000001372e7890 */ /* 0x000fe2000fffe03f */
[----:B------:R-:W-:-:S03]  /*b9e0*/  ISETP.NE.AND P2, PT, RZ, UR39, PT ;  /* 0x00000027ff007c0c */ /* 0x000fc6000bf45270 */
[----:B------:R-:W-:-:S04]  /*b9f0*/  UISETP.NE.AND UP0, UPT, UR46, 0x2, UPT ;  /* 0x000000022e00788c */ /* 0x000fc8000bf05270 */
[----:B------:R-:W-:Y:S02]  /*ba00*/  USEL UR45, URZ, 0x1, UP0 ;  /* 0x000000013f2d7887 */ /* 0x000fe40008000000 */
[----:B------:R-:W-:Y:S02]  /*ba10*/  USEL UR46, UR46, URZ, UP0 ;  /* 0x0000003f2e2e7287 */ /* 0x000fe40008000000 */
[----:B------:R-:W-:Y:S02]  /*ba20*/  ULOP3.LUT UR45, UR56, UR45, URZ, 0x3c, !UPT ;  /* 0x0000002d382d7292 */ /* 0x000fe4000f8e3c3f */
[----:B--2---:R-:W-:Y:S10]  /*ba30*/  @P2 BRA `(.L_x_1128) ;  /* 0x00000000002c2947 */ /* 0x004ff40003800000 */
[----:B------:R-:W-:Y:S05]  /*ba40*/  @!P0 BRA `(.L_x_1129) ;  /* 0x0000000000048947 */ /* 0x000fea0003800000 */
[----:B------:R-:W-:Y:S01]  /*ba50*/  BPT.TRAP 0x1 ;  /* 0x000000040000795c */ /* 0x000fe20000300000 */
.L_x_1129:
[----:B------:R-:W-:Y:S01]  /*ba60*/  ULEA UR6, UR46, UR40, 0x3 ;  /* 0x000000282e067291 */ /* 0x000fe2000f8e183f */
[----:B------:R-:W-:-:S05]  /*ba70*/  IMAD.U32 R9, RZ, RZ, UR45 ;  /* 0x0000002dff097e24 */ /* 0x000fca000f8e00ff */
[----:B------:R-:W-:-:S04]  /*ba80*/  SHF.L.U32 R9, R9, 0x1f, RZ ;  /* 0x0000001f09097819 */ /* 0x000fc800000006ff */
[----:B------:R0:W1:Y:S01]  /*ba90*/  SYNCS.PHASECHK.TRANS64.TRYWAIT P1, [UR6+0x28830], R9 ;  /* 0x02883009ff0075a7 */ /* 0x0000620008020146 */
[----:B------:R-:W-:Y:S05]  /*baa0*/  @!P0 BRA `(.L_x_1130) ;  /* 0x0000000000048947 */ /* 0x000fea0003800000 */
[----:B------:R-:W-:Y:S01]  /*bab0*/  BPT.TRAP 0x1 ;  /* 0x000000040000795c */ /* 0x000fe20000300000 */
.L_x_1130:
[----:B-1----:R-:W-:Y:S05]  /*bac0*/  @P1 BRA `(.L_x_1128) ;  /* 0x0000000000081947 */ /* 0x002fea0003800000 */
[----:B------:R-:W1:Y:S02]  /*bad0*/  SYNCS.PHASECHK.TRANS64.TRYWAIT P1, [UR6+0x28830], R9 ;  /* 0x02883009ff0075a7 */ /* 0x000e640008020146 */
[----:B-1----:R-:W-:Y:S05]  /*bae0*/  @!P1 BRA `(.L_x_1131) ;  /* 0x0000009c00089947 */ /* 0x002fea0003800000 */
.L_x_1128:
[----:B------:R2:W-:Y:S01]  /*baf0*/  BAR.SYNC.DEFER_BLOCKING R8, 0x100 ;  /* 0x000400080000751d */ /* 0x0005e20000010000 */
[----:B------:R-:W-:Y:S01]  /*bb00*/  R2UR UR32, R6 ;  /* 0x00000000062072ca */ /* 0x000fe200000e0000 */
[----:B------:R-:W-:Y:S01]  /*bb10*/  ULEA UR34, UR46, UR44, 0xb ;  /* 0x0000002c2e227291 */ /* 0x000fe2000f8e583f */
[----:B------:R-:W-:-:S03]  /*bb20*/  R2UR UR33, R7 ;  /* 0x00000000072172ca */ /* 0x000fc600000e0000 */
[----:B------:R-:W-:Y:S01]  /*bb30*/  UMOV UR35, 0x40000040 ;  /* 0x4000004000237882 */ /* 0x000fe20000000000 */
[----:B------:R-:W-:Y:S01]  /*bb40*/  UIADD3 UR6, UR34, 0x2, URZ ;  /* 0x0000000222067890 */ /* 0x000fe2000fffe03f */
        /* <DEDUP_REMOVED lines=10> */
[----:B------:R-:W-:Y:S01]  /*bbf0*/  WARPGROUP.ARRIVE ;  /* 0x00000000000079c5 */ /* 0x000fe20000000000 */
[----:B------:R-:W-:Y:S01]  /*bc00*/  UMOV UR27, 0x40000040 ;  /* 0x40000040001b7882 */ /* 0x000fe20000000000 */
[----:B------:R-:W-:Y:S01]  /*bc10*/  UIADD3 UR30, UR34, 0x406, URZ ;  /* 0x00000406221e7890 */ /* 0x000fe2000fffe03f */
[----:B------:R-:W-:-:S03]  /*bc20*/  UMOV UR31, 0x40000040 ;  /* 0x40000040001f7882 */ /* 0x000fc60000000000 */
        /* <DEDUP_REMOVED lines=23> */
[----:B--2---:R-:W-:Y:S05]  /*bda0*/  @P2 BRA `(.L_x_1132) ;  /* 0x00000000002c2947 */ /* 0x004fea0003800000 */
[----:B------:R-:W-:Y:S05]  /*bdb0*/  @!P0 BRA `(.L_x_1133) ;  /* 0x0000000000048947 */ /* 0x000fea0003800000 */
[----:B------:R-:W-:Y:S01]  /*bdc0*/  BPT.TRAP 0x1 ;  /* 0x000000040000795c */ /* 0x000fe20000300000 */
.L_x_1133:
[----:B------:R-:W-:Y:S01]  /*bdd0*/  ULEA UR6, UR55, UR40, 0x3 ;  /* 0x0000002837067291 */ /* 0x000fe2000f8e183f */
[----:B01----:R-:W-:-:S05]  /*bde0*/  IMAD.U32 R9, RZ, RZ, UR56 ;  /* 0x00000038ff097e24 */ /* 0x003fca000f8e00ff */
[----:B------:R-:W-:-:S04]  /*bdf0*/  SHF.L.U32 R9, R9, 0x1f, RZ ;  /* 0x0000001f09097819 */ /* 0x000fc800000006ff */
[----:B------:R0:W1:Y:S01]  /*be00*/  SYNCS.PHASECHK.TRANS64.TRYWAIT P1, [UR6+0x28850], R9 ;  /* 0x02885009ff0075a7 */ /* 0x0000620008020146 */
[----:B------:R-:W-:Y:S05]  /*be10*/  @!P0 BRA `(.L_x_1134) ;  /* 0x0000000000048947 */ /* 0x000fea0003800000 */
[----:B------:R-:W-:Y:S01]  /*be20*/  BPT.TRAP 0x1 ;  /* 0x000000040000795c */ /* 0x000fe20000300000 */
.L_x_1134:
[----:B-1----:R-:W-:Y:S05]  /*be30*/  @P1 BRA `(.L_x_1132) ;  /* 0x0000000000081947 */ /* 0x002fea0003800000 */
[----:B------:R-:W1:Y:S02]  /*be40*/  SYNCS.PHASECHK.TRANS64.TRYWAIT P1, [UR6+0x28850], R9 ;  /* 0x02885009ff0075a7 */ /* 0x000e640008020146 */
[----:B-1----:R-:W-:Y:S05]  /*be50*/  @!P1 BRA `(.L_x_1135) ;  /* 0x0000009800449947 */ /* 0x002fea0003800000 */
.L_x_1132:
[----:B------:R-:W-:Y:S01]  /*be60*/  UIADD3 UR6, UR40, 0x400, URZ ;  /* 0x0000040028067890 */ /* 0x000fe2000fffe03f */
[----:B------:R-:W-:Y:S01]  /*be70*/  WARPGROUP.ARRIVE ;  /* 0x00000000000079c5 */ /* 0x000fe20000000000 */
[----:B------:R-:W-:Y:S02]  /*be80*/  UMOV UR7, 0x40000040 ;  /* 0x4000004000077882 */ /* 0x000fe40000000000 */
        /* <DEDUP_REMOVED lines=45> */
.L_x_1136:
[----:B------:R-:W-:Y:S01]  /*c160*/  UISETP.NE.AND UP1, UPT, UR42, URZ, UPT ;  /* 0x0000003f2a00728c */ /* 0x000fe2000bf25270 */
[----:B------:R-:W-:Y:S01]  /*c170*/  FMUL.FTZ R152, R28, UR54 ;  /* 0x000000361c987c20 */ /* 0x000fe20008410000 */
[----:B------:R-:W-:Y:S01]  /*c180*/  FMUL.FTZ R159, R49, UR54 ;  /* 0x00000036319f7c20 */ /* 0x000fe20008410000 */
[----:B------:R-:W-:Y:S01]  /*c190*/  FMUL.FTZ R28, R51, UR54 ;  /* 0x00000036331c7c20 */ /* 0x000fe20008410000 */
[----:B------:R-:W-:Y:S01]  /*c1a0*/  FMUL.FTZ R51, R52, UR54 ;  /* 0x0000003634337c20 */ /* 0x000fe20008410000 */
[----:B------:R-:W-:Y:S01]  /*c1b0*/  FMUL.FTZ R52, R53, UR54 ;  /* 0x0000003635347c20 */ /* 0x000fe20008410000 */
[----:B------:R-:W-:Y:S01]  /*c1c0*/  PLOP3.LUT P1, PT, PT, PT, UP1, 0x80, 0x0 ;  /* 0x000000000000781c */ /* 0x000fe20003f2f018 */
[----:B------:R-:W-:Y:S01]  /*c1d0*/  FMUL.FTZ R53, R56, UR54 ;  /* 0x0000003638357c20 */ /* 0x000fe20008410000 */
[----:B------:R-:W-:Y:S01]  /*c1e0*/  PLOP3.LUT P2, PT, PT, PT, UP1, 0x80, 0x0 ;  /* 0x000000000000781c */ /* 0x000fe20003f4f018 */
[----:B------:R-:W-:Y:S01]  /*c1f0*/  FMUL.FTZ R56, R61, UR54 ;  /* 0x000000363d387c20 */ /* 0x000fe20008410000 */
[----:B------:R-:W-:Y:S01]  /*c200*/  IMAD.MOV.U32 R61, RZ, RZ, R0 ;  /* 0x000000ffff3d7224 */ /* 0x000fe200078e0000 */
[----:B------:R-:W-:Y:S01]  /*c210*/  @UP1 ULDC UR7, c[0x0][0x44c] ;  /* 0x0001130000071ab9 */ /* 0x000fe20000000800 */
[----:B------:R-:W-:Y:S01]  /*c220*/  SHF.L.U32 R180, R15, 0x7, RZ ;  /* 0x000000070fb47819 */ /* 0x000fe200000006ff */
[----:B------:R-:W-:Y:S01]  /*c230*/  FMUL.FTZ R14, R27, UR54 ;  /* 0x000000361b0e7c20 */ /* 0x000fe20008410000 */
[----:B------:R-:W-:Y:S01]  /*c240*/  FMUL.FTZ R17, R31, UR54 ;  /* 0x000000361f117c20 */ /* 0x000fe20008410000 */
[----:B------:R-:W-:Y:S01]  /*c250*/  FMUL.FTZ R27, R50, UR54 ;  /* 0x00000036321b7c20 */ /* 0x000fe20008410000 */
[----:B------:R-:W-:Y:S01]  /*c260*/  FMUL.FTZ R31, R58, UR54 ;  /* 0x000000363a1f7c20 */ /* 0x000fe20008410000 */
[----:B------:R-:W-:Y:S01]  /*c270*/  IADD3 R50, -R180, 0x1, RZ ;  /* 0x00000001b4327810 */ /* 0x000fe20007ffe1ff */
[----:B------:R-:W-:Y:S01]  /*c280*/  UISETP.NE.AND UP0, UPT, UR41, URZ, UPT ;  /* 0x0000003f2900728c */ /* 0x000fe2000bf05270 */
[----:B------:R-:W-:Y:S01]  /*c290*/  @P1 IMAD.HI.U32 R49, R0, UR7, RZ ;  /* 0x0000000700311c27 */ /* 0x000fe2000f8e00ff */
[----:B------:R-:W-:-:S03]  /*c2a0*/  @UP1 ULDC UR7, c[0x0][0x450] ;  /* 0x0001140000071ab9 */ /* 0x000fc60000000800 */
[----:B------:R-:W-:Y:S01]  /*c2b0*/  FMUL.FTZ R153, R29, UR54 ;  /* 0x000000361d997c20 */ /* 0x000fe20008410000 */
[----:B------:R-:W-:Y:S01]  /*c2c0*/  FMUL.FTZ R18, R30, UR54 ;  /* 0x000000361e127c20 */ /* 0x000fe20008410000 */
[----:B------:R-:W-:Y:S01]  /*c2d0*/  FMUL.FTZ R154, R32, UR54 ;  /* 0x00000036209a7c20 */ /* 0x000fe20008410000 */
[----:B------:R-:W-:Y:S01]  /*c2e0*/  @P2 SHF.R.U32.HI R61, RZ, UR7, R49 ;  /* 0x00000007ff3d2c19 */ /* 0x000fe20008011631 */
[----:B01----:R-:W-:Y:S01]  /*c2f0*/  FMUL.FTZ R9, R24, UR54 ;  /* 0x0000003618097c20 */ /* 0x003fe20008410000 */
[----:B------:R-:W-:Y:S01]  /*c300*/  FMUL.FTZ R10, R25, UR54 ;  /* 0x00000036190a7c20 */ /* 0x000fe20008410000 */
[----:B------:R-:W-:Y:S01]  /*c310*/  FMUL.FTZ R13, R26, UR54 ;  /* 0x000000361a0d7c20 */ /* 0x000fe20008410000 */
[----:B------:R-:W-:Y:S01]  /*c320*/  FMUL.FTZ R29, R54, UR54 ;  /* 0x00000036361d7c20 */ /* 0x000fe20008410000 */
[----:B------:R-:W0:Y:S01]  /*c330*/  SHFL.IDX PT, R58, R61, RZ, 0x1c1f ;  /* 0x001c1fff3d3a7589 */ /* 0x000e2200000e0000 */
        /* <DEDUP_REMOVED lines=53> */
[----:B------:R-:W-:-:S03]  /*c690*/  VIADD R59, R59, -UR52 ;  /* 0x800000343b3b7c36 */ /* 0x000fc60008000000 */
[----:B------:R-:W4:Y:S01]  /*c6a0*/  MUFU.TANH R9, R9 ;  /* 0x0000000900097308 */ /* 0x000f220000002400 */
[C---:B------:R-:W-:Y:S02]  /*c6b0*/  VIADD R79, R59.reuse, UR51 ;  /* 0x000000333b4f7c36 */ /* 0x040fe40008000000 */
[----:B------:R-:W-:Y:S01]  /*c6c0*/  VIADD R83, R59, UR47 ;  /* 0x0000002f3b537c36 */ /* 0x000fe20008000000 */
[----:B------:R-:W-:Y:S01]  /*c6d0*/  SYNCS.ARRIVE.TRANS64.RED.A1T0 RZ, [UR6], RZ ;  /* 0x000000ffffff79a7 */ /* 0x000fe20008100406 */
[--C-:B0-----:R-:W-:Y:S02]  /*c6e0*/  IMAD.IADD R63, R79, 0x1, R58.reuse ;  /* 0x000000014f3f7824 */ /* 0x101fe400078e023a */
        /* <DEDUP_REMOVED lines=63> */
[----:B-1-34-:R-:W-:Y:S05]  /*cae0*/  @P1 BRA `(.L_x_1137) ;  /* 0x00000000005c1947 */ /* 0x01afea0003800000 */
[----:B------:R-:W-:Y:S01]  /*caf0*/  IMAD R58, R2, UR53, R58 ;  /* 0x00000035023a7c24 */ /* 0x000fe2000f8e023a */
[----:B------:R-:W-:Y:S03]  /*cb00*/  BSSY B0, `(.L_x_1138) ;  /* 0x0000011000007945 */ /* 0x000fe60003800000 */
[----:B------:R-:W-:-:S05]  /*cb10*/  VIADD R67, R58, -UR52 ;  /* 0x800000343a437c36 */ /* 0x000fca0008000000 */
        /* <DEDUP_REMOVED lines=10> */
.L_x_1139:
[----:B------:R-:W-:-:S05]  /*cbc0*/  IMAD.U32 R68, RZ, RZ, UR50 ;  /* 0x00000032ff447e24 */ /* 0x000fca000f8e00ff */
[----:B------:R-:W-:-:S13]  /*cbd0*/  ISETP.NE.AND P1, PT, R68, 0x1, PT ;  /* 0x000000014400780c */ /* 0x000fda0003f25270 */
[----:B------:R-:W1:Y:S02]  /*cbe0*/  @P1 LDC.64 R58, c[0x0][0x9e8] ;  /* 0x00027a00ff3a1b82 */ /* 0x000e640000000a00 */
[----:B-1----:R-:W-:-:S05]  /*cbf0*/  @P1 IMAD.HI.U32 R58, R67, R58, RZ ;  /* 0x0000003a433a1227 */ /* 0x002fca00078e00ff */
[----:B------:R-:W-:-:S07]  /*cc00*/  @P1 SHF.R.U32.HI R67, RZ, R59, R58 ;  /* 0x0000003bff431219 */ /* 0x000fce000001163a */
.L_x_1140:
[----:B------:R-:W-:Y:S05]  /*cc10*/  BSYNC B0 ;  /* 0x0000000000007941 */ /* 0x000fea0003800000 */
.L_x_1138:
[----:B------:R-:W-:-:S04]  /*cc20*/  IMAD R58, R67, R68, -R180 ;  /* 0x00000044433a7224 */ /* 0x000fc800078e0ab4 */
[----:B------:R-:W-:-:S05]  /*cc30*/  IMAD R58, R3, -0x2, R58 ;  /* 0xfffffffe033a7824 */ /* 0x000fca00078e023a */
[----:B------:R-:W-:Y:S02]  /*cc40*/  VIADDMNMX R63, R58, R68, R63, PT ;  /* 0x000000443a3f7246 */ /* 0x000fe4000380013f */
[----:B------:R-:W-:-:S07]  /*cc50*/  VIMNMX R65, R65, R58, !PT ;  /* 0x0000003a41417248 */ /* 0x000fce0007fe0100 */
.L_x_1137:
        /* <DEDUP_REMOVED lines=44> */
[----:B------:R-:W-:-:S02]  /*cf20*/  FSEL R152, R45, -INF , !P2 ;  /* 0xff8000002d987808 */ /* 0x000fc40005000000 */
[C---:B------:R-:W-:Y:S02]  /*cf30*/  ISETP.GT.AND P5, PT, R65.reuse, 0x31, P1 ;  /* 0x000000314100780c */ /* 0x040fe40000fa4270 */
[C---:B------:R-:W-:Y:S02]  /*cf40*/  ISETP.GT.AND P4, PT, R65.reuse, 0x38, P1 ;  /* 0x000000384100780c */ /* 0x040fe40000f84270 */
[C---:B------:R-:W-:Y:S02]  /*cf50*/  ISETP.GT.AND P6, PT, R65.reuse, 0x39, P1 ;  /* 0x000000394100780c */ /* 0x040fe40000fc4270 */
[C---:B------:R-:W-:Y:S02]  /*cf60*/  ISETP.GT.AND P2, PT, R65.reuse, 0x40, P1 ;  /* 0x000000404100780c */ /* 0x040fe40000f44270 */
[----:B------:R-:W-:Y:S02]  /*cf70*/  FSEL R76, R54, -INF , !P3 ;  /* 0xff800000364c7808 */ /* 0x000fe40005800000 */
        /* <DEDUP_REMOVED lines=28> */
[----:B------:R-:W-:Y:S02]  /*d140*/  ISETP.GT.AND P2, PT, R65, 0x68, P1 ;  /* 0x000000684100780c */ /* 0x000fe40000f44270 */
[----:B------:R-:W-:Y:S02]  /*d150*/  FSEL R58, R77, -INF , !P3 ;  /* 0xff8000004d3a7808 */ /* 0x000fe40005800000 */
[----:B------:R-:W-:-:S02]  /*d160*/  PLOP3.LUT P3, PT, PT, PT, UP0, 0x40, 0x0 ;  /* 0x000000000000781c */ /* 0x000fc40003f6e808 */
        /* <DEDUP_REMOVED lines=12> */
[C---:B------:R-:W-:Y:S02]  /*d230*/  ISETP.LT.OR P5, PT, R63.reuse, 0x71, P5 ;  /* 0x000000713f00780c */ /* 0x040fe40002fa1670 */
[C---:B------:R-:W-:Y:S02]  /*d240*/  ISETP.LT.OR P4, PT, R63.reuse, 0x72, P4 ;  /* 0x000000723f00780c */ /* 0x040fe40002781670 */
[C---:B------:R-:W-:Y:S02]  /*d250*/  ISETP.LT.OR P6, PT, R63.reuse, 0x79, P6 ;  /* 0x000000793f00780c */ /* 0x040fe400037c1670 */
[----:B------:R-:W-:Y:S02]  /*d260*/  ISETP.LT.OR P2, PT, R63, 0x7a, P2 ;  /* 0x0000007a3f00780c */ /* 0x000fe40001741670 */
[----:B------:R-:W-:Y:S02]  /*d270*/  IADD3 R45, R83, R182, RZ ;  /* 0x000000b6532d7210 */ /* 0x000fe40007ffe0ff */
[----:B------:R-:W-:-:S02]  /*d280*/  FSEL R56, R71, -INF , !P5 ;  /* 0xff80000047387808 */ /* 0x000fc40006800000 */
[----:B------:R-:W-:Y:S02]  /*d290*/  FSEL R52, R81, -INF , !P4 ;  /* 0xff80000051347808 */ /* 0x000fe40006000000 */
[----:B------:R-:W-:Y:S02]  /*d2a0*/  FSEL R48, R75, -INF , !P6 ;  /* 0xff8000004b307808 */ /* 0x000fe40007000000 */
[----:B------:R-:W-:Y:S01]  /*d2b0*/  FSEL R44, R85, -INF , !P2 ;  /* 0xff800000552c7808 */ /* 0x000fe20005000000 */
[----:B------:R-:W-:Y:S06]  /*d2c0*/  @P3 BRA `(.L_x_1141) ;  /* 0x00000000005c3947 */ /* 0x000fec0003800000 */
        /* <DEDUP_REMOVED lines=13> */
.L_x_1143:
[----:B------:R-:W-:-:S05]  /*d3a0*/  IMAD.U32 R51, RZ, RZ, UR50 ;  /* 0x00000032ff337e24 */ /* 0x000fca000f8e00ff */
[----:B------:R-:W-:-:S13]  /*d3b0*/  ISETP.NE.AND P2, PT, R51, 0x1, PT ;  /* 0x000000013300780c */ /* 0x000fda0003f45270 */
[----:B------:R-:W0:Y:S02]  /*d3c0*/  @P2 LDC.64 R154, c[0x0][0x9e8] ;  /* 0x00027a00ff9a2b82 */ /* 0x000e240000000a00 */
[----:B0-----:R-:W-:-:S05]  /*d3d0*/  @P2 IMAD.HI.U32 R10, R9, R154, RZ ;  /* 0x0000009a090a2227 */ /* 0x001fca00078e00ff */
[----:B------:R-:W-:-:S07]  /*d3e0*/  @P2 SHF.R.U32.HI R9, RZ, R155, R10 ;  /* 0x0000009bff092219 */ /* 0x000fce000001160a */
.L_x_1144:
[----:B------:R-:W-:Y:S05]  /*d3f0*/  BSYNC B0 ;  /* 0x0000000000007941 */ /* 0x000fea0003800000 */
.L_x_1142:
[----:B------:R-:W-:-:S04]  /*d400*/  IMAD R10, R9, R51, -R180 ;  /* 0x00000033090a7224 */ /* 0x000fc800078e0ab4 */
[----:B------:R-:W-:-:S05]  /*d410*/  IMAD R10, R3, -0x2, R10 ;  /* 0xfffffffe030a7824 */ /* 0x000fca00078e020a */
[----:B------:R-:W-:Y:S02]  /*d420*/  VIADDMNMX R37, R10, R51, R37, PT ;  /* 0x000000330a257246 */ /* 0x000fe40003800125 */
[----:B------:R-:W-:-:S07]  /*d430*/  VIMNMX R45, R45, R10, !PT ;  /* 0x0000000a2d2d7248 */ /* 0x000fce0007fe0100 */
.L_x_1141:
        /* <DEDUP_REMOVED lines=11> */
[----:B------:R-:W-:-:S02]  /*d4f0*/  ISETP.GT.AND P4, PT, R45, 0x9, P1 ;  /* 0x000000092d00780c */ /* 0x000fc40000f84270 */
[----:B------:R-:W-:Y:S02]  /*d500*/  FMNMX.FTZ R9, R178, R9, !PT ;  /* 0x00000009b2097209 */ /* 0x000fe40007810000 */
[----:B------:R-:W-:Y:S02]  /*d510*/  FSEL R158, R19, -INF , !P5 ;  /* 0xff800000139e7808 */ /* 0x000fe40006800000 */
        /* <DEDUP_REMOVED lines=19> */
[----:B------:R-:W-:Y:S02]  /*d650*/  ISETP.GT.AND P2, PT, R45, 0x11, P1 ;  /* 0x000000112d00780c */ /* 0x000fe40000f44270 */
        /* <DEDUP_REMOVED lines=56> */
[----:B------:R-:W-:Y:S01]  /*d9e0*/  ISETP.GT.AND P3, PT, R45, 0x31, P1 ;  /* 0x000000312d00780c */ /* 0x000fe20000f64270 */
[----:B------:R-:W-:Y:S01]  /*d9f0*/  MUFU.EX2 R180, R180 ;  /* 0x000000b400b47308 */ /* 0x000fe20000000800 */
[----:B------:R-:W-:Y:S01]  /*da00*/  FMNMX.FTZ R19, R18, R19, !PT ;  /* 0x0000001312137209 */ /* 0x000fe20007810000 */
[-CC-:B0-----:R-:W-:Y:S01]  /*da10*/  FFMA.FTZ R14, R184, R9.reuse, -R51.reuse ;  /* 0x00000009b80e7223 */ /* 0x181fe20000010833 */
[----:B------:R-:W-:Y:S01]  /*da20*/  FSEL R168, R25, -INF , !P4 ;  /* 0xff80000019a87808 */ /* 0x000fe20006000000 */
[--C-:B------:R-:W-:Y:S01]  /*da30*/  FFMA.FTZ R66, R66, R9, -R51.reuse ;  /* 0x0000000942427223 */ /* 0x100fe20000010833 */
[----:B------:R-:W-:Y:S01]  /*da40*/  FMNMX.FTZ R21, R156, R19, !PT ;  /* 0x000000139c157209 */ /* 0x000fe20007810000 */
[--C-:B------:R-:W-:Y:S01]  /*da50*/  FFMA.FTZ R64, R64, R9, -R51.reuse ;  /* 0x0000000940407223 */ /* 0x100fe20000010833 */
[----:B------:R-:W-:Y:S01]  /*da60*/  ISETP.GT.AND P5, PT, R45, 0x38, P1 ;  /* 0x000000382d00780c */ /* 0x000fe20000fa4270 */
[----:B------:R0:W-:Y:S01]  /*da70*/  MUFU.EX2 R19, R14 ;  /* 0x0000000e00137308 */ /* 0x0001e20000000800 */
[----:B------:R-:W-:Y:S01]  /*da80*/  FMNMX.FTZ R21, R158, R21, !PT ;  /* 0x000000159e157209 */ /* 0x000fe20007810000 */
[-CC-:B------:R-:W-:Y:S01]  /*da90*/  FFMA.FTZ R60, R60, R9.reuse, -R51.reuse ;  /* 0x000000093c3c7223 */ /* 0x180fe20000010833 */
[----:B------:R-:W-:Y:S01]  /*daa0*/  FSEL R170, R27, -INF , !P2 ;  /* 0xff8000001baa7808 */ /* 0x000fe20005000000 */
[--C-:B------:R-:W-:Y:S01]  /*dab0*/  FFMA.FTZ R52, R52, R9, -R51.reuse ;  /* 0x0000000934347223 */ /* 0x100fe20000010833 */
[----:B------:R-:W-:Y:S01]  /*dac0*/  FMNMX.FTZ R21, R20, R21, !PT ;  /* 0x0000001514157209 */ /* 0x000fe20007810000 */
[--C-:B------:R-:W-:Y:S01]  /*dad0*/  FFMA.FTZ R44, R44, R9, -R51.reuse ;  /* 0x000000092c2c7223 */ /* 0x100fe20000010833 */
[----:B------:R-:W-:Y:S01]  /*dae0*/  ISETP.LT.OR P3, PT, R37, 0x32, P3 ;  /* 0x000000322500780c */ /* 0x000fe20001f61670 */
[----:B------:R-:W-:Y:S01]  /*daf0*/  MUFU.EX2 R17, R17 ;  /* 0x0000001100117308 */ /* 0x000fe20000000800 */
[----:B------:R-:W-:Y:S01]  /*db00*/  FMNMX.FTZ R21, R160, R21, !PT ;  /* 0x00000015a0157209 */ /* 0x000fe20007810000 */
[----:B0-----:R-:W-:Y:S01]  /*db10*/  FFMA.FTZ R14, R166, R9, -R51 ;  /* 0x00000009a60e7223 */ /* 0x001fe20000010833 */
[----:B------:R-:W-:-:S02]  /*db20*/  ISETP.GT.AND P4, PT, R45, 0x39, P1 ;  /* 0x000000392d00780c */ /* 0x000fc40000f84270 */
[----:B------:R-:W-:Y:S02]  /*db30*/  FMNMX.FTZ R23, R22, R21, !PT ;  /* 0x0000001516177209 */ /* 0x000fe40007810000 */
[----:B------:R-:W-:Y:S01]  /*db40*/  ISETP.LT.OR P5, PT, R37, 0x39, P5 ;  /* 0x000000392500780c */ /* 0x000fe20002fa1670 */
[----:B------:R0:W-:Y:S01]  /*db50*/  MUFU.EX2 R21, R174 ;  /* 0x000000ae00157308 */ /* 0x0001e20000000800 */
[----:B------:R-:W-:Y:S02]  /*db60*/  FMNMX.FTZ R23, R162, R23, !PT ;  /* 0x00000017a2177209 */ /* 0x000fe40007810000 */
[----:B------:R-:W-:Y:S02]  /*db70*/  FSEL R28, R28, -INF , !P3 ;  /* 0xff8000001c1c7808 */ /* 0x000fe40005800000 */
[----:B------:R-:W-:Y:S02]  /*db80*/  FMNMX.FTZ R23, R24, R23, !PT ;  /* 0x0000001718177209 */ /* 0x000fe40007810000 */
[----:B------:R-:W-:Y:S01]  /*db90*/  ISETP.GT.AND P2, PT, R45, 0x40, P1 ;  /* 0x000000402d00780c */ /* 0x000fe20000f44270 */
[----:B------:R-:W-:Y:S01]  /*dba0*/  MUFU.EX2 R182, R182 ;  /* 0x000000b600b67308 */ /* 0x000fe20000000800 */
[----:B------:R-:W-:Y:S01]  /*dbb0*/  FMNMX.FTZ R23, R26, R23, !PT ;  /* 0x000000171a177209 */ /* 0x000fe20007810000 */
[----:B0-----:R-:W-:Y:S01]  /*dbc0*/  FFMA.FTZ R174, R164, R9, -R51 ;  /* 0x00000009a4ae7223 */ /* 0x001fe20000010833 */
[----:B------:R-:W-:-:S02]  /*dbd0*/  FSEL R184, R29, -INF , !P5 ;  /* 0xff8000001db87808 */ /* 0x000fc40006800000 */
[----:B------:R-:W-:Y:S02]  /*dbe0*/  FMNMX.FTZ R25, R168, R23, !PT ;  /* 0x00000017a8197209 */ /* 0x000fe40007810000 */
[----:B------:R-:W-:Y:S01]  /*dbf0*/  ISETP.LT.OR P4, PT, R37, 0x3a, P4 ;  /* 0x0000003a2500780c */ /* 0x000fe20002781670 */
[----:B------:R0:W-:Y:S01]  /*dc00*/  MUFU.EX2 R23, R14 ;  /* 0x0000000e00177308 */ /* 0x0001e20000000800 */
[----:B------:R-:W-:Y:S02]  /*dc10*/  FMNMX.FTZ R25, R170, R25, !PT ;  /* 0x00000019aa197209 */ /* 0x000fe40007810000 */
[----:B------:R-:W-:Y:S02]  /*dc20*/  ISETP.GT.AND P3, PT, R45, 0x41, P1 ;  /* 0x000000412d00780c */ /* 0x000fe40000f64270 */
[----:B------:R-:W-:Y:S02]  /*dc30*/  FMNMX.FTZ R25, R28, R25, !PT ;  /* 0x000000191c197209 */ /* 0x000fe40007810000 */
[----:B------:R-:W-:Y:S01]  /*dc40*/  ISETP.LT.OR P2, PT, R37, 0x41, P2 ;  /* 0x000000412500780c */ /* 0x000fe20001741670 */
[----:B------:R-:W-:Y:S01]  /*dc50*/  MUFU.EX2 R176, R176 ;  /* 0x000000b000b07308 */ /* 0x000fe20000000800 */
[----:B------:R-:W-:Y:S01]  /*dc60*/  FSEL R30, R30, -INF , !P4 ;  /* 0xff8000001e1e7808 */ /* 0x000fe20006000000 */
[----:B0-----:R-:W-:Y:S01]  /*dc70*/  FFMA.FTZ R14, R86, R9, -R51 ;  /* 0x00000009560e7223 */ /* 0x001fe20000010833 */
[----:B------:R-:W-:-:S02]  /*dc80*/  FMNMX.FTZ R25, R184, R25, !PT ;  /* 0x00000019b8197209 */ /* 0x000fc40007810000 */
[----:B------:R-:W-:Y:S02]  /*dc90*/  ISETP.GT.AND P5, PT, R45, 0x48, P1 ;  /* 0x000000482d00780c */ /* 0x000fe40000fa4270 */
[----:B------:R-:W-:Y:S01]  /*dca0*/  FSEL R186, R31, -INF , !P2 ;  /* 0xff8000001fba7808 */ /* 0x000fe20005000000 */
[----:B------:R-:W-:Y:S01]  /*dcb0*/  MUFU.EX2 R178, R178 ;  /* 0x000000b200b27308 */ /* 0x000fe20000000800 */
[----:B------:R-:W-:Y:S02]  /*dcc0*/  ISETP.LT.OR P3, PT, R37, 0x42, P3 ;  /* 0x000000422500780c */ /* 0x000fe40001f61670 */
[----:B------:R-:W-:Y:S02]  /*dcd0*/  FMNMX.FTZ R27, R30, R25, !PT ;  /* 0x000000191e1b7209 */ /* 0x000fe40007810000 */
[----:B------:R-:W-:Y:S02]  /*dce0*/  ISETP.GT.AND P4, PT, R45, 0x49, P1 ;  /* 0x000000492d00780c */ /* 0x000fe40000f84270 */
[----:B------:R-:W-:Y:S01]  /*dcf0*/  ISETP.LT.OR P5, PT, R37, 0x49, P5 ;  /* 0x000000492500780c */ /* 0x000fe20002fa1670 */
[----:B------:R-:W-:Y:S01]  /*dd00*/  MUFU.EX2 R25, R152 ;  /* 0x0000009800197308 */ /* 0x000fe20000000800 */
[----:B------:R-:W-:-:S02]  /*dd10*/  FSEL R32, R32, -INF , !P3 ;  /* 0xff80000020207808 */ /* 0x000fc40005800000 */
[----:B------:R-:W-:Y:S02]  /*dd20*/  FMNMX.FTZ R27, R186, R27, !PT ;  /* 0x0000001bba1b7209 */ /* 0x000fe40007810000 */
[----:B------:R-:W-:Y:S02]  /*dd30*/  ISETP.GT.AND P2, PT, R45, 0x50, P1 ;  /* 0x000000502d00780c */ /* 0x000fe40000f44270 */
[----:B------:R-:W-:Y:S01]  /*dd40*/  FSEL R166, R33, -INF , !P5 ;  /* 0xff80000021a67808 */ /* 0x000fe20006800000 */
[----:B------:R-:W-:Y:S01]  /*dd50*/  MUFU.EX2 R172, R172 ;  /* 0x000000ac00ac7308 */ /* 0x000fe20000000800 */
[----:B------:R-:W-:Y:S02]  /*dd60*/  ISETP.LT.OR P4, PT, R37, 0x4a, P4 ;  /* 0x0000004a2500780c */ /* 0x000fe40002781670 */
[----:B------:R-:W-:Y:S02]  /*dd70*/  FMNMX.FTZ R29, R32, R27, !PT ;  /* 0x0000001b201d7209 */ /* 0x000fe40007810000 */
[----:B------:R-:W-:-:S02]  /*dd80*/  ISETP.GT.AND P3, PT, R45, 0x51, P1 ;  /* 0x000000512d00780c */ /* 0x000fc40000f64270 */
[----:B------:R-:W-:Y:S01]  /*dd90*/  ISETP.LT.OR P2, PT, R37, 0x51, P2 ;  /* 0x000000512500780c */ /* 0x000fe20001741670 */
[----:B------:R0:W-:Y:S01]  /*dda0*/  MUFU.EX2 R27, R14 ;  /* 0x0000000e001b7308 */ /* 0x0001e20000000800 */
[----:B------:R-:W-:Y:S01]  /*ddb0*/  FSEL R164, R34, -INF , !P4 ;  /* 0xff80000022a47808 */ /* 0x000fe20006000000 */
[--C-:B------:R-:W-:Y:S01]  /*ddc0*/  FFMA.FTZ R34, R84, R9, -R51.reuse ;  /* 0x0000000954227223 */ /* 0x100fe20000010833 */
[----:B------:R-:W-:Y:S02]  /*ddd0*/  FMNMX.FTZ R29, R166, R29, !PT ;  /* 0x0000001da61d7209 */ /* 0x000fe40007810000 */
[----:B------:R-:W-:Y:S02]  /*dde0*/  ISETP.GT.AND P5, PT, R45, 0x58, P1 ;  /* 0x000000582d00780c */ /* 0x000fe40000fa4270 */
[----:B------:R-:W-:Y:S01]  /*ddf0*/  FSEL R188, R35, -INF , !P2 ;  /* 0xff80000023bc7808 */ /* 0x000fe20005000000 */
[----:B------:R-:W-:Y:S01]  /*de00*/  MUFU.EX2 R174, R174 ;  /* 0x000000ae00ae7308 */ /* 0x000fe20000000800 */
[----:B------:R-:W-:Y:S01]  /*de10*/  ISETP.LT.OR P3, PT, R37, 0x52, P3 ;  /* 0x000000522500780c */ /* 0x000fe20001f61670 */
[----:B0-----:R-:W-:Y:S01]  /*de20*/  FFMA.FTZ R14, R82, R9, -R51 ;  /* 0x00000009520e7223 */ /* 0x001fe20000010833 */
[----:B------:R-:W-:-:S02]  /*de30*/  FMNMX.FTZ R29, R164, R29, !PT ;  /* 0x0000001da41d7209 */ /* 0x000fc40007810000 */
[----:B------:R-:W-:Y:S02]  /*de40*/  ISETP.GT.AND P4, PT, R45, 0x59, P1 ;  /* 0x000000592d00780c */ /* 0x000fe40000f84270 */
[----:B------:R-:W-:Y:S01]  /*de50*/  ISETP.LT.OR P5, PT, R37, 0x59, P5 ;  /* 0x000000592500780c */ /* 0x000fe20002fa1670 */
[----:B------:R-:W-:Y:S01]  /*de60*/  MUFU.EX2 R34, R34 ;  /* 0x0000002200227308 */ /* 0x000fe20000000800 */
[----:B------:R-:W-:Y:S02]  /*de70*/  FSEL R36, R36, -INF , !P3 ;  /* 0xff80000024247808 */ /* 0x000fe40005800000 */
[----:B------:R-:W-:Y:S02]  /*de80*/  FMNMX.FTZ R29, R188, R29, !PT ;  /* 0x0000001dbc1d7209 */ /* 0x000fe40007810000 */
[----:B------:R-:W-:Y:S02]  /*de90*/  ISETP.GT.AND P2, PT, R45, 0x60, P1 ;  /* 0x000000602d00780c */ /* 0x000fe40000f44270 */
[----:B------:R-:W-:Y:S01]  /*dea0*/  FSEL R38, R38, -INF , !P5 ;  /* 0xff80000026267808 */ /* 0x000fe20006800000 */
[----:B------:R-:W-:Y:S01]  /*deb0*/  MUFU.EX2 R64, R64 ;  /* 0x0000004000407308 */ /* 0x000fe20000000800 */
[----:B------:R-:W-:-:S02]  /*dec0*/  ISETP.LT.OR P4, PT, R37, 0x5a, P4 ;  /* 0x0000005a2500780c */ /* 0x000fc40002781670 */
[----:B------:R-:W-:Y:S02]  /*ded0*/  FMNMX.FTZ R31, R36, R29, !PT ;  /* 0x0000001d241f7209 */ /* 0x000fe40007810000 */
[----:B------:R-:W-:Y:S02]  /*dee0*/  ISETP.GT.AND P3, PT, R45, 0x61, P1 ;  /* 0x000000612d00780c */ /* 0x000fe40000f64270 */
[----:B------:R-:W-:Y:S01]  /*def0*/  ISETP.LT.OR P2, PT, R37, 0x61, P2 ;  /* 0x000000612500780c */ /* 0x000fe20001741670 */
[----:B------:R0:W-:Y:S01]  /*df00*/  MUFU.EX2 R29, R14 ;  /* 0x0000000e001d7308 */ /* 0x0001e20000000800 */
[----:B------:R-:W-:Y:S01]  /*df10*/  FSEL R84, R39, -INF , !P4 ;  /* 0xff80000027547808 */ /* 0x000fe20006000000 */
[----:B------:R-:W-:Y:S01]  /*df20*/  FFMA.FTZ R39, R62, R9, -R51 ;  /* 0x000000093e277223 */ /* 0x000fe20000010833 */
[----:B------:R-:W-:Y:S02]  /*df30*/  FMNMX.FTZ R31, R38, R31, !PT ;  /* 0x0000001f261f7209 */ /* 0x000fe40007810000 */
[----:B------:R-:W-:-:S02]  /*df40*/  ISETP.GT.AND P5, PT, R45, 0x68, P1 ;  /* 0x000000682d00780c */ /* 0x000fc40000fa4270 */
[----:B------:R-:W-:Y:S01]  /*df50*/  FSEL R86, R40, -INF , !P2 ;  /* 0xff80000028567808 */ /* 0x000fe20005000000 */
[-CC-:B------:R-:W-:Y:S01]  /*df60*/  FFMA.FTZ R40, R80, R9.reuse, -R51.reuse ;  /* 0x0000000950287223 */ /* 0x180fe20000010833 */
[----:B------:R-:W-:Y:S01]  /*df70*/  ISETP.LT.OR P3, PT, R37, 0x62, P3 ;  /* 0x000000622500780c */ /* 0x000fe20001f61670 */
[----:B0-----:R-:W-:Y:S01]  /*df80*/  FFMA.FTZ R14, R78, R9, -R51 ;  /* 0x000000094e0e7223 */ /* 0x001fe20000010833 */
[----:B------:R-:W-:Y:S01]  /*df90*/  FMNMX.FTZ R31, R84, R31, !PT ;  /* 0x0000001f541f7209 */ /* 0x000fe20007810000 */
[----:B------:R-:W-:Y:S01]  /*dfa0*/  MUFU.EX2 R39, R39 ;  /* 0x0000002700277308 */ /* 0x000fe20000000800 */
[----:B------:R-:W-:Y:S02]  /*dfb0*/  ISETP.GT.AND P4, PT, R45, 0x69, P1 ;  /* 0x000000692d00780c */ /* 0x000fe40000f84270 */
[----:B------:R-:W-:Y:S02]  /*dfc0*/  ISETP.LT.OR P5, PT, R37, 0x69, P5 ;  /* 0x000000692500780c */ /* 0x000fe40002fa1670 */
[----:B------:R-:W-:-:S02]  /*dfd0*/  FSEL R82, R41, -INF , !P3 ;  /* 0xff80000029527808 */ /* 0x000fc40005800000 */
[----:B------:R-:W-:Y:S01]  /*dfe0*/  FMNMX.FTZ R31, R86, R31, !PT ;  /* 0x0000001f561f7209 */ /* 0x000fe20007810000 */
[----:B------:R-:W-:Y:S01]  /*dff0*/  MUFU.EX2 R40, R40 ;  /* 0x0000002800287308 */ /* 0x000fe20000000800 */
[----:B------:R-:W-:Y:S02]  /*e000*/  ISETP.GT.AND P2, PT, R45, 0x70, P1 ;  /* 0x000000702d00780c */ /* 0x000fe40000f44270 */
[----:B------:R-:W-:Y:S01]  /*e010*/  FSEL R80, R42, -INF , !P5 ;  /* 0xff8000002a507808 */ /* 0x000fe20006800000 */
[----:B------:R-:W-:Y:S01]  /*e020*/  FFMA.FTZ R42, R76, R9, -R51 ;  /* 0x000000094c2a7223 */ /* 0x000fe20000010833 */
        /* <DEDUP_REMOVED lines=10> */
[----:B------:R-:W-:Y:S02]  /*e0d0*/  ISETP.LT.OR P3, PT, R37, 0x72, P3 ;  /* 0x000000722500780c */ /* 0x000fe40001f61670 */
[----:B------:R-:W-:Y:S01]  /*e0e0*/  FSEL R152, R46, -INF , !P2 ;  /* 0xff8000002e987808 */ /* 0x000fe20005000000 */
[----:B------:R-:W-:Y:S01]  /*e0f0*/  FFMA.FTZ R46, R72, R9, -R51 ;  /* 0x00000009482e7223 */ /* 0x000fe20000010833 */
[----:B------:R-:W-:Y:S01]  /*e100*/  FMNMX.FTZ R33, R78, R33, !PT ;  /* 0x000000214e217209 */ /* 0x000fe20007810000 */
[----:B------:R-:W-:Y:S01]  /*e110*/  MUFU.EX2 R42, R42 ;  /* 0x0000002a002a7308 */ /* 0x000fe20000000800 */
[----:B------:R-:W-:-:S02]  /*e120*/  ISETP.GT.AND P1, PT, R45, 0x79, P1 ;  /* 0x000000792d00780c */ /* 0x000fc40000f24270 */
[----:B------:R-:W-:Y:S02]  /*e130*/  ISETP.LT.OR P5, PT, R37, 0x79, P5 ;  /* 0x000000792500780c */ /* 0x000fe40002fa1670 */
[----:B------:R-:W-:Y:S02]  /*e140*/  FSEL R76, R47, -INF , !P3 ;  /* 0xff8000002f4c7808 */ /* 0x000fe40005800000 */
[----:B------:R-:W-:Y:S01]  /*e150*/  FMNMX.FTZ R33, R152, R33, !PT ;  /* 0x0000002198217209 */ /* 0x000fe20007810000 */
[----:B------:R-:W-:Y:S01]  /*e160*/  MUFU.EX2 R46, R46 ;  /* 0x0000002e002e7308 */ /* 0x000fe20000000800 */
[----:B------:R-:W-:Y:S01]  /*e170*/  ISETP.LT.OR P1, PT, R37, 0x7a, P1 ;  /* 0x0000007a2500780c */ /* 0x000fe20000f21670 */
[----:B------:R-:W-:Y:S01]  /*e180*/  FFMA.FTZ R37, R74, R9, -R51 ;  /* 0x000000094a257223 */ /* 0x000fe20000010833 */
[----:B------:R-:W-:Y:S02]  /*e190*/  FSEL R190, R49, -INF , !P5 ;  /* 0xff80000031be7808 */ /* 0x000fe40006800000 */
[----:B------:R-:W-:-:S02]  /*e1a0*/  FMNMX.FTZ R35, R76, R33, !PT ;  /* 0x000000214c237209 */ /* 0x000fc40007810000 */
[----:B------:R-:W-:Y:S01]  /*e1b0*/  FSEL R74, R50, -INF , !P1 ;  /* 0xff800000324a7808 */ /* 0x000fe20004800000 */
[----:B------:R-:W-:Y:S01]  /*e1c0*/  MUFU.EX2 R33, R37 ;  /* 0x0000002500217308 */ /* 0x000fe20000000800 */
[----:B------:R-:W-:Y:S01]  /*e1d0*/  FMNMX.FTZ R35, R190, R35, !PT ;  /* 0x00000023be237209 */ /* 0x000fe20007810000 */
[--C-:B------:R-:W-:Y:S01]  /*e1e0*/  FFMA.FTZ R50, R70, R9, -R51.reuse ;  /* 0x0000000946327223 */ /* 0x100fe20000010833 */
[----:B------:R-:W-:Y:S02]  /*e1f0*/  FSEL R56, R10, RZ, P6 ;  /* 0x000000ff0a387208 */ /* 0x000fe40003000000 */
        /* <DEDUP_REMOVED lines=56> */
[----:B------:R-:W3:Y:S01]  /*e580*/  MUFU.EX2 R183, R183 ;  /* 0x000000b700b77308 */ /* 0x000ee20000000800 */
        /* <DEDUP_REMOVED lines=16> */
[----:B---3--:R-:W-:Y:S01]  /*e690*/  FADD.FTZ R5, R183, R4 ;  /* 0x00000004b7057221 */ /* 0x008fe20000010000 */
[----:B------:R-:W-:Y:S01]  /*e6a0*/  FADD.FTZ R38, R25, R38 ;  /* 0x0000002619267221 */ /* 0x000fe20000010000 */
[-CC-:B------:R-:W-:Y:S01]  /*e6b0*/  FFMA.FTZ R76, R76, R9.reuse, -R47.reuse ;  /* 0x000000094c4c7223 */ /* 0x180fe2000001082f */
[-CC-:B------:R-:W-:Y:S01]  /*e6c0*/  FFMA.FTZ R190, R190, R9.reuse, -R47.reuse ;  /* 0x00000009bebe7223 */ /* 0x180fe2000001082f */
[----:B------:R-:W-:-:S03]  /*e6d0*/  FFMA.FTZ R47, R74, R9, -R47 ;  /* 0x000000094a2f7223 */ /* 0x000fc6000001082f */
[----:B------:R-:W3:Y:S01]  /*e6e0*/  MUFU.EX2 R20, R20 ;  /* 0x0000001400147308 */ /* 0x000ee20000000800 */
[----:B0-----:R-:W-:-:S07]  /*e6f0*/  FADD.FTZ R4, R18, R5 ;  /* 0x0000000512047221 */ /* 0x001fce0000010000 */
[----:B------:R-:W0:Y:S01]  /*e700*/  MUFU.EX2 R179, R179 ;  /* 0x000000b300b37308 */ /* 0x000e220000000800 */
[----:B-1----:R-:W-:-:S07]  /*e710*/  FADD.FTZ R5, R177, R4 ;  /* 0x00000004b1057221 */ /* 0x002fce0000010000 */
[----:B------:R-:W1:Y:S01]  /*e720*/  MUFU.EX2 R22, R22 ;  /* 0x0000001600167308 */ /* 0x000e620000000800 */
[----:B---3--:R-:W-:-:S07]  /*e730*/  FADD.FTZ R4, R20, R5 ;  /* 0x0000000514047221 */ /* 0x008fce0000010000 */
        /* <DEDUP_REMOVED lines=11> */
[----:B---3--:R-:W-:Y:S01]  /*e7f0*/  FADD.FTZ R4, R26, R5 ;  /* 0x000000051a047221 */ /* 0x008fe20000010000 */
[----:B------:R-:W-:-:S06]  /*e800*/  FADD.FTZ R5, R27, R38 ;  /* 0x000000261b057221 */ /* 0x000fcc0000010000 */
[----:B------:R-:W3:Y:S01]  /*e810*/  MUFU.EX2 R171, R171 ;  /* 0x000000ab00ab7308 */ /* 0x000ee20000000800 */
        /* <DEDUP_REMOVED lines=8> */
[----:B---3--:R-:W-:Y:S01]  /*e8a0*/  FADD.FTZ R49, R171, R38 ;  /* 0x00000026ab317221 */ /* 0x008fe20000010000 */
[----:B------:R-:W-:-:S04]  /*e8b0*/  FADD.FTZ R4, R42, R5 ;  /* 0x000000052a047221 */ /* 0x000fc80000010000 */
[----:B------:R-:W-:Y:S02]  /*e8c0*/  FADD.FTZ R5, R33, R4 ;  /* 0x0000000421057221 */ /* 0x000fe40000010000 */
        /* <DEDUP_REMOVED lines=43> */
[----:B0-----:R-:W-:Y:S01]  /*eb80*/  FADD.FTZ R38, R155, R38 ;  /* 0x000000269b267221 */ /* 0x001fe20000010000 */
[----:B-1----:R-:W-:-:S03]  /*eb90*/  FADD.FTZ R5, R44, R5 ;  /* 0x000000052c057221 */ /* 0x002fc60000010000 */
[----:B---3--:R-:W-:Y:S01]  /*eba0*/  FADD.FTZ R4, R47, R38 ;  /* 0x000000262f047221 */ /* 0x008fe20000010000 */
[----:B------:R-:W-:Y:S06]  /*ebb0*/  @!P0 BRA `(.L_x_1145) ;  /* 0x0000000000048947 */ /* 0x000fec0003800000 */
[----:B------:R-:W-:Y:S01]  /*ebc0*/  BPT.TRAP 0x1 ;  /* 0x000000040000795c */ /* 0x000fe20000300000 */
.L_x_1145:
        /* <DEDUP_REMOVED lines=105> */
[----:B------:R-:W-:Y:S01]  /*f260*/  F2FP.F16.F32.PACK_AB R155, R47, R155 ;  /* 0x0000009b2f9b723e */ /* 0x000fe200000000ff */
[----:B------:R-:W-:Y:S06]  /*f270*/  @P1 BRA `(.L_x_1146) ;  /* 0xffffffc400d41947 */ /* 0x000fec000383ffff */
.L_x_1127:
[----:B------:R-:W-:Y:S06]  /*f280*/  BAR.ARV 0x8, 0x180 ;  /* 0x0206000000007b1d */ /* 0x000fec0000002000 */
[----:B------:R-:W-:Y:S05]  /*f290*/  @!P0 BRA `(.L_x_1147) ;  /* 0x0000000000048947 */ /* 0x000fea0003800000 */
[----:B------:R-:W-:Y:S01]  /*f2a0*/  BPT.TRAP 0x1 ;  /* 0x000000040000795c */ /* 0x000fe20000300000 */
.L_x_1147:
[----:B------:R-:W-:Y:S01]  /*f2b0*/  ULEA UR5, UR46, UR40, 0x3 ;  /* 0x000000282e057291 */ /* 0x000fe2000f8e183f */
[----:B------:R-:W-:-:S05]  /*f2c0*/  IMAD.U32 R0, RZ, RZ, UR45 ;  /* 0x0000002dff007e24 */ /* 0x000fca000f8e00ff */
[----:B------:R-:W-:-:S04]  /*f2d0*/  SHF.L.U32 R0, R0, 0x1f, RZ ;  /* 0x0000001f00007819 */ /* 0x000fc800000006ff */
[----:B------:R0:W1:Y:S01]  /*f2e0*/  SYNCS.PHASECHK.TRANS64.TRYWAIT P1, [UR5+0x28850], R0 ;  /* 0x02885000ff0075a7 */ /* 0x0000620008020145 */
[----:B------:R-:W-:Y:S05]  /*f2f0*/  @!P0 BRA `(.L_x_1148) ;  /* 0x0000000000048947 */ /* 0x000fea0003800000 */
[----:B------:R-:W-:Y:S01]  /*f300*/  BPT.TRAP 0x1 ;  /* 0x000000040000795c */ /* 0x000fe20000300000 */
.L_x_1148:
[----:B-1----:R-:W-:Y:S05]  /*f310*/  @P1 BRA `(.L_x_1149) ;  /* 0x0000000000081947 */ /* 0x002fea0003800000 */
[----:B------:R-:W1:Y:S02]  /*f320*/  SYNCS.PHASECHK.TRANS64.TRYWAIT P1, [UR5+0x28850], R0 ;  /* 0x02885000ff0075a7 */ /* 0x000e640008020145 */
[----:B-1----:R-:W-:Y:S05]  /*f330*/  @!P1 BRA `(.L_x_1150) ;  /* 0x0000006400249947 */ /* 0x002fea0003800000 */
.L_x_1149:
[----:B------:R-:W-:Y:S01]  /*f340*/  UIADD3 UR40, UR40, 0x400, URZ ;  /* 0x0000040028287890 */ /* 0x000fe2000fffe03f */
[----:B------:R-:W-:Y:S01]  /*f350*/  WARPGROUP.ARRIVE ;  /* 0x00000000000079c5 */ /* 0x000fe20000000000 */
[----:B------:R-:W-:Y:S01]  /*f360*/  UMOV UR47, 0x40000040 ;  /* 0x40000040002f7882 */ /* 0x000fe20000000000 */
[----:B------:R-:W-:Y:S01]  /*f370*/  UMOV UR7, 0x40000040 ;  /* 0x4000004000077882 */ /* 0x000fe20000000000 */
[----:B------:R-:W-:Y:S01]  /*f380*/  USHF.R.U32.HI UR40, URZ, 0x4, UR40 ;  /* 0x000000043f287899 */ /* 0x000fe20008011628 */
[----:B01----:R-:W0:Y:S03]  /*f390*/  SHFL.BFLY PT, R0, R5, 0x2, 0x1f ;  /* 0x0c401f0005007f89 */ /* 0x003e2600000e0000 */
[----:B------:R-:W-:Y:S01]  /*f3a0*/  ULOP3.LUT UR40, UR40, 0x3fff, URZ, 0xc0, !UPT ;  /* 0x00003fff28287892 */ /* 0x000fe2000f8ec03f */
[----:B------:R-:W1:Y:S03]  /*f3b0*/  SHFL.BFLY PT, R3, R4, 0x2, 0x1f ;  /* 0x0c401f0004037f89 */ /* 0x000e6600000e0000 */
[----:B------:R-:W-:-:S04]  /*f3c0*/  ULOP3.LUT UR40, UR40, 0x4000000, URZ, 0xfc, !UPT ;  /* 0x0400000028287892 */ /* 0x000fc8000f8efc3f */
[----:B------:R-:W-:-:S04]  /*f3d0*/  ULEA UR46, UR46, UR40, 0xb ;  /* 0x000000282e2e7291 */ /* 0x000fc8000f8e583f */
[----:B------:R-:W-:-:S05]  /*f3e0*/  UIADD3 UR4, UR46, 0x80, URZ ;  /* 0x000000802e047890 */ /* 0x000fca000fffe03f */
[----:B------:R-:W-:Y:S01]  /*f3f0*/  HGMMA.64x128x16.F32 R88, R180, gdesc[UR44].tnspB, R88, gsb0 ;  /* 0x41e0002cb4587df0 */ /* 0x000fe20008000858 */
[----:B------:R-:W-:Y:S01]  /*f400*/  UMOV UR47, 0x40000040 ;  /* 0x40000040002f7882 */ /* 0x000fe20000000000 */
[----:B------:R-:W-:Y:S01]  /*f410*/  UMOV UR6, UR4 ;  /* 0x0000000400067c82 */ /* 0x000fe20008000000 */
[----:B------:R-:W-:Y:S01]  /*f420*/  UIADD3 UR4, UR46, 0x100, URZ ;  /* 0x000001002e047890 */ /* 0x000fe2000fffe03f */
[----:B0-----:R-:W-:Y:S01]  /*f430*/  FADD.FTZ R0, R0, R5 ;  /* 0x0000000500007221 */ /* 0x001fe20000010000 */
[----:B-1----:R-:W-:Y:S01]  /*f440*/  FADD.FTZ R2, R3, R4 ;  /* 0x0000000403027221 */ /* 0x002fe20000010000 */
[----:B------:R-:W-:-:S03]  /*f450*/  IMAD.MOV.U32 R4, RZ, RZ, RZ ;  /* 0x000000ffff047224 */ /* 0x000fc600078e00ff */
[----:B------:R-:W0:Y:S04]  /*f460*/  SHFL.BFLY PT, R3, R0, 0x1, 0x1f ;  /* 0x0c201f0000037f89 */ /* 0x000e2800000e0000 */
[----:B------:R-:W1:Y:S01]  /*f470*/  SHFL.BFLY PT, R7, R2, 0x1, 0x1f ;  /* 0x0c201f0002077f89 */ /* 0x000e6200000e0000 */
[----:B0-----:R-:W-:Y:S01]  /*f480*/  FADD.FTZ R11, R0, R3 ;  /* 0x00000003000b7221 */ /* 0x001fe20000010000 */
[----:B------:R-:W-:Y:S01]  /*f490*/  MOV R3, 0xff800000 ;  /* 0xff80000000037802 */ /* 0x000fe20000000f00 */
[----:B------:R-:W-:Y:S02]  /*f4a0*/  IMAD.MOV.U32 R0, RZ, RZ, -0x800000 ;  /* 0xff800000ff007424 */ /* 0x000fe400078e00ff */
[----:B-1----:R-:W-:Y:S01]  /*f4b0*/  FADD.FTZ R12, R2, R7 ;  /* 0x00000007020c7221 */ /* 0x002fe20000010000 */
[----:B------:R-:W-:Y:S01]  /*f4c0*/  FSETP.NE.FTZ.AND P1, PT, R11, RZ, PT ;  /* 0x000000ff0b00720b */ /* 0x000fe20003f35000 */
[----:B------:R-:W-:-:S03]  /*f4d0*/  IMAD.MOV.U32 R7, RZ, RZ, RZ ;  /* 0x000000ffff077224 */ /* 0x000fc600078e00ff */
[----:B------:R-:W-:-:S09]  /*f4e0*/  FSETP.NE.FTZ.AND P2, PT, R12, RZ, PT ;  /* 0x000000ff0c00720b */ /* 0x000fd20003f55000 */
[----:B------:R-:W0:Y:S01]  /*f4f0*/  @P1 MUFU.LG2 R6, R11 ;  /* 0x0000000b00061308 */ /* 0x000e220000000c00 */
[----:B------:R-:W-:-:S03]  /*f500*/  @P1 FMUL.FTZ R5, R9, 0.69314718246459960938 ;  /* 0x3f31721809051820 */ /* 0x000fc60000410000 */
[----:B------:R-:W-:-:S04]  /*f510*/  @P2 FMUL.FTZ R2, R9, 0.69314718246459960938 ;  /* 0x3f31721809022820 */ /* 0x000fc80000410000 */
[----:B------:R-:W1:Y:S08]  /*f520*/  @P2 MUFU.LG2 R8, R12 ;  /* 0x0000000c00082308 */ /* 0x000e700000000c00 */
[----:B------:R3:W4:Y:S01]  /*f530*/  @P1 MUFU.RCP R4, R11 ;  /* 0x0000000b00041308 */ /* 0x0007220000001000 */
        /* <DEDUP_REMOVED lines=39> */
[----:B------:R-:W-:-:S07]  /*f7b0*/  WARPGROUP.ARRIVE ;  /* 0x00000000000079c5 */ /* 0x000fce0000000000 */
[----:B------:R-:W-:Y:S03]  /*f7c0*/  HGMMA.64x128x16.F32 R88, R152, gdesc[UR44].tnspB, R88, gsb0 ;  /* 0x41e0002c98587df0 */ /* 0x000fe60008000858 */
[----:B------:R-:W-:Y:S02]  /*f7d0*/  WARPGROUP.DEPBAR.LE gsb0, 0x0 ;  /* 0x00008000000079c5 */ /* 0x000fe40000010000 */
[----:B0--34-:R-:W-:Y:S05]  /*f7e0*/  @!P0 BRA `(.L_x_1151) ;  /* 0x0000000000048947 */ /* 0x019fea0003800000 */
[----:B------:R-:W-:Y:S01]  /*f7f0*/  BPT.TRAP 0x1 ;  /* 0x000000040000795c */ /* 0x000fe20000300000 */
.L_x_1151:
        /* <DEDUP_REMOVED lines=68> */
.L_x_1073:
[----:B------:R-:W-:Y:S05]  /*fc40*/  @P0 BRA `(.L_x_1152) ;  /* 0x00000014004c0947 */ /* 0x000fea0003800000 */
[----:B------:R-:W0:Y:S01]  /*fc50*/  S2R R2, SR_TID.X ;  /* 0x0000000000027919 */ /* 0x000e220000002100 */
[----:B------:R-:W1:Y:S01]  /*fc60*/  LDC R17, c[0x0][0xbe8] ;  /* 0x0002fa00ff117b82 */ /* 0x000e620000000800 */
[----:B------:R-:W-:Y:S02]  /*fc70*/  USHF.R.S32.HI UR7, URZ, 0x1f, UR37 ;  /* 0x0000001f3f077899 */ /* 0x000fe40008011425 */
[----:B--2---:R-:W-:Y:S01]  /*fc80*/  IMAD R16, RZ, RZ, -UR37 ;  /* 0x80000025ff107e24 */ /* 0x004fe2000f8e02ff */
        /* <DEDUP_REMOVED lines=9> */
[----:B------:R-:W4:Y:S01]  /*fd20*/  S2UR UR11, SR_CTAID.Y ;  /* 0x00000000000b79c3 */ /* 0x000f220000002600 */
[----:B------:R-:W-:-:S07]  /*fd30*/  UIMAD UR7, UR7, UR8, URZ ;  /* 0x00000008070772a4 */ /* 0x000fce000f8e023f */
[----:B------:R-:W-:Y:S01]  /*fd40*/  BAR.SYNC.DEFER_BLOCKING 0x1, 0x100 ;  /* 0x0044000000007b1d */ /* 0x000fe20000010000 */
[----:B-1----:R-:W-:-:S07]  /*fd50*/  ISETP.NE.AND P0, PT, R17, 0x1, PT ;  /* 0x000000011100780c */ /* 0x002fce0003f05270 */
[----:B------:R-:W4:Y:S01]  /*fd60*/  LDC R21, c[0x0][0xc50] ;  /* 0x00031400ff157b82 */ /* 0x000f220000000800 */
[----:B0-----:R-:W-:Y:S01]  /*fd70*/  VIADD R4, R2, 0xffffff80 ;  /* 0xffffff8002047836 */ /* 0x001fe20000000000 */
[----:B---3--:R-:W-:-:S06]  /*fd80*/  USHF.R.S32.HI UR10, URZ, 0x1f, UR12 ;  /* 0x0000001f3f0a7899 */ /* 0x008fcc000801140c */
[----:B------:R-:W0:Y:S01]  /*fd90*/  LDC.64 R14, c[0x0][0xb40] ;  /* 0x0002d000ff0e7b82 */ /* 0x000e220000000a00 */
[----:B------:R-:W-:-:S04]  /*fda0*/  SHF.R.S32.HI R5, RZ, 0x1f, R4 ;  /* 0x0000001fff057819 */ /* 0x000fc80000011404 */
[----:B------:R-:W-:-:S03]  /*fdb0*/  LEA.HI R2, R5, R4, RZ, 0x7 ;  /* 0x0000000405027211 */ /* 0x000fc600078f38ff */
[----:B------:R-:W1:Y:S01]  /*fdc0*/  @P0 LDC R13, c[0x0][0xbf0] ;  /* 0x0002fc00ff0d0b82 */ /* 0x000e620000000800 */
[----:B------:R-:W-:Y:S02]  /*fdd0*/  LEA.HI R5, R5, R4, RZ, 0x2 ;  /* 0x0000000405057211 */ /* 0x000fe400078f10ff */
[----:B------:R-:W-:Y:S02]  /*fde0*/  LOP3.LUT R7, R2, 0xffffff80, RZ, 0xc0, !PT ;  /* 0xffffff8002077812 */ /* 0x000fe400078ec0ff */
[----:B------:R-:W-:-:S03]  /*fdf0*/  LOP3.LUT R5, R5, 0xfffffffc, RZ, 0xc0, !PT ;  /* 0xfffffffc05057812 */ /* 0x000fc600078ec0ff */
[C---:B------:R-:W-:Y:S01]  /*fe00*/  IMAD.IADD R18, R4.reuse, 0x1, -R7 ;  /* 0x0000000104127824 */ /* 0x040fe200078e0a07 */
[----:B------:R-:W-:Y:S01]  /*fe10*/  SHF.R.S32.HI R7, RZ, 0x7, R2 ;  /* 0x00000007ff077819 */ /* 0x000fe20000011402 */
[----:B------:R-:W-:Y:S01]  /*fe20*/  IMAD.IADD R5, R4, 0x1, -R5 ;  /* 0x0000000104057824 */ /* 0x000fe200078e0a05 */
[----:B------:R-:W3:Y:S01]  /*fe30*/  @P0 LDC R27, c[0x0][0xbec] ;  /* 0x0002fb00ff1b0b82 */ /* 0x000ee20000000800 */
[----:B----4-:R-:W-:Y:S01]  /*fe40*/  IMAD R21, R21, R16, UR11 ;  /* 0x0000000b15157e24 */ /* 0x010fe2000f8e0210 */
[----:B------:R-:W-:Y:S02]  /*fe50*/  SHF.R.S32.HI R9, RZ, 0x1f, R18 ;  /* 0x0000001fff097819 */ /* 0x000fe40000011412 */
[----:B------:R-:W-:Y:S01]  /*fe60*/  LEA.HI R2, R2, R7, RZ, 0x1 ;  /* 0x0000000702027211 */ /* 0x000fe200078f08ff */
[----:B0-----:R-:W-:Y:S01]  /*fe70*/  IMAD R12, R14, UR10, RZ ;  /* 0x0000000a0e0c7c24 */ /* 0x001fe2000f8e02ff */
[----:B------:R-:W-:Y:S02]  /*fe80*/  LEA.HI R23, R9, R18, RZ, 0x2 ;  /* 0x0000001209177211 */ /* 0x000fe400078f10ff */
[----:B------:R-:W-:Y:S01]  /*fe90*/  LOP3.LUT R2, R2, 0x3fffffe, RZ, 0xc0, !PT ;  /* 0x03fffffe02027812 */ /* 0x000fe200078ec0ff */
[----:B------:R-:W0:Y:S01]  /*fea0*/  @P0 LDC R20, c[0x0][0xbf0] ;  /* 0x0002fc00ff140b82 */ /* 0x000e220000000800 */
[----:B------:R-:W-:-:S02]  /*feb0*/  SHF.R.S32.HI R6, RZ, 0x2, R23 ;  /* 0x00000002ff067819 */ /* 0x000fc40000011417 */
[----:B------:R-:W-:Y:S01]  /*fec0*/  SHF.R.S32.HI R11, RZ, 0x1f, R23 ;  /* 0x0000001fff0b7819 */ /* 0x000fe20000011417 */
[----:B------:R-:W-:Y:S01]  /*fed0*/  IMAD.IADD R2, R7, 0x1, -R2 ;  /* 0x0000000107027824 */ /* 0x000fe200078e0a02 */
[----:B------:R-:W-:Y:S02]  /*fee0*/  LEA.HI R9, R9, R18, RZ, 0x5 ;  /* 0x0000001209097211 */ /* 0x000fe400078f28ff */
[----:B------:R-:W-:Y:S02]  /*fef0*/  LEA.HI R11, R11, R6, RZ, 0x3 ;  /* 0x000000060b0b7211 */ /* 0x000fe400078f18ff */
[----:B------:R-:W-:Y:S02]  /*ff00*/  SHF.R.S32.HI R7, RZ, 0x5, R9 ;  /* 0x00000005ff077819 */ /* 0x000fe40000011409 */
[----:B------:R-:W-:Y:S01]  /*ff10*/  LOP3.LUT R11, R11, 0xfffffff8, RZ, 0xc0, !PT ;  /* 0xfffffff80b0b7812 */ /* 0x000fe200078ec0ff */
[----:B------:R-:W4:Y:S01]  /*ff20*/  @P0 LDC R9, c[0x0][0xbec] ;  /* 0x0002fb00ff090b82 */ /* 0x000f220000000800 */
[----:B------:R-:W-:-:S03]  /*ff30*/  LOP3.LUT R23, R23, 0x7ffffffc, RZ, 0xc0, !PT ;  /* 0x7ffffffc17177812 */ /* 0x000fc600078ec0ff */
[----:B------:R-:W-:Y:S01]  /*ff40*/  IMAD.IADD R4, R6, 0x1, -R11 ;  /* 0x0000000106047824 */ /* 0x000fe200078e0a0b */
[----:B------:R-:W-:-:S03]  /*ff50*/  LEA.HI R6, R5, R5, RZ, 0x1 ;  /* 0x0000000505067211 */ /* 0x000fc600078f08ff */
[----:B------:R-:W5:Y:S01]  /*ff60*/  LDC.64 R10, c[0x0][0xbd8] ;  /* 0x0002f600ff0a7b82 */ /* 0x000f620000000a00 */
[----:B------:R-:W-:Y:S01]  /*ff70*/  LOP3.LUT R6, R6, 0x1ffffffe, RZ, 0xc0, !PT ;  /* 0x1ffffffe06067812 */ /* 0x000fe200078ec0ff */
[----:B------:R-:W-:Y:S02]  /*ff80*/  IMAD R7, R7, 0x10, R4 ;  /* 0x0000001007077824 */ /* 0x000fe400078e0204 */
[----:B------:R-:W-:Y:S02]  /*ff90*/  IMAD.U32 R4, RZ, RZ, UR4 ;  /* 0x00000004ff047e24 */ /* 0x000fe4000f8e00ff */
[----:B------:R-:W-:Y:S01]  /*ffa0*/  IMAD.IADD R25, R5, 0x1, -R6 ;  /* 0x0000000105197824 */ /* 0x000fe200078e0a06 */
[----:B------:R-:W-:Y:S01]  /*ffb0*/  MOV R5, UR5 ;  /* 0x0000000500057c02 */ /* 0x000fe20008000f00 */
[----:B------:R-:W-:Y:S01]  /*ffc0*/  IMAD R2, R2, 0x40, R7 ;  /* 0x0000004002027824 */ /* 0x000fe200078e0207 */
[----:B------:R-:W-:Y:S01]  /*ffd0*/  UIMAD.WIDE.U32 UR4, UR37, UR8, URZ ;  /* 0x00000008250472a5 */ /* 0x000fe2000f8e003f */
[----:B------:R-:W-:Y:S01]  /*ffe0*/  IMAD.U32 R5, RZ, RZ, UR6 ;  /* 0x00000006ff057e24 */ /* 0x000fe2000f8e00ff */
[----:B------:R-:W-:Y:S01]  /*fff0*/  UIMAD UR6, UR37, UR9, UR7 ;  /* 0x00000009250672a4 */ /* 0x000fe2000f8e0207 */
[----:B------:R-:W-:-:S02]  /*10000*/  IMAD R6, R25, 0x8, R2 ;  /* 0x0000000819067824 */ /* 0x000fc400078e0202 */
[----:B------:R-:W-:Y:S01]  /*10010*/  ULDC.64 UR8, c[0x0][0xb28] ;  /* 0x0002ca0000087ab9 */ /* 0x000fe20000000a00 */
[----:B------:R-:W-:Y:S02]  /*10020*/  UIADD3 UR6, UR5, UR6, URZ ;  /* 0x0000000605067290 */ /* 0x000fe4000fffe03f */
[----:B------:R-:W-:Y:S02]  /*10030*/  IMAD.U32 R7, RZ, RZ, UR5 ;  /* 0x00000005ff077e24 */ /* 0x000fe4000f8e00ff */
[----:B--2---:R-:W-:Y:S02]  /*10040*/  IMAD R2, R19, 0x80, R2 ;  /* 0x0000008013027824 */ /* 0x004fe400078e0202 */
[----:B------:R-:W-:Y:S01]  /*10050*/  IMAD.U32 R7, RZ, RZ, UR6 ;  /* 0x00000006ff077e24 */ /* 0x000fe2000f8e00ff */
[----:B------:R-:W-:Y:S02]  /*10060*/  ULDC.64 UR6, c[0x0][0xb48] ;  /* 0x0002d20000067ab9 */ /* 0x000fe40000000a00 */
[----:B------:R-:W-:Y:S01]  /*10070*/  IADD3 R16, R2, 0x8, RZ ;  /* 0x0000000802107810 */ /* 0x000fe20007ffe0ff */
[----:B-----5:R-:W-:-:S02]  /*10080*/  IMAD R8, R10, UR10, RZ ;  /* 0x0000000a0a087c24 */ /* 0x020fc4000f8e02ff */
[----:B------:R-:W-:-:S04]  /*10090*/  IMAD.WIDE.U32 R4, R10, UR12, R4 ;  /* 0x0000000c0a047c25 */ /* 0x000fc8000f8e0004 */
[----:B------:R-:W-:Y:S02]  /*100a0*/  IMAD R11, R11, UR12, R8 ;  /* 0x0000000c0b0b7c24 */ /* 0x000fe4000f8e0208 */
[----:B------:R-:W-:Y:S02]  /*100b0*/  IMAD R8, R19, 0x80, R6 ;  /* 0x0000008013087824 */ /* 0x000fe400078e0206 */
[----:B------:R-:W-:Y:S01]  /*100c0*/  IMAD.U32 R6, RZ, RZ, UR4 ;  /* 0x00000004ff067e24 */ /* 0x000fe2000f8e00ff */
[----:B------:R-:W-:Y:S01]  /*100d0*/  IADD3 R5, R5, R11, RZ ;  /* 0x0000000b05057210 */ /* 0x000fe20007ffe0ff */
[----:B----4-:R-:W-:Y:S01]  /*100e0*/  @P0 IMAD.HI.U32 R10, R8, R9, RZ ;  /* 0x00000009080a0227 */ /* 0x010fe200078e00ff */
[----:B------:R-:W-:-:S03]  /*100f0*/  ULDC.64 UR4, c[0x0][0xbe0] ;  /* 0x0002f80000047ab9 */ /* 0x000fc60000000a00 */
[----:B------:R-:W-:Y:S01]  /*10100*/  IMAD.MOV.U32 R9, RZ, RZ, R8 ;  /* 0x000000ffff097224 */ /* 0x000fe200078e0008 */
[----:B-1----:R-:W-:Y:S01]  /*10110*/  @P0 SHF.R.U32.HI R9, RZ, R13, R10 ;  /* 0x0000000dff090219 */ /* 0x002fe2000001160a */
[----:B------:R-:W-:Y:S01]  /*10120*/  IMAD R13, R15, UR12, R12 ;  /* 0x0000000c0f0d7c24 */ /* 0x000fe2000f8e020c */
[----:B------:R-:W-:Y:S01]  /*10130*/  SHF.R.S32.HI R12, RZ, 0x1f, R21 ;  /* 0x0000001fff0c7819 */ /* 0x000fe20000011415 */
[----:B------:R-:W-:-:S04]  /*10140*/  IMAD.WIDE.U32 R6, R14, UR12, R6 ;  /* 0x0000000c0e067c25 */ /* 0x000fc8000f8e0006 */
[----:B---3--:R-:W-:-:S04]  /*10150*/  @P0 IMAD.HI.U32 R27, R8, R27, RZ ;  /* 0x0000001b081b0227 */ /* 0x008fc800078e00ff */
[----:B------:R-:W-:Y:S02]  /*10160*/  IMAD.IADD R7, R7, 0x1, R13 ;  /* 0x0000000107077824 */ /* 0x000fe400078e020d */
[----:B------:R-:W-:Y:S02]  /*10170*/  IMAD R13, R12, UR6, RZ ;  /* 0x000000060c0d7c24 */ /* 0x000fe4000f8e02ff */
[----:B------:R-:W-:-:S04]  /*10180*/  IMAD.WIDE.U32 R4, R21, UR4, R4 ;  /* 0x0000000415047c25 */ /* 0x000fc8000f8e0004 */
[----:B------:R-:W-:Y:S01]  /*10190*/  IMAD.MOV.U32 R11, RZ, RZ, R8 ;  /* 0x000000ffff0b7224 */ /* 0x000fe200078e0008 */
[----:B0-----:R-:W-:Y:S01]  /*101a0*/  @P0 SHF.R.U32.HI R11, RZ, R20, R27 ;  /* 0x00000014ff0b0219 */ /* 0x001fe2000001161b */
[----:B------:R-:W-:Y:S01]  /*101b0*/  IMAD R10, R12, UR4, RZ ;  /* 0x000000040c0a7c24 */ /* 0x000fe2000f8e02ff */
[----:B------:R-:W-:Y:S01]  /*101c0*/  IADD3 R4, P0, R9, R4, RZ ;  /* 0x0000000409047210 */ /* 0x000fe20007f1e0ff */
[C---:B------:R-:W-:Y:S01]  /*101d0*/  IMAD R15, R21.reuse, UR7, R13 ;  /* 0x00000007150f7c24 */ /* 0x040fe2000f8e020d */
[--C-:B------:R-:W-:Y:S01]  /*101e0*/  SHF.R.S32.HI R13, RZ, 0x1f, R9.reuse ;  /* 0x0000001fff0d7819 */ /* 0x100fe20000011409 */
[----:B------:R-:W-:Y:S02]  /*101f0*/  IMAD.MOV R9, RZ, RZ, -R9 ;  /* 0x000000ffff097224 */ /* 0x000fe400078e0a09 */
[----:B------:R-:W-:Y:S01]  /*10200*/  IMAD R12, R21, UR5, R10 ;  /* 0x00000005150c7c24 */ /* 0x000fe2000f8e020a */
[--C-:B------:R-:W-:Y:S01]  /*10210*/  SHF.R.S32.HI R10, RZ, 0x1f, R11.reuse ;  /* 0x0000001fff0a7819 */ /* 0x100fe2000001140b */
[----:B------:R-:W-:Y:S01]  /*10220*/  IMAD.MOV R14, RZ, RZ, -R11 ;  /* 0x000000ffff0e7224 */ /* 0x000fe200078e0a0b */
[----:B------:R-:W-:Y:S01]  /*10230*/  ULDC.64 UR4, c[0x0][0xb30] ;  /* 0x0002cc0000047ab9 */ /* 0x000fe20000000a00 */
[----:B------:R-:W-:Y:S01]  /*10240*/  IMAD R9, R17, R9, R8 ;  /* 0x0000000911097224 */ /* 0x000fe200078e0208 */
[----:B------:R-:W-:Y:S01]  /*10250*/  IADD3.X R5, R13, R5, R12, P0, !PT ;  /* 0x000000050d057210 */ /* 0x000fe200007fe40c */
[----:B------:R-:W-:Y:S01]  /*10260*/  IMAD.WIDE.U32 R6, R21, UR6, R6 ;  /* 0x0000000615067c25 */ /* 0x000fe2000f8e0006 */
[----:B------:R-:W-:-:S03]  /*10270*/  ULDC.64 UR6, c[0x0][0xbc8] ;  /* 0x0002f20000067ab9 */ /* 0x000fc60000000a00 */
[----:B------:R-:W-:Y:S02]  /*10280*/  IMAD R10, R10, UR4, RZ ;  /* 0x000000040a0a7c24 */ /* 0x000fe4000f8e02ff */
[----:B------:R-:W-:Y:S01]  /*10290*/  IMAD R13, R17, R14, R8 ;  /* 0x0000000e110d7224 */ /* 0x000fe200078e0208 */
[----:B------:R-:W-:Y:S01]  /*102a0*/  SHF.R.S32.HI R8, RZ, 0x1f, R9 ;  /* 0x0000001fff087819 */ /* 0x000fe20000011409 */
[----:B------:R-:W-:Y:S02]  /*102b0*/  IMAD.IADD R7, R7, 0x1, R15 ;  /* 0x0000000107077824 */ /* 0x000fe400078e020f */
[C---:B------:R-:W-:Y:S01]  /*102c0*/  IMAD R15, R11.reuse, UR5, R10 ;  /* 0x000000050b0f7c24 */ /* 0x040fe2000f8e020a */
[----:B------:R-:W-:Y:S01]  /*102d0*/  SHF.R.S32.HI R10, RZ, 0x1f, R13 ;  /* 0x0000001fff0a7819 */ /* 0x000fe2000001140d */
[----:B------:R-:W-:Y:S01]  /*102e0*/  IMAD.WIDE.U32 R6, R11, UR4, R6 ;  /* 0x000000040b067c25 */ /* 0x000fe2000f8e0006 */
[----:B------:R-:W0:Y:S01]  /*102f0*/  S2UR UR5, SR_CgaCtaId ;  /* 0x00000000000579c3 */ /* 0x000e220000008800 */
[----:B------:R-:W-:-:S02]  /*10300*/  UMOV UR4, 0x400 ;  /* 0x0000040000047882 */ /* 0x000fc40000000000 */
[----:B------:R-:W-:Y:S02]  /*10310*/  IMAD R8, R8, UR6, RZ ;  /* 0x0000000608087c24 */ /* 0x000fe4000f8e02ff */
[----:B------:R-:W-:Y:S02]  /*10320*/  IMAD.IADD R7, R7, 0x1, R15 ;  /* 0x0000000107077824 */ /* 0x000fe400078e020f */
[----:B------:R-:W-:Y:S02]  /*10330*/  IMAD R10, R10, UR8, RZ ;  /* 0x000000080a0a7c24 */ /* 0x000fe4000f8e02ff */
[C---:B------:R-:W-:Y:S02]  /*10340*/  IMAD R11, R9.reuse, UR7, R8 ;  /* 0x00000007090b7c24 */ /* 0x040fe4000f8e0208 */
[----:B------:R-:W-:Y:S01]  /*10350*/  IMAD.WIDE.U32 R4, R9, UR6, R4 ;  /* 0x0000000609047c25 */ /* 0x000fe2000f8e0004 */
[----:B------:R-:W-:-:S03]  /*10360*/  ULDC.64 UR6, c[0x0][0xba8] ;  /* 0x0002ea0000067ab9 */ /* 0x000fc60000000a00 */
[C---:B------:R-:W-:Y:S01]  /*10370*/  IMAD R15, R13.reuse, UR9, R10 ;  /* 0x000000090d0f7c24 */ /* 0x040fe2000f8e020a */
[----:B------:R-:W-:Y:S01]  /*10380*/  LEA R8, P0, R4, UR6, 0x2 ;  /* 0x0000000604087c11 */ /* 0x000fe2000f8010ff */
[----:B------:R-:W-:Y:S01]  /*10390*/  IMAD.WIDE.U32 R6, R13, UR8, R6 ;  /* 0x000000080d067c25 */ /* 0x000fe2000f8e0006 */
[----:B------:R-:W-:Y:S01]  /*103a0*/  ULDC.64 UR8, c[0x0][0xb00] ;  /* 0x0002c00000087ab9 */ /* 0x000fe20000000a00 */
[----:B------:R-:W-:Y:S02]  /*103b0*/  ULDC UR6, c[0x0][0xa88] ;  /* 0x0002a20000067ab9 */ /* 0x000fe40000000800 */
[----:B------:R-:W-:Y:S01]  /*103c0*/  IMAD.IADD R9, R5, 0x1, R11 ;  /* 0x0000000105097824 */ /* 0x000fe200078e020b */
[----:B------:R-:W-:Y:S01]  /*103d0*/  LEA R20, P1, R6, UR8, 0x2 ;  /* 0x0000000806147c11 */ /* 0x000fe2000f8210ff */
[----:B------:R-:W-:Y:S01]  /*103e0*/  IMAD.IADD R5, R7, 0x1, R15 ;  /* 0x0000000107057824 */ /* 0x000fe200078e020f */
[----:B0-----:R-:W-:Y:S01]  /*103f0*/  ULEA UR4, UR5, UR4, 0x18 ;  /* 0x0000000405047291 */ /* 0x001fe2000f8ec03f */
[----:B------:R-:W-:Y:S01]  /*10400*/  IMAD R17, R17, UR6, RZ ;  /* 0x0000000611117c24 */ /* 0x000fe2000f8e02ff */
[----:B------:R-:W-:Y:S01]  /*10410*/  LEA.HI.X R9, R4, UR7, R9, 0x2, P0 ;  /* 0x0000000704097c11 */ /* 0x000fe200080f1409 */
[----:B------:R-:W-:Y:S01]  /*10420*/  IMAD.IADD R19, R18, 0x1, -R23 ;  /* 0x0000000112137824 */ /* 0x000fe200078e0a17 */
[----:B------:R-:W-:Y:S01]  /*10430*/  LEA.HI.X R22, R6, UR9, R5, 0x2, P1 ;  /* 0x0000000906167c11 */ /* 0x000fe200088f1405 */
[----:B------:R-:W-:Y:S01]  /*10440*/  SHFL.IDX PT, R4, R8, RZ, 0x1c1f ;  /* 0x001c1fff08047589 */ /* 0x000fe200000e0000 */
[----:B------:R-:W-:Y:S01]  /*10450*/  LOP3.LUT P0, RZ, R18, 0x3, RZ, 0xc0, !PT ;  /* 0x0000000312ff7812 */ /* 0x000fe2000780c0ff */
[----:B------:R-:W-:Y:S01]  /*10460*/  UIADD3 UR4, UR4, 0x28820, URZ ;  /* 0x0002882004047890 */ /* 0x000fe2000fffe03f */
[CC--:B------:R-:W-:Y:S01]  /*10470*/  ISETP.GE.AND P2, PT, R2.reuse, R17.reuse, PT ;  /* 0x000000110200720c */ /* 0x0c0fe20003f46270 */
[----:B------:R-:W0:Y:S01]  /*10480*/  SHFL.IDX PT, R5, R9, RZ, 0x1c1f ;  /* 0x001c1fff09057589 */ /* 0x000e2200000e0000 */
[-C--:B------:R-:W-:Y:S01]  /*10490*/  ISETP.GE.OR P1, PT, R2, R17.reuse, P0 ;  /* 0x000000110200720c */ /* 0x080fe20000726670 */
[----:B------:R-:W-:Y:S01]  /*104a0*/  UPRMT UR4, URZ, 0x654, UR4 ;  /* 0x000006543f047896 */ /* 0x000fe20008000004 */
[----:B------:R-:W-:Y:S01]  /*104b0*/  ISETP.GE.OR P0, PT, R16, R17, P0 ;  /* 0x000000111000720c */ /* 0x000fe20000706670 */
[----:B------:R-:W-:Y:S01]  /*104c0*/  SHFL.IDX PT, R6, R8, 0x1, 0x1c1f ;  /* 0x003c1f0008067f89 */ /* 0x000fe200000e0000 */
[----:B------:R-:W-:-:S03]  /*104d0*/  IMAD.SHL.U32 R19, R19, 0x2, RZ ;  /* 0x0000000213137824 */ /* 0x000fc600078e00ff */
[----:B------:R-:W1:Y:S03]  /*104e0*/  SHFL.IDX PT, R7, R9, 0x1, 0x1c1f ;  /* 0x003c1f0009077f89 */ /* 0x000e6600000e0000 */
[----:B------:R-:W-:Y:S01]  /*104f0*/  SYNCS.ARRIVE.TRANS64.RED.A1T0 RZ, [UR4], RZ ;  /* 0x000000ffffff79a7 */ /* 0x000fe20008100404 */
[----:B------:R2:W3:Y:S04]  /*10500*/  SHFL.IDX PT, R14, R20, RZ, 0x1c1f ;  /* 0x001c1fff140e7589 */ /* 0x0004e800000e0000 */
[----:B------:R2:W4:Y:S04]  /*10510*/  SHFL.IDX PT, R15, R22, RZ, 0x1c1f ;  /* 0x001c1fff160f7589 */ /* 0x00052800000e0000 */
[----:B0-----:R2:W-:Y:S04]  /*10520*/  @!P1 ST.E desc[UR48][R4.64], R3 ;  /* 0x0000000304009985 */ /* 0x0015e8000c101930 */
[----:B-1----:R2:W-:Y:S01]  /*10530*/  @!P0 ST.E desc[UR48][R6.64], R0 ;  /* 0x0000000006008985 */ /* 0x0025e2000c101930 */
[----:B------:R-:W-:Y:S05]  /*10540*/  @P2 BRA `(.L_x_1154) ;  /* 0x0000000400782947 */ /* 0x000fea0003800000 */
[C---:B--2---:R-:W-:Y:S01]  /*10550*/  VIADD R0, R19.reuse, 0x8 ;  /* 0x0000000813007836 */ /* 0x044fe20000000000 */
        /* <DEDUP_REMOVED lines=10> */
[C---:B------:R-:W-:Y:S01]  /*10600*/  IADD3 R11, R19.reuse, 0x40, RZ ;  /* 0x00000040130b7810 */ /* 0x040fe20007ffe0ff */
[----:B------:R-:W-:Y:S01]  /*10610*/  VIADD R12, R19, 0x50 ;  /* 0x00000050130c7836 */ /* 0x000fe20000000000 */
[----:B------:R-:W-:Y:S01]  /*10620*/  ISETP.GE.AND P4, PT, R9, UR4, PT ;  /* 0x0000000409007c0c */ /* 0x000fe2000bf86270 */
[C---:B------:R-:W-:Y:S01]  /*10630*/  VIADD R18, R19.reuse, 0x60 ;  /* 0x0000006013127836 */ /* 0x040fe20000000000 */
[----:B------:R-:W-:Y:S01]  /*10640*/  ISETP.GE.AND P5, PT, R10, UR4, PT ;  /* 0x000000040a007c0c */ /* 0x000fe2000bfa6270 */
[----:B---34-:R-:W-:Y:S01]  /*10650*/  @!P2 IMAD.WIDE R2, R19, 0x4, R14 ;  /* 0x000000041302a825 */ /* 0x018fe200078e020e */
[----:B------:R-:W-:-:S02]  /*10660*/  ISETP.GE.AND P6, PT, R11, UR4, PT ;  /* 0x000000040b007c0c */ /* 0x000fc4000bfc6270 */
[----:B------:R-:W-:Y:S02]  /*10670*/  @!P3 LEA.HI R0, R0, R0, RZ, 0x1 ;  /* 0x000000000000b211 */ /* 0x000fe400078f08ff */
[----:B------:R0:W-:Y:S01]  /*10680*/  @!P2 ST.E.64 desc[UR48][R2.64], R88 ;  /* 0x000000580200a985 */ /* 0x0001e2000c101b30 */
[----:B------:R-:W-:Y:S02]  /*10690*/  @!P0 LEA.HI R6, R6, R6, RZ, 0x1 ;  /* 0x0000000606068211 */ /* 0x000fe400078f08ff */
[----:B------:R-:W-:Y:S01]  /*106a0*/  @!P3 LOP3.LUT R5, R0, 0xfffffffe, RZ, 0xc0, !PT ;  /* 0xfffffffe0005b812 */ /* 0x000fe200078ec0ff */
[----:B------:R-:W-:Y:S01]  /*106b0*/  VIADD R0, R19, 0x20 ;  /* 0x0000002013007836 */ /* 0x000fe20000000000 */
[----:B------:R-:W-:Y:S02]  /*106c0*/  @!P1 LEA.HI R7, R7, R7, RZ, 0x1 ;  /* 0x0000000707079211 */ /* 0x000fe400078f08ff */
[----:B------:R-:W-:Y:S01]  /*106d0*/  @!P5 LEA.HI R10, R10, R10, RZ, 0x1 ;  /* 0x0000000a0a0ad211 */ /* 0x000fe200078f08ff */
[----:B------:R-:W-:Y:S01]  /*106e0*/  @!P3 IMAD.WIDE R4, R5, 0x4, R14 ;  /* 0x000000040504b825 */ /* 0x000fe200078e020e */
[----:B------:R-:W-:-:S02]  /*106f0*/  ISETP.GE.AND P2, PT, R0, UR4, PT ;  /* 0x0000000400007c0c */ /* 0x000fc4000bf46270 */
[----:B------:R-:W-:Y:S02]  /*10700*/  @!P5 LOP3.LUT R13, R10, 0xfffffffe, RZ, 0xc0, !PT ;  /* 0xfffffffe0a0dd812 */ /* 0x000fe400078ec0ff */
[----:B------:R1:W-:Y:S01]  /*10710*/  @!P3 ST.E.64 desc[UR48][R4.64], R92 ;  /* 0x0000005c0400b985 */ /* 0x0003e2000c101b30 */
[----:B------:R-:W-:Y:S02]  /*10720*/  ISETP.GE.AND P3, PT, R8, UR4, PT ;  /* 0x0000000408007c0c */ /* 0x000fe4000bf66270 */
[----:B0-----:R-:W-:Y:S02]  /*10730*/  @!P0 LOP3.LUT R3, R6, 0xfffffffe, RZ, 0xc0, !PT ;  /* 0xfffffffe06038812 */ /* 0x001fe400078ec0ff */
[----:B------:R-:W-:-:S03]  /*10740*/  @!P4 LEA.HI R6, R9, R9, RZ, 0x1 ;  /* 0x000000090906c211 */ /* 0x000fc600078f08ff */
[----:B------:R-:W-:Y:S01]  /*10750*/  @!P0 IMAD.WIDE R2, R3, 0x4, R14 ;  /* 0x0000000403028825 */ /* 0x000fe200078e020e */
[----:B------:R-:W-:-:S04]  /*10760*/  @!P2 LEA.HI R0, R0, R0, RZ, 0x1 ;  /* 0x000000000000a211 */ /* 0x000fc800078f08ff */
[----:B------:R0:W-:Y:S01]  /*10770*/  @!P0 ST.E.64 desc[UR48][R2.64], R96 ;  /* 0x0000006002008985 */ /* 0x0001e2000c101b30 */
[----:B------:R-:W-:Y:S02]  /*10780*/  @!P3 LEA.HI R8, R8, R8, RZ, 0x1 ;  /* 0x000000080808b211 */ /* 0x000fe400078f08ff */
[----:B-1----:R-:W-:Y:S02]  /*10790*/  @!P1 LOP3.LUT R5, R7, 0xfffffffe, RZ, 0xc0, !PT ;  /* 0xfffffffe07059812 */ /* 0x002fe400078ec0ff */
[----:B------:R-:W-:Y:S02]  /*107a0*/  @!P2 LOP3.LUT R7, R0, 0xfffffffe, RZ, 0xc0, !PT ;  /* 0xfffffffe0007a812 */ /* 0x000fe400078ec0ff */
[----:B------:R-:W-:Y:S01]  /*107b0*/  @!P3 LOP3.LUT R9, R8, 0xfffffffe, RZ, 0xc0, !PT ;  /* 0xfffffffe0809b812 */ /* 0x000fe200078ec0ff */
[--C-:B------:R-:W-:Y:S01]  /*107c0*/  @!P1 IMAD.WIDE R4, R5, 0x4, R14.reuse ;  /* 0x0000000405049825 */ /* 0x100fe200078e020e */
[----:B------:R-:W-:Y:S02]  /*107d0*/  @!P6 LEA.HI R0, R11, R11, RZ, 0x1 ;  /* 0x0000000b0b00e211 */ /* 0x000fe400078f08ff */
[----:B------:R-:W-:Y:S01]  /*107e0*/  @!P4 LOP3.LUT R11, R6, 0xfffffffe, RZ, 0xc0, !PT ;  /* 0xfffffffe060bc812 */ /* 0x000fe200078ec0ff */
[--C-:B------:R-:W-:Y:S01]  /*107f0*/  @!P2 IMAD.WIDE R6, R7, 0x4, R14.reuse ;  /* 0x000000040706a825 */ /* 0x100fe200078e020e */
[----:B------:R-:W-:Y:S01]  /*10800*/  @!P6 LOP3.LUT R21, R0, 0xfffffffe, RZ, 0xc0, !PT ;  /* 0xfffffffe0015e812 */ /* 0x000fe200078ec0ff */
[----:B------:R1:W-:Y:S01]  /*10810*/  @!P1 ST.E.64 desc[UR48][R4.64], R100 ;  /* 0x0000006404009985 */ /* 0x0003e2000c101b30 */
[----:B------:R-:W-:Y:S01]  /*10820*/  ISETP.GE.AND P1, PT, R12, UR4, PT ;  /* 0x000000040c007c0c */ /* 0x000fe2000bf26270 */
[----:B0-----:R-:W-:-:S02]  /*10830*/  @!P3 IMAD.WIDE R2, R9, 0x4, R14 ;  /* 0x000000040902b825 */ /* 0x001fc400078e020e */
[----:B------:R0:W-:Y:S02]  /*10840*/  @!P2 ST.E.64 desc[UR48][R6.64], R104 ;  /* 0x000000680600a985 */ /* 0x0001e4000c101b30 */
[----:B------:R-:W-:Y:S02]  /*10850*/  VIADD R0, R19, 0x48 ;  /* 0x0000004813007836 */ /* 0x000fe40000000000 */
[--C-:B------:R-:W-:Y:S01]  /*10860*/  @!P5 IMAD.WIDE R8, R13, 0x4, R14.reuse ;  /* 0x000000040d08d825 */ /* 0x100fe200078e020e */
[----:B------:R2:W-:Y:S01]  /*10870*/  @!P3 ST.E.64 desc[UR48][R2.64], R108 ;  /* 0x0000006c0200b985 */ /* 0x0005e2000c101b30 */
[----:B------:R-:W-:Y:S02]  /*10880*/  ISETP.GE.AND P3, PT, R18, UR4, PT ;  /* 0x0000000412007c0c */ /* 0x000fe4000bf66270 */
[----:B------:R-:W-:Y:S01]  /*10890*/  VIADD R13, R19, 0x58 ;  /* 0x00000058130d7836 */ /* 0x000fe20000000000 */
[----:B------:R-:W-:Y:S01]  /*108a0*/  ISETP.GE.AND P0, PT, R0, UR4, PT ;  /* 0x0000000400007c0c */ /* 0x000fe2000bf06270 */
[----:B-1----:R-:W-:Y:S01]  /*108b0*/  @!P4 IMAD.WIDE R4, R11, 0x4, R14 ;  /* 0x000000040b04c825 */ /* 0x002fe200078e020e */
[----:B------:R-:W-:-:S02]  /*108c0*/  @!P1 LEA.HI R12, R12, R12, RZ, 0x1 ;  /* 0x0000000c0c0c9211 */ /* 0x000fc400078f08ff */
[----:B------:R-:W-:Y:S01]  /*108d0*/  ISETP.GE.AND P2, PT, R13, UR4, PT ;  /* 0x000000040d007c0c */ /* 0x000fe2000bf46270 */
[----:B------:R-:W-:Y:S01]  /*108e0*/  @!P6 IMAD.WIDE R10, R21, 0x4, R14 ;  /* 0x00000004150ae825 */ /* 0x000fe200078e020e */
[----:B------:R1:W-:Y:S03]  /*108f0*/  @!P4 ST.E.64 desc[UR48][R4.64], R112 ;  /* 0x000000700400c985 */ /* 0x0003e6000c101b30 */
[C---:B0-----:R-:W-:Y:S01]  /*10900*/  VIADD R6, R19.reuse, 0x68 ;  /* 0x0000006813067836 */ /* 0x041fe20000000000 */
[----:B------:R0:W-:Y:S01]  /*10910*/  @!P5 ST.E.64 desc[UR48][R8.64], R116 ;  /* 0x000000740800d985 */ /* 0x0001e2000c101b30 */
[C---:B--2---:R-:W-:Y:S01]  /*10920*/  VIADD R3, R19.reuse, 0x78 ;  /* 0x0000007813037836 */ /* 0x044fe20000000000 */
[----:B------:R-:W-:Y:S01]  /*10930*/  @!P3 LEA.HI R18, R18, R18, RZ, 0x1 ;  /* 0x000000121212b211 */ /* 0x000fe200078f08ff */
[----:B------:R-:W-:Y:S01]  /*10940*/  VIADD R7, R19, 0x70 ;  /* 0x0000007013077836 */ /* 0x000fe20000000000 */
[----:B------:R2:W-:Y:S01]  /*10950*/  @!P6 ST.E.64 desc[UR48][R10.64], R120 ;  /* 0x000000780a00e985 */ /* 0x0005e2000c101b30 */
[----:B------:R-:W-:-:S02]  /*10960*/  ISETP.GE.AND P4, PT, R6, UR4, PT ;  /* 0x0000000406007c0c */ /* 0x000fc4000bf86270 */
[----:B------:R-:W-:Y:S02]  /*10970*/  ISETP.GE.AND P6, PT, R3, UR4, PT ;  /* 0x0000000403007c0c */ /* 0x000fe4000bfc6270 */
[----:B------:R-:W-:Y:S02]  /*10980*/  ISETP.GE.AND P5, PT, R7, UR4, PT ;  /* 0x0000000407007c0c */ /* 0x000fe4000bfa6270 */
[----:B------:R-:W-:Y:S02]  /*10990*/  @!P0 LEA.HI R0, R0, R0, RZ, 0x1 ;  /* 0x0000000000008211 */ /* 0x000fe400078f08ff */
[----:B------:R-:W-:Y:S02]  /*109a0*/  @!P2 LEA.HI R13, R13, R13, RZ, 0x1 ;  /* 0x0000000d0d0da211 */ /* 0x000fe400078f08ff */
[----:B-1----:R-:W-:Y:S02]  /*109b0*/  @!P1 LOP3.LUT R5, R12, 0xfffffffe, RZ, 0xc0, !PT ;  /* 0xfffffffe0c059812 */ /* 0x002fe400078ec0ff */
[----:B0-----:R-:W-:-:S02]  /*109c0*/  @!P3 LOP3.LUT R9, R18, 0xfffffffe, RZ, 0xc0, !PT ;  /* 0xfffffffe1209b812 */ /* 0x001fc400078ec0ff */
[----:B------:R-:W-:Y:S02]  /*109d0*/  @!P4 LEA.HI R6, R6, R6, RZ, 0x1 ;  /* 0x000000060606c211 */ /* 0x000fe400078f08ff */
[----:B------:R-:W-:Y:S01]  /*109e0*/  @!P6 LEA.HI R4, R3, R3, RZ, 0x1 ;  /* 0x000000030304e211 */ /* 0x000fe200078f08ff */
[----:B------:R-:W-:Y:S01]  /*109f0*/  @!P3 IMAD.WIDE R8, R9, 0x4, R14 ;  /* 0x000000040908b825 */ /* 0x000fe200078e020e */
[----:B------:R-:W-:Y:S02]  /*10a00*/  @!P5 LEA.HI R2, R7, R7, RZ, 0x1 ;  /* 0x000000070702d211 */ /* 0x000fe400078f08ff */
[----:B------:R-:W-:Y:S02]  /*10a10*/  @!P0 LOP3.LUT R3, R0, 0xfffffffe, RZ, 0xc0, !PT ;  /* 0xfffffffe00038812 */ /* 0x000fe400078ec0ff */
[----:B------:R-:W-:Y:S02]  /*10a20*/  @!P2 LOP3.LUT R7, R13, 0xfffffffe, RZ, 0xc0, !PT ;  /* 0xfffffffe0d07a812 */ /* 0x000fe400078ec0ff */
[----:B--2---:R-:W-:-:S02]  /*10a30*/  @!P4 LOP3.LUT R11, R6, 0xfffffffe, RZ, 0xc0, !PT ;  /* 0xfffffffe060bc812 */ /* 0x004fc400078ec0ff */
[----:B------:R-:W-:Y:S01]  /*10a40*/  @!P5 LOP3.LUT R13, R2, 0xfffffffe, RZ, 0xc0, !PT ;  /* 0xfffffffe020dd812 */ /* 0x000fe200078ec0ff */
[----:B------:R-:W-:Y:S01]  /*10a50*/  @!P0 IMAD.WIDE R2, R3, 0x4, R14 ;  /* 0x0000000403028825 */ /* 0x000fe200078e020e */
[----:B------:R-:W-:-:S03]  /*10a60*/  @!P6 LOP3.LUT R21, R4, 0xfffffffe, RZ, 0xc0, !PT ;  /* 0xfffffffe0415e812 */ /* 0x000fc600078ec0ff */
        /* <DEDUP_REMOVED lines=12> */
.L_x_1154:
[----:B------:R-:W-:Y:S05]  /*10b30*/  BSYNC B0 ;  /* 0x0000000000007941 */ /* 0x000fea0003800000 */
.L_x_1153:
[----:B------:R-:W-:Y:S01]  /*10b40*/  ISETP.GE.AND P0, PT, R16, R17, PT ;  /* 0x000000111000720c */ /* 0x000fe20003f06270 */
[----:B0-----:R0:W1:Y:S04]  /*10b50*/  SHFL.IDX PT, R13, R22, 0x1, 0x1c1f ;  /* 0x003c1f00160d7f89 */ /* 0x00106800000e0000 */
[----:B------:R0:W0:Y:S08]  /*10b60*/  SHFL.IDX PT, R12, R20, 0x1, 0x1c1f ;  /* 0x003c1f00140c7f89 */ /* 0x00003000000e0000 */
[----:B------:R-:W-:Y:S05]  /*10b70*/  @P0 BRA `(.L_x_1065) ;  /* 0x00000048004c0947 */ /* 0x000fea0003800000 */
[----:B------:R-:W-:Y:S01]  /*10b80*/  ULDC UR4, c[0x0][0xac8] ;  /* 0x0002b20000047ab9 */ /* 0x000fe20000000800 */
[C---:B--2---:R-:W-:Y:S01]  /*10b90*/  VIADD R0, R19.reuse, 0x8 ;  /* 0x0000000813007836 */ /* 0x044fe20000000000 */
[C---:B------:R-:W-:Y:S01]  /*10ba0*/  ISETP.GE.AND P0, PT, R19.reuse, UR4, PT ;  /* 0x0000000413007c0c */ /* 0x040fe2000bf06270 */
[C---:B------:R-:W-:Y:S01]  /*10bb0*/  VIADD R4, R19.reuse, 0x10 ;  /* 0x0000001013047836 */ /* 0x040fe20000000000 */
[C---:B------:R-:W-:Y:S01]  /*10bc0*/  IADD3 R6, R19.reuse, 0x18, RZ ;  /* 0x0000001813067810 */ /* 0x040fe20007ffe0ff */
[C---:B------:R-:W-:Y:S01]  /*10bd0*/  VIADD R8, R19.reuse, 0x20 ;  /* 0x0000002013087836 */ /* 0x040fe20000000000 */
[----:B------:R-:W-:Y:S01]  /*10be0*/  ISETP.GE.AND P5, PT, R0, UR4, PT ;  /* 0x0000000400007c0c */ /* 0x000fe2000bfa6270 */
[C---:B------:R-:W-:Y:S01]  /*10bf0*/  VIADD R9, R19.reuse, 0x28 ;  /* 0x0000002813097836 */ /* 0x040fe20000000000 */
[----:B------:R-:W-:Y:S01]  /*10c00*/  ISETP.GE.AND P6, PT, R4, UR4, PT ;  /* 0x0000000404007c0c */ /* 0x000fe2000bfc6270 */
[C---:B------:R-:W-:Y:S01]  /*10c10*/  VIADD R10, R19.reuse, 0x30 ;  /* 0x00000030130a7836 */ /* 0x040fe20000000000 */
[----:B------:R-:W-:Y:S01]  /*10c20*/  ISETP.GE.AND P4, PT, R8, UR4, PT ;  /* 0x0000000408007c0c */ /* 0x000fe2000bf86270 */
[----:B------:R-:W-:Y:S01]  /*10c30*/  VIADD R11, R19, 0x38 ;  /* 0x00000038130b7836 */ /* 0x000fe20000000000 */
[----:B------:R-:W-:Y:S01]  /*10c40*/  ISETP.GE.AND P3, PT, R9, UR4, PT ;  /* 0x0000000409007c0c */ /* 0x000fe2000bf66270 */
[C---:B------:R-:W-:Y:S01]  /*10c50*/  VIADD R16, R19.reuse, 0x40 ;  /* 0x0000004013107836 */ /* 0x040fe20000000000 */
[----:B------:R-:W-:Y:S01]  /*10c60*/  ISETP.GE.AND P2, PT, R10, UR4, PT ;  /* 0x000000040a007c0c */ /* 0x000fe2000bf46270 */
[----:B01----:R-:W-:Y:S01]  /*10c70*/  @!P0 IMAD.WIDE R2, R19, 0x4, R12 ;  /* 0x0000000413028825 */ /* 0x003fe200078e020c */
[----:B------:R-:W-:-:S03]  /*10c80*/  ISETP.GE.AND P1, PT, R11, UR4, PT ;  /* 0x000000040b007c0c */ /* 0x000fc6000bf26270 */
[----:B------:R-:W-:Y:S01]  /*10c90*/  @!P5 LEA.HI R0, R0, R0, RZ, 0x1 ;  /* 0x000000000000d211 */ /* 0x000fe200078f08ff */
[----:B------:R0:W-:Y:S01]  /*10ca0*/  @!P0 ST.E.64 desc[UR48][R2.64], R90 ;  /* 0x0000005a02008985 */ /* 0x0001e2000c101b30 */
[----:B------:R-:W-:Y:S01]  /*10cb0*/  ISETP.GE.AND P0, PT, R6, UR4, PT ;  /* 0x0000000406007c0c */ /* 0x000fe2000bf06270 */
[C---:B------:R-:W-:Y:S01]  /*10cc0*/  VIADD R18, R19.reuse, 0x48 ;  /* 0x0000004813127836 */ /* 0x040fe20000000000 */
[----:B------:R-:W-:Y:S01]  /*10cd0*/  @!P6 LEA.HI R4, R4, R4, RZ, 0x1 ;  /* 0x000000040404e211 */ /* 0x000fe200078f08ff */
[----:B------:R-:W-:Y:S01]  /*10ce0*/  VIADD R20, R19, 0x70 ;  /* 0x0000007013147836 */ /* 0x000fe20000000000 */
[----:B------:R-:W-:Y:S02]  /*10cf0*/  @!P5 LOP3.LUT R5, R0, 0xfffffffe, RZ, 0xc0, !PT ;  /* 0xfffffffe0005d812 */ /* 0x000fe400078ec0ff */
[----:B------:R-:W-:Y:S02]  /*10d00*/  @!P6 LOP3.LUT R7, R4, 0xfffffffe, RZ, 0xc0, !PT ;  /* 0xfffffffe0407e812 */ /* 0x000fe400078ec0ff */
[----:B------:R-:W-:-:S02]  /*10d10*/  @!P4 LEA.HI R8, R8, R8, RZ, 0x1 ;  /* 0x000000080808c211 */ /* 0x000fc400078f08ff */
[----:B------:R-:W-:Y:S02]  /*10d20*/  @!P3 LEA.HI R0, R9, R9, RZ, 0x1 ;  /* 0x000000090900b211 */ /* 0x000fe400078f08ff */
[----:B------:R-:W-:Y:S01]  /*10d30*/  @!P2 LEA.HI R10, R10, R10, RZ, 0x1 ;  /* 0x0000000a0a0aa211 */ /* 0x000fe200078f08ff */
[--C-:B0-----:R-:W-:Y:S01]  /*10d40*/  @!P5 IMAD.WIDE R2, R5, 0x4, R12.reuse ;  /* 0x000000040502d825 */ /* 0x101fe200078e020c */
[----:B------:R-:W-:Y:S02]  /*10d50*/  @!P0 LEA.HI R6, R6, R6, RZ, 0x1 ;  /* 0x0000000606068211 */ /* 0x000fe400078f08ff */
[----:B---3--:R-:W-:Y:S01]  /*10d60*/  @!P1 LEA.HI R14, R11, R11, RZ, 0x1 ;  /* 0x0000000b0b0e9211 */ /* 0x008fe200078f08ff */
[----:B------:R-:W-:Y:S01]  /*10d70*/  @!P6 IMAD.WIDE R4, R7, 0x4, R12 ;  /* 0x000000040704e825 */ /* 0x000fe200078e020c */
[----:B------:R-:W-:Y:S01]  /*10d80*/  @!P0 LOP3.LUT R7, R6, 0xfffffffe, RZ, 0xc0, !PT ;  /* 0xfffffffe06078812 */ /* 0x000fe200078ec0ff */
[----:B------:R0:W-:Y:S01]  /*10d90*/  @!P5 ST.E.64 desc[UR48][R2.64], R94 ;  /* 0x0000005e0200d985 */ /* 0x0001e2000c101b30 */
[----:B------:R-:W-:-:S02]  /*10da0*/  @!P4 LOP3.LUT R9, R8, 0xfffffffe, RZ, 0xc0, !PT ;  /* 0xfffffffe0809c812 */ /* 0x000fc400078ec0ff */
[----:B------:R-:W-:Y:S01]  /*10db0*/  @!P3 LOP3.LUT R11, R0, 0xfffffffe, RZ, 0xc0, !PT ;  /* 0xfffffffe000bb812 */ /* 0x000fe200078ec0ff */
[----:B------:R1:W-:Y:S01]  /*10dc0*/  @!P6 ST.E.64 desc[UR48][R4.64], R98 ;  /* 0x000000620400e985 */ /* 0x0003e2000c101b30 */
[----:B----4-:R-:W-:Y:S01]  /*10dd0*/  @!P2 LOP3.LUT R15, R10, 0xfffffffe, RZ, 0xc0, !PT ;  /* 0xfffffffe0a0fa812 */ /* 0x010fe200078ec0ff */
[C---:B------:R-:W-:Y:S01]  /*10de0*/  VIADD R0, R19.reuse, 0x50 ;  /* 0x0000005013007836 */ /* 0x040fe20000000000 */
[----:B------:R-:W-:Y:S01]  /*10df0*/  @!P1 LOP3.LUT R17, R14, 0xfffffffe, RZ, 0xc0, !PT ;  /* 0xfffffffe0e119812 */ /* 0x000fe200078ec0ff */
[----:B------:R-:W-:Y:S01]  /*10e00*/  VIADD R14, R19, 0x58 ;  /* 0x00000058130e7836 */ /* 0x000fe20000000000 */
[----:B------:R-:W-:Y:S02]  /*10e10*/  ISETP.GE.AND P5, PT, R16, UR4, PT ;  /* 0x0000000410007c0c */ /* 0x000fe4000bfa6270 */
[----:B------:R-:W-:Y:S01]  /*10e20*/  ISETP.GE.AND P6, PT, R18, UR4, PT ;  /* 0x0000000412007c0c */ /* 0x000fe2000bfc6270 */
[----:B0-----:R-:W-:-:S04]  /*10e30*/  @!P0 IMAD.WIDE R2, R7, 0x4, R12 ;  /* 0x0000000407028825 */ /* 0x001fc800078e020c */
[--C-:B-1----:R-:W-:Y:S01]  /*10e40*/  @!P4 IMAD.WIDE R4, R9, 0x4, R12.reuse ;  /* 0x000000040904c825 */ /* 0x102fe200078e020c */
        /* <DEDUP_REMOVED lines=12> */
[----:B------:R4:W-:Y:S01]  /*10f10*/  @!P1 ST.E.64 desc[UR48][R10.64], R118 ;  /* 0x000000760a009985 */ /* 0x0009e2000c101b30 */
[----:B------:R-:W-:Y:S01]  /*10f20*/  ISETP.GE.AND P1, PT, R14, UR4, PT ;  /* 0x000000040e007c0c */ /* 0x000fe2000bf26270 */
[----:B------:R-:W-:Y:S01]  /*10f30*/  VIADD R19, R19, 0x78 ;  /* 0x0000007813137836 */ /* 0x000fe20000000000 */
[----:B------:R-:W-:Y:S02]  /*10f40*/  ISETP.GE.AND P3, PT, R17, UR4, PT ;  /* 0x0000000411007c0c */ /* 0x000fe4000bf66270 */
[----:B------:R-:W-:-:S02]  /*10f50*/  ISETP.GE.AND P2, PT, R15, UR4, PT ;  /* 0x000000040f007c0c */ /* 0x000fc4000bf46270 */
[----:B------:R-:W-:Y:S02]  /*10f60*/  @!P6 LEA.HI R18, R18, R18, RZ, 0x1 ;  /* 0x000000121212e211 */ /* 0x000fe400078f08ff */
[----:B0-----:R-:W-:Y:S02]  /*10f70*/  @!P5 LOP3.LUT R3, R16, 0xfffffffe, RZ, 0xc0, !PT ;  /* 0xfffffffe1003d812 */ /* 0x001fe400078ec0ff */
[----:B-1----:R-:W-:Y:S02]  /*10f80*/  @!P6 LOP3.LUT R5, R18, 0xfffffffe, RZ, 0xc0, !PT ;  /* 0xfffffffe1205e812 */ /* 0x002fe400078ec0ff */
        /* <DEDUP_REMOVED lines=8> */
[----:B--2---:R-:W-:Y:S01]  /*11010*/  @!P0 LOP3.LUT R7, R0, 0xfffffffe, RZ, 0xc0, !PT ;  /* 0xfffffffe00078812 */ /* 0x004fe200078ec0ff */
[----:B------:R1:W-:Y:S01]  /*11020*/  @!P6 ST.E.64 desc[UR48][R4.64], R126 ;  /* 0x0000007e0400e985 */ /* 0x0003e2000c101b30 */
[----:B---3--:R-:W-:Y:S02]  /*11030*/  @!P1 LOP3.LUT R9, R14, 0xfffffffe, RZ, 0xc0, !PT ;  /* 0xfffffffe0e099812 */ /* 0x008fe400078ec0ff */
[----:B------:R-:W-:Y:S02]  /*11040*/  @!P2 LOP3.LUT R15, R15, 0xfffffffe, RZ, 0xc0, !PT ;  /* 0xfffffffe0f0fa812 */ /* 0x000fe400078ec0ff */
[----:B------:R-:W-:Y:S02]  /*11050*/  @!P3 LOP3.LUT R17, R17, 0xfffffffe, RZ, 0xc0, !PT ;  /* 0xfffffffe1111b812 */ /* 0x000fe400078ec0ff */
[----:B----4-:R-:W-:Y:S01]  /*11060*/  @!P4 LOP3.LUT R11, R20, 0xfffffffe, RZ, 0xc0, !PT ;  /* 0xfffffffe140bc812 */ /* 0x010fe200078ec0ff */
[----:B0-----:R-:W-:-:S04]  /*11070*/  @!P0 IMAD.WIDE R2, R7, 0x4, R12 ;  /* 0x0000000407028825 */ /* 0x001fc800078e020c */
[--C-:B-1----:R-:W-:Y:S01]  /*11080*/  @!P1 IMAD.WIDE R4, R9, 0x4, R12.reuse ;  /* 0x0000000409049825 */ /* 0x102fe200078e020c */
        /* <DEDUP_REMOVED lines=11> */
[----:B0-----:R-:W-:-:S05]  /*11140*/  LOP3.LUT R3, R19, 0xfffffffe, RZ, 0xc0, !PT ;  /* 0xfffffffe13037812 */ /* 0x001fca00078ec0ff */
[----:B------:R-:W-:-:S05]  /*11150*/  IMAD.WIDE R2, R3, 0x4, R12 ;  /* 0x0000000403027825 */ /* 0x000fca00078e020c */
[----:B------:R0:W-:Y:S01]  /*11160*/  ST.E.64 desc[UR48][R2.64], R150 ;  /* 0x0000009602007985 */ /* 0x0001e2000c101b30 */
[----:B------:R-:W-:Y:S05]  /*11170*/  BRA `(.L_x_1065) ;  /* 0x0000004000cc7947 */ /* 0x000fea0003800000 */
.L_x_1152:
[----:B------:R-:W0:Y:S02]  /*11180*/  S2R R0, SR_TID.X ;  /* 0x0000000000007919 */ /* 0x000e240000002100 */
[----:B0-----:R-:W-:-:S05]  /*11190*/  VIADD R2, R0, 0xffffff80 ;  /* 0xffffff8000027836 */ /* 0x001fca0000000000 */
        /* <DEDUP_REMOVED lines=13> */
[----:B------:R-:W-:Y:S01]  /*11270*/  IMAD.MOV.U32 R5, RZ, RZ, R0 ;  /* 0x000000ffff057224 */ /* 0x000fe200078e0000 */
[----:B------:R-:W-:Y:S02]  /*11280*/  ULDC.64 UR8, c[0x0][0xbd0] ;  /* 0x0002f40000087ab9 */ /* 0x000fe40000000a00 */
[----:B------:R-:W-:Y:S02]  /*11290*/  UIMAD UR6, UR6, UR8, URZ ;  /* 0x00000008060672a4 */ /* 0x000fe4000f8e023f */
[----:B------:R-:W-:Y:S01]  /*112a0*/  UIMAD.WIDE.U32 UR4, UR37, UR8, URZ ;  /* 0x00000008250472a5 */ /* 0x000fe2000f8e003f */
[----:B------:R-:W1:Y:S01]  /*112b0*/  LDC.64 R10, c[0x0][0xbd8] ;  /* 0x0002f600ff0a7b82 */ /* 0x000e620000000a00 */
[----:B------:R-:W-:-:S04]  /*112c0*/  UIMAD UR6, UR37, UR9, UR6 ;  /* 0x00000009250672a4 */ /* 0x000fc8000f8e0206 */
[----:B------:R-:W-:Y:S02]  /*112d0*/  UIADD3 UR6, UR5, UR6, URZ ;  /* 0x0000000605067290 */ /* 0x000fe4000fffe03f */
[----:B------:R-:W-:Y:S01]  /*112e0*/  IMAD.U32 R3, RZ, RZ, UR5 ;  /* 0x00000005ff037e24 */ /* 0x000fe2000f8e00ff */
[----:B------:R-:W3:Y:S01]  /*112f0*/  @P0 LDC R7, c[0x0][0xbec] ;  /* 0x0002fb00ff070b82 */ /* 0x000ee20000000800 */
[----:B------:R-:W-:Y:S01]  /*11300*/  IMAD.U32 R2, RZ, RZ, UR4 ;  /* 0x00000004ff027e24 */ /* 0x000fe2000f8e00ff */
[----:B------:R-:W-:Y:S01]  /*11310*/  ULDC.64 UR4, c[0x0][0xbe0] ;  /* 0x0002f80000047ab9 */ /* 0x000fe20000000a00 */
[----:B------:R-:W-:-:S05]  /*11320*/  IMAD.U32 R3, RZ, RZ, UR6 ;  /* 0x00000006ff037e24 */ /* 0x000fca000f8e00ff */
[----:B------:R-:W4:Y:S01]  /*11330*/  @P0 LDC R9, c[0x0][0xbf0] ;  /* 0x0002fc00ff090b82 */ /* 0x000f220000000800 */
[----:B0-----:R-:W-:-:S07]  /*11340*/  USHF.R.S32.HI UR8, URZ, 0x1f, UR7 ;  /* 0x0000001f3f087899 */ /* 0x001fce0008011407 */
[----:B------:R-:W0:Y:S01]  /*11350*/  S2UR UR10, SR_CTAID.Y ;  /* 0x00000000000a79c3 */ /* 0x000e220000002600 */
[C---:B-1----:R-:W-:Y:S02]  /*11360*/  IMAD R12, R10.reuse, UR8, RZ ;  /* 0x000000080a0c7c24 */ /* 0x042fe4000f8e02ff */
[----:B------:R-:W-:-:S04]  /*11370*/  IMAD.WIDE.U32 R2, R10, UR7, R2 ;  /* 0x000000070a027c25 */ /* 0x000fc8000f8e0002 */
[----:B------:R-:W-:Y:S01]  /*11380*/  IMAD R11, R11, UR7, R12 ;  /* 0x000000070b0b7c24 */ /* 0x000fe2000f8e020c */
[----:B------:R-:W0:Y:S01]  /*11390*/  LDC R8, c[0x0][0xc50] ;  /* 0x00031400ff087b82 */ /* 0x000e220000000800 */
[----:B---3--:R-:W-:Y:S01]  /*113a0*/  @P0 IMAD.HI.U32 R4, R0, R7, RZ ;  /* 0x0000000700040227 */ /* 0x008fe200078e00ff */
[----:B------:R-:W-:-:S03]  /*113b0*/  IADD3 R7, RZ, -UR37, RZ ;  /* 0x80000025ff077c10 */ /* 0x000fc6000fffe0ff */
[----:B------:R-:W-:Y:S01]  /*113c0*/  IMAD.IADD R3, R11, 0x1, R3 ;  /* 0x000000010b037824 */ /* 0x000fe200078e0203 */
[----:B----4-:R-:W-:Y:S01]  /*113d0*/  @P0 SHF.R.U32.HI R5, RZ, R9, R4 ;  /* 0x00000009ff050219 */ /* 0x010fe20000011604 */
[----:B0-----:R-:W-:-:S04]  /*113e0*/  IMAD R9, R8, R7, UR10 ;  /* 0x0000000a08097e24 */ /* 0x001fc8000f8e0207 */
        /* <DEDUP_REMOVED lines=21> */
.L_x_1063:
        /* <DEDUP_REMOVED lines=18> */
.L_x_1155:
[----:B------:R-:W-:Y:S01]  /*11660*/  ULDC UR7, c[0x0][0xc50] ;  /* 0x0003140000077ab9 */ /* 0x000fe20000000800 */
[----:B------:R-:W-:Y:S01]  /*11670*/  UMOV UR40, UR6 ;  /* 0x0000000600287c82 */ /* 0x000fe20008000000 */
[----:B------:R-:W-:-:S11]  /*11680*/  UISETP.NE.AND UP0, UPT, UR7, 0x1, UPT ;  /* 0x000000010700788c */ /* 0x000fd6000bf05270 */
[----:B------:R-:W-:Y:S01]  /*11690*/  @UP0 ULDC UR4, c[0x0][0xc54] ;  /* 0x0003150000040ab9 */ /* 0x000fe20000000800 */
[----:B------:R-:W-:Y:S01]  /*116a0*/  @UP0 ULDC UR8, c[0x0][0xc58] ;  /* 0x0003160000080ab9 */ /* 0x000fe20000000800 */
[----:B------:R-:W-:-:S04]  /*116b0*/  UIMAD.WIDE.U32 UR4, UR6, UR4, URZ ;  /* 0x00000004060472a5 */ /* 0x000fc8000f8e003f */
[----:B------:R-:W-:-:S12]  /*116c0*/  @UP0 USHF.R.U32.HI UR40, URZ, UR8, UR5 ;  /* 0x000000083f280299 */ /* 0x000fd80008011605 */
.L_x_1156:
[----:B------:R-:W-:Y:S01]  /*116d0*/  ISETP.GE.AND P0, PT, R34, RZ, PT ;  /* 0x000000ff2200720c */ /* 0x000fe20003f06270 */
[----:B------:R-:W-:Y:S01]  /*116e0*/  UIADD3 UR45, -UR40, URZ, URZ ;  /* 0x0000003f282d7290 */ /* 0x000fe2000fffe13f */
[----:B------:R-:W-:Y:S02]  /*116f0*/  IMAD.MOV.U32 R8, RZ, RZ, 0x1 ;  /* 0x00000001ff087424 */ /* 0x000fe400078e00ff */
[----:B------:R-:W-:Y:S01]  /*11700*/  IMAD.MOV.U32 R0, RZ, RZ, RZ ;  /* 0x000000ffff007224 */ /* 0x000fe200078e00ff */
[----:B------:R-:W-:Y:S01]  /*11710*/  UIMAD UR45, UR7, UR45, UR6 ;  /* 0x0000002d072d72a4 */ /* 0x000fe2000f8e0206 */
[----:B------:R-:W-:-:S07]  /*11720*/  IMAD.MOV.U32 R9, RZ, RZ, 0x1 ;  /* 0x00000001ff097424 */ /* 0x000fce00078e00ff */
[----:B------:R-:W-:Y:S05]  /*11730*/  @!P0 BRA `(.L_x_1157) ;  /* 0x0000003800a88947 */ /* 0x000fea0003800000 */
[----:B------:R-:W0:Y:S01]  /*11740*/  LDC.64 R2, c[0x0][0xa28] ;  /* 0x00028a00ff027b82 */ /* 0x000e220000000a00 */
[----:B------:R-:W-:Y:S01]  /*11750*/  IMAD.MOV.U32 R31, RZ, RZ, RZ ;  /* 0x000000ffff1f7224 */ /* 0x000fe200078e00ff */
[----:B------:R-:W-:Y:S01]  /*11760*/  ULDC.64 UR4, c[0x0][0x418] ;  /* 0x0001060000047ab9 */ /* 0x000fe20000000a00 */
[----:B------:R-:W-:Y:S01]  /*11770*/  ULDC UR6, c[0x0][0x448] ;  /* 0x0001120000067ab9 */ /* 0x000fe20000000800 */
[----:B------:R-:W-:Y:S01]  /*11780*/  ULDC UR10, c[0x0][0x2f0] ;  /* 0x0000bc00000a7ab9 */ /* 0x000fe20000000800 */
[----:B------:R-:W-:Y:S01]  /*11790*/  ULDC UR11, c[0x0][0x288] ;  /* 0x0000a200000b7ab9 */ /* 0x000fe20000000800 */
[----:B0-----:R-:W-:-:S04]  /*117a0*/  ISETP.NE.U32.AND P0, PT, R2, RZ, PT ;  /* 0x000000ff0200720c */ /* 0x001fc80003f05070 */
[----:B------:R-:W-:-:S13]  /*117b0*/  ISETP.NE.AND.EX P0, PT, R3, RZ, PT, P0 ;  /* 0x000000ff0300720c */ /* 0x000fda0003f05300 */
[----:B------:R-:W0:Y:S02]  /*117c0*/  @P0 LDC.64 R2, c[0x0][0xa28] ;  /* 0x00028a00ff020b82 */ /* 0x000e240000000a00 */
[----:B0-----:R-:W-:-:S05]  /*117d0*/  @P0 IMAD.WIDE R2, R34, 0x4, R2 ;  /* 0x0000000422020825 */ /* 0x001fca00078e0202 */
[----:B------:R0:W5:Y:S01]  /*117e0*/  @P0 LDG.E R31, desc[UR48][R2.64] ;  /* 0x00000030021f0981 */ /* 0x000162000c1e1900 */
[----:B------:R-:W1:Y:S01]  /*117f0*/  S2UR UR41, SR_CTAID.X ;  /* 0x00000000002979c3 */ /* 0x000e620000002500 */
[----:B------:R-:W-:Y:S02]  /*11800*/  UISETP.NE.U32.AND UP0, UPT, UR4, URZ, UPT ;  /* 0x0000003f0400728c */ /* 0x000fe4000bf05070 */
[----:B------:R-:W-:Y:S02]  /*11810*/  UISETP.NE.AND UP1, UPT, UR6, 0x1, UPT ;  /* 0x000000010600788c */ /* 0x000fe4000bf25270 */
[----:B------:R-:W-:Y:S01]  /*11820*/  UISETP.NE.AND.EX UP0, UPT, UR5, URZ, UPT, UP0 ;  /* 0x0000003f0500728c */ /* 0x000fe2000bf05300 */
[----:B------:R-:W-:Y:S02]  /*11830*/  ULDC UR6, c[0x0][0x424] ;  /* 0x0001090000067ab9 */ /* 0x000fe40000000800 */
[----:B------:R-:W-:Y:S01]  /*11840*/  ULDC.64 UR4, c[0x0][0x9e0] ;  /* 0x0002780000047ab9 */ /* 0x000fe20000000a00 */
[----:B------:R-:W-:-:S02]  /*11850*/  USEL UR9, UR6, 0x1, UP0 ;  /* 0x0000000106097887 */ /* 0x000fc40008000000 */
[----:B------:R-:W-:Y:S02]  /*11860*/  UISETP.GE.AND UP0, UPT, UR5, 0x1, UPT ;  /* 0x000000010500788c */ /* 0x000fe4000bf06270 */
[----:B------:R-:W-:Y:S01]  /*11870*/  UIMAD UR50, UR9, UR10, URZ ;  /* 0x0000000a093272a4 */ /* 0x000fe2000f8e023f */
[----:B------:R-:W-:Y:S01]  /*11880*/  @UP1 ULDC UR7, c[0x0][0x44c] ;  /* 0x0001130000071ab9 */ /* 0x000fe20000000800 */
[----:B------:R-:W-:Y:S02]  /*11890*/  UIMAD UR9, UR9, UR10, 0x7f ;  /* 0x0000007f090974a4 */ /* 0x000fe4000f8e020a */
[----:B------:R-:W-:Y:S01]  /*118a0*/  PLOP3.LUT P1, PT, PT, PT, UP0, 0x80, 0x0 ;  /* 0x000000000000781c */ /* 0x000fe20003f2f008 */
[----:B------:R-:W-:Y:S01]  /*118b0*/  @UP1 ULDC UR12, c[0x0][0x450] ;  /* 0x00011400000c1ab9 */ /* 0x000fe20000000800 */
[----:B------:R-:W-:Y:S02]  /*118c0*/  UP2UR UR51, UPR, URZ, 0x2 ;  /* 0x000000023f337883 */ /* 0x000fe40008000000 */
[----:B-1----:R-:W-:-:S04]  /*118d0*/  USHF.L.U32 UR41, UR41, 0x7, URZ ;  /* 0x0000000729297899 */ /* 0x002fc8000800063f */
[----:B------:R-:W-:-:S04]  /*118e0*/  UIADD3 UR8, UR41, 0x7f, URZ ;  /* 0x0000007f29087890 */ /* 0x000fc8000fffe03f */
[----:B------:R-:W-:Y:S02]  /*118f0*/  UIMAD.WIDE.U32 UR6, UR8, UR7, URZ ;  /* 0x00000007080672a5 */ /* 0x000fe4000f8e003f */
[----:B------:R-:W-:Y:S02]  /*11900*/  UIADD3 UR6, UR50, 0x1, -UR11 ;  /* 0x0000000132067890 */ /* 0x000fe4000fffe80b */
[----:B------:R-:W-:Y:S02]  /*11910*/  @UP1 USHF.R.U32.HI UR8, URZ, UR12, UR7 ;  /* 0x0000000c3f081299 */ /* 0x000fe40008011607 */
[----:B------:R-:W-:Y:S02]  /*11920*/  USHF.R.S32.HI UR7, URZ, 0x1f, UR9 ;  /* 0x0000001f3f077899 */ /* 0x000fe40008011409 */
[----:B------:R-:W-:Y:S02]  /*11930*/  UIADD3 UR6, UR6, UR8, URZ ;  /* 0x0000000806067290 */ /* 0x000fe4000fffe03f */
[----:B------:R-:W-:-:S02]  /*11940*/  ULEA.HI UR7, UR7, UR9, URZ, 0x7 ;  /* 0x0000000907077291 */ /* 0x000fc4000f8f383f */
[----:B------:R-:W-:Y:S02]  /*11950*/  UIADD3 UR4, UR6, UR4, URZ ;  /* 0x0000000406047290 */ /* 0x000fe4000fffe03f */
[----:B------:R-:W-:Y:S01]  /*11960*/  USHF.R.S32.HI UR42, URZ, 0x7, UR7 ;  /* 0x000000073f2a7899 */ /* 0x000fe20008011407 */
[----:B0-----:R-:W-:Y:S11]  /*11970*/  @!P1 BRA `(.L_x_1158) ;  /* 0x0000000000449947 */ /* 0x001ff60003800000 */
        /* <DEDUP_REMOVED lines=10> */
.L_x_1159:
[----:B------:R-:W-:-:S11]  /*11a20*/  UISETP.NE.AND UP0, UPT, UR5, 0x1, UPT ;  /* 0x000000010500788c */ /* 0x000fd6000bf05270 */
[----:B------:R-:W-:Y:S02]  /*11a30*/  @UP0 ULDC.64 UR12, c[0x0][0x9e8] ;  /* 0x00027a00000c0ab9 */ /* 0x000fe40000000a00 */
[----:B------:R-:W-:-:S04]  /*11a40*/  UIMAD.WIDE.U32 UR6, UR8, UR12, URZ ;  /* 0x0000000c080672a5 */ /* 0x000fc8000f8e003f */
[----:B------:R-:W-:-:S12]  /*11a50*/  @UP0 USHF.R.U32.HI UR8, URZ, UR13, UR7 ;  /* 0x0000000d3f080299 */ /* 0x000fd80008011607 */
.L_x_1160:
[----:B------:R-:W-:-:S04]  /*11a60*/  UIMAD UR8, UR8, UR5, UR5 ;  /* 0x00000005080872a4 */ /* 0x000fc8000f8e0205 */
[----:B------:R-:W-:-:S04]  /*11a70*/  UISETP.LT.AND UP0, UPT, UR4, UR8, UPT ;  /* 0x000000080400728c */ /* 0x000fc8000bf01270 */
[----:B------:R-:W-:-:S12]  /*11a80*/  USEL UR4, UR4, UR8, UP0 ;  /* 0x0000000804047287 */ /* 0x000fd80008000000 */
.L_x_1158:
[----:B------:R-:W-:Y:S02]  /*11a90*/  UISETP.NE.AND UP0, UPT, UR51, URZ, UPT ;  /* 0x0000003f3300728c */ /* 0x000fe4000bf05270 */
[----:B------:R-:W-:-:S04]  /*11aa0*/  UIADD3 UR4, UR4, 0x7f, URZ ;  /* 0x0000007f04047890 */ /* 0x000fc8000fffe03f */
[----:B------:R-:W-:-:S04]  /*11ab0*/  USHF.R.S32.HI UR8, URZ, 0x1f, UR4 ;  /* 0x0000001f3f087899 */ /* 0x000fc80008011404 */
[----:B------:R-:W-:Y:S01]  /*11ac0*/  ULEA.HI UR8, UR8, UR4, URZ, 0x7 ;  /* 0x0000000408087291 */ /* 0x000fe2000f8f383f */
[----:B------:R-:W-:Y:S01]  /*11ad0*/  @UP0 ULDC UR6, c[0x0][0x44c] ;  /* 0x0001130000060ab9 */ /* 0x000fe20000000800 */
[----:B------:R-:W-:Y:S01]  /*11ae0*/  @UP0 ULDC UR9, c[0x0][0x450] ;  /* 0x0001140000090ab9 */ /* 0x000fe20000000800 */
[----:B------:R-:W-:Y:S02]  /*11af0*/  UIMAD.WIDE.U32 UR6, UR41, UR6, URZ ;  /* 0x00000006290672a5 */ /* 0x000fe4000f8e003f */
[----:B------:R-:W-:Y:S01]  /*11b00*/  UMOV UR4, UR41 ;  /* 0x0000002900047c82 */ /* 0x000fe20008000000 */
[----:B------:R-:W-:Y:S02]  /*11b10*/  USHF.R.S32.HI UR43, URZ, 0x7, UR8 ;  /* 0x000000073f2b7899 */ /* 0x000fe40008011408 */
[----:B------:R-:W-:Y:S02]  /*11b20*/  @UP0 USHF.R.U32.HI UR4, URZ, UR9, UR7 ;  /* 0x000000093f040299 */ /* 0x000fe40008011607 */
[----:B------:R-:W-:-:S02]  /*11b30*/  UISETP.LT.AND UP0, UPT, UR42, UR43, UPT ;  /* 0x0000002b2a00728c */ /* 0x000fc4000bf01270 */
[----:B------:R-:W-:Y:S01]  /*11b40*/  UIADD3 UR4, UR4, -UR11, UR50 ;  /* 0x8000000b04047290 */ /* 0x000fe2000fffe032 */
[----:B------:R-:W-:Y:S01]  /*11b50*/  ULDC UR8, c[0x0][0x9dc] ;  /* 0x0002770000087ab9 */ /* 0x000fe20000000800 */
[----:B------:R-:W-:Y:S02]  /*11b60*/  USEL UR12, UR42, UR43, UP0 ;  /* 0x0000002b2a0c7287 */ /* 0x000fe40008000000 */
[----:B------:R-:W-:Y:S01]  /*11b70*/  UIADD3 UR8, UR4, -UR8, URZ ;  /* 0x8000000804087290 */ /* 0x000fe2000fffe03f */
[----:B------:R-:W-:Y:S11]  /*11b80*/  @!P1 BRA `(.L_x_1161) ;  /* 0x0000000000449947 */ /* 0x000ff60003800000 */
        /* <DEDUP_REMOVED lines=10> */
.L_x_1162:
[----:B------:R-:W-:-:S11]  /*11c30*/  UISETP.NE.AND UP0, UPT, UR5, 0x1, UPT ;  /* 0x000000010500788c */ /* 0x000fd6000bf05270 */
[----:B------:R-:W-:Y:S02]  /*11c40*/  @UP0 ULDC.64 UR10, c[0x0][0x9e8] ;  /* 0x00027a00000a0ab9 */ /* 0x000fe40000000a00 */
[----:B------:R-:W-:-:S04]  /*11c50*/  UIMAD.WIDE.U32 UR6, UR4, UR10, URZ ;  /* 0x0000000a040672a5 */ /* 0x000fc8000f8e003f */
[----:B------:R-:W-:-:S12]  /*11c60*/  @UP0 USHF.R.U32.HI UR4, URZ, UR11, UR7 ;  /* 0x0000000b3f040299 */ /* 0x000fd80008011607 */
.L_x_1163:
[----:B------:R-:W-:-:S04]  /*11c70*/  UIMAD UR4, UR4, UR5, URZ ;  /* 0x00000005040472a4 */ /* 0x000fc8000f8e023f */
[----:B------:R-:W-:-:S04]  /*11c80*/  UISETP.LT.AND UP0, UPT, UR8, UR4, UPT ;  /* 0x000000040800728c */ /* 0x000fc8000bf01270 */
[----:B------:R-:W-:-:S12]  /*11c90*/  USEL UR8, UR8, UR4, !UP0 ;  /* 0x0000000408087287 */ /* 0x000fd8000c000000 */
.L_x_1161:
[----:B------:R-:W-:Y:S02]  /*11ca0*/  USHF.R.S32.HI UR4, URZ, 0x1f, UR8 ;  /* 0x0000001f3f047899 */ /* 0x000fe40008011408 */
[----:B------:R-:W-:Y:S02]  /*11cb0*/  USHF.R.U32.HI UR9, URZ, 0x10, UR45 ;  /* 0x000000103f097899 */ /* 0x000fe4000801162d */
[----:B------:R-:W-:Y:S02]  /*11cc0*/  ULEA.HI UR4, UR4, UR8, URZ, 0x7 ;  /* 0x0000000804047291 */ /* 0x000fe4000f8f383f */
[----:B------:R-:W-:Y:S02]  /*11cd0*/  ULOP3.LUT UR45, UR45, 0xffff, URZ, 0xc0, !UPT ;  /* 0x0000ffff2d2d7892 */ /* 0x000fe4000f8ec03f */
[----:B------:R-:W-:Y:S01]  /*11ce0*/  USHF.R.S32.HI UR4, URZ, 0x7, UR4 ;  /* 0x000000073f047899 */ /* 0x000fe20008011404 */
[----:B------:R-:W-:-:S03]  /*11cf0*/  UMOV UR37, URZ ;  /* 0x0000003f00257c82 */ /* 0x000fc60008000000 */
[----:B------:R-:W-:-:S04]  /*11d00*/  UISETP.LT.AND UP0, UPT, URZ, UR4, UPT ;  /* 0x000000043f00728c */ /* 0x000fc8000bf01270 */
[----:B------:R-:W-:Y:S02]  /*11d10*/  USEL UR44, URZ, UR4, !UP0 ;  /* 0x000000043f2c7287 */ /* 0x000fe4000c000000 */
[----:B------:R-:W-:Y:S02]  /*11d20*/  UISETP.NE.AND UP0, UPT, UR9, URZ, UPT ;  /* 0x0000003f0900728c */ /* 0x000fe4000bf05270 */
[----:B------:R-:W-:-:S06]  /*11d30*/  UISETP.GT.AND UP1, UPT, UR12, UR44, UPT ;  /* 0x0000002c0c00728c */ /* 0x000fcc000bf24270 */
[----:B------:R-:W-:-:S03]  /*11d40*/  PLOP3.LUT P0, PT, PT, PT, UP1, 0x80, 0x0 ;  /* 0x000000000000781c */ /* 0x000fc60003f0f018 */
[----:B------:R-:W-:-:S10]  /*11d50*/  @!UP0 ULDC UR9, c[0x0][0x9f0] ;  /* 0x00027c0000098ab9 */ /* 0x000fd40000000800 */
[----:B------:R-:W-:Y:S05]  /*11d60*/  @!P0 BRA `(.L_x_1164) ;  /* 0x00000000007c8947 */ /* 0x000fea0003800000 */
[----:B------:R-:W-:Y:S01]  /*11d70*/  IABS R0, UR9 ;  /* 0x0000000900007c13 */ /* 0x000fe20008000000 */
[----:B------:R-:W-:Y:S02]  /*11d80*/  UIADD3 UR4, UR9, -0x1, UR12 ;  /* 0xffffffff09047890 */ /* 0x000fe4000fffe00c */
[----:B------:R-:W-:Y:S02]  /*11d90*/  IABS R4, UR9 ;  /* 0x0000000900047c13 */ /* 0x000fe40008000000 */
[----:B------:R-:W-:Y:S01]  /*11da0*/  R2UR UR10, R0 ;  /* 0x00000000000a72ca */ /* 0x000fe200000e0000 */
[----:B------:R-:W-:-:S03]  /*11db0*/  UIADD3 UR6, -UR44, UR4, URZ ;  /* 0x000000042c067290 */ /* 0x000fc6000fffe13f */
[----:B------:R-:W-:-:S03]  /*11dc0*/  UMOV UR4, URZ ;  /* 0x0000003f00047c82 */ /* 0x000fc60008000000 */
[----:B------:R-:W-:Y:S01]  /*11dd0*/  IABS R3, UR6 ;  /* 0x0000000600037c13 */ /* 0x000fe20008000000 */
[----:B------:R-:W-:-:S03]  /*11de0*/  ULOP3.LUT UR6, UR6, UR9, URZ, 0x3c, !UPT ;  /* 0x0000000906067292 */ /* 0x000fc6000f8e3c3f */
[----:B------:R-:W-:Y:S02]  /*11df0*/  R2UR UR8, R3 ;  /* 0x00000000030872ca */ /* 0x000fe400000e0000 */
[----:B------:R-:W0:Y:S08]  /*11e00*/  I2F.RP R0, UR10 ;  /* 0x0000000a00007d06 */ /* 0x000e300008209400 */
[----:B0-----:R-:W0:Y:S02]  /*11e10*/  MUFU.RCP R0, R0 ;  /* 0x0000000000007308 */ /* 0x001e240000001000 */
[----:B0-----:R-:W-:Y:S01]  /*11e20*/  VIADD R2, R0, 0xffffffe ;  /* 0x0ffffffe00027836 */ /* 0x001fe20000000000 */
[----:B------:R-:W-:-:S05]  /*11e30*/  IADD3 R0, RZ, -R4, RZ ;  /* 0x80000004ff007210 */ /* 0x000fca0007ffe0ff */
        /* <DEDUP_REMOVED lines=18> */
.L_x_1164:
[----:B------:R-:W-:Y:S02]  /*11f60*/  UIMAD UR52, UR45, UR37, UR44 ;  /* 0x000000252d3472a4 */ /* 0x000fe4000f8e022c */
[----:B------:R-:W-:Y:S02]  /*11f70*/  IMAD.U32 R3, RZ, RZ, UR37 ;  /* 0x00000025ff037e24 */ /* 0x000fe4000f8e00ff */
[----:B------:R-:W-:Y:S02]  /*11f80*/  IMAD.MOV.U32 R0, RZ, RZ, RZ ;  /* 0x000000ffff007224 */ /* 0x000fe400078e00ff */
[----:B------:R-:W-:Y:S02]  /*11f90*/  IMAD.MOV.U32 R8, RZ, RZ, 0x1 ;  /* 0x00000001ff087424 */ /* 0x000fe400078e00ff */
[----:B------:R-:W-:Y:S02]  /*11fa0*/  IMAD.U32 R32, RZ, RZ, UR52 ;  /* 0x00000034ff207e24 */ /* 0x000fe4000f8e00ff */
[----:B------:R-:W-:-:S03]  /*11fb0*/  IMAD.MOV.U32 R9, RZ, RZ, 0x1 ;  /* 0x00000001ff097424 */ /* 0x000fc600078e00ff */
        /* <DEDUP_REMOVED lines=13> */
[----:B------:R-:W-:Y:S02]  /*12090*/  IMAD.U32 R4, RZ, RZ, UR4 ;  /* 0x00000004ff047e24 */ /* 0x000fe4000f8e00ff */
[----:B------:R-:W-:Y:S01]  /*120a0*/  IMAD.U32 R5, RZ, RZ, UR5 ;  /* 0x00000005ff057e24 */ /* 0x000fe2000f8e00ff */
[----:B------:R-:W0:Y:S01]  /*120b0*/  LDC.64 R2, c[0x4][R2] ;  /* 0x0100000002027b82 */ /* 0x000e220000000a00 */
[----:B------:R-:W-:Y:S01]  /*120c0*/  ULDC.64 UR4, c[0x4][0x8] ;  /* 0x0100020000047ab9 */ /* 0x000fe20000000a00 */
[----:B------:R-:W-:Y:S01]  /*120d0*/  IMAD.U32 R6, RZ, RZ, UR6 ;  /* 0x00000006ff067e24 */ /* 0x000fe2000f8e00ff */
[----:B------:R-:W-:Y:S01]  /*120e0*/  MOV R10, UR4 ;  /* 0x00000004000a7c02 */ /* 0x000fe20008000f00 */
[----:B------:R-:W-:-:S02]  /*120f0*/  IMAD.U32 R7, RZ, RZ, UR7 ;  /* 0x00000007ff077e24 */ /* 0x000fc4000f8e00ff */
[----:B------:R-:W-:Y:S02]  /*12100*/  IMAD.U32 R11, RZ, RZ, UR5 ;  /* 0x00000005ff0b7e24 */ /* 0x000fe4000f8e00ff */
[----:B------:R-:W-:Y:S02]  /*12110*/  IMAD.MOV.U32 R8, RZ, RZ, 0x70 ;  /* 0x00000070ff087424 */ /* 0x000fe400078e00ff */
[----:B------:R-:W-:Y:S02]  /*12120*/  IMAD.MOV.U32 R12, RZ, RZ, 0x1 ;  /* 0x00000001ff0c7424 */ /* 0x000fe400078e00ff */
[----:B------:R-:W-:-:S07]  /*12130*/  IMAD.MOV.U32 R13, RZ, RZ, RZ ;  /* 0x000000ffff0d7224 */ /* 0x000fce00078e00ff */
[----:B------:R-:W-:-:S07]  /*12140*/  LEPC R20, `(.L_x_1165) ;  /* 0x000000001014794e */ /* 0x000fce0000000000 */
[----:B0----5:R-:W-:Y:S05]  /*12150*/  CALL.ABS.NOINC R2 ;  /* 0x0000000002007343 */ /* 0x021fea0003c00000 */
.L_x_1165:
        /* <DEDUP_REMOVED lines=13> */
[----:B------:R-:W-:Y:S02]  /*12230*/  IMAD.U32 R7, RZ, RZ, UR7 ;  /* 0x00000007ff077e24 */ /* 0x000fe4000f8e00ff */
[----:B------:R-:W-:-:S02]  /*12240*/  IMAD.U32 R10, RZ, RZ, UR4 ;  /* 0x00000004ff0a7e24 */ /* 0x000fc4000f8e00ff */
[----:B------:R-:W-:Y:S02]  /*12250*/  IMAD.MOV.U32 R8, RZ, RZ, 0x70 ;  /* 0x00000070ff087424 */ /* 0x000fe400078e00ff */
[----:B------:R-:W-:Y:S02]  /*12260*/  IMAD.MOV.U32 R12, RZ, RZ, 0x1 ;  /* 0x00000001ff0c7424 */ /* 0x000fe400078e00ff */
[----:B0-----:R-:W-:-:S07]  /*12270*/  IMAD.MOV.U32 R13, RZ, RZ, RZ ;  /* 0x000000ffff0d7224 */ /* 0x001fce00078e00ff */
[----:B------:R-:W-:-:S07]  /*12280*/  LEPC R20, `(.L_x_1167) ;  /* 0x000000001014794e */ /* 0x000fce0000000000 */
[----:B-1---5:R-:W-:Y:S05]  /*12290*/  CALL.ABS.NOINC R2 ;  /* 0x0000000002007343 */ /* 0x022fea0003c00000 */
.L_x_1167:
[----:B------:R0:W1:Y:S01]  /*122a0*/  LDC.64 R2, c[0x4][R16] ;  /* 0x0100000010027b82 */ /* 0x0000620000000a00 */
[----:B------:R-:W-:Y:S01]  /*122b0*/  ULDC.64 UR4, c[0x4][0x80] ;  /* 0x0100200000047ab9 */ /* 0x000fe20000000a00 */
[----:B------:R-:W-:Y:S01]  /*122c0*/  ULDC.64 UR6, c[0x4][0x88] ;  /* 0x0100220000067ab9 */ /* 0x000fe20000000a00 */
[----:B------:R-:W-:Y:S01]  /*122d0*/  IMAD.U32 R4, RZ, RZ, UR4 ;  /* 0x00000004ff047e24 */ /* 0x000fe2000f8e00ff */
[----:B------:R-:W-:Y:S01]  /*122e0*/  MOV R8, 0x70 ;  /* 0x0000007000087802 */ /* 0x000fe20000000f00 */
[----:B------:R-:W-:Y:S01]  /*122f0*/  IMAD.U32 R5, RZ, RZ, UR5 ;  /* 0x00000005ff057e24 */ /* 0x000fe2000f8e00ff */
[----:B------:R-:W-:Y:S01]  /*12300*/  ULDC.64 UR4, c[0x4][0x18] ;  /* 0x0100060000047ab9 */ /* 0x000fe20000000a00 */
[----:B------:R-:W-:Y:S02]  /*12310*/  IMAD.U32 R6, RZ, RZ, UR6 ;  /* 0x00000006ff067e24 */ /* 0x000fe4000f8e00ff */
[----:B------:R-:W-:Y:S02]  /*12320*/  IMAD.U32 R7, RZ, RZ, UR7 ;  /* 0x00000007ff077e24 */ /* 0x000fe4000f8e00ff */
[----:B------:R-:W-:-:S02]  /*12330*/  IMAD.U32 R10, RZ, RZ, UR4 ;  /* 0x00000004ff0a7e24 */ /* 0x000fc4000f8e00ff */
[----:B------:R-:W-:Y:S02]  /*12340*/  IMAD.U32 R11, RZ, RZ, UR5 ;  /* 0x00000005ff0b7e24 */ /* 0x000fe4000f8e00ff */
[----:B------:R-:W-:Y:S02]  /*12350*/  IMAD.MOV.U32 R12, RZ, RZ, 0x1 ;  /* 0x00000001ff0c7424 */ /* 0x000fe400078e00ff */
[----:B0-----:R-:W-:-:S07]  /*12360*/  IMAD.MOV.U32 R13, RZ, RZ, RZ ;  /* 0x000000ffff0d7224 */ /* 0x001fce00078e00ff */
[----:B------:R-:W-:-:S07]  /*12370*/  LEPC R20, `(.L_x_1166) ;  /* 0x000000001014794e */ /* 0x000fce0000000000 */
[----:B-1----:R-:W-:Y:S05]  /*12380*/  CALL.ABS.NOINC R2 ;  /* 0x0000000002007343 */ /* 0x002fea0003c00000 */
.L_x_1166:
[----:B------:R-:W0:Y:S01]  /*12390*/  LDC.64 R2, c[0x0][0x9f8] ;  /* 0x00027e00ff027b82 */ /* 0x000e220000000a00 */
[----:B------:R-:W-:-:S07]  /*123a0*/  IMAD.MOV.U32 R30, RZ, RZ, R34 ;  /* 0x000000ffff1e7224 */ /* 0x000fce00078e0022 */
[----:B------:R-:W1:Y:S01]  /*123b0*/  LDC R29, c[0x0][0x430] ;  /* 0x00010c00ff1d7b82 */ /* 0x000e620000000800 */
[C---:B------:R-:W-:Y:S01]  /*123c0*/  LOP3.LUT R0, R19.reuse, 0x7f, RZ, 0xc0, !PT ;  /* 0x0000007f13007812 */ /* 0x040fe200078ec0ff */
[----:B------:R-:W-:Y:S02]  /*123d0*/  IMAD.SHL.U32 R33, R19, 0x10, RZ ;  /* 0x0000001013217824 */ /* 0x000fe400078e00ff */
[----:B------:R-:W-:Y:S01]  /*123e0*/  VIADD R22, R32, 0xffffffff ;  /* 0xffffffff20167836 */ /* 0x000fe20000000000 */
[----:B------:R-:W-:Y:S01]  /*123f0*/  LOP3.LUT R23, R23, 0xfffffff7, RZ, 0xc0, !PT ;  /* 0xfffffff717177812 */ /* 0x000fe200078ec0ff */
        /* <DEDUP_REMOVED lines=9> */
[----:B------:R-:W-:-:S04]  /*12490*/  IMAD R4, R22, 0x80, R28 ;  /* 0x0000008016047824 */ /* 0x000fc800078e021c */
[----:B------:R-:W-:-:S05]  /*124a0*/  IMAD.IADD R8, R33, 0x1, R4 ;  /* 0x0000000121087824 */ /* 0x000fca00078e0204 */
[C---:B------:R-:W-:Y:S01]  /*124b0*/  ISETP.GE.AND P0, PT, R8.reuse, UR50, PT ;  /* 0x0000003208007c0c */ /* 0x040fe2000bf06270 */
[----:B-----5:R-:W-:Y:S02]  /*124c0*/  IMAD.IADD R8, R8, 0x1, R31 ;  /* 0x0000000108087824 */ /* 0x020fe400078e021f */
[----:B0-----:R-:W0:Y:S01]  /*124d0*/  @P1 LDC R3, c[0x0][0x434] ;  /* 0x00010d00ff031b82 */ /* 0x001e220000000800 */
[----:B------:R-:W-:Y:S01]  /*124e0*/  @P1 LOP3.LUT R23, R23, 0x8, RZ, 0xfc, !PT ;  /* 0x0000000817171812 */ /* 0x000fe200078efcff */
[----:B------:R-:W-:-:S06]  /*124f0*/  IMAD.MOV.U32 R9, RZ, RZ, R8 ;  /* 0x000000ffff097224 */ /* 0x000fcc00078e0008 */
[----:B------:R-:W1:Y:S08]  /*12500*/  @P1 LDC R11, c[0x0][0x438] ;  /* 0x00010e00ff0b1b82 */ /* 0x000e700000000800 */
[----:B------:R-:W3:Y:S08]  /*12510*/  @!P0 LDC.64 R4, c[0x0][0x428] ;  /* 0x00010a00ff048b82 */ /* 0x000ef00000000a00 */
[----:B------:R-:W4:Y:S01]  /*12520*/  @!P0 LDC.64 R6, c[0x0][0x418] ;  /* 0x00010600ff068b82 */ /* 0x000f220000000a00 */
[----:B0-----:R-:W-:-:S05]  /*12530*/  @P1 IMAD.HI.U32 R2, R8, R3, RZ ;  /* 0x0000000308021227 */ /* 0x001fca00078e00ff */
[----:B-1----:R-:W-:-:S04]  /*12540*/  @P1 SHF.R.U32.HI R9, RZ, R11, R2 ;  /* 0x0000000bff091219 */ /* 0x002fc80000011602 */
[----:B------:R-:W-:Y:S02]  /*12550*/  @!P0 SHF.R.S32.HI R3, RZ, 0x1f, R9 ;  /* 0x0000001fff038819 */ /* 0x000fe40000011409 */
[----:B------:R-:W-:Y:S01]  /*12560*/  LOP3.LUT R23, R23, 0xfffffffe, RZ, 0xc0, !PT ;  /* 0xfffffffe17177812 */ /* 0x000fe200078ec0ff */
[----:B------:R-:W-:-:S03]  /*12570*/  UMOV UR5, 0xffffffff ;  /* 0xffffffff00057882 */ /* 0x000fc60000000000 */
[----:B------:R-:W-:Y:S02]  /*12580*/  LOP3.LUT R23, R23, 0xfffffffd, RZ, 0xc0, !PT ;  /* 0xfffffffd17177812 */ /* 0x000fe400078ec0ff */
[----:B--2---:R-:W-:-:S05]  /*12590*/  SHF.R.S32.HI R27, RZ, 0x1f, R30 ;  /* 0x0000001fff1b7819 */ /* 0x004fca000001141e */
[----:B---3--:R-:W-:-:S04]  /*125a0*/  @!P0 IMAD R2, R27, R4, RZ ;  /* 0x000000041b028224 */ /* 0x008fc800078e02ff */
[----:B------:R-:W-:Y:S01]  /*125b0*/  @!P0 IMAD R11, R30, R5, R2 ;  /* 0x000000051e0b8224 */ /* 0x000fe200078e0202 */
[----:B------:R-:W-:-:S05]  /*125c0*/  @!P0 MOV R2, R9 ;  /* 0x0000000900028202 */ /* 0x000fca0000000f00 */
[----:B------:R-:W-:-:S04]  /*125d0*/  @!P0 IMAD.WIDE.U32 R4, R30, R4, R2 ;  /* 0x000000041e048225 */ /* 0x000fc800078e0002 */
[----:B------:R-:W-:Y:S01]  /*125e0*/  @!P0 IMAD.IADD R3, R5, 0x1, R11 ;  /* 0x0000000105038824 */ /* 0x000fe200078e020b */
[----:B----4-:R-:W-:Y:S01]  /*125f0*/  @!P0 LEA R2, P1, R4, R6, 0x2 ;  /* 0x0000000604028211 */ /* 0x010fe200078210ff */
[----:B------:R-:W-:-:S03]  /*12600*/  IMAD.SHL.U32 R6, R19, 0x8, RZ ;  /* 0x0000000813067824 */ /* 0x000fc600078e00ff */
[----:B------:R-:W-:Y:S01]  /*12610*/  @!P0 LEA.HI.X R3, R4, R7, R3, 0x2, P1 ;  /* 0x0000000704038211 */ /* 0x000fe200008f1403 */
[----:B------:R-:W-:Y:S01]  /*12620*/  IMAD.MOV.U32 R7, RZ, RZ, RZ ;  /* 0x000000ffff077224 */ /* 0x000fe200078e00ff */
[----:B------:R-:W-:-:S04]  /*12630*/  LOP3.LUT R26, R6, 0x38, RZ, 0xc0, !PT ;  /* 0x00000038061a7812 */ /* 0x000fc800078ec0ff */
[C---:B------:R-:W-:Y:S01]  /*12640*/  LOP3.LUT R25, R26.reuse, 0x40, RZ, 0xfc, !PT ;  /* 0x000000401a197812 */ /* 0x040fe200078efcff */
[----:B------:R0:W5:Y:S01]  /*12650*/  @!P0 LDG.E R7, desc[UR48][R2.64] ;  /* 0x0000003002078981 */ /* 0x000162000c1e1900 */
[----:B------:R-:W-:Y:S02]  /*12660*/  ISETP.GE.AND P1, PT, R26, UR4, PT ;  /* 0x000000041a007c0c */ /* 0x000fe4000bf26270 */
[----:B------:R-:W-:-:S11]  /*12670*/  ISETP.GE.AND P0, PT, R25, UR4, PT ;  /* 0x0000000419007c0c */ /* 0x000fd6000bf06270 */
[----:B------:R-:W-:-:S04]  /*12680*/  @P1 LOP3.LUT R23, R23, 0x2, RZ, 0xfc, !PT ;  /* 0x0000000217171812 */ /* 0x000fc800078efcff */
[----:B------:R-:W-:Y:S01]  /*12690*/  @P0 LOP3.LUT R23, R23, 0x1, RZ, 0xfc, !PT ;  /* 0x0000000117170812 */ /* 0x000fe200078efcff */
[----:B0-----:R-:W-:Y:S06]  /*126a0*/  BRA.DIV UR5, `(.L_x_1168) ;  /* 0x0000003205607947 */ /* 0x001fec000b800000 */
.L_x_1210:
[----:B------:R-:W-:Y:S01]  /*126b0*/  ULOP3.LUT UR4, UR36, 0x2, URZ, 0xfc, !UPT ;  /* 0x0000000224047892 */ /* 0x000fe2000f8efc3f */
[----:B------:R-:W-:Y:S01]  /*126c0*/  IMAD.U32 R24, RZ, RZ, UR40 ;  /* 0x00000028ff187e24 */ /* 0x000fe2000f8e00ff */
[----:B------:R-:W-:Y:S01]  /*126d0*/  LOP3.LUT R23, R23, 0xfffffffb, RZ, 0xc0, !PT ;  /* 0xfffffffb17177812 */ /* 0x000fe200078ec0ff */
[----:B------:R-:W-:-:S03]  /*126e0*/  IMAD.MOV R4, RZ, RZ, -R9 ;  /* 0x000000ffff047224 */ /* 0x000fc600078e0a09 */
[----:B------:R-:W-:Y:S01]  /*126f0*/  IMAD.U32 R18, RZ, RZ, UR4 ;  /* 0x00000004ff127e24 */ /* 0x000fe2000f8e00ff */
[----:B------:R-:W-:Y:S01]  /*12700*/  SHF.R.S32.HI R24, RZ, 0x1f, R24 ;  /* 0x0000001fff187819 */ /* 0x000fe20000011418 */
[----:B------:R-:W-:-:S03]  /*12710*/  IMAD R4, R29, R4, R8 ;  /* 0x000000041d047224 */ /* 0x000fc600078e0208 */
[----:B------:R-:W-:-:S13]  /*12720*/  ISETP.NE.AND P0, PT, R18, 0x3, PT ;  /* 0x000000031200780c */ /* 0x000fda0003f05270 */
[----:B------:R-:W-:Y:S01]  /*12730*/  @P0 LOP3.LUT R23, R23, 0x4, RZ, 0xfc, !PT ;  /* 0x0000000417170812 */ /* 0x000fe200078efcff */
[----:B------:R-:W-:Y:S06]  /*12740*/  @!P0 BRA `(.L_x_1169) ;  /* 0x0000000000048947 */ /* 0x000fec0003800000 */
[----:B------:R-:W-:Y:S01]  /*12750*/  BPT.TRAP 0x1 ;  /* 0x000000040000795c */ /* 0x000fe20000300000 */
.L_x_1169:
[----:B------:R-:W-:Y:S01]  /*12760*/  SHF.R.S32.HI R5, RZ, 0x1f, R4 ;  /* 0x0000001fff057819 */ /* 0x000fe20000011404 */
[----:B------:R-:W-:Y:S01]  /*12770*/  ULDC.64 UR4, c[0x0][0x328] ;  /* 0x0000ca0000047ab9 */ /* 0x000fe20000000a00 */
[----:B-----5:R-:W-:Y:S02]  /*12780*/  SHF.R.S32.HI R8, RZ, 0x1f, R7 ;  /* 0x0000001fff087819 */ /* 0x020fe40000011407 */
[----:B------:R-:W-:Y:S01]  /*12790*/  R2UR UR6, R24 ;  /* 0x00000000180672ca */ /* 0x000fe200000e0000 */
[----:B------:R-:W-:-:S04]  /*127a0*/  IMAD R3, R5, UR4, RZ ;  /* 0x0000000405037c24 */ /* 0x000fc8000f8e02ff */
[C---:B------:R-:W-:Y:S02]  /*127b0*/  IMAD R9, R4.reuse, UR5, R3 ;  /* 0x0000000504097c24 */ /* 0x040fe4000f8e0203 */
[----:B------:R-:W-:Y:S01]  /*127c0*/  IMAD.WIDE.U32 R2, R4, UR4, RZ ;  /* 0x0000000404027c25 */ /* 0x000fe2000f8e00ff */
[----:B------:R-:W-:-:S03]  /*127d0*/  ULDC.64 UR4, c[0x0][0x338] ;  /* 0x0000ce0000047ab9 */ /* 0x000fc60000000a00 */
[----:B------:R-:W-:Y:S02]  /*127e0*/  IMAD.IADD R3, R3, 0x1, R9 ;  /* 0x0000000103037824 */ /* 0x000fe400078e0209 */
[----:B------:R-:W-:Y:S02]  /*127f0*/  IMAD.MOV.U32 R9, RZ, RZ, 0x1 ;  /* 0x00000001ff097424 */ /* 0x000fe400078e00ff */
[----:B------:R-:W-:Y:S02]  /*12800*/  IMAD R10, R8, UR4, RZ ;  /* 0x00000004080a7c24 */ /* 0x000fe4000f8e02ff */
[----:B------:R-:W-:Y:S01]  /*12810*/  IMAD.WIDE.U32 R2, R7, UR4, R2 ;  /* 0x0000000407027c25 */ /* 0x000fe2000f8e0002 */
[----:B------:R-:W-:-:S03]  /*12820*/  SHF.L.U32 R9, R9, 0x1f, RZ ;  /* 0x0000001f09097819 */ /* 0x000fc600000006ff */
[----:B------:R-:W-:Y:S01]  /*12830*/  IMAD R11, R7, UR5, R10 ;  /* 0x00000005070b7c24 */ /* 0x000fe2000f8e020a */
[----:B------:R-:W0:Y:S01]  /*12840*/  SYNCS.PHASECHK.TRANS64.TRYWAIT P0, [UR46+0x28840], R9 ;  /* 0x02884009ff0075a7 */ /* 0x000e22000800016e */
[----:B------:R-:W-:Y:S02]  /*12850*/  ULDC.64 UR4, c[0x0][0x330] ;  /* 0x0000cc0000047ab9 */ /* 0x000fe40000000a00 */
        /* <DEDUP_REMOVED lines=10> */
.L_x_1211:
[----:B------:R-:W-:Y:S01]  /*12900*/  ULDC.64 UR4, c[0x0][0x300] ;  /* 0x0000c00000047ab9 */ /* 0x000fe20000000a00 */
[----:B------:R-:W-:Y:S01]  /*12910*/  R2UR UR6, R24 ;  /* 0x00000000180672ca */ /* 0x000fe200000e0000 */
[----:B------:R-:W-:Y:S01]  /*12920*/  IMAD R5, R5, UR4, RZ ;  /* 0x0000000405057c24 */ /* 0x000fe2000f8e02ff */
[C---:B------:R-:W-:Y:S02]  /*12930*/  LOP3.LUT P3, RZ, R23.reuse, 0x2, RZ, 0xc0, !PT ;  /* 0x0000000217ff7812 */ /* 0x040fe4000786c0ff */
[----:B------:R-:W-:Y:S01]  /*12940*/  LOP3.LUT P2, RZ, R23, 0x1, RZ, 0xc0, !PT ;  /* 0x0000000117ff7812 */ /* 0x000fe2000784c0ff */
[C---:B------:R-:W-:Y:S02]  /*12950*/  IMAD R3, R4.reuse, UR5, R5 ;  /* 0x0000000504037c24 */ /* 0x040fe4000f8e0205 */
[----:B------:R-:W-:Y:S01]  /*12960*/  IMAD.WIDE.U32 R4, R4, UR4, RZ ;  /* 0x0000000404047c25 */ /* 0x000fe2000f8e00ff */
[----:B------:R-:W-:-:S03]  /*12970*/  ULDC.64 UR4, c[0x0][0x310] ;  /* 0x0000c40000047ab9 */ /* 0x000fc60000000a00 */
[----:B------:R-:W-:Y:S01]  /*12980*/  IMAD.IADD R5, R5, 0x1, R3 ;  /* 0x0000000105057824 */ /* 0x000fe200078e0203 */
[----:B------:R-:W-:Y:S01]  /*12990*/  LOP3.LUT R3, R6, 0x1c0, RZ, 0xc0, !PT ;  /* 0x000001c006037812 */ /* 0x000fe200078ec0ff */
[----:B------:R-:W-:Y:S02]  /*129a0*/  IMAD R8, R8, UR4, RZ ;  /* 0x0000000408087c24 */ /* 0x000fe4000f8e02ff */
[----:B------:R-:W-:Y:S01]  /*129b0*/  IMAD.WIDE.U32 R4, R7, UR4, R4 ;  /* 0x0000000407047c25 */ /* 0x000fe2000f8e0004 */
[----:B------:R-:W-:-:S03]  /*129c0*/  LOP3.LUT R6, R3, 0x38, R6, 0xf8, !PT ;  /* 0x0000003803067812 */ /* 0x000fc600078ef806 */
[----:B0-----:R-:W-:Y:S01]  /*129d0*/  IMAD R9, R7, UR5, R8 ;  /* 0x0000000507097c24 */ /* 0x001fe2000f8e0208 */
[----:B------:R-:W-:Y:S01]  /*129e0*/  ULDC.64 UR4, c[0x0][0x308] ;  /* 0x0000c20000047ab9 */ /* 0x000fe20000000a00 */
[----:B------:R-:W-:Y:S01]  /*129f0*/  IMAD.MOV.U32 R3, RZ, RZ, -0x80 ;  /* 0xffffff80ff037424 */ /* 0x000fe200078e00ff */
[----:B------:R-:W-:Y:S01]  /*12a00*/  LOP3.LUT R8, R6, 0x38, R19, 0x78, !PT ;  /* 0x0000003806087812 */ /* 0x000fe200078e7813 */
[----:B------:R-:W-:Y:S01]  /*12a10*/  IMAD.U32 R7, RZ, RZ, UR4 ;  /* 0x00000004ff077e24 */ /* 0x000fe2000f8e00ff */
[----:B------:R-:W-:Y:S01]  /*12a20*/  UIMAD UR4, UR6, UR4, URZ ;  /* 0x00000004060472a4 */ /* 0x000fe2000f8e023f */
[----:B------:R-:W-:Y:S02]  /*12a30*/  IMAD.IADD R5, R5, 0x1, R9 ;  /* 0x0000000105057824 */ /* 0x000fe400078e0209 */
[----:B------:R-:W-:Y:S01]  /*12a40*/  IMAD R3, R22, R3, UR50 ;  /* 0x0000003216037e24 */ /* 0x000fe2000f8e0203 */
[----:B------:R-:W-:Y:S02]  /*12a50*/  UIMAD UR4, UR40, UR5, UR4 ;  /* 0x00000005280472a4 */ /* 0x000fe4000f8e0204 */
[----:B------:R-:W-:Y:S01]  /*12a60*/  IMAD.WIDE.U32 R4, R7, UR40, R4 ;  /* 0x0000002807047c25 */ /* 0x000fe2000f8e0004 */
[----:B------:R-:W-:-:S03]  /*12a70*/  ULDC.64 UR6, c[0x0][0x2e8] ;  /* 0x0000ba0000067ab9 */ /* 0x000fc60000000a00 */
[----:B------:R-:W-:Y:S02]  /*12a80*/  IMAD.IADD R6, R3, 0x1, -R28 ;  /* 0x0000000103067824 */ /* 0x000fe400078e0a1c */
[----:B------:R-:W-:Y:S01]  /*12a90*/  IMAD.SHL.U32 R19, R0, 0x8, RZ ;  /* 0x0000000800137824 */ /* 0x000fe200078e00ff */
[----:B------:R-:W-:Y:S01]  /*12aa0*/  LEA R0, P1, R4, UR6, 0x1 ;  /* 0x0000000604007c11 */ /* 0x000fe2000f8208ff */
[----:B------:R-:W-:Y:S01]  /*12ab0*/  VIADD R3, R5, UR4 ;  /* 0x0000000405037c36 */ /* 0x000fe20008000000 */
[----:B------:R-:W-:Y:S01]  /*12ac0*/  UMOV UR4, 0xffffffff ;  /* 0xffffffff00047882 */ /* 0x000fe20000000000 */
[----:B------:R-:W-:Y:S02]  /*12ad0*/  ISETP.GE.AND P0, PT, R6, 0x1, PT ;  /* 0x000000010600780c */ /* 0x000fe40003f06270 */
[----:B------:R-:W-:Y:S02]  /*12ae0*/  LOP3.LUT R19, R8, 0x200, R19, 0xf8, !PT ;  /* 0x0000020008137812 */ /* 0x000fe400078ef813 */
[----:B------:R-:W-:Y:S01]  /*12af0*/  LEA.HI.X R3, R4, UR7, R3, 0x1, P1 ;  /* 0x0000000704037c11 */ /* 0x000fe200088f0c03 */
[----:B------:R-:W-:Y:S08]  /*12b00*/  BRA.DIV UR4, `(.L_x_1171) ;  /* 0x0000002e04807947 */ /* 0x000ff0000b800000 */
[----:B------:R-:W-:Y:S01]  /*12b10*/  SHFL.IDX PT, R5, R3, RZ, 0x181f ;  /* 0x00181fff03057589 */ /* 0x000fe200000e0000 */
[----:B------:R-:W-:Y:S02]  /*12b20*/  @P0 LEA R9, R19, UR46, 0x1 ;  /* 0x0000002e13090c11 */ /* 0x000fe4000f8e08ff */
[----:B------:R-:W-:Y:S01]  /*12b30*/  ISETP.GE.AND P1, PT, R6, 0x21, PT ;  /* 0x000000210600780c */ /* 0x000fe20003f26270 */
[----:B------:R-:W0:Y:S04]  /*12b40*/  SHFL.IDX PT, R4, R0, RZ, 0x181f ;  /* 0x00181fff00047589 */ /* 0x000e2800000e0000 */
[----:B------:R-:W1:Y:S04]  /*12b50*/  SHFL.IDX PT, R8, R3, 0x1, 0x181f ;  /* 0x00381f0003087f89 */ /* 0x000e6800000e0000 */
[----:B------:R-:W2:Y:S04]  /*12b60*/  SHFL.IDX PT, R14, R0, 0x1, 0x181f ;  /* 0x00381f00000e7f89 */ /* 0x000ea800000e0000 */
[----:B------:R-:W-:Y:S04]  /*12b70*/  SHFL.IDX PT, R10, R3, 0x2, 0x181f ;  /* 0x00581f00030a7f89 */ /* 0x000fe800000e0000 */
[----:B------:R-:W3:Y:S04]  /*12b80*/  SHFL.IDX PT, R35, R0, 0x2, 0x181f ;  /* 0x00581f0000237f89 */ /* 0x000ee800000e0000 */
        /* <DEDUP_REMOVED lines=9> */
[----:B------:R-:W1:Y:S01]  /*12c20*/  SHFL.IDX PT, R14, R0, 0x4, 0x181f ;  /* 0x00981f00000e7f89 */ /* 0x000e6200000e0000 */
[----:B------:R-:W-:-:S04]  /*12c30*/  @P0 IMAD.WIDE.U32 R20, R26, 0x2, R4 ;  /* 0x000000021a140825 */ /* 0x000fc800078e0004 */
[----:B---3--:R-:W-:Y:S01]  /*12c40*/  IMAD.MOV.U32 R4, RZ, RZ, R35 ;  /* 0x000000ffff047224 */ /* 0x008fe200078e0023 */
[----:B------:R-:W-:Y:S01]  /*12c50*/  @P0 LDGSTS.E.BYPASS.LTC128B.128 [R37+0x18c00], desc[UR48][R20.64], !P3 ;  /* 0x18c0000014250fae */ /* 0x000fe2000d901d70 */
[----:B------:R-:W-:-:S03]  /*12c60*/  IMAD.MOV.U32 R5, RZ, RZ, R10 ;  /* 0x000000ffff057224 */ /* 0x000fc600078e000a */
[----:B------:R-:W-:Y:S01]  /*12c70*/  @P0 LDGSTS.E.BYPASS.LTC128B.128 [R37+0x1cc00], desc[UR48][R20.64+0x80], !P2 ;  /* 0x1cc0008014250fae */ /* 0x000fe2000d101d70 */
[----:B------:R-:W-:Y:S01]  /*12c80*/  ISETP.GE.AND P0, PT, R6, 0x31, PT ;  /* 0x000000310600780c */ /* 0x000fe20003f06270 */
[----:B------:R-:W-:Y:S01]  /*12c90*/  @P1 IMAD.WIDE.U32 R8, R26, 0x2, R4 ;  /* 0x000000021a081825 */ /* 0x000fe200078e0004 */
[----:B------:R-:W-:Y:S01]  /*12ca0*/  @P1 LEA R5, R19, UR46, 0x1 ;  /* 0x0000002e13051c11 */ /* 0x000fe2000f8e08ff */
[----:B------:R-:W2:Y:S02]  /*12cb0*/  SHFL.IDX PT, R10, R3, 0x4, 0x181f ;  /* 0x00981f00030a7f89 */ /* 0x000ea400000e0000 */
[----:B0-----:R-:W-:Y:S02]  /*12cc0*/  IMAD.MOV.U32 R4, RZ, RZ, R36 ;  /* 0x000000ffff047224 */ /* 0x001fe400078e0024 */
[----:B------:R-:W-:Y:S04]  /*12cd0*/  @P1 LDGSTS.E.BYPASS.LTC128B.128 [R5+0x19400], desc[UR48][R8.64], !P3 ;  /* 0x1940000008051fae */ /* 0x000fe8000d901d70 */
[----:B------:R0:W-:Y:S01]  /*12ce0*/  @P1 LDGSTS.E.BYPASS.LTC128B.128 [R5+0x1d400], desc[UR48][R8.64+0x80], !P2 ;  /* 0x1d40008008051fae */ /* 0x0001e2000d101d70 */
[----:B------:R-:W-:-:S03]  /*12cf0*/  ISETP.GE.AND P1, PT, R6, 0x51, PT ;  /* 0x000000510600780c */ /* 0x000fc60003f26270 */
[----:B------:R-:W-:Y:S04]  /*12d00*/  SHFL.IDX PT, R35, R3, 0x5, 0x181f ;  /* 0x00b81f0003237f89 */ /* 0x000fe800000e0000 */
[----:B------:R-:W3:Y:S01]  /*12d10*/  SHFL.IDX PT, R36, R0, 0x5, 0x181f ;  /* 0x00b81f0000247f89 */ /* 0x000ee200000e0000 */
[----:B0-----:R-:W-:Y:S01]  /*12d20*/  IMAD.MOV.U32 R5, RZ, RZ, R7 ;  /* 0x000000ffff057224 */ /* 0x001fe200078e0007 */
[----:B------:R-:W-:Y:S02]  /*12d30*/  @P0 LEA R7, R19, UR46, 0x1 ;  /* 0x0000002e13070c11 */ /* 0x000fe4000f8e08ff */
[----:B------:R-:W0:Y:S01]  /*12d40*/  SHFL.IDX PT, R37, R0, 0x6, 0x181f ;  /* 0x00d81f0000257f89 */ /* 0x000e2200000e0000 */
[----:B------:R-:W-:-:S05]  /*12d50*/  @P0 IMAD.WIDE.U32 R4, R26, 0x2, R4 ;  /* 0x000000021a040825 */ /* 0x000fca00078e0004 */
[----:B------:R-:W-:Y:S04]  /*12d60*/  @P0 LDGSTS.E.BYPASS.LTC128B.128 [R7+0x19c00], desc[UR48][R4.64], !P3 ;  /* 0x19c0000004070fae */ /* 0x000fe8000d901d70 */
[----:B------:R4:W-:Y:S01]  /*12d70*/  @P0 LDGSTS.E.BYPASS.LTC128B.128 [R7+0x1dc00], desc[UR48][R4.64+0x80], !P2 ;  /* 0x1dc0008004070fae */ /* 0x0009e2000d101d70 */
[----:B------:R-:W-:-:S03]  /*12d80*/  ISETP.GE.AND P0, PT, R6, 0x41, PT ;  /* 0x000000410600780c */ /* 0x000fc60003f06270 */
[----:B----4-:R-:W4:Y:S01]  /*12d90*/  SHFL.IDX PT, R7, R3, 0x6, 0x181f ;  /* 0x00d81f0003077f89 */ /* 0x010f2200000e0000 */
[----:B-1----:R-:W-:Y:S02]  /*12da0*/  IMAD.MOV.U32 R4, RZ, RZ, R14 ;  /* 0x000000ffff047224 */ /* 0x002fe400078e000e */
[----:B--2---:R-:W-:-:S07]  /*12db0*/  IMAD.MOV.U32 R5, RZ, RZ, R10 ;  /* 0x000000ffff057224 */ /* 0x004fce00078e000a */
[----:B------:R-:W-:Y:S01]  /*12dc0*/  @P0 LEA R10, R19, UR46, 0x1 ;  /* 0x0000002e130a0c11 */ /* 0x000fe2000f8e08ff */
[----:B------:R-:W1:Y:S01]  /*12dd0*/  SHFL.IDX PT, R3, R3, 0x7, 0x181f ;  /* 0x00f81f0003037f89 */ /* 0x000e6200000e0000 */
[----:B------:R-:W-:-:S03]  /*12de0*/  @P0 IMAD.WIDE.U32 R20, R26, 0x2, R4 ;  /* 0x000000021a140825 */ /* 0x000fc600078e0004 */
[----:B------:R2:W1:Y:S01]  /*12df0*/  SHFL.IDX PT, R14, R0, 0x7, 0x181f ;  /* 0x00f81f00000e7f89 */ /* 0x00046200000e0000 */
[----:B---3--:R-:W-:-:S03]  /*12e00*/  IMAD.MOV.U32 R4, RZ, RZ, R36 ;  /* 0x000000ffff047224 */ /* 0x008fc600078e0024 */
[----:B------:R2:W-:Y:S01]  /*12e10*/  @P0 LDGSTS.E.BYPASS.LTC128B.128 [R10+0x1a400], desc[UR48][R20.64], !P3 ;  /* 0x1a400000140a0fae */ /* 0x0005e2000d901d70 */
[----:B------:R-:W-:Y:S01]  /*12e20*/  IMAD.MOV.U32 R5, RZ, RZ, R35 ;  /* 0x000000ffff057224 */ /* 0x000fe200078e0023 */
[----:B------:R-:W-:Y:S02]  /*12e30*/  @P1 LEA R35, R19, UR46, 0x1 ;  /* 0x0000002e13231c11 */ /* 0x000fe4000f8e08ff */
[----:B------:R2:W-:Y:S01]  /*12e40*/  @P0 LDGSTS.E.BYPASS.LTC128B.128 [R10+0x1e400], desc[UR48][R20.64+0x80], !P2 ;  /* 0x1e400080140a0fae */ /* 0x0005e2000d101d70 */
[----:B------:R-:W-:Y:S01]  /*12e50*/  ISETP.GE.AND P0, PT, R6, 0x61, PT ;  /* 0x000000610600780c */ /* 0x000fe20003f06270 */
[----:B------:R-:W-:-:S04]  /*12e60*/  @P1 IMAD.WIDE.U32 R8, R26, 0x2, R4 ;  /* 0x000000021a081825 */ /* 0x000fc800078e0004 */
[----:B0-----:R-:W-:Y:S01]  /*12e70*/  IMAD.MOV.U32 R4, RZ, RZ, R37 ;  /* 0x000000ffff047224 */ /* 0x001fe200078e0025 */
[----:B----4-:R-:W-:Y:S01]  /*12e80*/  MOV R5, R7 ;  /* 0x0000000700057202 */ /* 0x010fe20000000f00 */
[----:B------:R2:W-:Y:S04]  /*12e90*/  @P1 LDGSTS.E.BYPASS.LTC128B.128 [R35+0x1ac00], desc[UR48][R8.64], !P3 ;  /* 0x1ac0000008231fae */ /* 0x0005e8000d901d70 */
[----:B------:R2:W-:Y:S02]  /*12ea0*/  @P1 LDGSTS.E.BYPASS.LTC128B.128 [R35+0x1ec00], desc[UR48][R8.64+0x80], !P2 ;  /* 0x1ec0008008231fae */ /* 0x0005e4000d101d70 */
[----:B------:R-:W-:Y:S01]  /*12eb0*/  @P0 IMAD.WIDE.U32 R4, R26, 0x2, R4 ;  /* 0x000000021a040825 */ /* 0x000fe200078e0004 */
[----:B------:R-:W-:-:S05]  /*12ec0*/  @P0 LEA R7, R19, UR46, 0x1 ;  /* 0x0000002e13070c11 */ /* 0x000fca000f8e08ff */
[----:B------:R2:W-:Y:S04]  /*12ed0*/  @P0 LDGSTS.E.BYPASS.LTC128B.128 [R7+0x1b400], desc[UR48][R4.64], !P3 ;  /* 0x1b40000004070fae */ /* 0x0005e8000d901d70 */
[----:B-1----:R2:W-:Y:S02]  /*12ee0*/  @P0 LDGSTS.E.BYPASS.LTC128B.128 [R7+0x1f400], desc[UR48][R4.64+0x80], !P2 ;  /* 0x1f40008004070fae */ /* 0x0025e4000d101d70 */
.L_x_1229:
[----:B------:R-:W-:Y:S01]  /*12ef0*/  ISETP.GE.AND P0, PT, R6, 0x71, PT ;  /* 0x000000710600780c */ /* 0x000fe20003f06270 */
[----:B--2---:R-:W-:Y:S02]  /*12f00*/  IMAD.MOV.U32 R4, RZ, RZ, R14 ;  /* 0x000000ffff047224 */ /* 0x004fe400078e000e */
[----:B------:R-:W-:-:S10]  /*12f10*/  IMAD.MOV.U32 R5, RZ, RZ, R3 ;  /* 0x000000ffff057224 */ /* 0x000fd400078e0003 */
        /* <DEDUP_REMOVED lines=14> */
.L_x_1172:
        /* <DEDUP_REMOVED lines=19> */
[----:B------:R-:W-:Y:S01]  /*13130*/  MOV R12, 0x1 ;  /* 0x00000001000c7802 */ /* 0x000fe20000000f00 */
[----:B------:R-:W0:Y:S01]  /*13140*/  LDC.64 R14, c[0x4][R14] ;  /* 0x010000000e0e7b82 */ /* 0x000e220000000a00 */
[----:B------:R-:W-:Y:S02]  /*13150*/  IMAD.U32 R5, RZ, RZ, UR5 ;  /* 0x00000005ff057e24 */ /* 0x000fe4000f8e00ff */
[----:B------:R-:W-:Y:S02]  /*13160*/  IMAD.U32 R6, RZ, RZ, UR6 ;  /* 0x00000006ff067e24 */ /* 0x000fe4000f8e00ff */
[----:B------:R-:W-:-:S02]  /*13170*/  IMAD.U32 R7, RZ, RZ, UR7 ;  /* 0x00000007ff077e24 */ /* 0x000fc4000f8e00ff */
[----:B------:R-:W-:Y:S02]  /*13180*/  IMAD.U32 R10, RZ, RZ, UR8 ;  /* 0x00000008ff0a7e24 */ /* 0x000fe4000f8e00ff */
[----:B------:R-:W-:Y:S02]  /*13190*/  IMAD.U32 R11, RZ, RZ, UR9 ;  /* 0x00000009ff0b7e24 */ /* 0x000fe4000f8e00ff */
[----:B------:R-:W-:Y:S02]  /*131a0*/  IMAD.MOV.U32 R8, RZ, RZ, 0x70 ;  /* 0x00000070ff087424 */ /* 0x000fe400078e00ff */
[----:B------:R-:W-:-:S07]  /*131b0*/  IMAD.MOV.U32 R13, RZ, RZ, RZ ;  /* 0x000000ffff0d7224 */ /* 0x000fce00078e00ff */
[----:B------:R-:W-:-:S07]  /*131c0*/  LEPC R20, `(.L_x_1173) ;  /* 0x000000001014794e */ /* 0x000fce0000000000 */
[----:B0-----:R-:W-:Y:S05]  /*131d0*/  CALL.ABS.NOINC R14 ;  /* 0x000000000e007343 */ /* 0x001fea0003c00000 */
.L_x_1173:
[----:B------:R-:W-:Y:S01]  /*131e0*/  UISETP.NE.AND UP0, UPT, UR51, URZ, UPT ;  /* 0x0000003f3300728c */ /* 0x000fe2000bf05270 */
[----:B------:R-:W-:Y:S01]  /*131f0*/  IMAD.U32 R4, RZ, RZ, UR38 ;  /* 0x00000026ff047e24 */ /* 0x000fe2000f8e00ff */
[----:B------:R-:W0:Y:S01]  /*13200*/  LDC R0, c[0x0][0x448] ;  /* 0x00011200ff007b82 */ /* 0x000e220000000800 */
[----:B------:R-:W-:Y:S01]  /*13210*/  IMAD.U32 R7, RZ, RZ, UR47 ;  /* 0x0000002fff077e24 */ /* 0x000fe2000f8e00ff */
[----:B------:R-:W-:Y:S01]  /*13220*/  ULDC.64 UR4, c[0x0][0x2e0] ;  /* 0x0000b80000047ab9 */ /* 0x000fe20000000a00 */
[----:B------:R-:W-:Y:S01]  /*13230*/  IMAD.MOV.U32 R6, RZ, RZ, R4 ;  /* 0x000000ffff067224 */ /* 0x000fe200078e0004 */
[----:B------:R-:W-:Y:S01]  /*13240*/  PLOP3.LUT P0, PT, PT, PT, UP0, 0x80, 0x0 ;  /* 0x000000000000781c */ /* 0x000fe20003f0f008 */
[----:B------:R-:W-:Y:S01]  /*13250*/  IMAD R35, R35, UR4, RZ ;  /* 0x0000000423237c24 */ /* 0x000fe2000f8e02ff */
[----:B------:R-:W-:Y:S01]  /*13260*/  PLOP3.LUT P1, PT, PT, PT, UP0, 0x80, 0x0 ;  /* 0x000000000000781c */ /* 0x000fe20003f2f008 */
[----:B------:R-:W-:Y:S01]  /*13270*/  IMAD.WIDE.U32 R6, R34, UR4, R6 ;  /* 0x0000000422067c25 */ /* 0x000fe2000f8e0006 */
[----:B------:R-:W-:Y:S01]  /*13280*/  IADD3 R3, R28, UR41, R33 ;  /* 0x000000291c037c10 */ /* 0x000fe2000fffe021 */
[----:B------:R-:W-:Y:S01]  /*13290*/  @UP0 ULDC UR4, c[0x0][0x44c] ;  /* 0x0001130000040ab9 */ /* 0x000fe20000000800 */
[----:B------:R-:W-:Y:S01]  /*132a0*/  ULDC.64 UR6, c[0x0][0x280] ;  /* 0x0000a00000067ab9 */ /* 0x000fe20000000a00 */
[----:B------:R-:W-:-:S02]  /*132b0*/  IMAD R35, R34, UR5, R35 ;  /* 0x0000000522237c24 */ /* 0x000fc4000f8e0223 */
[----:B------:R-:W-:Y:S02]  /*132c0*/  IMAD.MOV.U32 R9, RZ, RZ, R3 ;  /* 0x000000ffff097224 */ /* 0x000fe400078e0003 */
[----:B------:R-:W-:Y:S02]  /*132d0*/  IMAD.IADD R7, R7, 0x1, R35 ;  /* 0x0000000107077824 */ /* 0x000fe400078e0223 */
[----:B------:R-:W-:Y:S01]  /*132e0*/  @P0 IMAD.HI.U32 R4, R3, UR4, RZ ;  /* 0x0000000403040c27 */ /* 0x000fe2000f8e00ff */
[----:B------:R-:W-:-:S03]  /*132f0*/  @UP0 ULDC UR4, c[0x0][0x450] ;  /* 0x0001140000040ab9 */ /* 0x000fc60000000800 */
[----:B------:R-:W-:Y:S01]  /*13300*/  IMAD.U32 R5, RZ, RZ, UR39 ;  /* 0x00000027ff057e24 */ /* 0x000fe2000f8e00ff */
[----:B------:R-:W-:Y:S01]  /*13310*/  @P1 SHF.R.U32.HI R9, RZ, UR4, R4 ;  /* 0x00000004ff091c19 */ /* 0x000fe20008011604 */
[----:B------:R-:W-:-:S04]  /*13320*/  ULDC.64 UR4, c[0x0][0x2d0] ;  /* 0x0000b40000047ab9 */ /* 0x000fc80000000a00 */
[----:B------:R-:W-:-:S04]  /*13330*/  IMAD.MOV R4, RZ, RZ, -R9 ;  /* 0x000000ffff047224 */ /* 0x000fc800078e0a09 */
[----:B0-----:R-:W-:Y:S01]  /*13340*/  IMAD R3, R0, R4, R3 ;  /* 0x0000000400037224 */ /* 0x001fe200078e0203 */
        /* <DEDUP_REMOVED lines=12> */
[----:B------:R-:W-:Y:S02]  /*13410*/  IADD3 R7, R5, R7, RZ ;  /* 0x0000000705077210 */ /* 0x000fe40007ffe0ff */
[C---:B------:R-:W-:Y:S02]  /*13420*/  LEA R6, P2, R4.reuse, UR6, 0x1 ;  /* 0x0000000604067c11 */ /* 0x040fe4000f8408ff */
[----:B------:R-:W-:Y:S01]  /*13430*/  ISETP.GE.AND P1, PT, R25, UR4, PT ;  /* 0x0000000419007c0c */ /* 0x000fe2000bf26270 */
[----:B------:R-:W-:Y:S01]  /*13440*/  UMOV UR4, 0xffffffff ;  /* 0xffffffff00047882 */ /* 0x000fe20000000000 */
[----:B------:R-:W-:Y:S02]  /*13450*/  LEA.HI.X R7, R4, UR7, R7, 0x1, P2 ;  /* 0x0000000704077c11 */ /* 0x000fe400090f0c07 */
[----:B------:R-:W-:Y:S09]  /*13460*/  BRA.DIV UR4, `(.L_x_1174) ;  /* 0x0000002e04a87947 */ /* 0x000ff2000b800000 */
[----:B------:R-:W-:Y:S01]  /*13470*/  SHFL.IDX PT, R5, R7, RZ, 0x181f ;  /* 0x00181fff07057589 */ /* 0x000fe200000e0000 */
[----:B------:R-:W-:Y:S01]  /*13480*/  ULDC UR4, c[0x0][0x288] ;  /* 0x0000a20000047ab9 */ /* 0x000fe20000000800 */
[----:B------:R-:W-:Y:S02]  /*13490*/  VIADD R3, R28, UR41 ;  /* 0x000000291c037c36 */ /* 0x000fe40008000000 */
        /* <DEDUP_REMOVED lines=12> */
[----:B------:R-:W-:Y:S01]  /*13560*/  ISETP.GE.AND P2, PT, R9, R0, PT ;  /* 0x000000000900720c */ /* 0x000fe20003f46270 */
[----:B-1----:R-:W-:Y:S02]  /*13570*/  IMAD.MOV.U32 R4, RZ, RZ, R14 ;  /* 0x000000ffff047224 */ /* 0x002fe400078e000e */
        /* <DEDUP_REMOVED lines=10> */
[----:B-1----:R-:W-:-:S10]  /*13620*/  VIADD R9, R3, 0x30 ;  /* 0x0000003003097836 */ /* 0x002fd40000000000 */
        /* <DEDUP_REMOVED lines=17> */
[----:B-1----:R-:W-:-:S09]  /*13740*/  IADD3 R9, R3, 0x50, RZ ;  /* 0x0000005003097810 */ /* 0x002fd20007ffe0ff */
[----:B------:R-:W-:Y:S01]  /*13750*/  @!P2 LEA R21, R19, UR46, 0x1 ;  /* 0x0000002e1315ac11 */ /* 0x000fe2000f8e08ff */
[----:B0-----:R-:W-:-:S05]  /*13760*/  @!P2 IMAD.WIDE.U32 R4, R26, 0x2, R4 ;  /* 0x000000021a04a825 */ /* 0x001fca00078e0004 */
[----:B------:R-:W-:Y:S04]  /*13770*/  @!P2 LDGSTS.E.BYPASS.LTC128B.128 [R21+0x12400], desc[UR48][R4.64], !P0 ;  /* 0x124000000415afae */ /* 0x000fe8000c101d70 */
[----:B------:R2:W-:Y:S01]  /*13780*/  @!P2 LDGSTS.E.BYPASS.LTC128B.128 [R21+0x16400], desc[UR48][R4.64+0x80], !P1 ;  /* 0x164000800415afae */ /* 0x0005e2000c901d70 */
[----:B------:R-:W-:Y:S01]  /*13790*/  ISETP.GE.AND P2, PT, R9, R0, PT ;  /* 0x000000000900720c */ /* 0x000fe20003f46270 */
[----:B--2---:R-:W-:Y:S02]  /*137a0*/  IMAD.MOV.U32 R4, RZ, RZ, R14 ;  /* 0x000000ffff047224 */ /* 0x004fe400078e000e */
[----:B------:R-:W-:-:S10]  /*137b0*/  IMAD.MOV.U32 R5, RZ, RZ, R10 ;  /* 0x000000ffff057224 */ /* 0x000fd400078e000a */
[----:B------:R-:W-:Y:S01]  /*137c0*/  @!P2 LEA R35, R19, UR46, 0x1 ;  /* 0x0000002e1323ac11 */ /* 0x000fe2000f8e08ff */
[----:B------:R-:W-:Y:S01]  /*137d0*/  SHFL.IDX PT, R10, R7, 0x7, 0x181f ;  /* 0x00f81f00070a7f89 */ /* 0x000fe200000e0000 */
[----:B------:R-:W-:-:S03]  /*137e0*/  @!P2 IMAD.WIDE.U32 R8, R26, 0x2, R4 ;  /* 0x000000021a08a825 */ /* 0x000fc600078e0004 */
[----:B------:R-:W-:Y:S04]  /*137f0*/  SHFL.IDX PT, R5, R7, 0x6, 0x181f ;  /* 0x00d81f0007057f89 */ /* 0x000fe800000e0000 */
[----:B------:R-:W0:Y:S04]  /*13800*/  SHFL.IDX PT, R4, R6, 0x6, 0x181f ;  /* 0x00d81f0006047f89 */ /* 0x000e2800000e0000 */
[----:B------:R1:W-:Y:S04]  /*13810*/  @!P2 LDGSTS.E.BYPASS.LTC128B.128 [R35+0x12c00], desc[UR48][R8.64], !P0 ;  /* 0x12c000000823afae */ /* 0x0003e8000c101d70 */
[----:B------:R1:W-:Y:S01]  /*13820*/  @!P2 LDGSTS.E.BYPASS.LTC128B.128 [R35+0x16c00], desc[UR48][R8.64+0x80], !P1 ;  /* 0x16c000800823afae */ /* 0x0003e2000c901d70 */
[----:B------:R-:W-:-:S03]  /*13830*/  ISETP.GE.AND P2, PT, R11, R0, PT ;  /* 0x000000000b00720c */ /* 0x000fc60003f46270 */
[----:B------:R1:W2:Y:S10]  /*13840*/  SHFL.IDX PT, R14, R6, 0x7, 0x181f ;  /* 0x00f81f00060e7f89 */ /* 0x0002b400000e0000 */
[----:B------:R-:W-:Y:S01]  /*13850*/  @!P2 LEA R21, R19, UR46, 0x1 ;  /* 0x0000002e1315ac11 */ /* 0x000fe2000f8e08ff */
[----:B0-----:R-:W-:-:S05]  /*13860*/  @!P2 IMAD.WIDE.U32 R4, R26, 0x2, R4 ;  /* 0x000000021a04a825 */ /* 0x001fca00078e0004 */
[----:B------:R1:W-:Y:S04]  /*13870*/  @!P2 LDGSTS.E.BYPASS.LTC128B.128 [R21+0x13400], desc[UR48][R4.64], !P0 ;  /* 0x134000000415afae */ /* 0x0003e8000c101d70 */
[----:B------:R1:W-:Y:S02]  /*13880*/  @!P2 LDGSTS.E.BYPASS.LTC128B.128 [R21+0x17400], desc[UR48][R4.64+0x80], !P1 ;  /* 0x174000800415afae */ /* 0x0003e4000c901d70 */
.L_x_1246:
[----:B------:R-:W-:Y:S01]  /*13890*/  VIADD R3, R3, 0x70 ;  /* 0x0000007003037836 */ /* 0x000fe20000000000 */
[----:B------:R-:W-:Y:S01]  /*138a0*/  BSSY B0, `(.L_x_1175) ;  /* 0x000000e000007945 */ /* 0x000fe20003800000 */
[----:B-12---:R-:W-:Y:S02]  /*138b0*/  IMAD.MOV.U32 R4, RZ, RZ, R14 ;  /* 0x000000ffff047224 */ /* 0x006fe400078e000e */
[----:B------:R-:W-:Y:S01]  /*138c0*/  IMAD.MOV.U32 R5, RZ, RZ, R10 ;  /* 0x000000ffff057224 */ /* 0x000fe200078e000a */
[----:B------:R-:W-:Y:S01]  /*138d0*/  ISETP.GE.AND P2, PT, R3, R0, PT ;  /* 0x000000000300720c */ /* 0x000fe20003f46270 */
[----:B------:R-:W-:-:S05]  /*138e0*/  IMAD.MOV.U32 R0, RZ, RZ, 0x1 ;  /* 0x00000001ff007424 */ /* 0x000fca00078e00ff */
        /* <DEDUP_REMOVED lines=9> */
.L_x_1176:
[----:B------:R-:W-:Y:S05]  /*13980*/  BSYNC B0 ;  /* 0x0000000000007941 */ /* 0x000fea0003800000 */
.L_x_1175:
[----:B------:R-:W-:Y:S01]  /*13990*/  NOP ;  /* 0x0000000000007918 */ /* 0x000fe20000000000 */
[----:B------:R-:W-:Y:S01]  /*139a0*/  SYNCS.ARRIVE.TRANS64.RED.A0T1 RZ, [UR46+0x28800], RZ ;  /* 0x028800ffffff79a7 */ /* 0x000fe2000820042e */
[----:B------:R-:W-:Y:S01]  /*139b0*/  ARRIVES.LDGSTSBAR.64.TRANSCNT [UR46+0x28800] ;  /* 0x02880000ff0079b0 */ /* 0x000fe20008000aae */
[----:B------:R-:W-:Y:S01]  /*139c0*/  NOP ;  /* 0x0000000000007918 */ /* 0x000fe20000000000 */
[----:B------:R-:W-:Y:S01]  /*139d0*/  SYNCS.ARRIVE.TRANS64.A1T0 RZ, [UR46+0x28800], RZ ;  /* 0x028800ffffff79a7 */ /* 0x000fe2000810002e */
[----:B------:R-:W-:-:S05]  /*139e0*/  VIADD R32, R32, 0xfffffffe ;  /* 0xfffffffe20207836 */ /* 0x000fca0000000000 */
[----:B------:R-:W-:Y:S01]  /*139f0*/  ISETP.GE.AND P1, PT, R32, UR52, PT ;  /* 0x0000003420007c0c */ /* 0x000fe2000bf26270 */
[----:B------:R-:W1:Y:S02]  /*13a00*/  SYNCS.PHASECHK.TRANS64.TRYWAIT P0, [UR46+0x28820], R0 ;  /* 0x02882000ff0075a7 */ /* 0x000e64000800016e */
[----:B-1----:R-:W-:Y:S10]  /*13a10*/  @!P0 BRA `(.L_x_1177) ;  /* 0x0000003000b48947 */ /* 0x002ff40003800000 */
.L_x_1247:
[----:B------:R-:W-:Y:S01]  /*13a20*/  IMAD.MOV.U32 R8, RZ, RZ, 0x1 ;  /* 0x00000001ff087424 */ /* 0x000fe200078e00ff */
[----:B------:R-:W-:Y:S01]  /*13a30*/  MOV R10, RZ ;  /* 0x000000ff000a7202 */ /* 0x000fe20000000f00 */
[----:B------:R-:W-:Y:S06]  /*13a40*/  @!P1 BRA `(.L_x_1178) ;  /* 0x0000001000309947 */ /* 0x000fec0003800000 */
[----:B------:R-:W-:Y:S01]  /*13a50*/  UIADD3 UR4, UR45, 0x1, URZ ;  /* 0x000000012d047890 */ /* 0x000fe2000fffe03f */
[----:B0-----:R-:W-:Y:S01]  /*13a60*/  LOP3.LUT R3, RZ, UR43, RZ, 0x33, !PT ;  /* 0x0000002bff037c12 */ /* 0x001fe2000f8e33ff */
[----:B------:R-:W-:Y:S01]  /*13a70*/  BSSY B0, `(.L_x_1178) ;  /* 0x0000109000007945 */ /* 0x000fe20003800000 */
[----:B------:R-:W-:Y:S01]  /*13a80*/  LOP3.LUT R5, RZ, UR42, RZ, 0x33, !PT ;  /* 0x0000002aff057c12 */ /* 0x000fe2000f8e33ff */
[----:B------:R-:W-:Y:S01]  /*13a90*/  UIMAD UR4, UR4, UR37, URZ ;  /* 0x00000025040472a4 */ /* 0x000fe2000f8e023f */
[----:B------:R-:W-:Y:S01]  /*13aa0*/  IADD3 R31, R33, R31, R28 ;  /* 0x0000001f211f7210 */ /* 0x000fe20007ffe01c */
[----:B------:R-:W-:Y:S02]  /*13ab0*/  IMAD.MOV.U32 R9, RZ, RZ, 0x1 ;  /* 0x00000001ff097424 */ /* 0x000fe400078e00ff */
[----:B------:R-:W-:Y:S02]  /*13ac0*/  IMAD.MOV.U32 R20, RZ, RZ, RZ ;  /* 0x000000ffff147224 */ /* 0x000fe400078e00ff */
[----:B------:R-:W-:Y:S01]  /*13ad0*/  LOP3.LUT R0, RZ, UR4, RZ, 0x33, !PT ;  /* 0x00000004ff007c12 */ /* 0x000fe2000f8e33ff */
[----:B------:R-:W-:Y:S01]  /*13ae0*/  VIADD R31, R31, 0xfffffe80 ;  /* 0xfffffe801f1f7836 */ /* 0x000fe20000000000 */
[----:B------:R-:W-:-:S02]  /*13af0*/  ULDC UR4, c[0x0][0x2f4] ;  /* 0x0000bd0000047ab9 */ /* 0x000fc40000000800 */
[----:B------:R-:W-:Y:S02]  /*13b00*/  VIADDMNMX R0, R0, -UR44, R3, !PT ;  /* 0x8000002c00007c46 */ /* 0x000fe4000f800103 */
[----:B------:R-:W-:Y:S02]  /*13b10*/  IADD3 R3, -R28, UR50, RZ ;  /* 0x000000321c037c10 */ /* 0x000fe4000fffe1ff */
[----:B------:R-:W-:Y:S02]  /*13b20*/  VIMNMX R0, R0, R5, !PT ;  /* 0x0000000500007248 */ /* 0x000fe40007fe0100 */
[----:B------:R-:W-:Y:S02]  /*13b30*/  ISETP.GE.AND P2, PT, R26, UR4, PT ;  /* 0x000000041a007c0c */ /* 0x000fe4000bf46270 */
[----:B------:R-:W-:Y:S01]  /*13b40*/  ISETP.GE.AND P1, PT, R25, UR4, PT ;  /* 0x0000000419007c0c */ /* 0x000fe2000bf26270 */
[C---:B------:R-:W-:Y:S01]  /*13b50*/  IMAD R3, R0.reuse, 0x80, R3 ;  /* 0x0000008000037824 */ /* 0x040fe200078e0203 */
[C---:B------:R-:W-:Y:S01]  /*13b60*/  IADD3 R22, -R0.reuse, -0x2, RZ ;  /* 0xfffffffe00167810 */ /* 0x040fe20007ffe1ff */
[----:B------:R-:W-:-:S02]  /*13b70*/  IMAD R21, R0, -0x80, R31 ;  /* 0xffffff8000157824 */ /* 0x000fc400078e021f */
[----:B------:R-:W-:-:S08]  /*13b80*/  VIADD R31, R3, 0x100 ;  /* 0x00000100031f7836 */ /* 0x000fd00000000000 */
.L_x_1191:
        /* <DEDUP_REMOVED lines=8> */
[--C-:B------:R-:W-:Y:S01]  /*13c10*/  SHF.R.S32.HI R5, RZ, 0x1f, R0.reuse ;  /* 0x0000001fff057819 */ /* 0x100fe20000011400 */
[----:B------:R-:W-:Y:S02]  /*13c20*/  IMAD.MOV.U32 R4, RZ, RZ, R0 ;  /* 0x000000ffff047224 */ /* 0x000fe400078e0000 */
[C---:B------:R-:W-:Y:S02]  /*13c30*/  IMAD R3, R30.reuse, UR5, R3 ;  /* 0x000000051e037c24 */ /* 0x040fe4000f8e0203 */
        /* <DEDUP_REMOVED lines=15> */
.L_x_1179:
[----:B------:R-:W-:Y:S01]  /*13d30*/  LEA R34, R10, UR46, 0x3 ;  /* 0x0000002e0a227c11 */ /* 0x000fe2000f8e18ff */
[----:B------:R-:W-:Y:S01]  /*13d40*/  BSSY B1, `(.L_x_1180) ;  /* 0x0000004000017945 */ /* 0x000fe20003800000 */
[----:B------:R-:W-:-:S04]  /*13d50*/  SHF.L.U32 R3, R8, 0x1f, RZ ;  /* 0x0000001f08037819 */ /* 0x000fc800000006ff */
[----:B------:R-:W0:Y:S02]  /*13d60*/  SYNCS.PHASECHK.TRANS64.TRYWAIT P0, [R34+URZ+0x28840], R3 ;  /* 0x02884003220075a7 */ /* 0x000e24000800017f */
[----:B0-----:R-:W-:Y:S05]  /*13d70*/  @!P0 BRA `(.L_x_1181) ;  /* 0x0000002c00f48947 */ /* 0x001fea0003800000 */
.L_x_1248:
[----:B------:R-:W-:Y:S05]  /*13d80*/  BSYNC B1 ;  /* 0x0000000000017941 */ /* 0x000fea0003800000 */
.L_x_1180:
        /* <DEDUP_REMOVED lines=10> */
[----:B0-----:R-:W-:Y:S01]  /*13e30*/  IMAD R3, R35, UR5, R0 ;  /* 0x0000000523037c24 */ /* 0x001fe2000f8e0200 */
        /* <DEDUP_REMOVED lines=13> */
[----:B------:R-:W-:Y:S01]  /*13f10*/  VIADD R5, R5, UR4 ;  /* 0x0000000405057c36 */ /* 0x000fe20008000000 */
[----:B------:R-:W-:-:S04]  /*13f20*/  UMOV UR4, 0xffffffff ;  /* 0xffffffff00047882 */ /* 0x000fc80000000000 */
[----:B------:R-:W-:Y:S01]  /*13f30*/  LEA.HI.X R5, R4, UR7, R5, 0x1, P0 ;  /* 0x0000000704057c11 */ /* 0x000fe200080f0c05 */
[----:B------:R-:W-:Y:S01]  /*13f40*/  IMAD R4, R10, 0x4000, R19 ;  /* 0x000040000a047824 */ /* 0x000fe200078e0213 */
[----:B------:R-:W-:Y:S06]  /*13f50*/  BRA.DIV UR4, `(.L_x_1182) ;  /* 0x0000002e04907947 */ /* 0x000fec000b800000 */
[----:B------:R-:W0:Y:S01]  /*13f60*/  SHFL.IDX PT, R14, R6, RZ, 0x181f ;  /* 0x00181fff060e7589 */ /* 0x000e2200000e0000 */
[----:B------:R-:W-:Y:S01]  /*13f70*/  IMAD.SHL.U32 R3, R26, 0x2, RZ ;  /* 0x000000021a037824 */ /* 0x000fe200078e00ff */
[----:B------:R-:W-:Y:S02]  /*13f80*/  LEA R4, R4, UR46, 0x1 ;  /* 0x0000002e04047c11 */ /* 0x000fe4000f8e08ff */
[----:B------:R-:W1:Y:S04]  /*13f90*/  SHFL.IDX PT, R0, R5, RZ, 0x181f ;  /* 0x00181fff05007589 */ /* 0x000e6800000e0000 */
[----:B------:R-:W2:Y:S04]  /*13fa0*/  SHFL.IDX PT, R37, R6, 0x1, 0x181f ;  /* 0x00381f0006257f89 */ /* 0x000ea800000e0000 */
[----:B------:R-:W-:Y:S01]  /*13fb0*/  SHFL.IDX PT, R7, R5, 0x2, 0x181f ;  /* 0x00581f0005077f89 */ /* 0x000fe200000e0000 */
[----:B0-----:R-:W-:-:S05]  /*13fc0*/  IADD3 R14, P0, R14, R3, RZ ;  /* 0x000000030e0e7210 */ /* 0x001fca0007f1e0ff */
[----:B-1----:R-:W-:Y:S02]  /*13fd0*/  IMAD.X R15, RZ, RZ, R0, P0 ;  /* 0x000000ffff0f7224 */ /* 0x002fe400000e0600 */
        /* <DEDUP_REMOVED lines=12> */
[----:B------:R-:W-:Y:S01]  /*140a0*/  IADD3 R14, P0, R37, R3, RZ ;  /* 0x00000003250e7210 */ /* 0x000fe20007f1e0ff */
[----:B------:R-:W-:Y:S04]  /*140b0*/  SHFL.IDX PT, R7, R5, 0x5, 0x181f ;  /* 0x00b81f0005077f89 */ /* 0x000fe800000e0000 */
[----:B------:R-:W1:Y:S01]  /*140c0*/  SHFL.IDX PT, R37, R6, 0x4, 0x181f ;  /* 0x00981f0006257f89 */ /* 0x000e6200000e0000 */
[----:B0-----:R-:W-:-:S03]  /*140d0*/  IMAD.X R15, RZ, RZ, R0, P0 ;  /* 0x000000ffff0f7224 */ /* 0x001fc600000e0600 */
[----:B------:R-:W0:Y:S04]  /*140e0*/  SHFL.IDX PT, R0, R5, 0x4, 0x181f ;  /* 0x00981f0005007f89 */ /* 0x000e2800000e0000 */
[----:B------:R-:W-:Y:S04]  /*140f0*/  LDGSTS.E.BYPASS.LTC128B.128 [R4+0x19400], desc[UR48][R12.64], !P4 ;  /* 0x194000000c047fae */ /* 0x000fe8000e101d70 */
[----:B------:R1:W-:Y:S04]  /*14100*/  LDGSTS.E.BYPASS.LTC128B.128 [R4+0x1d400], desc[UR48][R12.64+0x80], !P3 ;  /* 0x1d4000800c047fae */ /* 0x0003e8000d901d70 */
[----:B------:R-:W-:Y:S04]  /*14110*/  LDGSTS.E.BYPASS.LTC128B.128 [R4+0x19c00], desc[UR48][R14.64], !P4 ;  /* 0x19c000000e047fae */ /* 0x000fe8000e101d70 */
[----:B------:R2:W-:Y:S01]  /*14120*/  LDGSTS.E.BYPASS.LTC128B.128 [R4+0x1dc00], desc[UR48][R14.64+0x80], !P3 ;  /* 0x1dc000800e047fae */ /* 0x0005e2000d901d70 */
[----:B-1----:R-:W-:-:S03]  /*14130*/  IADD3 R12, P0, R37, R3, RZ ;  /* 0x00000003250c7210 */ /* 0x002fc60007f1e0ff */
[----:B------:R-:W-:Y:S01]  /*14140*/  SHFL.IDX PT, R37, R6, 0x6, 0x181f ;  /* 0x00d81f0006257f89 */ /* 0x000fe200000e0000 */
[----:B0-----:R-:W-:-:S03]  /*14150*/  IADD3.X R13, RZ, R0, RZ, P0, !PT ;  /* 0x00000000ff0d7210 */ /* 0x001fc600007fe4ff */
        /* <DEDUP_REMOVED lines=9> */
[----:B------:R0:W-:Y:S01]  /*141f0*/  LDGSTS.E.BYPASS.LTC128B.128 [R4+0x1ac00], desc[UR48][R14.64], !P4 ;  /* 0x1ac000000e047fae */ /* 0x0001e2000e101d70 */
[----:B------:R-:W-:-:S03]  /*14200*/  IMAD.X R13, RZ, RZ, R0, P0 ;  /* 0x000000ffff0d7224 */ /* 0x000fc600000e0600 */
[----:B------:R0:W-:Y:S04]  /*14210*/  LDGSTS.E.BYPASS.LTC128B.128 [R4+0x1ec00], desc[UR48][R14.64+0x80], !P3 ;  /* 0x1ec000800e047fae */ /* 0x0001e8000d901d70 */
[----:B------:R0:W-:Y:S04]  /*14220*/  LDGSTS.E.BYPASS.LTC128B.128 [R4+0x1b400], desc[UR48][R12.64], !P4 ;  /* 0x1b4000000c047fae */ /* 0x0001e8000e101d70 */
[----:B--23--:R0:W-:Y:S02]  /*14230*/  LDGSTS.E.BYPASS.LTC128B.128 [R4+0x1f400], desc[UR48][R12.64+0x80], !P3 ;  /* 0x1f4000800c047fae */ /* 0x00c1e4000d901d70 */
.L_x_1266:
        /* <DEDUP_REMOVED lines=9> */
.L_x_1183:
        /* <DEDUP_REMOVED lines=10> */
.L_x_1184:
[----:B------:R2:W-:Y:S01]  /*14370*/  SYNCS.ARRIVE.TRANS64.A1T0 RZ, [R34+URZ+0x28830], RZ ;  /* 0x028830ff22ff79a7 */ /* 0x0005e2000810003f */
[----:B------:R-:W-:Y:S05]  /*14380*/  @!P4 BRA `(.L_x_1185) ;  /* 0x000000000004c947 */ /* 0x000fea0003800000 */
[----:B------:R-:W-:Y:S01]  /*14390*/  BPT.TRAP 0x1 ;  /* 0x000000040000795c */ /* 0x000fe20000300000 */
.L_x_1185:
[----:B------:R-:W-:Y:S01]  /*143a0*/  SHF.L.U32 R5, R9, 0x1f, RZ ;  /* 0x0000001f09057819 */ /* 0x000fe200000006ff */
[----:B------:R-:W-:Y:S01]  /*143b0*/  BSSY B1, `(.L_x_1186) ;  /* 0x0000004000017945 */ /* 0x000fe20003800000 */
[----:B------:R-:W-:-:S04]  /*143c0*/  LEA R0, R20, UR46, 0x3 ;  /* 0x0000002e14007c11 */ /* 0x000fc8000f8e18ff */
[----:B------:R-:W3:Y:S02]  /*143d0*/  SYNCS.PHASECHK.TRANS64.TRYWAIT P0, [R0+URZ+0x28860], R5 ;  /* 0x02886005000075a7 */ /* 0x000ee4000800017f */
[----:B---3--:R-:W-:Y:S05]  /*143e0*/  @!P0 BRA `(.L_x_1187) ;  /* 0x0000003000c88947 */ /* 0x008fea0003800000 */
.L_x_1267:
[----:B------:R-:W-:Y:S05]  /*143f0*/  BSYNC B1 ;  /* 0x0000000000017941 */ /* 0x000fea0003800000 */
.L_x_1186:
        /* <DEDUP_REMOVED lines=8> */
[----:B------:R-:W0:Y:S02]  /*14480*/  SHFL.IDX PT, R14, R16, 0x1, 0x181f ;  /* 0x00381f00100e7f89 */ /* 0x000e2400000e0000 */
[----:B-1----:R-:W-:Y:S01]  /*14490*/  IMAD.X R5, RZ, RZ, R5, P0 ;  /* 0x000000ffff057224 */ /* 0x002fe200000e0605 */
[----:B------:R-:W-:-:S13]  /*144a0*/  ISETP.LT.OR P0, PT, R31, 0x1, P2 ;  /* 0x000000011f00780c */ /* 0x000fda0001701670 */
[----:B------:R-:W-:Y:S01]  /*144b0*/  LDGSTS.E.BYPASS.LTC128B.128 [R7+0x400], desc[UR48][R4.64], !P0 ;  /* 0x0040000004077fae */ /* 0x000fe2000c101d70 */
[----:B------:R-:W-:-:S13]  /*144c0*/  ISETP.LT.OR P0, PT, R31, 0x1, P1 ;  /* 0x000000011f00780c */ /* 0x000fda0000f01670 */
[----:B------:R1:W-:Y:S01]  /*144d0*/  LDGSTS.E.BYPASS.LTC128B.128 [R7+0x4400], desc[UR48][R4.64+0x80], !P0 ;  /* 0x0440008004077fae */ /* 0x0003e2000c101d70 */
[----:B0-----:R-:W-:-:S03]  /*144e0*/  IADD3 R12, P0, R14, R3, RZ ;  /* 0x000000030e0c7210 */ /* 0x001fc60007f1e0ff */
[----:B------:R-:W1:Y:S02]  /*144f0*/  SHFL.IDX PT, R14, R16, 0x2, 0x181f ;  /* 0x00581f00100e7f89 */ /* 0x000e6400000e0000 */
[----:B------:R-:W-:Y:S01]  /*14500*/  IMAD.X R13, RZ, RZ, R6, P0 ;  /* 0x000000ffff0d7224 */ /* 0x000fe200000e0606 */
[----:B------:R-:W-:Y:S01]  /*14510*/  ISETP.LT.OR P0, PT, R31, 0x11, P2 ;  /* 0x000000111f00780c */ /* 0x000fe20001701670 */
[----:B------:R-:W0:-:S12]  /*14520*/  SHFL.IDX PT, R6, R2, 0x2, 0x181f ;  /* 0x00581f0002067f89 */ /* 0x000e1800000e0000 */
[----:B------:R-:W-:Y:S01]  /*14530*/  LDGSTS.E.BYPASS.LTC128B.128 [R7+0xc00], desc[UR48][R12.64], !P0 ;  /* 0x00c000000c077fae */ /* 0x000fe2000c101d70 */
[----:B------:R-:W-:-:S13]  /*14540*/  ISETP.LT.OR P0, PT, R31, 0x11, P1 ;  /* 0x000000111f00780c */ /* 0x000fda0000f01670 */
[----:B------:R3:W-:Y:S01]  /*14550*/  LDGSTS.E.BYPASS.LTC128B.128 [R7+0x4c00], desc[UR48][R12.64+0x80], !P0 ;  /* 0x04c000800c077fae */ /* 0x0007e2000c101d70 */
[----:B-1----:R-:W-:-:S03]  /*14560*/  IADD3 R4, P0, R14, R3, RZ ;  /* 0x000000030e047210 */ /* 0x002fc60007f1e0ff */
[----:B------:R-:W3:Y:S02]  /*14570*/  SHFL.IDX PT, R14, R16, 0x3, 0x181f ;  /* 0x00781f00100e7f89 */ /* 0x000ee400000e0000 */
[----:B0-----:R-:W-:Y:S01]  /*14580*/  IMAD.X R5, RZ, RZ, R6, P0 ;  /* 0x000000ffff057224 */ /* 0x001fe200000e0606 */
[----:B------:R-:W-:Y:S01]  /*14590*/  ISETP.LT.OR P0, PT, R31, 0x21, P2 ;  /* 0x000000211f00780c */ /* 0x000fe20001701670 */
[----:B------:R-:W0:-:S12]  /*145a0*/  SHFL.IDX PT, R6, R2, 0x3, 0x181f ;  /* 0x00781f0002067f89 */ /* 0x000e1800000e0000 */
[----:B------:R-:W-:Y:S01]  /*145b0*/  LDGSTS.E.BYPASS.LTC128B.128 [R7+0x1400], desc[UR48][R4.64], !P0 ;  /* 0x0140000004077fae */ /* 0x000fe2000c101d70 */
[----:B------:R-:W-:-:S13]  /*145c0*/  ISETP.LT.OR P0, PT, R31, 0x21, P1 ;  /* 0x000000211f00780c */ /* 0x000fda0000f01670 */
[----:B------:R1:W-:Y:S01]  /*145d0*/  LDGSTS.E.BYPASS.LTC128B.128 [R7+0x5400], desc[UR48][R4.64+0x80], !P0 ;  /* 0x0540008004077fae */ /* 0x0003e2000c101d70 */
[----:B---3--:R-:W-:-:S03]  /*145e0*/  IADD3 R12, P0, R14, R3, RZ ;  /* 0x000000030e0c7210 */ /* 0x008fc60007f1e0ff */
[----:B------:R-:W1:Y:S02]  /*145f0*/  SHFL.IDX PT, R14, R16, 0x4, 0x181f ;  /* 0x00981f00100e7f89 */ /* 0x000e6400000e0000 */
[----:B0-----:R-:W-:Y:S01]  /*14600*/  IMAD.X R13, RZ, RZ, R6, P0 ;  /* 0x000000ffff0d7224 */ /* 0x001fe200000e0606 */
        /* <DEDUP_REMOVED lines=14> */
[----:B------:R-:W1:Y:S01]  /*146f0*/  SHFL.IDX PT, R14, R16, 0x6, 0x181f ;  /* 0x00d81f00100e7f89 */ /* 0x000e6200000e0000 */
[----:B0-----:R-:W-:Y:S02]  /*14700*/  IADD3.X R13, RZ, R6, RZ, P0, !PT ;  /* 0x00000006ff0d7210 */ /* 0x001fe400007fe4ff */
[----:B------:R-:W-:Y:S01]  /*14710*/  ISETP.LT.OR P0, PT, R31, 0x51, P2 ;  /* 0x000000511f00780c */ /* 0x000fe20001701670 */
[----:B------:R-:W0:-:S12]  /*14720*/  SHFL.IDX PT, R6, R2, 0x6, 0x181f ;  /* 0x00d81f0002067f89 */ /* 0x000e1800000e0000 */
[----:B------:R3:W-:Y:S01]  /*14730*/  LDGSTS.E.BYPASS.LTC128B.128 [R7+0x2c00], desc[UR48][R12.64], !P0 ;  /* 0x02c000000c077fae */ /* 0x0007e2000c101d70 */
[----:B------:R-:W-:-:S13]  /*14740*/  ISETP.LT.OR P0, PT, R31, 0x51, P1 ;  /* 0x000000511f00780c */ /* 0x000fda0000f01670 */
[----:B------:R3:W-:Y:S01]  /*14750*/  LDGSTS.E.BYPASS.LTC128B.128 [R7+0x6c00], desc[UR48][R12.64+0x80], !P0 ;  /* 0x06c000800c077fae */ /* 0x0007e2000c101d70 */
[----:B-1----:R-:W-:-:S03]  /*14760*/  IADD3 R4, P0, R14, R3, RZ ;  /* 0x000000030e047210 */ /* 0x002fc60007f1e0ff */
[----:B------:R3:W1:Y:S02]  /*14770*/  SHFL.IDX PT, R14, R16, 0x7, 0x181f ;  /* 0x00f81f00100e7f89 */ /* 0x00066400000e0000 */
[----:B0-----:R-:W-:Y:S01]  /*14780*/  IMAD.X R5, RZ, RZ, R6, P0 ;  /* 0x000000ffff057224 */ /* 0x001fe200000e0606 */
[----:B------:R-:W-:Y:S01]  /*14790*/  ISETP.LT.OR P0, PT, R31, 0x61, P2 ;  /* 0x000000611f00780c */ /* 0x000fe20001701670 */
[----:B------:R3:W4:-:S12]  /*147a0*/  SHFL.IDX PT, R6, R2, 0x7, 0x181f ;  /* 0x00f81f0002067f89 */ /* 0x00071800000e0000 */
[----:B------:R3:W-:Y:S01]  /*147b0*/  LDGSTS.E.BYPASS.LTC128B.128 [R7+0x3400], desc[UR48][R4.64], !P0 ;  /* 0x0340000004077fae */ /* 0x0007e2000c101d70 */
[----:B------:R-:W-:-:S13]  /*147c0*/  ISETP.LT.OR P0, PT, R31, 0x61, P1 ;  /* 0x000000611f00780c */ /* 0x000fda0000f01670 */
[----:B-1--4-:R3:W-:Y:S02]  /*147d0*/  LDGSTS.E.BYPASS.LTC128B.128 [R7+0x7400], desc[UR48][R4.64+0x80], !P0 ;  /* 0x0740008004077fae */ /* 0x0127e4000c101d70 */
.L_x_1285:
[----:B---3--:R-:W-:Y:S01]  /*147e0*/  IADD3 R2, P0, R14, R3, RZ ;  /* 0x000000030e027210 */ /* 0x008fe20007f1e0ff */
        /* <DEDUP_REMOVED lines=9> */
[C---:B------:R-:W-:Y:S02]  /*14880*/  IMAD.WIDE.U32 R4, R32.reuse, UR4, R4 ;  /* 0x0000000420047c25 */ /* 0x040fe4000f8e0004 */
[----:B------:R-:W-:Y:S01]  /*14890*/  @!PT LDS RZ, [RZ] ;  /* 0x00000000fffff984 */ /* 0x000fe20000000800 */
[----:B------:R-:W-:Y:S01]  /*148a0*/  @!PT LDS RZ, [RZ] ;  /* 0x00000000fffff984 */ /* 0x000fe20000000800 */
[----:B------:R-:W-:Y:S01]  /*148b0*/  @!PT LDS RZ, [RZ] ;  /* 0x00000000fffff984 */ /* 0x000fe20000000800 */
[----:B------:R0:W-:Y:S01]  /*148c0*/  LDGSTS.E.BYPASS.LTC128B.128 [R7+0x3c00], desc[UR48][R2.64], !P0 ;  /* 0x03c0000002077fae */ /* 0x0001e2000c101d70 */
[----:B------:R-:W-:Y:S01]  /*148d0*/  ISETP.LT.OR P0, PT, R31, 0x71, P1 ;  /* 0x000000711f00780c */ /* 0x000fe20000f01670 */
[----:B------:R-:W-:-:S04]  /*148e0*/  IMAD R33, R32, UR5, R33 ;  /* 0x0000000520217c24 */ /* 0x000fc8000f8e0221 */
[----:B------:R-:W-:-:S08]  /*148f0*/  IMAD.IADD R33, R5, 0x1, R33 ;  /* 0x0000000105217824 */ /* 0x000fd000078e0221 */
[----:B------:R0:W-:Y:S01]  /*14900*/  LDGSTS.E.BYPASS.LTC128B.128 [R7+0x7c00], desc[UR48][R2.64+0x80], !P0 ;  /* 0x07c0008002077fae */ /* 0x0001e2000c101d70 */
[----:B------:R-:W-:Y:S01]  /*14910*/  PLOP3.LUT P0, PT, PT, PT, PT, 0x80, 0x0 ;  /* 0x000000000000781c */ /* 0x000fe20003f0f070 */
[----:B------:R-:W-:-:S12]  /*14920*/  NOP ;  /* 0x0000000000007918 */ /* 0x000fd80000000000 */
.L_x_1189:
        /* <DEDUP_REMOVED lines=10> */
.L_x_1190:
        /* <DEDUP_REMOVED lines=14> */
[----:B------:R-:W-:Y:S01]  /*14ab0*/  LEA R16, P0, R4, UR6, 0x1 ;  /* 0x0000000604107c11 */ /* 0x000fe2000f8008ff */
[----:B------:R-:W-:-:S05]  /*14ac0*/  VIADD R3, R5, UR4 ;  /* 0x0000000405037c36 */ /* 0x000fca0008000000 */
[----:B------:R-:W-:Y:S02]  /*14ad0*/  LEA.HI.X R2, R4, UR7, R3, 0x1, P0 ;  /* 0x0000000704027c11 */ /* 0x000fe400080f0c03 */
[----:B------:R-:W-:-:S13]  /*14ae0*/  ISETP.GT.AND P0, PT, R22, UR52, PT ;  /* 0x0000003416007c0c */ /* 0x000fda000bf04270 */
[----:B-1----:R-:W-:Y:S05]  /*14af0*/  @P0 BRA `(.L_x_1191) ;  /* 0xfffffff000240947 */ /* 0x002fea000383ffff */
[----:B------:R-:W-:Y:S05]  /*14b00*/  BSYNC B0 ;  /* 0x0000000000007941 */ /* 0x000fea0003800000 */
.L_x_1178:
[----:B------:R-:W-:-:S13]  /*14b10*/  ISETP.NE.AND P0, PT, R18, 0x3, PT ;  /* 0x000000031200780c */ /* 0x000fda0003f05270 */
[----:B------:R-:W-:Y:S05]  /*14b20*/  @!P0 BRA `(.L_x_1192) ;  /* 0x0000000000048947 */ /* 0x000fea0003800000 */
[----:B------:R-:W-:Y:S01]  /*14b30*/  BPT.TRAP 0x1 ;  /* 0x000000040000795c */ /* 0x000fe20000300000 */
.L_x_1192:
[----:B0-----:R-:W-:Y:S01]  /*14b40*/  LEA R0, R10, UR46, 0x3 ;  /* 0x0000002e0a007c11 */ /* 0x001fe2000f8e18ff */
[----:B------:R-:W-:Y:S01]  /*14b50*/  IMAD.MOV.U32 R3, RZ, RZ, -0x80 ;  /* 0xffffff80ff037424 */ /* 0x000fe200078e00ff */
[----:B------:R-:W-:Y:S01]  /*14b60*/  SHF.L.U32 R5, R8, 0x1f, RZ ;  /* 0x0000001f08057819 */ /* 0x000fe200000006ff */
[----:B------:R-:W-:Y:S01]  /*14b70*/  BSSY B0, `(.L_x_1193) ;  /* 0x0000006000007945 */ /* 0x000fe20003800000 */
[----:B------:R-:W-:Y:S02]  /*14b80*/  IMAD R6, R10, 0x4000, R19 ;  /* 0x000040000a067824 */ /* 0x000fe400078e0213 */
[----:B------:R-:W0:Y:S01]  /*14b90*/  SYNCS.PHASECHK.TRANS64.TRYWAIT P0, [R0+URZ+0x28860], R5 ;  /* 0x02886005000075a7 */ /* 0x000e22000800017f */
[----:B------:R-:W-:-:S04]  /*14ba0*/  IMAD R3, R22, R3, UR50 ;  /* 0x0000003216037e24 */ /* 0x000fc8000f8e0203 */
[----:B------:R-:W-:Y:S01]  /*14bb0*/  IMAD.IADD R28, R3, 0x1, -R28 ;  /* 0x00000001031c7824 */ /* 0x000fe200078e0a1c */
[----:B0-----:R-:W-:Y:S06]  /*14bc0*/  @!P0 BRA `(.L_x_1194) ;  /* 0x0000003400988947 */ /* 0x001fec0003800000 */
.L_x_1286:
[----:B------:R-:W-:Y:S05]  /*14bd0*/  BSYNC B0 ;  /* 0x0000000000007941 */ /* 0x000fea0003800000 */
.L_x_1193:
[----:B------:R-:W-:-:S03]  /*14be0*/  UMOV UR4, 0xffffffff ;  /* 0xffffffff00047882 */ /* 0x000fc60000000000 */
[----:B------:R-:W-:Y:S05]  /*14bf0*/  BRA.DIV UR4, `(.L_x_1195) ;  /* 0x0000003604a07947 */ /* 0x000fea000b800000 */
[----:B0-----:R-:W0:Y:S01]  /*14c00*/  SHFL.IDX PT, R5, R2, RZ, 0x181f ;  /* 0x00181fff02057589 */ /* 0x001e2200000e0000 */
[----:B------:R-:W-:Y:S01]  /*14c10*/  ULDC UR4, c[0x0][0x2f4] ;  /* 0x0000bd0000047ab9 */ /* 0x000fe20000000800 */
[----:B------:R-:W-:Y:S02]  /*14c20*/  LEA R3, R6, UR46, 0x1 ;  /* 0x0000002e06037c11 */ /* 0x000fe4000f8e08ff */
[----:B------:R-:W1:Y:S01]  /*14c30*/  SHFL.IDX PT, R4, R16, RZ, 0x181f ;  /* 0x00181fff10047589 */ /* 0x000e6200000e0000 */
[----:B------:R-:W-:Y:S02]  /*14c40*/  ISETP.GE.AND P1, PT, R26, UR4, PT ;  /* 0x000000041a007c0c */ /* 0x000fe4000bf26270 */
[----:B------:R-:W-:Y:S01]  /*14c50*/  ISETP.GE.AND P0, PT, R25, UR4, PT ;  /* 0x0000000419007c0c */ /* 0x000fe2000bf06270 */
[----:B------:R-:W-:Y:S01]  /*14c60*/  SHFL.IDX PT, R19, R2, 0x1, 0x181f ;  /* 0x00381f0002137f89 */ /* 0x000fe200000e0000 */
[C---:B------:R-:W-:Y:S02]  /*14c70*/  ISETP.LT.OR P4, PT, R28.reuse, 0x1, P1 ;  /* 0x000000011c00780c */ /* 0x040fe40000f81670 */
[C---:B------:R-:W-:Y:S01]  /*14c80*/  ISETP.LT.OR P5, PT, R28.reuse, 0x1, P0 ;  /* 0x000000011c00780c */ /* 0x040fe200007a1670 */
[----:B------:R-:W3:Y:S01]  /*14c90*/  SHFL.IDX PT, R14, R16, 0x1, 0x181f ;  /* 0x00381f00100e7f89 */ /* 0x000ee200000e0000 */
[----:B------:R-:W-:-:S02]  /*14ca0*/  ISETP.LT.OR P2, PT, R28, 0x11, P1 ;  /* 0x000000111c00780c */ /* 0x000fc40000f41670 */
[----:B------:R-:W-:Y:S01]  /*14cb0*/  ISETP.LT.OR P3, PT, R28, 0x11, P0 ;  /* 0x000000111c00780c */ /* 0x000fe20000761670 */
[----:B------:R-:W-:Y:S04]  /*14cc0*/  SHFL.IDX PT, R23, R2, 0x2, 0x181f ;  /* 0x00581f0002177f89 */ /* 0x000fe800000e0000 */
[----:B------:R-:W4:Y:S01]  /*14cd0*/  SHFL.IDX PT, R22, R16, 0x2, 0x181f ;  /* 0x00581f0010167f89 */ /* 0x000f2200000e0000 */
[----:B0-----:R-:W-:-:S03]  /*14ce0*/  IMAD.MOV.U32 R7, RZ, RZ, R5 ;  /* 0x000000ffff077224 */ /* 0x001fc600078e0005 */
[----:B------:R-:W0:Y:S01]  /*14cf0*/  SHFL.IDX PT, R24, R16, 0x4, 0x181f ;  /* 0x00981f0010187f89 */ /* 0x000e2200000e0000 */
[----:B-1----:R-:W-:-:S03]  /*14d00*/  IMAD.MOV.U32 R6, RZ, RZ, R4 ;  /* 0x000000ffff067224 */ /* 0x002fc600078e0004 */
[----:B------:R-:W1:Y:S01]  /*14d10*/  SHFL.IDX PT, R9, R2, 0x4, 0x181f ;  /* 0x00981f0002097f89 */ /* 0x000e6200000e0000 */
[----:B------:R-:W-:-:S03]  /*14d20*/  IMAD.WIDE.U32 R6, R26, 0x2, R6 ;  /* 0x000000021a067825 */ /* 0x000fc600078e0006 */
[----:B------:R-:W-:Y:S01]  /*14d30*/  SHFL.IDX PT, R21, R2, 0x3, 0x181f ;  /* 0x00781f0002157f89 */ /* 0x000fe200000e0000 */
[----:B---3--:R-:W-:-:S03]  /*14d40*/  IMAD.MOV.U32 R4, RZ, RZ, R14 ;  /* 0x000000ffff047224 */ /* 0x008fc600078e000e */
[----:B------:R-:W3:Y:S01]  /*14d50*/  SHFL.IDX PT, R20, R16, 0x3, 0x181f ;  /* 0x00781f0010147f89 */ /* 0x000ee200000e0000 */
[----:B------:R-:W-:-:S03]  /*14d60*/  IMAD.MOV.U32 R5, RZ, RZ, R19 ;  /* 0x000000ffff057224 */ /* 0x000fc600078e0013 */
[----:B------:R-:W-:Y:S01]  /*14d70*/  LDGSTS.E.BYPASS.LTC128B.128 [R3+0x400], desc[UR48][R6.64], !P4 ;  /* 0x0040000006037fae */ /* 0x000fe2000e101d70 */
[----:B------:R-:W-:Y:S01]  /*14d80*/  ISETP.LT.OR P4, PT, R28, 0x21, P1 ;  /* 0x000000211c00780c */ /* 0x000fe20000f81670 */
[----:B------:R-:W-:Y:S02]  /*14d90*/  IMAD.WIDE.U32 R4, R26, 0x2, R4 ;  /* 0x000000021a047825 */ /* 0x000fe400078e0004 */
[----:B------:R5:W-:Y:S01]  /*14da0*/  LDGSTS.E.BYPASS.LTC128B.128 [R3+0x4400], desc[UR48][R6.64+0x80], !P5 ;  /* 0x0440008006037fae */ /* 0x000be2000e901d70 */
[----:B------:R-:W-:Y:S01]  /*14db0*/  ISETP.LT.OR P5, PT, R28, 0x21, P0 ;  /* 0x000000211c00780c */ /* 0x000fe200007a1670 */
[----:B----4-:R-:W-:Y:S02]  /*14dc0*/  IMAD.WIDE.U32 R22, R26, 0x2, R22 ;  /* 0x000000021a167825 */ /* 0x010fe400078e0016 */
[----:B------:R-:W5:Y:S01]  /*14dd0*/  SHFL.IDX PT, R19, R2, 0x5, 0x181f ;  /* 0x00b81f0002137f89 */ /* 0x000f6200000e0000 */
[----:B0-----:R-:W-:-:S03]  /*14de0*/  MOV R12, R24 ;  /* 0x00000018000c7202 */ /* 0x001fc60000000f00 */
[----:B------:R-:W0:Y:S01]  /*14df0*/  SHFL.IDX PT, R14, R16, 0x5, 0x181f ;  /* 0x00b81f00100e7f89 */ /* 0x000e2200000e0000 */
[----:B-1----:R-:W-:Y:S02]  /*14e00*/  IMAD.MOV.U32 R13, RZ, RZ, R9 ;  /* 0x000000ffff0d7224 */ /* 0x002fe400078e0009 */
[----:B------:R-:W-:Y:S01]  /*14e10*/  IMAD.MOV.U32 R9, RZ, RZ, RZ ;  /* 0x000000ffff097224 */ /* 0x000fe200078e00ff */
[----:B------:R-:W1:Y:S01]  /*14e20*/  SHFL.IDX PT, R25, R2, 0x6, 0x181f ;  /* 0x00d81f0002197f89 */ /* 0x000e6200000e0000 */
[----:B------:R-:W-:-:S03]  /*14e30*/  IMAD.WIDE.U32 R12, R26, 0x2, R12 ;  /* 0x000000021a0c7825 */ /* 0x000fc600078e000c */
[----:B------:R-:W4:Y:S01]  /*14e40*/  SHFL.IDX PT, R30, R16, 0x6, 0x181f ;  /* 0x00d81f00101e7f89 */ /* 0x000f2200000e0000 */
[----:B---3--:R-:W-:-:S03]  /*14e50*/  IMAD.WIDE.U32 R20, R26, 0x2, R20 ;  /* 0x000000021a147825 */ /* 0x008fc600078e0014 */
[----:B------:R-:W-:Y:S01]  /*14e60*/  LDGSTS.E.BYPASS.LTC128B.128 [R3+0xc00], desc[UR48][R4.64], !P2 ;  /* 0x00c0000004037fae */ /* 0x000fe2000d101d70 */
[----:B------:R-:W-:-:S03]  /*14e70*/  ISETP.LT.OR P2, PT, R28, 0x31, P1 ;  /* 0x000000311c00780c */ /* 0x000fc60000f41670 */
[----:B------:R1:W-:Y:S01]  /*14e80*/  LDGSTS.E.BYPASS.LTC128B.128 [R3+0x4c00], desc[UR48][R4.64+0x80], !P3 ;  /* 0x04c0008004037fae */ /* 0x0003e2000d901d70 */
[----:B------:R-:W-:-:S03]  /*14e90*/  ISETP.LT.OR P3, PT, R28, 0x31, P0 ;  /* 0x000000311c00780c */ /* 0x000fc60000761670 */
[----:B------:R3:W-:Y:S01]  /*14ea0*/  LDGSTS.E.BYPASS.LTC128B.128 [R3+0x1400], desc[UR48][R22.64], !P4 ;  /* 0x0140000016037fae */ /* 0x0007e2000e101d70 */
[C---:B------:R-:W-:Y:S01]  /*14eb0*/  ISETP.LT.OR P4, PT, R28.reuse, 0x41, P1 ;  /* 0x000000411c00780c */ /* 0x040fe20000f81670 */
[----:B-----5:R-:W-:Y:S02]  /*14ec0*/  IMAD.MOV.U32 R7, RZ, RZ, R19 ;  /* 0x000000ffff077224 */ /* 0x020fe400078e0013 */
[----:B------:R3:W-:Y:S01]  /*14ed0*/  LDGSTS.E.BYPASS.LTC128B.128 [R3+0x5400], desc[UR48][R22.64+0x80], !P5 ;  /* 0x0540008016037fae */ /* 0x0007e2000e901d70 */
[C---:B------:R-:W-:Y:S01]  /*14ee0*/  ISETP.LT.OR P5, PT, R28.reuse, 0x41, P0 ;  /* 0x000000411c00780c */ /* 0x040fe200007a1670 */
[----:B0-----:R-:W-:Y:S02]  /*14ef0*/  IMAD.MOV.U32 R6, RZ, RZ, R14 ;  /* 0x000000ffff067224 */ /* 0x001fe400078e000e */
[----:B------:R3:W-:Y:S01]  /*14f00*/  LDGSTS.E.BYPASS.LTC128B.128 [R3+0x1c00], desc[UR48][R20.64], !P2 ;  /* 0x01c0000014037fae */ /* 0x0007e2000d101d70 */
[----:B------:R-:W-:Y:S01]  /*14f10*/  ISETP.LT.OR P2, PT, R28, 0x51, P1 ;  /* 0x000000511c00780c */ /* 0x000fe20000f41670 */
[----:B-1----:R-:W-:-:S02]  /*14f20*/  IMAD.MOV.U32 R5, RZ, RZ, R25 ;  /* 0x000000ffff057224 */ /* 0x002fc400078e0019 */
[----:B------:R3:W-:Y:S01]  /*14f30*/  LDGSTS.E.BYPASS.LTC128B.128 [R3+0x5c00], desc[UR48][R20.64+0x80], !P3 ;  /* 0x05c0008014037fae */ /* 0x0007e2000d901d70 */
[C---:B------:R-:W-:Y:S01]  /*14f40*/  ISETP.LT.OR P3, PT, R28.reuse, 0x51, P0 ;  /* 0x000000511c00780c */ /* 0x040fe20000761670 */
[----:B----4-:R-:W-:Y:S02]  /*14f50*/  IMAD.MOV.U32 R4, RZ, RZ, R30 ;  /* 0x000000ffff047224 */ /* 0x010fe400078e001e */
[----:B------:R3:W-:Y:S01]  /*14f60*/  LDGSTS.E.BYPASS.LTC128B.128 [R3+0x2400], desc[UR48][R12.64], !P4 ;  /* 0x024000000c037fae */ /* 0x0007e2000e101d70 */
[----:B------:R-:W-:Y:S01]  /*14f70*/  ISETP.LT.OR P4, PT, R28, 0x61, P1 ;  /* 0x000000611c00780c */ /* 0x000fe20000f81670 */
[----:B------:R-:W-:Y:S02]  /*14f80*/  IMAD.WIDE.U32 R6, R26, 0x2, R6 ;  /* 0x000000021a067825 */ /* 0x000fe400078e0006 */
[----:B------:R3:W-:Y:S01]  /*14f90*/  LDGSTS.E.BYPASS.LTC128B.128 [R3+0x6400], desc[UR48][R12.64+0x80], !P5 ;  /* 0x064000800c037fae */ /* 0x0007e2000e901d70 */
[----:B------:R-:W-:Y:S01]  /*14fa0*/  ISETP.LT.OR P5, PT, R28, 0x61, P0 ;  /* 0x000000611c00780c */ /* 0x000fe200007a1670 */
[----:B------:R-:W-:-:S02]  /*14fb0*/  IMAD.WIDE.U32 R4, R26, 0x2, R4 ;  /* 0x000000021a047825 */ /* 0x000fc400078e0004 */
[----:B------:R3:W-:Y:S04]  /*14fc0*/  LDGSTS.E.BYPASS.LTC128B.128 [R3+0x2c00], desc[UR48][R6.64], !P2 ;  /* 0x02c0000006037fae */ /* 0x0007e8000d101d70 */
[----:B------:R3:W-:Y:S04]  /*14fd0*/  LDGSTS.E.BYPASS.LTC128B.128 [R3+0x6c00], desc[UR48][R6.64+0x80], !P3 ;  /* 0x06c0008006037fae */ /* 0x0007e8000d901d70 */
[----:B------:R3:W-:Y:S04]  /*14fe0*/  LDGSTS.E.BYPASS.LTC128B.128 [R3+0x3400], desc[UR48][R4.64], !P4 ;  /* 0x0340000004037fae */ /* 0x0007e8000e101d70 */
[----:B------:R-:W0:Y:S04]  /*14ff0*/  SHFL.IDX PT, R2, R2, 0x7, 0x181f ;  /* 0x00f81f0002027f89 */ /* 0x000e2800000e0000 */
[----:B------:R3:W1:Y:S04]  /*15000*/  SHFL.IDX PT, R14, R16, 0x7, 0x181f ;  /* 0x00f81f00100e7f89 */ /* 0x00066800000e0000 */
[----:B------:R3:W-:Y:S02]  /*15010*/  LDGSTS.E.BYPASS.LTC128B.128 [R3+0x7400], desc[UR48][R4.64+0x80], !P5 ;  /* 0x0740008004037fae */ /* 0x0007e4000e901d70 */
.L_x_1304:
[C---:B------:R-:W-:Y:S01]  /*15020*/  ISETP.LT.OR P1, PT, R28.reuse, 0x71, P1 ;  /* 0x000000711c00780c */ /* 0x040fe20000f21670 */
[----:B-1-3--:R-:W-:Y:S01]  /*15030*/  IMAD.MOV.U32 R4, RZ, RZ, R14 ;  /* 0x000000ffff047224 */ /* 0x00afe200078e000e */
[----:B------:R-:W-:Y:S01]  /*15040*/  ISETP.LT.OR P0, PT, R28, 0x71, P0 ;  /* 0x000000711c00780c */ /* 0x000fe20000701670 */
[----:B0-----:R-:W-:Y:S02]  /*15050*/  IMAD.MOV.U32 R5, RZ, RZ, R2 ;  /* 0x000000ffff057224 */ /* 0x001fe400078e0002 */
[----:B------:R-:W-:-:S08]  /*15060*/  IMAD.WIDE.U32 R4, R26, 0x2, R4 ;  /* 0x000000021a047825 */ /* 0x000fd000078e0004 */
[----:B------:R-:W-:Y:S01]  /*15070*/  @!PT LDS RZ, [RZ] ;  /* 0x00000000fffff984 */ /* 0x000fe20000000800 */
[----:B------:R-:W-:Y:S01]  /*15080*/  @!PT LDS RZ, [RZ] ;  /* 0x00000000fffff984 */ /* 0x000fe20000000800 */
[----:B------:R-:W-:Y:S01]  /*15090*/  @!PT LDS RZ, [RZ] ;  /* 0x00000000fffff984 */ /* 0x000fe20000000800 */
[----:B------:R0:W-:Y:S04]  /*150a0*/  LDGSTS.E.BYPASS.LTC128B.128 [R3+0x3c00], desc[UR48][R4.64], !P1 ;  /* 0x03c0000004037fae */ /* 0x0001e8000c901d70 */
[----:B------:R0:W-:Y:S01]  /*150b0*/  LDGSTS.E.BYPASS.LTC128B.128 [R3+0x7c00], desc[UR48][R4.64+0x80], !P0 ;  /* 0x07c0008004037fae */ /* 0x0001e2000c101d70 */
[----:B------:R-:W-:Y:S01]  /*150c0*/  PLOP3.LUT P0, PT, PT, PT, PT, 0x80, 0x0 ;  /* 0x000000000000781c */ /* 0x000fe20003f0f070 */
[----:B------:R-:W-:-:S12]  /*150d0*/  NOP ;  /* 0x0000000000007918 */ /* 0x000fd80000000000 */
.L_x_1196:
        /* <DEDUP_REMOVED lines=10> */
.L_x_1197:
[----:B------:R1:W-:Y:S02]  /*15180*/  SYNCS.ARRIVE.TRANS64.A1T0 RZ, [R0+URZ+0x28850], RZ ;  /* 0x028850ff00ff79a7 */ /* 0x0003e4000810003f */
[----:B-1----:R-:W-:-:S05]  /*15190*/  VIADD R0, R10, 0x1 ;  /* 0x000000010a007836 */ /* 0x002fca0000000000 */
[----:B------:R-:W-:-:S04]  /*151a0*/  ISETP.NE.AND P0, PT, R0, 0x2, PT ;  /* 0x000000020000780c */ /* 0x000fc80003f05270 */
[----:B0-----:R-:W-:Y:S02]  /*151b0*/  SEL R3, RZ, 0x1, P0 ;  /* 0x00000001ff037807 */ /* 0x001fe40000000000 */
[----:B------:R-:W-:Y:S02]  /*151c0*/  SEL R0, R0, RZ, P0 ;  /* 0x000000ff00007207 */ /* 0x000fe40000000000 */
[----:B------:R-:W-:-:S07]  /*151d0*/  LOP3.LUT R8, R8, R3, RZ, 0x3c, !PT ;  /* 0x0000000308087212 */ /* 0x000fce00078e3cff */
.L_x_1157:
[----:B------:R-:W0:Y:S01]  /*151e0*/  S2R R3, SR_CgaCtaId ;  /* 0x0000000000037919 */ /* 0x000e220000008800 */
[----:B------:R-:W-:Y:S02]  /*151f0*/  MOV R2, 0x400 ;  /* 0x0000040000027802 */ /* 0x000fe40000000f00 */
[----:B------:R-:W-:Y:S02]  /*15200*/  SHF.L.U32 R9, R9, 0x1f, RZ ;  /* 0x0000001f09097819 */ /* 0x000fe400000006ff */
[----:B0-----:R-:W-:-:S04]  /*15210*/  LEA R7, R3, R2, 0x18 ;  /* 0x0000000203077211 */ /* 0x001fc800078ec0ff */
[----:B------:R-:W0:Y:S02]  /*15220*/  SYNCS.PHASECHK.TRANS64.TRYWAIT P0, [R7+URZ+0x28820], R9 ;  /* 0x02882009070075a7 */ /* 0x000e24000800017f */
[----:B0-----:R-:W-:Y:S05]  /*15230*/  @!P0 BRA `(.L_x_1198) ;  /* 0x0000003800a88947 */ /* 0x001fea0003800000 */
.L_x_1305:
[----:B------:R-:W-:-:S03]  /*15240*/  UMOV UR4, 0xffffffff ;  /* 0xffffffff00047882 */ /* 0x000fc60000000000 */
[----:B------:R-:W-:Y:S05]  /*15250*/  BRA.DIV UR4, `(.L_x_1199) ;  /* 0x0000003a04b47947 */ /* 0x000fea000b800000 */
[----:B------:R1:W3:Y:S02]  /*15260*/  SHFL.IDX PT, R14, R17, RZ, 0x1f ;  /* 0x00001fff110e7589 */ /* 0x0002e400000e0000 */
.L_x_1308:
[----:B---3--:R-:W-:-:S13]  /*15270*/  ISETP.NE.AND P0, PT, R14, RZ, PT ;  /* 0x000000ff0e00720c */ /* 0x008fda0003f05270 */
[----:B------:R-:W-:Y:S05]  /*15280*/  @P0 BRA `(.L_x_1065) ;  /* 0x0000000000880947 */ /* 0x000fea0003800000 */
[----:B------:R-:W-:-:S03]  /*15290*/  UMOV UR4, 0xffffffff ;  /* 0xffffffff00047882 */ /* 0x000fc60000000000 */
[----:B------:R-:W-:Y:S05]  /*152a0*/  BRA.DIV UR4, `(.L_x_1200) ;  /* 0x0000003a04c87947 */ /* 0x000fea000b800000 */
[----:B------:R-:W-:-:S13]  /*152b0*/  ELECT P6, URZ, PT ;  /* 0x00000000003f782f */ /* 0x000fda00038c0000 */
.L_x_1311:
[----:B------:R-:W-:Y:S05]  /*152c0*/  @!P6 BRA `(.L_x_1065) ;  /* 0x000000000078e947 */ /* 0x000fea0003800000 */
[----:B------:R-:W-:-:S06]  /*152d0*/  ULOP3.LUT UR4, UR36, 0x2, URZ, 0xfc, !UPT ;  /* 0x0000000224047892 */ /* 0x000fcc000f8efc3f */
[----:B------:R-:W-:-:S04]  /*152e0*/  MOV R2, UR4 ;  /* 0x0000000400027c02 */ /* 0x000fc80008000f00 */
[----:B------:R-:W-:-:S13]  /*152f0*/  ISETP.NE.AND P0, PT, R2, 0x3, PT ;  /* 0x000000030200780c */ /* 0x000fda0003f05270 */
[----:B------:R-:W-:Y:S05]  /*15300*/  @!P0 BRA `(.L_x_1201) ;  /* 0x0000000000048947 */ /* 0x000fea0003800000 */
[----:B------:R-:W-:Y:S01]  /*15310*/  BPT.TRAP 0x1 ;  /* 0x000000040000795c */ /* 0x000fe20000300000 */
.L_x_1201:
[----:B------:R-:W-:Y:S01]  /*15320*/  IMAD R5, R0, 0x8, R7 ;  /* 0x0000000800057824 */ /* 0x000fe200078e0207 */
[----:B------:R-:W-:Y:S01]  /*15330*/  SHF.L.U32 R2, R8, 0x1f, RZ ;  /* 0x0000001f08027819 */ /* 0x000fe200000006ff */
[----:B------:R-:W-:-:S03]  /*15340*/  VIADD R0, R0, 0x1 ;  /* 0x0000000100007836 */ /* 0x000fc60000000000 */
[----:B------:R-:W3:Y:S02]  /*15350*/  SYNCS.PHASECHK.TRANS64.TRYWAIT P1, [R5+URZ+0x28840], R2 ;  /* 0x02884002050075a7 */ /* 0x000ee4000802017f */
[----:B------:R-:W-:-:S04]  /*15360*/  ISETP.NE.AND P2, PT, R0, 0x2, PT ;  /* 0x000000020000780c */ /* 0x000fc80003f45270 */
[----:B------:R-:W-:Y:S01]  /*15370*/  SEL R3, RZ, 0x1, P2 ;  /* 0x00000001ff037807 */ /* 0x000fe20001000000 */
[----:B---3--:R-:W-:Y:S08]  /*15380*/  @!P1 BRA `(.L_x_1202) ;  /* 0x0000003800b09947 */ /* 0x008ff00003800000 */
.L_x_1312:
[----:B------:R-:W-:Y:S02]  /*15390*/  SEL R0, R0, RZ, P2 ;  /* 0x000000ff00007207 */ /* 0x000fe40001000000 */
[----:B------:R-:W-:Y:S01]  /*153a0*/  LOP3.LUT R3, R8, R3, RZ, 0x3c, !PT ;  /* 0x0000000308037212 */ /* 0x000fe200078e3cff */
[----:B------:R-:W-:Y:S06]  /*153b0*/  @!P0 BRA `(.L_x_1203) ;  /* 0x0000000000048947 */ /* 0x000fec0003800000 */
[----:B------:R-:W-:Y:S01]  /*153c0*/  BPT.TRAP 0x1 ;  /* 0x000000040000795c */ /* 0x000fe20000300000 */
.L_x_1203:
[----:B0-----:R-:W-:Y:S01]  /*153d0*/  IMAD R7, R0, 0x8, R7 ;  /* 0x0000000800077824 */ /* 0x001fe200078e0207 */
[----:B------:R-:W-:-:S04]  /*153e0*/  SHF.L.U32 R0, R3, 0x1f, RZ ;  /* 0x0000001f03007819 */ /* 0x000fc800000006ff */
[----:B------:R-:W0:Y:S02]  /*153f0*/  SYNCS.PHASECHK.TRANS64.TRYWAIT P1, [R7+URZ+0x28840], R0 ;  /* 0x02884000070075a7 */ /* 0x000e24000802017f */
[----:B0-----:R-:W-:Y:S05]  /*15400*/  @!P1 BRA `(.L_x_1204) ;  /* 0x0000003800a49947 */ /* 0x001fea0003800000 */
.L_x_1313:
[----:B------:R-:W-:Y:S05]  /*15410*/  @!P0 BRA `(.L_x_1205) ;  /* 0x0000000000048947 */ /* 0x000fea0003800000 */
[----:B------:R-:W-:Y:S01]  /*15420*/  BPT.TRAP 0x1 ;  /* 0x000000040000795c */ /* 0x000fe20000300000 */
.L_x_1205:
[----:B------:R-:W4:Y:S02]  /*15430*/  SYNCS.PHASECHK.TRANS64.TRYWAIT P1, [R5+URZ+0x28860], R2 ;  /* 0x02886002050075a7 */ /* 0x000f24000802017f */
[----:B----4-:R-:W-:Y:S05]  /*15440*/  @!P1 BRA `(.L_x_1206) ;  /* 0x0000003800a89947 */ /* 0x010fea0003800000 */
.L_x_1314:
[----:B------:R-:W-:Y:S05]  /*15450*/  @!P0 BRA `(.L_x_1207) ;  /* 0x0000000000048947 */ /* 0x000fea0003800000 */
[----:B------:R-:W-:Y:S01]  /*15460*/  BPT.TRAP 0x1 ;  /* 0x000000040000795c */ /* 0x000fe20000300000 */
.L_x_1207:
[----:B------:R0:W0:Y:S02]  /*15470*/  SYNCS.PHASECHK.TRANS64.TRYWAIT P0, [R7+URZ+0x28860], R0 ;  /* 0x02886000070075a7 */ /* 0x000024000800017f */
[----:B0-----:R-:W-:Y:S05]  /*15480*/  @!P0 NANOSLEEP.SYNCS 0x989680 ;  /* 0x009896800000895d */ /* 0x001fea0003900000 */
[----:B------:R-:W0:Y:S02]  /*15490*/  @!P0 SYNCS.PHASECHK.TRANS64 P0, [R7+URZ+0x28860], R0 ;  /* 0x02886000070085a7 */ /* 0x000e24000800007f */
[----:B0-----:R-:W-:Y:S05]  /*154a0*/  @!P0 BRA `(.L_x_1207) ;  /* 0xfffffffc00f08947 */ /* 0x001fea000383ffff */
.L_x_1065:
[----:B------:R-:W-:Y:S05]  /*154b0*/  BSYNC B6 ;  /* 0x0000000000067941 */ /* 0x000fea0003800000 */
.L_x_1062:
[----:B------:R-:W-:Y:S05]  /*154c0*/  EXIT ;  /* 0x000000000000794d */ /* 0x000fea0003800000 */
.L_x_1075:
[----:B0-----:R-:W-:-:S04]  /*154d0*/  IMAD.U32 R3, RZ, RZ, UR40 ;  /* 0x00000028ff037e24 */ /* 0x001fc8000f8e00ff */
[----:B------:R0:W1:Y:S03]  /*154e0*/  SYNCS.PHASECHK.TRANS64.TRYWAIT P0, [R3+URZ+0x28800], R0 ;  /* 0x02880000030075a7 */ /* 0x000066000800017f */
[----:B-1----:R-:W-:Y:S05]  /*154f0*/  @!P0 NANOSLEEP.SYNCS 0x989680 ;  /* 0x009896800000895d */ /* 0x002fea0003900000 */
[----:B------:R-:W1:Y:S02]  /*15500*/  @!P0 SYNCS.PHASECHK.TRANS64 P0, [R3+URZ+0x28800], R0 ;  /* 0x02880000030085a7 */ /* 0x000e64000800007f */
[----:B-1----:R-:W-:Y:S05]  /*15510*/  @!P0 BRA `(.L_x_1075) ;  /* 0xfffffffc00ec8947 */ /* 0x002fea000383ffff */
[----:B------:R-:W-:Y:S05]  /*15520*/  BRA `(.L_x_1208) ;  /* 0xfffffec000787947 */ /* 0x000fea000383ffff */
.L_x_1079:
[----:B-1----:R-:W-:-:S04]  /*15530*/  IMAD.U32 R3, RZ, RZ, UR40 ;  /* 0x00000028ff037e24 */ /* 0x002fc8000f8e00ff */
[----:B------:R1:W2:Y:S03]  /*15540*/  SYNCS.PHASECHK.TRANS64.TRYWAIT P1, [R3+URZ+0x28830], R0 ;  /* 0x02883000030075a7 */ /* 0x0002a6000802017f */
[----:B--2---:R-:W-:Y:S05]  /*15550*/  @!P1 NANOSLEEP.SYNCS 0x989680 ;  /* 0x009896800000995d */ /* 0x004fea0003900000 */
[----:B------:R-:W2:Y:S02]  /*15560*/  @!P1 SYNCS.PHASECHK.TRANS64 P1, [R3+URZ+0x28830], R0 ;  /* 0x02883000030095a7 */ /* 0x000ea4000802007f */
[----:B--2---:R-:W-:Y:S05]  /*15570*/  @!P1 BRA `(.L_x_1079) ;  /* 0xfffffffc00ec9947 */ /* 0x004fea000383ffff */
[----:B------:R-:W-:Y:S05]  /*15580*/  BRA `(.L_x_1078) ;  /* 0xfffffec000947947 */ /* 0x000fea000383ffff */
.L_x_1096:
[----:B-1----:R-:W-:-:S04]  /*15590*/  IMAD.U32 R9, RZ, RZ, UR6 ;  /* 0x00000006ff097e24 */ /* 0x002fc8000f8e00ff */
[----:B------:R1:W2:Y:S03]  /*155a0*/  SYNCS.PHASECHK.TRANS64.TRYWAIT P1, [R9+URZ+0x28830], R8 ;  /* 0x02883008090075a7 */ /* 0x0002a6000802017f */
[----:B--2---:R-:W-:Y:S05]  /*155b0*/  @!P1 NANOSLEEP.SYNCS 0x989680 ;  /* 0x009896800000995d */ /* 0x004fea0003900000 */
[----:B------:R-:W2:Y:S02]  /*155c0*/  @!P1 SYNCS.PHASECHK.TRANS64 P1, [R9+URZ+0x28830], R8 ;  /* 0x02883008090095a7 */ /* 0x000ea4000802007f */
[----:B--2---:R-:W-:Y:S05]  /*155d0*/  @!P1 BRA `(.L_x_1096) ;  /* 0xfffffffc00ec9947 */ /* 0x004fea000383ffff */
[----:B------:R-:W-:Y:S05]  /*155e0*/  BRA `(.L_x_1093) ;  /* 0xfffffefc00f87947 */ /* 0x000fea000383ffff */
.L_x_1100:
[----:B-1----:R-:W-:-:S04]  /*155f0*/  IMAD.U32 R9, RZ, RZ, UR6 ;  /* 0x00000006ff097e24 */ /* 0x002fc8000f8e00ff */
[----:B------:R1:W2:Y:S03]  /*15600*/  SYNCS.PHASECHK.TRANS64.TRYWAIT P1, [R9+URZ+0x28850], R8 ;  /* 0x02885008090075a7 */ /* 0x0002a6000802017f */
[----:B--2---:R-:W-:Y:S05]  /*15610*/  @!P1 NANOSLEEP.SYNCS 0x989680 ;  /* 0x009896800000995d */ /* 0x004fea0003900000 */
[----:B------:R-:W2:Y:S02]  /*15620*/  @!P1 SYNCS.PHASECHK.TRANS64 P1, [R9+URZ+0x28850], R8 ;  /* 0x02885008090095a7 */ /* 0x000ea4000802007f */
[----:B--2---:R-:W-:Y:S05]  /*15630*/  @!P1 BRA `(.L_x_1100) ;  /* 0xfffffffc00ec9947 */ /* 0x004fea000383ffff */
[----:B------:R-:W-:Y:S05]  /*15640*/  BRA `(.L_x_1097) ;  /* 0xffffff0000cc7947 */ /* 0x000fea000383ffff */
.L_x_1119:
[----:B-1----:R-:W-:-:S04]  /*15650*/  IMAD.U32 R10, RZ, RZ, UR6 ;  /* 0x00000006ff0a7e24 */ /* 0x002fc8000f8e00ff */
[----:B------:R1:W2:Y:S03]  /*15660*/  SYNCS.PHASECHK.TRANS64.TRYWAIT P1, [R10+URZ+0x28830], R9 ;  /* 0x028830090a0075a7 */ /* 0x0002a6000802017f */
[----:B--2---:R-:W-:Y:S05]  /*15670*/  @!P1 NANOSLEEP.SYNCS 0x989680 ;  /* 0x009896800000995d */ /* 0x004fea0003900000 */
[----:B------:R-:W2:Y:S02]  /*15680*/  @!P1 SYNCS.PHASECHK.TRANS64 P1, [R10+URZ+0x28830], R9 ;  /* 0x028830090a0095a7 */ /* 0x000ea4000802007f */
[----:B--2---:R-:W-:Y:S05]  /*15690*/  @!P1 BRA `(.L_x_1119) ;  /* 0xfffffffc00ec9947 */ /* 0x004fea000383ffff */
[----:B------:R-:W-:Y:S05]  /*156a0*/  BRA `(.L_x_1116) ;  /* 0xffffff3800d87947 */ /* 0x000fea000383ffff */
.L_x_1123:
[----:B-1----:R-:W-:-:S04]  /*156b0*/  IMAD.U32 R10, RZ, RZ, UR6 ;  /* 0x00000006ff0a7e24 */ /* 0x002fc8000f8e00ff */
[----:B------:R1:W2:Y:S03]  /*156c0*/  SYNCS.PHASECHK.TRANS64.TRYWAIT P1, [R10+URZ+0x28850], R9 ;  /* 0x028850090a0075a7 */ /* 0x0002a6000802017f */
[----:B--2---:R-:W-:Y:S05]  /*156d0*/  @!P1 NANOSLEEP.SYNCS 0x989680 ;  /* 0x009896800000995d */ /* 0x004fea0003900000 */
[----:B------:R-:W2:Y:S02]  /*156e0*/  @!P1 SYNCS.PHASECHK.TRANS64 P1, [R10+URZ+0x28850], R9 ;  /* 0x028850090a0095a7 */ /* 0x000ea4000802007f */
[----:B--2---:R-:W-:Y:S05]  /*156f0*/  @!P1 BRA `(.L_x_1123) ;  /* 0xfffffffc00ec9947 */ /* 0x004fea000383ffff */
[----:B------:R-:W-:Y:S05]  /*15700*/  BRA `(.L_x_1120) ;  /* 0xffffff3c00ac7947 */ /* 0x000fea000383ffff */
.L_x_1131:
[----:B-1----:R-:W-:-:S04]  /*15710*/  MOV R10, UR6 ;  /* 0x00000006000a7c02 */ /* 0x002fc80008000f00 */
[----:B------:R1:W2:Y:S03]  /*15720*/  SYNCS.PHASECHK.TRANS64.TRYWAIT P1, [R10+URZ+0x28830], R9 ;  /* 0x028830090a0075a7 */ /* 0x0002a6000802017f */
[----:B--2---:R-:W-:Y:S05]  /*15730*/  @!P1 NANOSLEEP.SYNCS 0x989680 ;  /* 0x009896800000995d */ /* 0x004fea0003900000 */
[----:B------:R-:W2:Y:S02]  /*15740*/  @!P1 SYNCS.PHASECHK.TRANS64 P1, [R10+URZ+0x28830], R9 ;  /* 0x028830090a0095a7 */ /* 0x000ea4000802007f */
[----:B--2---:R-:W-:Y:S05]  /*15750*/  @!P1 BRA `(.L_x_1131) ;  /* 0xfffffffc00ec9947 */ /* 0x004fea000383ffff */
[----:B------:R-:W-:Y:S05]  /*15760*/  BRA `(.L_x_1128) ;  /* 0xffffff6000e07947 */ /* 0x000fea000383ffff */
.L_x_1135:
[----:B-1----:R-:W-:-:S04]  /*15770*/  IMAD.U32 R10, RZ, RZ, UR6 ;  /* 0x00000006ff0a7e24 */ /* 0x002fc8000f8e00ff */
[----:B------:R1:W2:Y:S03]  /*15780*/  SYNCS.PHASECHK.TRANS64.TRYWAIT P1, [R10+URZ+0x28850], R9 ;  /* 0x028850090a0075a7 */ /* 0x0002a6000802017f */
[----:B--2---:R-:W-:Y:S05]  /*15790*/  @!P1 NANOSLEEP.SYNCS 0x989680 ;  /* 0x009896800000995d */ /* 0x004fea0003900000 */
[----:B------:R-:W2:Y:S02]  /*157a0*/  @!P1 SYNCS.PHASECHK.TRANS64 P1, [R10+URZ+0x28850], R9 ;  /* 0x028850090a0095a7 */ /* 0x000ea4000802007f */
[----:B--2---:R-:W-:Y:S05]  /*157b0*/  @!P1 BRA `(.L_x_1135) ;  /* 0xfffffffc00ec9947 */ /* 0x004fea000383ffff */
[----:B------:R-:W-:Y:S05]  /*157c0*/  BRA `(.L_x_1132) ;  /* 0xffffff6400a47947 */ /* 0x000fea000383ffff */
.L_x_1150:
[----:B-1----:R-:W-:-:S04]  /*157d0*/  IMAD.U32 R3, RZ, RZ, UR5 ;  /* 0x00000005ff037e24 */ /* 0x002fc8000f8e00ff */
[----:B------:R1:W3:Y:S03]  /*157e0*/  SYNCS.PHASECHK.TRANS64.TRYWAIT P1, [R3+URZ+0x28850], R0 ;  /* 0x02885000030075a7 */ /* 0x0002e6000802017f */
[----:B---3--:R-:W-:Y:S05]  /*157f0*/  @!P1 NANOSLEEP.SYNCS 0x989680 ;  /* 0x009896800000995d */ /* 0x008fea0003900000 */
[----:B------:R-:W3:Y:S02]  /*15800*/  @!P1 SYNCS.PHASECHK.TRANS64 P1, [R3+URZ+0x28850], R0 ;  /* 0x02885000030095a7 */ /* 0x000ee4000802007f */
[----:B---3--:R-:W-:Y:S05]  /*15810*/  @!P1 BRA `(.L_x_1150) ;  /* 0xfffffffc00ec9947 */ /* 0x008fea000383ffff */
[----:B------:R-:W-:Y:S05]  /*15820*/  BRA `(.L_x_1149) ;  /* 0xffffff9800c47947 */ /* 0x000fea000383ffff */
.L_x_1168:
[----:B------:R-:W-:Y:S02]  /*15830*/  IMAD.MOV.U32 R13, RZ, RZ, R17 ;  /* 0x000000ffff0d7224 */ /* 0x000fe400078e0011 */
[----:B------:R-:W-:Y:S02]  /*15840*/  IMAD.MOV.U32 R12, RZ, RZ, RZ ;  /* 0x000000ffff0c7224 */ /* 0x000fe400078e00ff */
[----:B------:R-:W-:Y:S02]  /*15850*/  IMAD.MOV.U32 R11, RZ, RZ, 0x1f ;  /* 0x0000001fff0b7424 */ /* 0x000fe400078e00ff */
[----:B------:R-:W-:-:S07]  /*15860*/  IMAD.MOV.U32 R15, RZ, RZ, -0x1 ;  /* 0xffffffffff0f7424 */ /* 0x000fce00078e00ff */
[----:B-----5:R-:W-:Y:S05]  /*15870*/  WARPSYNC.COLLECTIVE R15, `(.L_x_1209) ;  /* 0x000000000f087348 */ /* 0x020fea0003c00000 */
[----:B------:R0:W1:Y:S02]  /*15880*/  SHFL.IDX P6, R14, R13, R12, R11 ;  /* 0x0000000c0d0e7389 */ /* 0x00006400000c000b */
[----:B01---5:R-:W-:Y:S01]  /*15890*/  ENDCOLLECTIVE ;  /* 0x000000000000791b */ /* 0x023fe20003800000 */
.L_x_1209:
[----:B------:R-:W-:Y:S05]  /*158a0*/  BRA `(.L_x_1210) ;  /* 0xffffffcc00807947 */ /* 0x000fea000383ffff */
.L_x_1170:
[----:B0-----:R-:W-:-:S04]  /*158b0*/  IMAD.U32 R10, RZ, RZ, UR46 ;  /* 0x0000002eff0a7e24 */ /* 0x001fc8000f8e00ff */
[----:B------:R0:W1:Y:S03]  /*158c0*/  SYNCS.PHASECHK.TRANS64.TRYWAIT P0, [R10+URZ+0x28840], R9 ;  /* 0x028840090a0075a7 */ /* 0x000066000800017f */
[----:B-1----:R-:W-:Y:S05]  /*158d0*/  @!P0 NANOSLEEP.SYNCS 0x989680 ;  /* 0x009896800000895d */ /* 0x002fea0003900000 */
[----:B------:R-:W1:Y:S02]  /*158e0*/  @!P0 SYNCS.PHASECHK.TRANS64 P0, [R10+URZ+0x28840], R9 ;  /* 0x028840090a0085a7 */ /* 0x000e64000800007f */
[----:B-1----:R-:W-:Y:S05]  /*158f0*/  @!P0 BRA `(.L_x_1170) ;  /* 0xfffffffc00ec8947 */ /* 0x002fea000383ffff */
[----:B------:R-:W-:Y:S05]  /*15900*/  BRA `(.L_x_1211) ;  /* 0xffffffcc00fc7947 */ /* 0x000fea000383ffff */
.L_x_1171:
        /* <DEDUP_REMOVED lines=8> */
.L_x_1213:
[----:B------:R-:W-:Y:S05]  /*15990*/  BSYNC B0 ;  /* 0x0000000000007941 */ /* 0x000fea0003800000 */
.L_x_1212:
[----:B------:R-:W-:Y:S01]  /*159a0*/  IMAD.MOV.U32 R13, RZ, RZ, R0 ;  /* 0x000000ffff0d7224 */ /* 0x000fe200078e0000 */
[----:B------:R-:W-:Y:S01]  /*159b0*/  @P0 LEA R9, R19, UR46, 0x1 ;  /* 0x0000002e13090c11 */ /* 0x000fe2000f8e08ff */
[----:B------:R-:W-:Y:S02]  /*159c0*/  IMAD.MOV.U32 R12, RZ, RZ, RZ ;  /* 0x000000ffff0c7224 */ /* 0x000fe400078e00ff */
[----:B------:R-:W-:Y:S02]  /*159d0*/  IMAD.MOV.U32 R11, RZ, RZ, 0x181f ;  /* 0x0000181fff0b7424 */ /* 0x000fe400078e00ff */
[----:B------:R-:W-:Y:S02]  /*159e0*/  IMAD.MOV.U32 R15, RZ, RZ, -0x1 ;  /* 0xffffffffff0f7424 */ /* 0x000fe400078e00ff */
[----:B------:R-:W-:-:S07]  /*159f0*/  IMAD.MOV.U32 R5, RZ, RZ, R14 ;  /* 0x000000ffff057224 */ /* 0x000fce00078e000e */
[----:B------:R-:W-:Y:S05]  /*15a00*/  WARPSYNC.COLLECTIVE R15, `(.L_x_1214) ;  /* 0x000000000f087348 */ /* 0x000fea0003c00000 */
[----:B------:R0:W1:Y:S02]  /*15a10*/  SHFL.IDX P6, R14, R13, R12, R11 ;  /* 0x0000000c0d0e7389 */ /* 0x00006400000c000b */
[----:B01----:R-:W-:Y:S01]  /*15a20*/  ENDCOLLECTIVE ;  /* 0x000000000000791b */ /* 0x003fe20003800000 */
.L_x_1214:
[----:B------:R-:W-:Y:S02]  /*15a30*/  IMAD.MOV.U32 R13, RZ, RZ, R3 ;  /* 0x000000ffff0d7224 */ /* 0x000fe400078e0003 */
[----:B------:R-:W-:Y:S02]  /*15a40*/  IMAD.MOV.U32 R12, RZ, RZ, 0x1 ;  /* 0x00000001ff0c7424 */ /* 0x000fe400078e00ff */
[----:B------:R-:W-:-:S07]  /*15a50*/  IMAD.MOV.U32 R4, RZ, RZ, R14 ;  /* 0x000000ffff047224 */ /* 0x000fce00078e000e */
[----:B------:R-:W-:Y:S05]  /*15a60*/  WARPSYNC.COLLECTIVE R15, `(.L_x_1215) ;  /* 0x000000000f087348 */ /* 0x000fea0003c00000 */
[----:B------:R0:W1:Y:S02]  /*15a70*/  SHFL.IDX P6, R14, R13, R12, R11 ;  /* 0x0000000c0d0e7389 */ /* 0x00006400000c000b */
[----:B01----:R-:W-:Y:S01]  /*15a80*/  ENDCOLLECTIVE ;  /* 0x000000000000791b */ /* 0x003fe20003800000 */
.L_x_1215:
        /* <DEDUP_REMOVED lines=12> */
.L_x_1216:
[----:B------:R-:W-:Y:S01]  /*15b50*/  @P0 LEA R37, R19, UR46, 0x1 ;  /* 0x0000002e13250c11 */ /* 0x000fe2000f8e08ff */
[----:B------:R-:W-:Y:S02]  /*15b60*/  IMAD.MOV.U32 R5, RZ, RZ, R8 ;  /* 0x000000ffff057224 */ /* 0x000fe400078e0008 */
[----:B------:R-:W-:Y:S02]  /*15b70*/  IMAD.MOV.U32 R13, RZ, RZ, R3 ;  /* 0x000000ffff0d7224 */ /* 0x000fe400078e0003 */
[----:B------:R-:W-:Y:S02]  /*15b80*/  IMAD.MOV.U32 R12, RZ, RZ, 0x2 ;  /* 0x00000002ff0c7424 */ /* 0x000fe400078e00ff */
[----:B------:R-:W-:-:S07]  /*15b90*/  IMAD.MOV.U32 R4, RZ, RZ, R14 ;  /* 0x000000ffff047224 */ /* 0x000fce00078e000e */
[----:B------:R-:W-:Y:S05]  /*15ba0*/  WARPSYNC.COLLECTIVE R15, `(.L_x_1217) ;  /* 0x000000000f087348 */ /* 0x000fea0003c00000 */
[----:B------:R0:W1:Y:S02]  /*15bb0*/  SHFL.IDX P6, R14, R13, R12, R11 ;  /* 0x0000000c0d0e7389 */ /* 0x00006400000c000b */
[----:B01----:R-:W-:Y:S01]  /*15bc0*/  ENDCOLLECTIVE ;  /* 0x000000000000791b */ /* 0x003fe20003800000 */
.L_x_1217:
        /* <DEDUP_REMOVED lines=9> */
[----:B0-----:R-:W-:Y:S05]  /*15c60*/  WARPSYNC.COLLECTIVE R15, `(.L_x_1218) ;  /* 0x000000000f087348 */ /* 0x001fea0003c00000 */
[----:B------:R1:W2:Y:S02]  /*15c70*/  SHFL.IDX P6, R14, R13, R12, R11 ;  /* 0x0000000c0d0e7389 */ /* 0x0002a400000c000b */
[----:B012---:R-:W-:Y:S01]  /*15c80*/  ENDCOLLECTIVE ;  /* 0x000000000000791b */ /* 0x007fe20003800000 */
.L_x_1218:
[----:B------:R-:W-:Y:S01]  /*15c90*/  MOV R5, R10 ;  /* 0x0000000a00057202 */ /* 0x000fe20000000f00 */
[----:B------:R-:W-:Y:S02]  /*15ca0*/  IMAD.MOV.U32 R13, RZ, RZ, R3 ;  /* 0x000000ffff0d7224 */ /* 0x000fe400078e0003 */
[----:B------:R-:W-:Y:S02]  /*15cb0*/  IMAD.MOV.U32 R12, RZ, RZ, 0x3 ;  /* 0x00000003ff0c7424 */ /* 0x000fe400078e00ff */
[----:B------:R-:W-:-:S07]  /*15cc0*/  IMAD.MOV.U32 R35, RZ, RZ, R14 ;  /* 0x000000ffff237224 */ /* 0x000fce00078e000e */
[----:B------:R-:W-:Y:S05]  /*15cd0*/  WARPSYNC.COLLECTIVE R15, `(.L_x_1219) ;  /* 0x000000000f087348 */ /* 0x000fea0003c00000 */
[----:B------:R0:W1:Y:S02]  /*15ce0*/  SHFL.IDX P6, R14, R13, R12, R11 ;  /* 0x0000000c0d0e7389 */ /* 0x00006400000c000b */
[----:B01----:R-:W-:Y:S01]  /*15cf0*/  ENDCOLLECTIVE ;  /* 0x000000000000791b */ /* 0x003fe20003800000 */
.L_x_1219:
        /* <DEDUP_REMOVED lines=14> */
.L_x_1220:
[----:B------:R-:W-:Y:S01]  /*15de0*/  IMAD.MOV.U32 R5, RZ, RZ, R7 ;  /* 0x000000ffff057224 */ /* 0x000fe200078e0007 */
[----:B------:R-:W-:Y:S01]  /*15df0*/  @P0 LEA R7, R19, UR46, 0x1 ;  /* 0x0000002e13070c11 */ /* 0x000fe2000f8e08ff */
[----:B------:R-:W-:Y:S02]  /*15e00*/  IMAD.MOV.U32 R13, RZ, RZ, R3 ;  /* 0x000000ffff0d7224 */ /* 0x000fe400078e0003 */
[----:B------:R-:W-:Y:S02]  /*15e10*/  IMAD.MOV.U32 R12, RZ, RZ, 0x4 ;  /* 0x00000004ff0c7424 */ /* 0x000fe400078e00ff */
[----:B------:R-:W-:-:S07]  /*15e20*/  IMAD.MOV.U32 R36, RZ, RZ, R14 ;  /* 0x000000ffff247224 */ /* 0x000fce00078e000e */
[----:B------:R-:W-:Y:S05]  /*15e30*/  WARPSYNC.COLLECTIVE R15, `(.L_x_1221) ;  /* 0x000000000f087348 */ /* 0x000fea0003c00000 */
[----:B------:R0:W1:Y:S02]  /*15e40*/  SHFL.IDX P6, R14, R13, R12, R11 ;  /* 0x0000000c0d0e7389 */ /* 0x00006400000c000b */
[----:B01----:R-:W-:Y:S01]  /*15e50*/  ENDCOLLECTIVE ;  /* 0x000000000000791b */ /* 0x003fe20003800000 */
.L_x_1221:
[----:B------:R-:W-:-:S04]  /*15e60*/  IMAD.MOV.U32 R4, RZ, RZ, R36 ;  /* 0x000000ffff047224 */ /* 0x000fc800078e0024 */
[----:B------:R-:W-:-:S05]  /*15e70*/  @P0 IMAD.WIDE.U32 R4, R26, 0x2, R4 ;  /* 0x000000021a040825 */ /* 0x000fca00078e0004 */
        /* <DEDUP_REMOVED lines=11> */
.L_x_1222:
        /* <DEDUP_REMOVED lines=8> */
.L_x_1223:
        /* <DEDUP_REMOVED lines=12> */
.L_x_1224:
        /* <DEDUP_REMOVED lines=8> */
.L_x_1225:
        /* <DEDUP_REMOVED lines=13> */
.L_x_1226:
        /* <DEDUP_REMOVED lines=8> */
.L_x_1227:
        /* <DEDUP_REMOVED lines=8> */
[----:B------:R-:W-:-:S07]  /*162c0*/  MOV R3, R14 ;  /* 0x0000000e00037202 */ /* 0x000fce0000000f00 */
[----:B0-----:R-:W-:Y:S05]  /*162d0*/  WARPSYNC.COLLECTIVE R15, `(.L_x_1228) ;  /* 0x000000000f087348 */ /* 0x001fea0003c00000 */
[----:B------:R1:W2:Y:S02]  /*162e0*/  SHFL.IDX P6, R14, R13, R12, R11 ;  /* 0x0000000c0d0e7389 */ /* 0x0002a400000c000b */
[----:B012---:R-:W-:Y:S01]  /*162f0*/  ENDCOLLECTIVE ;  /* 0x000000000000791b */ /* 0x007fe20003800000 */
.L_x_1228:
[----:B------:R-:W-:Y:S05]  /*16300*/  BRA `(.L_x_1229) ;  /* 0xffffffc800f87947 */ /* 0x000fea000383ffff */
.L_x_1174:
[----:B------:R-:W-:Y:S01]  /*16310*/  IMAD.MOV.U32 R13, RZ, RZ, R7 ;  /* 0x000000ffff0d7224 */ /* 0x000fe200078e0007 */
[----:B------:R-:W-:Y:S01]  /*16320*/  IADD3 R3, R28, UR41, RZ ;  /* 0x000000291c037c10 */ /* 0x000fe2000fffe0ff */
[----:B------:R-:W-:Y:S02]  /*16330*/  IMAD.MOV.U32 R12, RZ, RZ, RZ ;  /* 0x000000ffff0c7224 */ /* 0x000fe400078e00ff */
[----:B------:R-:W-:Y:S02]  /*16340*/  IMAD.MOV.U32 R11, RZ, RZ, 0x181f ;  /* 0x0000181fff0b7424 */ /* 0x000fe400078e00ff */
[----:B------:R-:W-:Y:S02]  /*16350*/  IMAD.MOV.U32 R15, RZ, RZ, -0x1 ;  /* 0xffffffffff0f7424 */ /* 0x000fe400078e00ff */
[----:B------:R-:W-:-:S07]  /*16360*/  VIADD R9, R3, 0x10 ;  /* 0x0000001003097836 */ /* 0x000fce0000000000 */
[----:B------:R-:W-:Y:S05]  /*16370*/  WARPSYNC.COLLECTIVE R15, `(.L_x_1230) ;  /* 0x000000000f087348 */ /* 0x000fea0003c00000 */
[----:B------:R0:W1:Y:S02]  /*16380*/  SHFL.IDX P6, R14, R13, R12, R11 ;  /* 0x0000000c0d0e7389 */ /* 0x00006400000c000b */
[----:B01----:R-:W-:Y:S01]  /*16390*/  ENDCOLLECTIVE ;  /* 0x000000000000791b */ /* 0x003fe20003800000 */
.L_x_1230:
[----:B------:R-:W-:Y:S02]  /*163a0*/  IMAD.MOV.U32 R13, RZ, RZ, R6 ;  /* 0x000000ffff0d7224 */ /* 0x000fe400078e0006 */
[----:B------:R-:W-:-:S07]  /*163b0*/  IMAD.MOV.U32 R5, RZ, RZ, R14 ;  /* 0x000000ffff057224 */ /* 0x000fce00078e000e */
[----:B------:R-:W-:Y:S05]  /*163c0*/  WARPSYNC.COLLECTIVE R15, `(.L_x_1231) ;  /* 0x000000000f087348 */ /* 0x000fea0003c00000 */
[----:B------:R0:W1:Y:S02]  /*163d0*/  SHFL.IDX P6, R14, R13, R12, R11 ;  /* 0x0000000c0d0e7389 */ /* 0x00006400000c000b */
[----:B01----:R-:W-:Y:S01]  /*163e0*/  ENDCOLLECTIVE ;  /* 0x000000000000791b */ /* 0x003fe20003800000 */
.L_x_1231:
        /* <DEDUP_REMOVED lines=10> */
.L_x_1232:
        /* <DEDUP_REMOVED lines=9> */
[----:B0-----:R-:W-:-:S07]  /*16520*/  @!P2 LEA R35, R19, UR46, 0x1 ;  /* 0x0000002e1323ac11 */ /* 0x001fce000f8e08ff */
[----:B------:R-:W-:Y:S05]  /*16530*/  WARPSYNC.COLLECTIVE R15, `(.L_x_1233) ;  /* 0x000000000f087348 */ /* 0x000fea0003c00000 */
[----:B------:R0:W1:Y:S02]  /*16540*/  SHFL.IDX P6, R14, R13, R12, R11 ;  /* 0x0000000c0d0e7389 */ /* 0x00006400000c000b */
[----:B01----:R-:W-:Y:S01]  /*16550*/  ENDCOLLECTIVE ;  /* 0x000000000000791b */ /* 0x003fe20003800000 */
.L_x_1233:
[----:B------:R-:W-:Y:S01]  /*16560*/  IMAD.MOV.U32 R5, RZ, RZ, R8 ;  /* 0x000000ffff057224 */ /* 0x000fe200078e0008 */
[----:B------:R-:W-:Y:S01]  /*16570*/  MOV R13, R7 ;  /* 0x00000007000d7202 */ /* 0x000fe20000000f00 */
[----:B------:R-:W-:Y:S02]  /*16580*/  IMAD.MOV.U32 R12, RZ, RZ, 0x2 ;  /* 0x00000002ff0c7424 */ /* 0x000fe400078e00ff */
[----:B------:R-:W-:-:S07]  /*16590*/  IMAD.MOV.U32 R4, RZ, RZ, R14 ;  /* 0x000000ffff047224 */ /* 0x000fce00078e000e */
[----:B------:R-:W-:Y:S05]  /*165a0*/  WARPSYNC.COLLECTIVE R15, `(.L_x_1234) ;  /* 0x000000000f087348 */ /* 0x000fea0003c00000 */
[----:B------:R0:W1:Y:S02]  /*165b0*/  SHFL.IDX P6, R14, R13, R12, R11 ;  /* 0x0000000c0d0e7389 */ /* 0x00006400000c000b */
[----:B01----:R-:W-:Y:S01]  /*165c0*/  ENDCOLLECTIVE ;  /* 0x000000000000791b */ /* 0x003fe20003800000 */
.L_x_1234:
        /* <DEDUP_REMOVED lines=15> */
.L_x_1235:
[----:B------:R-:W-:Y:S02]  /*166c0*/  IMAD.MOV.U32 R13, RZ, RZ, R7 ;  /* 0x000000ffff0d7224 */ /* 0x000fe400078e0007 */
[----:B------:R-:W-:Y:S02]  /*166d0*/  IMAD.MOV.U32 R12, RZ, RZ, 0x3 ;  /* 0x00000003ff0c7424 */ /* 0x000fe400078e00ff */
[----:B------:R-:W-:-:S07]  /*166e0*/  IMAD.MOV.U32 R4, RZ, RZ, R14 ;  /* 0x000000ffff047224 */ /* 0x000fce00078e000e */
[----:B------:R-:W-:Y:S05]  /*166f0*/  WARPSYNC.COLLECTIVE R15, `(.L_x_1236) ;  /* 0x000000000f087348 */ /* 0x000fea0003c00000 */
[----:B------:R0:W1:Y:S02]  /*16700*/  SHFL.IDX P6, R14, R13, R12, R11 ;  /* 0x0000000c0d0e7389 */ /* 0x00006400000c000b */
[----:B01----:R-:W-:Y:S01]  /*16710*/  ENDCOLLECTIVE ;  /* 0x000000000000791b */ /* 0x003fe20003800000 */
.L_x_1236:
        /* <DEDUP_REMOVED lines=13> */
.L_x_1237:
[----:B------:R-:W-:Y:S02]  /*167f0*/  IMAD.MOV.U32 R5, RZ, RZ, R10 ;  /* 0x000000ffff057224 */ /* 0x000fe400078e000a */
[----:B------:R-:W-:Y:S02]  /*16800*/  IMAD.MOV.U32 R13, RZ, RZ, R7 ;  /* 0x000000ffff0d7224 */ /* 0x000fe400078e0007 */
[----:B------:R-:W-:Y:S02]  /*16810*/  IMAD.MOV.U32 R12, RZ, RZ, 0x4 ;  /* 0x00000004ff0c7424 */ /* 0x000fe400078e00ff */
[----:B------:R-:W-:-:S07]  /*16820*/  IMAD.MOV.U32 R4, RZ, RZ, R14 ;  /* 0x000000ffff047224 */ /* 0x000fce00078e000e */
[----:B------:R-:W-:Y:S05]  /*16830*/  WARPSYNC.COLLECTIVE R15, `(.L_x_1238) ;  /* 0x000000000f087348 */ /* 0x000fea0003c00000 */
[----:B------:R0:W1:Y:S02]  /*16840*/  SHFL.IDX P6, R14, R13, R12, R11 ;  /* 0x0000000c0d0e7389 */ /* 0x00006400000c000b */
[----:B01----:R-:W-:Y:S01]  /*16850*/  ENDCOLLECTIVE ;  /* 0x000000000000791b */ /* 0x003fe20003800000 */
.L_x_1238:
        /* <DEDUP_REMOVED lines=8> */
[----:B------:R-:W-:Y:S01]  /*168e0*/  IMAD.MOV.U32 R13, RZ, RZ, R6 ;  /* 0x000000ffff0d7224 */ /* 0x000fe200078e0006 */
[----:B0-----:R-:W-:Y:S01]  /*168f0*/  IADD3 R9, R3, 0x50, RZ ;  /* 0x0000005003097810 */ /* 0x001fe20007ffe0ff */
[----:B------:R-:W-:-:S10]  /*16900*/  IMAD.MOV.U32 R5, RZ, RZ, R14 ;  /* 0x000000ffff057224 */ /* 0x000fd400078e000e */
[----:B------:R-:W-:-:S07]  /*16910*/  @!P2 LEA R21, R19, UR46, 0x1 ;  /* 0x0000002e1315ac11 */ /* 0x000fce000f8e08ff */
[----:B------:R-:W-:Y:S05]  /*16920*/  WARPSYNC.COLLECTIVE R15, `(.L_x_1239) ;  /* 0x000000000f087348 */ /* 0x000fea0003c00000 */
[----:B------:R0:W1:Y:S02]  /*16930*/  SHFL.IDX P6, R14, R13, R12, R11 ;  /* 0x0000000c0d0e7389 */ /* 0x00006400000c000b */
[----:B01----:R-:W-:Y:S01]  /*16940*/  ENDCOLLECTIVE ;  /* 0x000000000000791b */ /* 0x003fe20003800000 */
.L_x_1239:
[----:B------:R-:W-:Y:S02]  /*16950*/  IMAD.MOV.U32 R13, RZ, RZ, R7 ;  /* 0x000000ffff0d7224 */ /* 0x000fe400078e0007 */
[----:B------:R-:W-:Y:S02]  /*16960*/  IMAD.MOV.U32 R12, RZ, RZ, 0x5 ;  /* 0x00000005ff0c7424 */ /* 0x000fe400078e00ff */
[----:B------:R-:W-:-:S07]  /*16970*/  IMAD.MOV.U32 R4, RZ, RZ, R14 ;  /* 0x000000ffff047224 */ /* 0x000fce00078e000e */
[----:B------:R-:W-:Y:S05]  /*16980*/  WARPSYNC.COLLECTIVE R15, `(.L_x_1240) ;  /* 0x000000000f087348 */ /* 0x000fea0003c00000 */
[----:B------:R0:W1:Y:S02]  /*16990*/  SHFL.IDX P6, R14, R13, R12, R11 ;  /* 0x0000000c0d0e7389 */ /* 0x00006400000c000b */
[----:B01----:R-:W-:Y:S01]  /*169a0*/  ENDCOLLECTIVE ;  /* 0x000000000000791b */ /* 0x003fe20003800000 */
.L_x_1240:
        /* <DEDUP_REMOVED lines=13> */
.L_x_1241:
[----:B------:R-:W-:Y:S02]  /*16a80*/  IMAD.MOV.U32 R5, RZ, RZ, R10 ;  /* 0x000000ffff057224 */ /* 0x000fe400078e000a */
[----:B------:R-:W-:Y:S01]  /*16a90*/  IMAD.MOV.U32 R13, RZ, RZ, R7 ;  /* 0x000000ffff0d7224 */ /* 0x000fe200078e0007 */
[----:B------:R-:W-:Y:S01]  /*16aa0*/  MOV R12, 0x6 ;  /* 0x00000006000c7802 */ /* 0x000fe20000000f00 */
[----:B------:R-:W-:-:S07]  /*16ab0*/  IMAD.MOV.U32 R4, RZ, RZ, R14 ;  /* 0x000000ffff047224 */ /* 0x000fce00078e000e */
[----:B------:R-:W-:Y:S05]  /*16ac0*/  WARPSYNC.COLLECTIVE R15, `(.L_x_1242) ;  /* 0x000000000f087348 */ /* 0x000fea0003c00000 */
[----:B------:R0:W1:Y:S02]  /*16ad0*/  SHFL.IDX P6, R14, R13, R12, R11 ;  /* 0x0000000c0d0e7389 */ /* 0x00006400000c000b */
[----:B01----:R-:W-:Y:S01]  /*16ae0*/  ENDCOLLECTIVE ;  /* 0x000000000000791b */ /* 0x003fe20003800000 */
.L_x_1242:
[----:B------:R-:W-:-:S04]  /*16af0*/  @!P2 IMAD.WIDE.U32 R8, R26, 0x2, R4 ;  /* 0x000000021a08a825 */ /* 0x000fc800078e0004 */
[----:B------:R-:W-:Y:S01]  /*16b00*/  VIADD R5, R3, 0x60 ;  /* 0x0000006003057836 */ /* 0x000fe20000000000 */
        /* <DEDUP_REMOVED lines=12> */
.L_x_1243:
[----:B------:R-:W-:Y:S02]  /*16bd0*/  IMAD.MOV.U32 R13, RZ, RZ, R7 ;  /* 0x000000ffff0d7224 */ /* 0x000fe400078e0007 */
[----:B------:R-:W-:Y:S02]  /*16be0*/  IMAD.MOV.U32 R12, RZ, RZ, 0x7 ;  /* 0x00000007ff0c7424 */ /* 0x000fe400078e00ff */
[----:B------:R-:W-:-:S07]  /*16bf0*/  IMAD.MOV.U32 R4, RZ, RZ, R14 ;  /* 0x000000ffff047224 */ /* 0x000fce00078e000e */
[----:B------:R-:W-:Y:S05]  /*16c00*/  WARPSYNC.COLLECTIVE R15, `(.L_x_1244) ;  /* 0x000000000f087348 */ /* 0x000fea0003c00000 */
[----:B------:R0:W1:Y:S02]  /*16c10*/  SHFL.IDX P6, R14, R13, R12, R11 ;  /* 0x0000000c0d0e7389 */ /* 0x00006400000c000b */
[----:B01----:R-:W-:Y:S01]  /*16c20*/  ENDCOLLECTIVE ;  /* 0x000000000000791b */ /* 0x003fe20003800000 */
.L_x_1244:
[----:B------:R-:W-:-:S05]  /*16c30*/  @!P2 IMAD.WIDE.U32 R4, R26, 0x2, R4 ;  /* 0x000000021a04a825 */ /* 0x000fca00078e0004 */
        /* <DEDUP_REMOVED lines=10> */
.L_x_1245:
[----:B------:R-:W-:Y:S05]  /*16ce0*/  BRA `(.L_x_1246) ;  /* 0xffffffc800e87947 */ /* 0x000fea000383ffff */
.L_x_1177:
[----:B0-----:R-:W-:-:S04]  /*16cf0*/  IMAD.U32 R3, RZ, RZ, UR46 ;  /* 0x0000002eff037e24 */ /* 0x001fc8000f8e00ff */
[----:B------:R0:W1:Y:S03]  /*16d00*/  SYNCS.PHASECHK.TRANS64.TRYWAIT P0, [R3+URZ+0x28820], R0 ;  /* 0x02882000030075a7 */ /* 0x000066000800017f */
[----:B-1----:R-:W-:Y:S05]  /*16d10*/  @!P0 NANOSLEEP.SYNCS 0x989680 ;  /* 0x009896800000895d */ /* 0x002fea0003900000 */
[----:B------:R-:W1:Y:S02]  /*16d20*/  @!P0 SYNCS.PHASECHK.TRANS64 P0, [R3+URZ+0x28820], R0 ;  /* 0x02882000030085a7 */ /* 0x000e64000800007f */
[----:B-1----:R-:W-:Y:S05]  /*16d30*/  @!P0 BRA `(.L_x_1177) ;  /* 0xfffffffc00ec8947 */ /* 0x002fea000383ffff */
[----:B------:R-:W-:Y:S05]  /*16d40*/  BRA `(.L_x_1247) ;  /* 0xffffffcc00347947 */ /* 0x000fea000383ffff */
.L_x_1181:
[----:B0-----:R0:W1:Y:S02]  /*16d50*/  SYNCS.PHASECHK.TRANS64.TRYWAIT P0, [R34+URZ+0x28840], R3 ;  /* 0x02884003220075a7 */ /* 0x001064000800017f */
[----:B-1----:R-:W-:Y:S05]  /*16d60*/  @!P0 NANOSLEEP.SYNCS 0x989680 ;  /* 0x009896800000895d */ /* 0x002fea0003900000 */
[----:B------:R-:W1:Y:S02]  /*16d70*/  @!P0 SYNCS.PHASECHK.TRANS64 P0, [R34+URZ+0x28840], R3 ;  /* 0x02884003220085a7 */ /* 0x000e64000800007f */
[----:B-1----:R-:W-:Y:S05]  /*16d80*/  @!P0 BRA `(.L_x_1181) ;  /* 0xfffffffc00f08947 */ /* 0x002fea000383ffff */
[----:B------:R-:W-:Y:S05]  /*16d90*/  BRA `(.L_x_1248) ;  /* 0xffffffcc00f87947 */ /* 0x000fea000383ffff */
.L_x_1182:
[----:B------:R-:W-:Y:S01]  /*16da0*/  BSSY B1, `(.L_x_1249) ;  /* 0x0000008000017945 */ /* 0x000fe20003800000 */
[----:B------:R-:W-:Y:S01]  /*16db0*/  MOV R13, R5 ;  /* 0x00000005000d7202 */ /* 0x000fe20000000f00 */
[----:B------:R-:W-:Y:S02]  /*16dc0*/  IMAD.MOV.U32 R12, RZ, RZ, RZ ;  /* 0x000000ffff0c7224 */ /* 0x000fe400078e00ff */
[----:B------:R-:W-:Y:S02]  /*16dd0*/  IMAD.MOV.U32 R11, RZ, RZ, 0x181f ;  /* 0x0000181fff0b7424 */ /* 0x000fe400078e00ff */
[----:B------:R-:W-:-:S07]  /*16de0*/  IMAD.MOV.U32 R15, RZ, RZ, -0x1 ;  /* 0xffffffffff0f7424 */ /* 0x000fce00078e00ff */
[----:B------:R-:W-:Y:S05]  /*16df0*/  WARPSYNC.COLLECTIVE R15, `(.L_x_1250) ;  /* 0x000000000f087348 */ /* 0x000fea0003c00000 */
[----:B------:R0:W1:Y:S02]  /*16e00*/  SHFL.IDX P6, R14, R13, R12, R11 ;  /* 0x0000000c0d0e7389 */ /* 0x00006400000c000b */
[----:B01----:R-:W-:Y:S01]  /*16e10*/  ENDCOLLECTIVE ;  /* 0x000000000000791b */ /* 0x003fe20003800000 */
.L_x_1250:
[----:B------:R-:W-:Y:S05]  /*16e20*/  BSYNC B1 ;  /* 0x0000000000017941 */ /* 0x000fea0003800000 */
.L_x_1249:
[----:B------:R-:W-:Y:S01]  /*16e30*/  IMAD.MOV.U32 R13, RZ, RZ, R6 ;  /* 0x000000ffff0d7224 */ /* 0x000fe200078e0006 */
[----:B------:R-:W-:Y:S01]  /*16e40*/  SHF.L.U32 R3, R26, 0x1, RZ ;  /* 0x000000011a037819 */ /* 0x000fe200000006ff */
[----:B------:R-:W-:Y:S01]  /*16e50*/  IMAD.MOV.U32 R12, RZ, RZ, RZ ;  /* 0x000000ffff0c7224 */ /* 0x000fe200078e00ff */
[----:B------:R-:W-:Y:S01]  /*16e60*/  LEA R4, R4, UR46, 0x1 ;  /* 0x0000002e04047c11 */ /* 0x000fe2000f8e08ff */
[----:B------:R-:W-:Y:S02]  /*16e70*/  IMAD.MOV.U32 R11, RZ, RZ, 0x181f ;  /* 0x0000181fff0b7424 */ /* 0x000fe400078e00ff */
[----:B------:R-:W-:Y:S02]  /*16e80*/  IMAD.MOV.U32 R15, RZ, RZ, -0x1 ;  /* 0xffffffffff0f7424 */ /* 0x000fe400078e00ff */
[----:B------:R-:W-:-:S07]  /*16e90*/  IMAD.MOV.U32 R0, RZ, RZ, R14 ;  /* 0x000000ffff007224 */ /* 0x000fce00078e000e */
[----:B------:R-:W-:Y:S05]  /*16ea0*/  WARPSYNC.COLLECTIVE R15, `(.L_x_1251) ;  /* 0x000000000f087348 */ /* 0x000fea0003c00000 */
[----:B------:R0:W1:Y:S02]  /*16eb0*/  SHFL.IDX P6, R14, R13, R12, R11 ;  /* 0x0000000c0d0e7389 */ /* 0x00006400000c000b */
[----:B01----:R-:W-:Y:S01]  /*16ec0*/  ENDCOLLECTIVE ;  /* 0x000000000000791b */ /* 0x003fe20003800000 */
.L_x_1251:
[----:B------:R-:W-:Y:S02]  /*16ed0*/  IMAD.MOV.U32 R13, RZ, RZ, R5 ;  /* 0x000000ffff0d7224 */ /* 0x000fe400078e0005 */
        /* <DEDUP_REMOVED lines=12> */
.L_x_1252:
[----:B------:R-:W-:Y:S02]  /*16fa0*/  IMAD.MOV.U32 R13, RZ, RZ, R6 ;  /* 0x000000ffff0d7224 */ /* 0x000fe400078e0006 */
[----:B------:R-:W-:-:S07]  /*16fb0*/  IMAD.MOV.U32 R0, RZ, RZ, R14 ;  /* 0x000000ffff007224 */ /* 0x000fce00078e000e */
[----:B------:R-:W-:Y:S05]  /*16fc0*/  WARPSYNC.COLLECTIVE R15, `(.L_x_1253) ;  /* 0x000000000f087348 */ /* 0x000fea0003c00000 */
[----:B------:R0:W1:Y:S02]  /*16fd0*/  SHFL.IDX P6, R14, R13, R12, R11 ;  /* 0x0000000c0d0e7389 */ /* 0x00006400000c000b */
[----:B01----:R-:W-:Y:S01]  /*16fe0*/  ENDCOLLECTIVE ;  /* 0x000000000000791b */ /* 0x003fe20003800000 */
.L_x_1253:
[----:B------:R-:W-:Y:S01]  /*16ff0*/  MOV R13, R5 ;  /* 0x00000005000d7202 */ /* 0x000fe20000000f00 */
[----:B------:R-:W-:Y:S02]  /*17000*/  IMAD.MOV.U32 R12, RZ, RZ, 0x2 ;  /* 0x00000002ff0c7424 */ /* 0x000fe400078e00ff */
[----:B------:R-:W-:-:S05]  /*17010*/  IMAD.MOV.U32 R37, RZ, RZ, R14 ;  /* 0x000000ffff257224 */ /* 0x000fca00078e000e */
        /* <DEDUP_REMOVED lines=11> */
.L_x_1254:
[----:B------:R-:W-:Y:S02]  /*170d0*/  IMAD.MOV.U32 R13, RZ, RZ, R6 ;  /* 0x000000ffff0d7224 */ /* 0x000fe400078e0006 */
[----:B------:R-:W-:-:S07]  /*170e0*/  IMAD.MOV.U32 R7, RZ, RZ, R14 ;  /* 0x000000ffff077224 */ /* 0x000fce00078e000e */
[----:B------:R-:W-:Y:S05]  /*170f0*/  WARPSYNC.COLLECTIVE R15, `(.L_x_1255) ;  /* 0x000000000f087348 */ /* 0x000fea0003c00000 */
[----:B------:R0:W1:Y:S02]  /*17100*/  SHFL.IDX P6, R14, R13, R12, R11 ;  /* 0x0000000c0d0e7389 */ /* 0x00006400000c000b */
[----:B01----:R-:W-:Y:S01]  /*17110*/  ENDCOLLECTIVE ;  /* 0x000000000000791b */ /* 0x003fe20003800000 */
.L_x_1255:
        /* <DEDUP_REMOVED lines=13> */
.L_x_1256:
[----:B------:R-:W-:Y:S01]  /*171f0*/  IMAD.MOV.U32 R13, RZ, RZ, R6 ;  /* 0x000000ffff0d7224 */ /* 0x000fe200078e0006 */
[----:B------:R-:W-:-:S07]  /*17200*/  MOV R0, R14 ;  /* 0x0000000e00007202 */ /* 0x000fce0000000f00 */
[----:B------:R-:W-:Y:S05]  /*17210*/  WARPSYNC.COLLECTIVE R15, `(.L_x_1257) ;  /* 0x000000000f087348 */ /* 0x000fea0003c00000 */
[----:B------:R0:W1:Y:S02]  /*17220*/  SHFL.IDX P6, R14, R13, R12, R11 ;  /* 0x0000000c0d0e7389 */ /* 0x00006400000c000b */
[----:B01----:R-:W-:Y:S01]  /*17230*/  ENDCOLLECTIVE ;  /* 0x000000000000791b */ /* 0x003fe20003800000 */
.L_x_1257:
[----:B------:R-:W-:Y:S02]  /*17240*/  IMAD.MOV.U32 R13, RZ, RZ, R5 ;  /* 0x000000ffff0d7224 */ /* 0x000fe400078e0005 */
        /* <DEDUP_REMOVED lines=13> */
.L_x_1258:
[----:B------:R-:W-:Y:S02]  /*17320*/  IMAD.MOV.U32 R13, RZ, RZ, R6 ;  /* 0x000000ffff0d7224 */ /* 0x000fe400078e0006 */
[----:B------:R-:W-:-:S07]  /*17330*/  IMAD.MOV.U32 R0, RZ, RZ, R14 ;  /* 0x000000ffff007224 */ /* 0x000fce00078e000e */
[----:B------:R-:W-:Y:S05]  /*17340*/  WARPSYNC.COLLECTIVE R15, `(.L_x_1259) ;  /* 0x000000000f087348 */ /* 0x000fea0003c00000 */
[----:B------:R0:W1:Y:S02]  /*17350*/  SHFL.IDX P6, R14, R13, R12, R11 ;  /* 0x0000000c0d0e7389 */ /* 0x00006400000c000b */
[----:B01----:R-:W-:Y:S01]  /*17360*/  ENDCOLLECTIVE ;  /* 0x000000000000791b */ /* 0x003fe20003800000 */
.L_x_1259:
[----:B------:R-:W-:Y:S02]  /*17370*/  IMAD.MOV.U32 R13, RZ, RZ, R5 ;  /* 0x000000ffff0d7224 */ /* 0x000fe400078e0005 */
        /* <DEDUP_REMOVED lines=13> */
.L_x_1260:
[----:B------:R-:W-:Y:S02]  /*17450*/  IMAD.MOV.U32 R13, RZ, RZ, R6 ;  /* 0x000000ffff0d7224 */ /* 0x000fe400078e0006 */
[----:B------:R-:W-:-:S07]  /*17460*/  IMAD.MOV.U32 R7, RZ, RZ, R14 ;  /* 0x000000ffff077224 */ /* 0x000fce00078e000e */
[----:B------:R-:W-:Y:S05]  /*17470*/  WARPSYNC.COLLECTIVE R15, `(.L_x_1261) ;  /* 0x000000000f087348 */ /* 0x000fea0003c00000 */
[----:B------:R0:W1:Y:S02]  /*17480*/  SHFL.IDX P6, R14, R13, R12, R11 ;  /* 0x0000000c0d0e7389 */ /* 0x00006400000c000b */
[----:B01----:R-:W-:Y:S01]  /*17490*/  ENDCOLLECTIVE ;  /* 0x000000000000791b */ /* 0x003fe20003800000 */
.L_x_1261:
[----:B------:R-:W-:Y:S01]  /*174a0*/  IMAD.MOV.U32 R13, RZ, RZ, R5 ;  /* 0x000000ffff0d7224 */ /* 0x000fe200078e0005 */
[----:B------:R-:W-:Y:S02]  /*174b0*/  MOV R12, 0x6 ;  /* 0x00000006000c7802 */ /* 0x000fe40000000f00 */
        /* <DEDUP_REMOVED lines=11> */
.L_x_1262:
[----:B------:R-:W-:Y:S02]  /*17570*/  IMAD.MOV.U32 R13, RZ, RZ, R6 ;  /* 0x000000ffff0d7224 */ /* 0x000fe400078e0006 */
[----:B------:R-:W-:-:S07]  /*17580*/  IMAD.MOV.U32 R0, RZ, RZ, R14 ;  /* 0x000000ffff007224 */ /* 0x000fce00078e000e */
[----:B------:R-:W-:Y:S05]  /*17590*/  WARPSYNC.COLLECTIVE R15, `(.L_x_1263) ;  /* 0x000000000f087348 */ /* 0x000fea0003c00000 */
[----:B------:R0:W1:Y:S02]  /*175a0*/  SHFL.IDX P6, R14, R13, R12, R11 ;  /* 0x0000000c0d0e7389 */ /* 0x00006400000c000b */
[----:B01----:R-:W-:Y:S01]  /*175b0*/  ENDCOLLECTIVE ;  /* 0x000000000000791b */ /* 0x003fe20003800000 */
.L_x_1263:
        /* <DEDUP_REMOVED lines=14> */
.L_x_1264:
[----:B------:R-:W-:Y:S01]  /*176a0*/  IMAD.MOV.U32 R13, RZ, RZ, R6 ;  /* 0x000000ffff0d7224 */ /* 0x000fe200078e0006 */
[----:B------:R-:W-:-:S07]  /*176b0*/  MOV R5, R14 ;  /* 0x0000000e00057202 */ /* 0x000fce0000000f00 */
[----:B------:R-:W-:Y:S05]  /*176c0*/  WARPSYNC.COLLECTIVE R15, `(.L_x_1265) ;  /* 0x000000000f087348 */ /* 0x000fea0003c00000 */
[----:B------:R0:W1:Y:S02]  /*176d0*/  SHFL.IDX P6, R14, R13, R12, R11 ;  /* 0x0000000c0d0e7389 */ /* 0x00006400000c000b */
[----:B01----:R-:W-:Y:S01]  /*176e0*/  ENDCOLLECTIVE ;  /* 0x000000000000791b */ /* 0x003fe20003800000 */
.L_x_1265:
[----:B------:R-:W-:Y:S01]  /*176f0*/  IMAD.MOV.U32 R6, RZ, RZ, R14 ;  /* 0x000000ffff067224 */ /* 0x000fe200078e000e */
[----:B------:R-:W-:Y:S06]  /*17700*/  BRA `(.L_x_1266) ;  /* 0xffffffc800cc7947 */ /* 0x000fec000383ffff */
.L_x_1187:
[----:B---3--:R3:W4:Y:S02]  /*17710*/  SYNCS.PHASECHK.TRANS64.TRYWAIT P0, [R0+URZ+0x28860], R5 ;  /* 0x02886005000075a7 */ /* 0x008724000800017f */
[----:B----4-:R-:W-:Y:S05]  /*17720*/  @!P0 NANOSLEEP.SYNCS 0x989680 ;  /* 0x009896800000895d */ /* 0x010fea0003900000 */
[----:B------:R-:W4:Y:S02]  /*17730*/  @!P0 SYNCS.PHASECHK.TRANS64 P0, [R0+URZ+0x28860], R5 ;  /* 0x02886005000085a7 */ /* 0x000f24000800007f */
[----:B----4-:R-:W-:Y:S05]  /*17740*/  @!P0 BRA `(.L_x_1187) ;  /* 0xfffffffc00f08947 */ /* 0x010fea000383ffff */
[----:B------:R-:W-:Y:S05]  /*17750*/  BRA `(.L_x_1267) ;  /* 0xffffffcc00247947 */ /* 0x000fea000383ffff */
.L_x_1188:
[----:B------:R-:W-:Y:S01]  /*17760*/  BSSY B1, `(.L_x_1268) ;  /* 0x0000008000017945 */ /* 0x000fe20003800000 */
[----:B0-----:R-:W-:Y:S02]  /*17770*/  IMAD.MOV.U32 R13, RZ, RZ, R2 ;  /* 0x000000ffff0d7224 */ /* 0x001fe400078e0002 */
[----:B------:R-:W-:Y:S02]  /*17780*/  IMAD.MOV.U32 R12, RZ, RZ, RZ ;  /* 0x000000ffff0c7224 */ /* 0x000fe400078e00ff */
[----:B------:R-:W-:Y:S02]  /*17790*/  IMAD.MOV.U32 R11, RZ, RZ, 0x181f ;  /* 0x0000181fff0b7424 */ /* 0x000fe400078e00ff */
[----:B------:R-:W-:-:S07]  /*177a0*/  IMAD.MOV.U32 R15, RZ, RZ, -0x1 ;  /* 0xffffffffff0f7424 */ /* 0x000fce00078e00ff */
[----:B--23--:R-:W-:Y:S05]  /*177b0*/  WARPSYNC.COLLECTIVE R15, `(.L_x_1269) ;  /* 0x000000000f087348 */ /* 0x00cfea0003c00000 */
[----:B------:R0:W1:Y:S02]  /*177c0*/  SHFL.IDX P6, R14, R13, R12, R11 ;  /* 0x0000000c0d0e7389 */ /* 0x00006400000c000b */
[----:B0123--:R-:W-:Y:S01]  /*177d0*/  ENDCOLLECTIVE ;  /* 0x000000000000791b */ /* 0x00ffe20003800000 */
.L_x_1269:
[----:B------:R-:W-:Y:S05]  /*177e0*/  BSYNC B1 ;  /* 0x0000000000017941 */ /* 0x000fea0003800000 */
.L_x_1268:
[----:B------:R-:W-:Y:S01]  /*177f0*/  IMAD.MOV.U32 R13, RZ, RZ, R16 ;  /* 0x000000ffff0d7224 */ /* 0x000fe200078e0010 */
[----:B------:R-:W-:Y:S01]  /*17800*/  MOV R12, RZ ;  /* 0x000000ff000c7202 */ /* 0x000fe20000000f00 */
[----:B------:R-:W-:Y:S01]  /*17810*/  IMAD.MOV.U32 R11, RZ, RZ, 0x181f ;  /* 0x0000181fff0b7424 */ /* 0x000fe200078e00ff */
[----:B------:R-:W-:Y:S01]  /*17820*/  LEA R7, R7, UR46, 0x1 ;  /* 0x0000002e07077c11 */ /* 0x000fe2000f8e08ff */
[----:B------:R-:W-:Y:S02]  /*17830*/  IMAD.MOV.U32 R15, RZ, RZ, -0x1 ;  /* 0xffffffffff0f7424 */ /* 0x000fe400078e00ff */
[----:B------:R-:W-:-:S07]  /*17840*/  IMAD.MOV.U32 R5, RZ, RZ, R14 ;  /* 0x000000ffff057224 */ /* 0x000fce00078e000e */
[----:B------:R-:W-:Y:S05]  /*17850*/  WARPSYNC.COLLECTIVE R15, `(.L_x_1270) ;  /* 0x000000000f087348 */ /* 0x000fea0003c00000 */
[----:B------:R0:W1:Y:S02]  /*17860*/  SHFL.IDX P6, R14, R13, R12, R11 ;  /* 0x0000000c0d0e7389 */ /* 0x00006400000c000b */
[----:B01----:R-:W-:Y:S01]  /*17870*/  ENDCOLLECTIVE ;  /* 0x000000000000791b */ /* 0x003fe20003800000 */
.L_x_1270:
[----:B------:R-:W-:Y:S02]  /*17880*/  IMAD.MOV.U32 R13, RZ, RZ, R2 ;  /* 0x000000ffff0d7224 */ /* 0x000fe400078e0002 */
[----:B------:R-:W-:Y:S01]  /*17890*/  IMAD.MOV.U32 R12, RZ, RZ, 0x1 ;  /* 0x00000001ff0c7424 */ /* 0x000fe200078e00ff */
[----:B------:R-:W-:-:S13]  /*178a0*/  IADD3 R4, P0, R14, R3, RZ ;  /* 0x000000030e047210 */ /* 0x000fda0007f1e0ff */
[----:B------:R-:W-:Y:S05]  /*178b0*/  WARPSYNC.COLLECTIVE R15, `(.L_x_1271) ;  /* 0x000000000f087348 */ /* 0x000fea0003c00000 */
[----:B------:R0:W1:Y:S02]  /*178c0*/  SHFL.IDX P6, R14, R13, R12, R11 ;  /* 0x0000000c0d0e7389 */ /* 0x00006400000c000b */
[----:B01----:R-:W-:Y:S01]  /*178d0*/  ENDCOLLECTIVE ;  /* 0x000000000000791b */ /* 0x003fe20003800000 */
.L_x_1271:
        /* <DEDUP_REMOVED lines=12> */
.L_x_1272:
        /* <DEDUP_REMOVED lines=10> */
.L_x_1273:
        /* <DEDUP_REMOVED lines=12> */
.L_x_1274:
[----:B------:R-:W-:Y:S01]  /*17b00*/  @!PT LDS RZ, [RZ] ;  /* 0x00000000fffff984 */ /* 0x000fe20000000800 */
[----:B------:R-:W-:Y:S01]  /*17b10*/  @!PT LDS RZ, [RZ] ;  /* 0x00000000fffff984 */ /* 0x000fe20000000800 */
[----:B------:R-:W-:Y:S01]  /*17b20*/  @!PT LDS RZ, [RZ] ;  /* 0x00000000fffff984 */ /* 0x000fe20000000800 */
[----:B------:R0:W-:Y:S01]  /*17b30*/  LDGSTS.E.BYPASS.LTC128B.128 [R7+0x4c00], desc[UR48][R4.64+0x80], !P0 ;  /* 0x04c0008004077fae */ /* 0x0001e2000c101d70 */
[----:B------:R-:W-:Y:S02]  /*17b40*/  IMAD.MOV.U32 R13, RZ, RZ, R2 ;  /* 0x000000ffff0d7224 */ /* 0x000fe400078e0002 */
[----:B------:R-:W-:Y:S01]  /*17b50*/  IMAD.MOV.U32 R12, RZ, RZ, 0x3 ;  /* 0x00000003ff0c7424 */ /* 0x000fe200078e00ff */
[----:B0-----:R-:W-:-:S13]  /*17b60*/  IADD3 R4, P0, R14, R3, RZ ;  /* 0x000000030e047210 */ /* 0x001fda0007f1e0ff */
[----:B------:R-:W-:Y:S05]  /*17b70*/  WARPSYNC.COLLECTIVE R15, `(.L_x_1275) ;  /* 0x000000000f087348 */ /* 0x000fea0003c00000 */
[----:B------:R0:W1:Y:S02]  /*17b80*/  SHFL.IDX P6, R14, R13, R12, R11 ;  /* 0x0000000c0d0e7389 */ /* 0x00006400000c000b */
[----:B01----:R-:W-:Y:S01]  /*17b90*/  ENDCOLLECTIVE ;  /* 0x000000000000791b */ /* 0x003fe20003800000 */
.L_x_1275:
        /* <DEDUP_REMOVED lines=12> */
.L_x_1276:
        /* <DEDUP_REMOVED lines=10> */
.L_x_1277:
[----:B------:R-:W-:Y:S02]  /*17d00*/  IADD3.X R5, RZ, R6, RZ, P0, !PT ;  /* 0x00000006ff057210 */ /* 0x000fe400007fe4ff */
        /* <DEDUP_REMOVED lines=11> */
.L_x_1278:
        /* <DEDUP_REMOVED lines=10> */
.L_x_1279:
[----:B------:R-:W-:Y:S01]  /*17e60*/  IMAD.X R5, RZ, RZ, R6, P0 ;  /* 0x000000ffff057224 */ /* 0x000fe200000e0606 */
        /* <DEDUP_REMOVED lines=11> */
.L_x_1280:
        /* <DEDUP_REMOVED lines=10> */
.L_x_1281:
        /* <DEDUP_REMOVED lines=12> */
.L_x_1282:
        /* <DEDUP_REMOVED lines=10> */
.L_x_1283:
        /* <DEDUP_REMOVED lines=12> */
.L_x_1284:
[----:B------:R-:W-:Y:S01]  /*181e0*/  @!PT LDS RZ, [RZ] ;  /* 0x00000000fffff984 */ /* 0x000fe20000000800 */
[----:B------:R-:W-:Y:S01]  /*181f0*/  @!PT LDS RZ, [RZ] ;  /* 0x00000000fffff984 */ /* 0x000fe20000000800 */
[----:B------:R-:W-:Y:S01]  /*18200*/  @!PT LDS RZ, [RZ] ;  /* 0x00000000fffff984 */ /* 0x000fe20000000800 */
[----:B------:R0:W-:Y:S01]  /*18210*/  LDGSTS.E.BYPASS.LTC128B.128 [R7+0x7400], desc[UR48][R4.64+0x80], !P0 ;  /* 0x0740008004077fae */ /* 0x0001e2000c101d70 */
[----:B------:R-:W-:Y:S05]  /*18220*/  BRA `(.L_x_1285) ;  /* 0xffffffc4006c7947 */ /* 0x000fea000383ffff */
.L_x_1194:
[----:B0-----:R0:W1:Y:S02]  /*18230*/  SYNCS.PHASECHK.TRANS64.TRYWAIT P0, [R0+URZ+0x28860], R5 ;  /* 0x02886005000075a7 */ /* 0x001064000800017f */
[----:B-1----:R-:W-:Y:S05]  /*18240*/  @!P0 NANOSLEEP.SYNCS 0x989680 ;  /* 0x009896800000895d */ /* 0x002fea0003900000 */
[----:B------:R-:W1:Y:S02]  /*18250*/  @!P0 SYNCS.PHASECHK.TRANS64 P0, [R0+URZ+0x28860], R5 ;  /* 0x02886005000085a7 */ /* 0x000e64000800007f */
[----:B-1----:R-:W-:Y:S05]  /*18260*/  @!P0 BRA `(.L_x_1194) ;  /* 0xfffffffc00f08947 */ /* 0x002fea000383ffff */
[----:B------:R-:W-:Y:S05]  /*18270*/  BRA `(.L_x_1286) ;  /* 0xffffffc800547947 */ /* 0x000fea000383ffff */
.L_x_1195:
[----:B------:R-:W-:Y:S01]  /*18280*/  BSSY B0, `(.L_x_1287) ;  /* 0x0000008000007945 */ /* 0x000fe20003800000 */
[----:B------:R-:W-:Y:S02]  /*18290*/  IMAD.MOV.U32 R13, RZ, RZ, R2 ;  /* 0x000000ffff0d7224 */ /* 0x000fe400078e0002 */
[----:B------:R-:W-:Y:S02]  /*182a0*/  IMAD.MOV.U32 R12, RZ, RZ, RZ ;  /* 0x000000ffff0c7224 */ /* 0x000fe400078e00ff */
[----:B------:R-:W-:Y:S02]  /*182b0*/  IMAD.MOV.U32 R11, RZ, RZ, 0x181f ;  /* 0x0000181fff0b7424 */ /* 0x000fe400078e00ff */
[----:B------:R-:W-:-:S07]  /*182c0*/  IMAD.MOV.U32 R15, RZ, RZ, -0x1 ;  /* 0xffffffffff0f7424 */ /* 0x000fce00078e00ff */
[----:B0-2---:R-:W-:Y:S05]  /*182d0*/  WARPSYNC.COLLECTIVE R15, `(.L_x_1288) ;  /* 0x000000000f087348 */ /* 0x005fea0003c00000 */
[----:B------:R1:W3:Y:S02]  /*182e0*/  SHFL.IDX P6, R14, R13, R12, R11 ;  /* 0x0000000c0d0e7389 */ /* 0x0002e400000c000b */
[----:B0123--:R-:W-:Y:S01]  /*182f0*/  ENDCOLLECTIVE ;  /* 0x000000000000791b */ /* 0x00ffe20003800000 */
.L_x_1288:
[----:B------:R-:W-:Y:S05]  /*18300*/  BSYNC B0 ;  /* 0x0000000000007941 */ /* 0x000fea0003800000 */
.L_x_1287:
[----:B------:R-:W-:Y:S01]  /*18310*/  IMAD.MOV.U32 R13, RZ, RZ, R16 ;  /* 0x000000ffff0d7224 */ /* 0x000fe200078e0010 */
[----:B------:R-:W-:Y:S01]  /*18320*/  MOV R11, 0x181f ;  /* 0x0000181f000b7802 */ /* 0x000fe20000000f00 */
[----:B------:R-:W-:Y:S01]  /*18330*/  IMAD.MOV.U32 R12, RZ, RZ, RZ ;  /* 0x000000ffff0c7224 */ /* 0x000fe200078e00ff */
[----:B------:R-:W-:Y:S01]  /*18340*/  LEA R3, R6, UR46, 0x1 ;  /* 0x0000002e06037c11 */ /* 0x000fe2000f8e08ff */
[----:B------:R-:W-:Y:S02]  /*18350*/  IMAD.MOV.U32 R15, RZ, RZ, -0x1 ;  /* 0xffffffffff0f7424 */ /* 0x000fe400078e00ff */
[----:B------:R-:W-:-:S07]  /*18360*/  IMAD.MOV.U32 R5, RZ, RZ, R14 ;  /* 0x000000ffff057224 */ /* 0x000fce00078e000e */
[----:B------:R-:W-:Y:S05]  /*18370*/  WARPSYNC.COLLECTIVE R15, `(.L_x_1289) ;  /* 0x000000000f087348 */ /* 0x000fea0003c00000 */
[----:B------:R0:W1:Y:S02]  /*18380*/  SHFL.IDX P6, R14, R13, R12, R11 ;  /* 0x0000000c0d0e7389 */ /* 0x00006400000c000b */
[----:B01----:R-:W-:Y:S01]  /*18390*/  ENDCOLLECTIVE ;  /* 0x000000000000791b */ /* 0x003fe20003800000 */
.L_x_1289:
[----:B------:R-:W-:Y:S02]  /*183a0*/  ULDC UR4, c[0x0][0x2f4] ;  /* 0x0000bd0000047ab9 */ /* 0x000fe40000000800 */
[----:B------:R-:W-:Y:S02]  /*183b0*/  ISETP.GE.AND P0, PT, R25, UR4, PT ;  /* 0x0000000419007c0c */ /* 0x000fe4000bf06270 */
[----:B------:R-:W-:Y:S02]  /*183c0*/  ISETP.GE.AND P1, PT, R26, UR4, PT ;  /* 0x000000041a007c0c */ /* 0x000fe4000bf26270 */
[C---:B------:R-:W-:Y:S02]  /*183d0*/  ISETP.LT.OR P3, PT, R28.reuse, 0x1, P0 ;  /* 0x000000011c00780c */ /* 0x040fe40000761670 */
[----:B------:R-:W-:Y:S01]  /*183e0*/  ISETP.LT.OR P2, PT, R28, 0x1, P1 ;  /* 0x000000011c00780c */ /* 0x000fe20000f41670 */
[----:B------:R-:W-:Y:S02]  /*183f0*/  IMAD.MOV.U32 R13, RZ, RZ, R2 ;  /* 0x000000ffff0d7224 */ /* 0x000fe400078e0002 */
[----:B------:R-:W-:-:S02]  /*18400*/  IMAD.MOV.U32 R12, RZ, RZ, 0x1 ;  /* 0x00000001ff0c7424 */ /* 0x000fc400078e00ff */
[----:B------:R-:W-:-:S08]  /*18410*/  IMAD.MOV.U32 R4, RZ, RZ, R14 ;  /* 0x000000ffff047224 */ /* 0x000fd000078e000e */
[----:B------:R-:W-:Y:S05]  /*18420*/  WARPSYNC.COLLECTIVE R15, `(.L_x_1290) ;  /* 0x000000000f087348 */ /* 0x000fea0003c00000 */
[----:B------:R0:W1:Y:S02]  /*18430*/  SHFL.IDX P6, R14, R13, R12, R11 ;  /* 0x0000000c0d0e7389 */ /* 0x00006400000c000b */
[----:B01----:R-:W-:Y:S01]  /*18440*/  ENDCOLLECTIVE ;  /* 0x000000000000791b */ /* 0x003fe20003800000 */
.L_x_1290:
        /* <DEDUP_REMOVED lines=13> */
.L_x_1291:
[----:B------:R-:W-:Y:S01]  /*18520*/  IMAD.MOV.U32 R5, RZ, RZ, R19 ;  /* 0x000000ffff057224 */ /* 0x000fe200078e0013 */
[----:B------:R-:W-:Y:S01]  /*18530*/  MOV R13, R2 ;  /* 0x00000002000d7202 */ /* 0x000fe20000000f00 */
[----:B------:R-:W-:Y:S02]  /*18540*/  IMAD.MOV.U32 R12, RZ, RZ, 0x2 ;  /* 0x00000002ff0c7424 */ /* 0x000fe400078e00ff */
[----:B------:R-:W-:-:S07]  /*18550*/  IMAD.MOV.U32 R4, RZ, RZ, R14 ;  /* 0x000000ffff047224 */ /* 0x000fce00078e000e */
[----:B------:R-:W-:Y:S05]  /*18560*/  WARPSYNC.COLLECTIVE R15, `(.L_x_1292) ;  /* 0x000000000f087348 */ /* 0x000fea0003c00000 */
[----:B------:R0:W1:Y:S02]  /*18570*/  SHFL.IDX P6, R14, R13, R12, R11 ;  /* 0x0000000c0d0e7389 */ /* 0x00006400000c000b */
[----:B01----:R-:W-:Y:S01]  /*18580*/  ENDCOLLECTIVE ;  /* 0x000000000000791b */ /* 0x003fe20003800000 */
.L_x_1292:
        /* <DEDUP_REMOVED lines=13> */
.L_x_1293:
[----:B------:R-:W-:Y:S02]  /*18660*/  IMAD.MOV.U32 R5, RZ, RZ, R23 ;  /* 0x000000ffff057224 */ /* 0x000fe400078e0017 */
[----:B------:R-:W-:Y:S02]  /*18670*/  IMAD.MOV.U32 R13, RZ, RZ, R2 ;  /* 0x000000ffff0d7224 */ /* 0x000fe400078e0002 */
[----:B------:R-:W-:Y:S02]  /*18680*/  IMAD.MOV.U32 R12, RZ, RZ, 0x3 ;  /* 0x00000003ff0c7424 */ /* 0x000fe400078e00ff */
[----:B------:R-:W-:-:S07]  /*18690*/  IMAD.MOV.U32 R22, RZ, RZ, R14 ;  /* 0x000000ffff167224 */ /* 0x000fce00078e000e */
[----:B------:R-:W-:Y:S05]  /*186a0*/  WARPSYNC.COLLECTIVE R15, `(.L_x_1294) ;  /* 0x000000000f087348 */ /* 0x000fea0003c00000 */
[----:B------:R0:W1:Y:S02]  /*186b0*/  SHFL.IDX P6, R14, R13, R12, R11 ;  /* 0x0000000c0d0e7389 */ /* 0x00006400000c000b */
[----:B01----:R-:W-:Y:S01]  /*186c0*/  ENDCOLLECTIVE ;  /* 0x000000000000791b */ /* 0x003fe20003800000 */
.L_x_1294:
[----:B------:R-:W-:-:S04]  /*186d0*/  IMAD.MOV.U32 R4, RZ, RZ, R22 ;  /* 0x000000ffff047224 */ /* 0x000fc800078e0016 */
[----:B------:R-:W-:-:S05]  /*186e0*/  IMAD.WIDE.U32 R4, R26, 0x2, R4 ;  /* 0x000000021a047825 */ /* 0x000fca00078e0004 */
[----:B------:R-:W-:Y:S01]  /*186f0*/  @!PT LDS RZ, [RZ] ;  /* 0x00000000fffff984 */ /* 0x000fe20000000800 */
[----:B------:R-:W-:Y:S01]  /*18700*/  @!PT LDS RZ, [RZ] ;  /* 0x00000000fffff984 */ /* 0x000fe20000000800 */
[----:B------:R-:W-:Y:S01]  /*18710*/  @!PT LDS RZ, [RZ] ;  /* 0x00000000fffff984 */ /* 0x000fe20000000800 */
[----:B------:R0:W-:Y:S01]  /*18720*/  LDGSTS.E.BYPASS.LTC128B.128 [R3+0x1400], desc[UR48][R4.64], !P2 ;  /* 0x0140000004037fae */ /* 0x0001e2000d101d70 */
[C---:B------:R-:W-:Y:S01]  /*18730*/  ISETP.LT.OR P2, PT, R28.reuse, 0x31, P1 ;  /* 0x000000311c00780c */ /* 0x040fe20000f41670 */
[----:B------:R-:W-:Y:S02]  /*18740*/  IMAD.MOV.U32 R13, RZ, RZ, R16 ;  /* 0x000000ffff0d7224 */ /* 0x000fe400078e0010 */
[----:B------:R0:W-:Y:S01]  /*18750*/  LDGSTS.E.BYPASS.LTC128B.128 [R3+0x5400], desc[UR48][R4.64+0x80], !P3 ;  /* 0x0540008004037fae */ /* 0x0001e2000d901d70 */
[----:B------:R-:W-:Y:S02]  /*18760*/  ISETP.LT.OR P3, PT, R28, 0x31, P0 ;  /* 0x000000311c00780c */ /* 0x000fe40000761670 */
[----:B------:R-:W-:-:S11]  /*18770*/  MOV R21, R14 ;  /* 0x0000000e00157202 */ /* 0x000fd60000000f00 */
[----:B0-----:R-:W-:Y:S05]  /*18780*/  WARPSYNC.COLLECTIVE R15, `(.L_x_1295) ;  /* 0x000000000f087348 */ /* 0x001fea0003c00000 */
[----:B------:R1:W2:Y:S02]  /*18790*/  SHFL.IDX P6, R14, R13, R12, R11 ;  /* 0x0000000c0d0e7389 */ /* 0x0002a400000c000b */
[----:B012---:R-:W-:Y:S01]  /*187a0*/  ENDCOLLECTIVE ;  /* 0x000000000000791b */ /* 0x007fe20003800000 */
.L_x_1295:
[----:B------:R-:W-:Y:S02]  /*187b0*/  IMAD.MOV.U32 R5, RZ, RZ, R21 ;  /* 0x000000ffff057224 */ /* 0x000fe400078e0015 */
[----:B------:R-:W-:Y:S02]  /*187c0*/  IMAD.MOV.U32 R13, RZ, RZ, R2 ;  /* 0x000000ffff0d7224 */ /* 0x000fe400078e0002 */
[----:B------:R-:W-:Y:S02]  /*187d0*/  IMAD.MOV.U32 R12, RZ, RZ, 0x4 ;  /* 0x00000004ff0c7424 */ /* 0x000fe400078e00ff */
[----:B------:R-:W-:-:S07]  /*187e0*/  IMAD.MOV.U32 R20, RZ, RZ, R14 ;  /* 0x000000ffff147224 */ /* 0x000fce00078e000e */
[----:B------:R-:W-:Y:S05]  /*187f0*/  WARPSYNC.COLLECTIVE R15, `(.L_x_1296) ;  /* 0x000000000f087348 */ /* 0x000fea0003c00000 */
[----:B------:R0:W1:Y:S02]  /*18800*/  SHFL.IDX P6, R14, R13, R12, R11 ;  /* 0x0000000c0d0e7389 */ /* 0x00006400000c000b */
[----:B01----:R-:W-:Y:S01]  /*18810*/  ENDCOLLECTIVE ;  /* 0x000000000000791b */ /* 0x003fe20003800000 */
.L_x_1296:
        /* <DEDUP_REMOVED lines=14> */
.L_x_1297:
[----:B------:R-:W-:Y:S02]  /*18900*/  IMAD.MOV.U32 R5, RZ, RZ, R9 ;  /* 0x000000ffff057224 */ /* 0x000fe400078e0009 */
[----:B------:R-:W-:Y:S02]  /*18910*/  IMAD.MOV.U32 R9, RZ, RZ, RZ ;  /* 0x000000ffff097224 */ /* 0x000fe400078e00ff */
[----:B------:R-:W-:Y:S02]  /*18920*/  IMAD.MOV.U32 R13, RZ, RZ, R2 ;  /* 0x000000ffff0d7224 */ /* 0x000fe400078e0002 */
[----:B------:R-:W-:Y:S01]  /*18930*/  IMAD.MOV.U32 R12, RZ, RZ, 0x5 ;  /* 0x00000005ff0c7424 */ /* 0x000fe200078e00ff */
[----:B------:R-:W-:-:S07]  /*18940*/  MOV R24, R14 ;  /* 0x0000000e00187202 */ /* 0x000fce0000000f00 */
[----:B------:R-:W-:Y:S05]  /*18950*/  WARPSYNC.COLLECTIVE R15, `(.L_x_1298) ;  /* 0x000000000f087348 */ /* 0x000fea0003c00000 */
[----:B------:R0:W1:Y:S02]  /*18960*/  SHFL.IDX P6, R14, R13, R12, R11 ;  /* 0x0000000c0d0e7389 */ /* 0x00006400000c000b */
[----:B01----:R-:W-:Y:S01]  /*18970*/  ENDCOLLECTIVE ;  /* 0x000000000000791b */ /* 0x003fe20003800000 */
.L_x_1298:
        /* <DEDUP_REMOVED lines=14> */
.L_x_1299:
[----:B------:R-:W-:Y:S01]  /*18a60*/  IMAD.MOV.U32 R5, RZ, RZ, R19 ;  /* 0x000000ffff057224 */ /* 0x000fe200078e0013 */
[----:B------:R-:W-:Y:S01]  /*18a70*/  MOV R13, R2 ;  /* 0x00000002000d7202 */ /* 0x000fe20000000f00 */
[----:B------:R-:W-:Y:S02]  /*18a80*/  IMAD.MOV.U32 R12, RZ, RZ, 0x6 ;  /* 0x00000006ff0c7424 */ /* 0x000fe400078e00ff */
[----:B------:R-:W-:-:S07]  /*18a90*/  IMAD.MOV.U32 R4, RZ, RZ, R14 ;  /* 0x000000ffff047224 */ /* 0x000fce00078e000e */
[----:B------:R-:W-:Y:S05]  /*18aa0*/  WARPSYNC.COLLECTIVE R15, `(.L_x_1300) ;  /* 0x000000000f087348 */ /* 0x000fea0003c00000 */
[----:B------:R0:W1:Y:S02]  /*18ab0*/  SHFL.IDX P6, R14, R13, R12, R11 ;  /* 0x0000000c0d0e7389 */ /* 0x00006400000c000b */
[----:B01----:R-:W-:Y:S01]  /*18ac0*/  ENDCOLLECTIVE ;  /* 0x000000000000791b */ /* 0x003fe20003800000 */
.L_x_1300:
        /* <DEDUP_REMOVED lines=13> */
.L_x_1301:
[----:B------:R-:W-:Y:S02]  /*18ba0*/  IMAD.MOV.U32 R5, RZ, RZ, R25 ;  /* 0x000000ffff057224 */ /* 0x000fe400078e0019 */
[----:B------:R-:W-:Y:S02]  /*18bb0*/  IMAD.MOV.U32 R13, RZ, RZ, R2 ;  /* 0x000000ffff0d7224 */ /* 0x000fe400078e0002 */
[----:B------:R-:W-:Y:S02]  /*18bc0*/  IMAD.MOV.U32 R12, RZ, RZ, 0x7 ;  /* 0x00000007ff0c7424 */ /* 0x000fe400078e00ff */
[----:B------:R-:W-:-:S07]  /*18bd0*/  IMAD.MOV.U32 R30, RZ, RZ, R14 ;  /* 0x000000ffff1e7224 */ /* 0x000fce00078e000e */
[----:B------:R-:W-:Y:S05]  /*18be0*/  WARPSYNC.COLLECTIVE R15, `(.L_x_1302) ;  /* 0x000000000f087348 */ /* 0x000fea0003c00000 */
[----:B------:R0:W1:Y:S02]  /*18bf0*/  SHFL.IDX P6, R14, R13, R12, R11 ;  /* 0x0000000c0d0e7389 */ /* 0x00006400000c000b */
[----:B01----:R-:W-:Y:S01]  /*18c00*/  ENDCOLLECTIVE ;  /* 0x000000000000791b */ /* 0x003fe20003800000 */
.L_x_1302:
[----:B------:R-:W-:-:S04]  /*18c10*/  IMAD.MOV.U32 R4, RZ, RZ, R30 ;  /* 0x000000ffff047224 */ /* 0x000fc800078e001e */
[----:B------:R-:W-:-:S05]  /*18c20*/  IMAD.WIDE.U32 R4, R26, 0x2, R4 ;  /* 0x000000021a047825 */ /* 0x000fca00078e0004 */
        /* <DEDUP_REMOVED lines=10> */
.L_x_1303:
[----:B------:R-:W-:Y:S05]  /*18cd0*/  BRA `(.L_x_1304) ;  /* 0xffffffc000d07947 */ /* 0x000fea000383ffff */
.L_x_1198:
[----:B0-----:R0:W1:Y:S02]  /*18ce0*/  SYNCS.PHASECHK.TRANS64.TRYWAIT P0, [R7+URZ+0x28820], R9 ;  /* 0x02882009070075a7 */ /* 0x001064000800017f */
[----:B-1----:R-:W-:Y:S05]  /*18cf0*/  @!P0 NANOSLEEP.SYNCS 0x989680 ;  /* 0x009896800000895d */ /* 0x002fea0003900000 */
[----:B------:R-:W1:Y:S02]  /*18d00*/  @!P0 SYNCS.PHASECHK.TRANS64 P0, [R7+URZ+0x28820], R9 ;  /* 0x02882009070085a7 */ /* 0x000e64000800007f */
[----:B-1----:R-:W-:Y:S05]  /*18d10*/  @!P0 BRA `(.L_x_1198) ;  /* 0xfffffffc00f08947 */ /* 0x002fea000383ffff */
[----:B------:R-:W-:Y:S05]  /*18d20*/  BRA `(.L_x_1305) ;  /* 0xffffffc400447947 */ /* 0x000fea000383ffff */
.L_x_1199:
[----:B------:R-:W-:Y:S01]  /*18d30*/  BSSY B0, `(.L_x_1306) ;  /* 0x0000008000007945 */ /* 0x000fe20003800000 */
[----:B------:R-:W-:Y:S02]  /*18d40*/  IMAD.MOV.U32 R13, RZ, RZ, R17 ;  /* 0x000000ffff0d7224 */ /* 0x000fe400078e0011 */
[----:B------:R-:W-:Y:S02]  /*18d50*/  IMAD.MOV.U32 R12, RZ, RZ, RZ ;  /* 0x000000ffff0c7224 */ /* 0x000fe400078e00ff */
[----:B------:R-:W-:Y:S02]  /*18d60*/  IMAD.MOV.U32 R11, RZ, RZ, 0x1f ;  /* 0x0000001fff0b7424 */ /* 0x000fe400078e00ff */
[----:B------:R-:W-:-:S07]  /*18d70*/  IMAD.MOV.U32 R15, RZ, RZ, -0x1 ;  /* 0xffffffffff0f7424 */ /* 0x000fce00078e00ff */
[----:B0-2--5:R-:W-:Y:S05]  /*18d80*/  WARPSYNC.COLLECTIVE R15, `(.L_x_1307) ;  /* 0x000000000f087348 */ /* 0x025fea0003c00000 */
[----:B------:R1:W3:Y:S02]  /*18d90*/  SHFL.IDX P6, R14, R13, R12, R11 ;  /* 0x0000000c0d0e7389 */ /* 0x0002e400000c000b */
[----:B0123-5:R-:W-:Y:S01]  /*18da0*/  ENDCOLLECTIVE ;  /* 0x000000000000791b */ /* 0x02ffe20003800000 */
.L_x_1307:
[----:B------:R-:W-:Y:S05]  /*18db0*/  BSYNC B0 ;  /* 0x0000000000007941 */ /* 0x000fea0003800000 */
.L_x_1306:
[----:B------:R-:W-:Y:S05]  /*18dc0*/  BRA `(.L_x_1308) ;  /* 0xffffffc400287947 */ /* 0x000fea000383ffff */
.L_x_1200:
[----:B------:R-:W-:Y:S01]  /*18dd0*/  BSSY B0, `(.L_x_1309) ;  /* 0x0000006000007945 */ /* 0x000fe20003800000 */
[----:B------:R-:W-:-:S07]  /*18de0*/  IMAD.MOV.U32 R15, RZ, RZ, -0x1 ;  /* 0xffffffffff0f7424 */ /* 0x000fce00078e00ff */
[----:B012--5:R-:W-:Y:S05]  /*18df0*/  WARPSYNC.COLLECTIVE R15, `(.L_x_1310) ;  /* 0x000000000f0c7348 */ /* 0x027fea0003c00000 */
[----:B------:R-:W-:Y:S02]  /*18e00*/  ELECT P6, UR62, PT ;  /* 0x00000000003e782f */ /* 0x000fe400038c0000 */
[----:B------:R-:W-:Y:S01]  /*18e10*/  MOV R14, UR62 ;  /* 0x0000003e000e7c02 */ /* 0x000fe20008000f00 */
[----:B012--5:R-:W-:Y:S10]  /*18e20*/  ENDCOLLECTIVE ;  /* 0x000000000000791b */ /* 0x027ff40003800000 */
.L_x_1310:
[----:B------:R-:W-:Y:S05]  /*18e30*/  BSYNC B0 ;  /* 0x0000000000007941 */ /* 0x000fea0003800000 */
.L_x_1309:
[----:B------:R-:W-:Y:S05]  /*18e40*/  BRA `(.L_x_1311) ;  /* 0xffffffc4001c7947 */ /* 0x000fea000383ffff */
.L_x_1202:
[----:B---3--:R3:W4:Y:S02]  /*18e50*/  SYNCS.PHASECHK.TRANS64.TRYWAIT P1, [R5+URZ+0x28840], R2 ;  /* 0x02884002050075a7 */ /* 0x008724000802017f */
[----:B----4-:R-:W-:Y:S05]  /*18e60*/  @!P1 NANOSLEEP.SYNCS 0x989680 ;  /* 0x009896800000995d */ /* 0x010fea0003900000 */
[----:B------:R-:W4:Y:S02]  /*18e70*/  @!P1 SYNCS.PHASECHK.TRANS64 P1, [R5+URZ+0x28840], R2 ;  /* 0x02884002050095a7 */ /* 0x000f24000802007f */
[----:B----4-:R-:W-:Y:S05]  /*18e80*/  @!P1 BRA `(.L_x_1202) ;  /* 0xfffffffc00f09947 */ /* 0x010fea000383ffff */
[----:B------:R-:W-:Y:S05]  /*18e90*/  BRA `(.L_x_1312) ;  /* 0xffffffc4003c7947 */ /* 0x000fea000383ffff */
.L_x_1204:
[----:B0-----:R0:W4:Y:S02]  /*18ea0*/  SYNCS.PHASECHK.TRANS64.TRYWAIT P1, [R7+URZ+0x28840], R0 ;  /* 0x02884000070075a7 */ /* 0x001124000802017f */
[----:B----4-:R-:W-:Y:S05]  /*18eb0*/  @!P1 NANOSLEEP.SYNCS 0x989680 ;  /* 0x009896800000995d */ /* 0x010fea0003900000 */
[----:B------:R-:W4:Y:S02]  /*18ec0*/  @!P1 SYNCS.PHASECHK.TRANS64 P1, [R7+URZ+0x28840], R0 ;  /* 0x02884000070095a7 */ /* 0x000f24000802007f */
[----:B----4-:R-:W-:Y:S05]  /*18ed0*/  @!P1 BRA `(.L_x_1204) ;  /* 0xfffffffc00f09947 */ /* 0x010fea000383ffff */
[----:B------:R-:W-:Y:S05]  /*18ee0*/  BRA `(.L_x_1313) ;  /* 0xffffffc400487947 */ /* 0x000fea000383ffff */
.L_x_1206:
[----:B----4-:R4:W0:Y:S02]  /*18ef0*/  SYNCS.PHASECHK.TRANS64.TRYWAIT P1, [R5+URZ+0x28860], R2 ;  /* 0x02886002050075a7 */ /* 0x010824000802017f */
[----:B0-----:R-:W-:Y:S05]  /*18f00*/  @!P1 NANOSLEEP.SYNCS 0x989680 ;  /* 0x009896800000995d */ /* 0x001fea0003900000 */
[----:B------:R-:W0:Y:S02]  /*18f10*/  @!P1 SYNCS.PHASECHK.TRANS64 P1, [R5+URZ+0x28860], R2 ;  /* 0x02886002050095a7 */ /* 0x000e24000802007f */
[----:B0-----:R-:W-:Y:S05]  /*18f20*/  @!P1 BRA `(.L_x_1206) ;  /* 0xfffffffc00f09947 */ /* 0x001fea000383ffff */
[----:B------:R-:W-:Y:S05]  /*18f30*/  BRA `(.L_x_1314) ;  /* 0xffffffc400447947 */ /* 0x000fea000383ffff */
.L_x_1315:
        /* <DEDUP_REMOVED lines=12> */
.L_x_3545:


//--------------------- .text._ZN7cutlass13device_kernelIN5flash11enable_sm90INS1_16FlashAttnFwdSm90INS1_25CollectiveMainloopFwdSm90ILi2EN4cute5tupleIJNS5_1CILi1EEES8_S8_EEENS6_IJNS7_ILi128EEESA_SA_EEELi128ENS_6half_tEfNS_4arch4Sm90ELb0ELb1ELb1ELb1ELb1ELb0ELb0ELb1ELb1ELb1ELb1ELb0EEENS1_21CollectiveEpilogueFwdISB_S9_SC_SE_Li256ELb1ELb1ELb1ELb0EEENS1_36VarlenDynamicPersistentTileSchedulerILi128ELi128ELi256ELi128ELb1ELb1ELb1ELb1ELb0ELb1EEEEEEEEEvNT_6ParamsE --------------------------
	.section	.text._ZN7cutlass13device_kernelIN5flash11enable_sm90INS1_16FlashAttnFwdSm90INS1_25CollectiveMainloopFwdSm90ILi2EN4cute5tupleIJNS5_1CILi1EEES8_S8_EEENS6_IJNS7_ILi128EEESA_SA_EEELi128ENS_6half_tEfNS_4arch4Sm90ELb0ELb1ELb1ELb1ELb1ELb0ELb0ELb1ELb1ELb1ELb1ELb0EEENS1_21CollectiveEpilogueFwdISB_S9_SC_SE_Li256ELb1ELb1ELb1ELb0EEENS1_36VarlenDynamicPersistentTileSchedulerILi128ELi128ELi256ELi128ELb1ELb1ELb1ELb1ELb0ELb1EEEEEEEEEvNT_6ParamsE,"ax",@progbits
	.align	128
.text._ZN7cutlass13device_kernelIN5flash11enable_sm90INS1_16FlashAttnFwdSm90INS1_25CollectiveMainloopFwdSm90ILi2EN4cute5tupleIJNS5_1CILi1EEES8_S8_EEENS6_IJNS7_ILi128EEESA_SA_EEELi128ENS_6half_tEfNS_4arch4Sm90ELb0ELb1ELb1ELb1ELb1ELb0ELb0ELb1ELb1ELb1ELb1ELb0EEENS1_21CollectiveEpilogueFwdISB_S9_SC_SE_Li256ELb1ELb1ELb1ELb0EEENS1_36VarlenDynamicPersistentTileSchedulerILi128ELi128ELi256ELi128ELb1ELb1ELb1ELb1ELb0ELb1EEEEEEEEEvNT_6ParamsE:
        .type           _ZN7cutlass13device_kernelIN5flash11enable_sm90INS1_16FlashAttnFwdSm90INS1_25CollectiveMainloopFwdSm90ILi2EN4cute5tupleIJNS5_1CILi1EEES8_S8_EEENS6_IJNS7_ILi128EEESA_SA_EEELi128ENS_6half_tEfNS_4arch4Sm90ELb0ELb1ELb1ELb1ELb1ELb0ELb0ELb1ELb1ELb1ELb1ELb0EEENS1_21CollectiveEpilogueFwdISB_S9_SC_SE_Li256ELb1ELb1ELb1ELb0EEENS1_36VarlenDynamicPersistentTileSchedulerILi128ELi128ELi256ELi128ELb1ELb1ELb1ELb1ELb0ELb1EEEEEEEEEvNT_6ParamsE,@function
        .size           _ZN7cutlass13device_kernelIN5flash11enable_sm90INS1_16FlashAttnFwdSm90INS1_25CollectiveMainloopFwdSm90ILi2EN4cute5tupleIJNS5_1CILi1EEES8_S8_EEENS6_IJNS7_ILi128EEESA_SA_EEELi128ENS_6half_tEfNS_4arch4Sm90ELb0ELb1ELb1ELb1ELb1ELb0ELb0ELb1ELb1ELb1ELb1ELb0EEENS1_21CollectiveEpilogueFwdISB_S9_SC_SE_Li256ELb1ELb1ELb1ELb0EEENS1_36VarlenDynamicPersistentTileSchedulerILi128ELi128ELi256ELi128ELb1ELb1ELb1ELb1ELb0ELb1EEEEEEEEEvNT_6ParamsE,(.L_x_3546 - _ZN7cutlass13device_kernelIN5flash11enable_sm90INS1_16FlashAttnFwdSm90INS1_25CollectiveMainloopFwdSm90ILi2EN4cute5tupleIJNS5_1CILi1EEES8_S8_EEENS6_IJNS7_ILi128EEESA_SA_EEELi128ENS_6half_tEfNS_4arch4Sm90ELb0ELb1ELb1ELb1ELb1ELb0ELb0ELb1ELb1ELb1ELb1ELb0EEENS1_21CollectiveEpilogueFwdISB_S9_SC_SE_Li256ELb1ELb1ELb1ELb0EEENS1_36VarlenDynamicPersistentTileSchedulerILi128ELi128ELi256ELi128ELb1ELb1ELb1ELb1ELb0ELb1EEEEEEEEEvNT_6ParamsE)
        .other          _ZN7cutlass13device_kernelIN5flash11enable_sm90INS1_16FlashAttnFwdSm90INS1_25CollectiveMainloopFwdSm90ILi2EN4cute5tupleIJNS5_1CILi1EEES8_S8_EEENS6_IJNS7_ILi128EEESA_SA_EEELi128ENS_6half_tEfNS_4arch4Sm90ELb0ELb1ELb1ELb1ELb1ELb0ELb0ELb1ELb1ELb1ELb1ELb0EEENS1_21CollectiveEpilogueFwdISB_S9_SC_SE_Li256ELb1ELb1ELb1ELb0EEENS1_36VarlenDynamicPersistentTileSchedulerILi128ELi128ELi256ELi128ELb1ELb1ELb1ELb1ELb0ELb1EEEEEEEEEvNT_6ParamsE,@"STO_CUDA_ENTRY STV_DEFAULT"
_ZN7cutlass13device_kernelIN5flash11enable_sm90INS1_16FlashAttnFwdSm90INS1_25CollectiveMainloopFwdSm90ILi2EN4cute5tupleIJNS5_1CILi1EEES8_S8_EEENS6_IJNS7_ILi128EEESA_SA_EEELi128ENS_6half_tEfNS_4arch4Sm90ELb0ELb1ELb1ELb1ELb1ELb0ELb0ELb1ELb1ELb1ELb1ELb0EEENS1_21CollectiveEpilogueFwdISB_S9_SC_SE_Li256ELb1ELb1ELb1ELb0EEENS1_36VarlenDynamicPersistentTileSchedulerILi128ELi128ELi256ELi128ELb1ELb1ELb1ELb1ELb0ELb1EEEEEEEEEvNT_6ParamsE:
        /* <DEDUP_REMOVED lines=8> */
[----:B------:R-:W0:Y:S04]  /*0080*/  SHFL.IDX PT, R3, R2, RZ, 0x1f ;  /* 0x00001fff02037589 */ /* 0x000e2800000e0000 */
[----:B------:R-:W1:Y:S01]  /*0090*/  SHFL.IDX PT, R4, R4, RZ, 0x1f ;  /* 0x00001fff04047589 */ /* 0x000e6200000e0000 */
[C---:B0-----:R-:W-:Y:S02]  /*00a0*/  ISETP.NE.OR P0, PT, R3.reuse, RZ, !P0 ;  /* 0x000000ff0300720c */ /* 0x041fe40004705670 */
[----:B------:R-:W-:-:S11]  /*00b0*/  ISETP.NE.AND P1, PT, R3, RZ, PT ;  /* 0x000000ff0300720c */ /* 0x000fd60003f25270 */
[----:B------:R-:W-:Y:S01]  /*00c0*/  VOTEU.ALL UP0, P0 ;  /* 0x00000000003f7886 */ /* 0x000fe20000000000 */
[----:B------:R-:W-:-:S04]  /*00d0*/  VOTEU.ALL UP1, P0 ;  /* 0x00000000003f7886 */ /* 0x000fc80000020000 */
[----:B------:R-:W0:Y:S01]  /*00e0*/  @!UP0 S2UR UR8, SR_CgaCtaId ;  /* 0x00000000000889c3 */ /* 0x000e220000008800 */
[----:B------:R-:W-:Y:S01]  /*00f0*/  @!UP0 UMOV UR6, 0x400 ;  /* 0x0000040000068882 */ /* 0x000fe20000000000 */
[----:B------:R-:W-:-:S04]  /*0100*/  @!UP0 UIADD3 UR4, -UR4, 0x100000, URZ ;  /* 0x0010000004048890 */ /* 0x000fc8000fffe13f */
[----:B------:R-:W-:Y:S02]  /*0110*/  @!UP0 USHF.L.U32 UR5, UR4, 0xb, URZ ;  /* 0x0000000b04058899 */ /* 0x000fe4000800063f */
[----:B------:R-:W-:Y:S02]  /*0120*/  @!UP0 USHF.L.U32 UR4, UR4, 0x1, URZ ;  /* 0x0000000104048899 */ /* 0x000fe4000800063f */
[----:B0-----:R-:W-:Y:S02]  /*0130*/  @!UP0 ULEA UR8, UR8, UR6, 0x18 ;  /* 0x0000000608088291 */ /* 0x001fe4000f8ec03f */
        /* <DEDUP_REMOVED lines=25> */
.L_x_1316:
        /* <DEDUP_REMOVED lines=22> */
.L_x_1317:
        /* <DEDUP_REMOVED lines=18> */
.L_x_1318:
        /* <DEDUP_REMOVED lines=22> */
.L_x_1319:
        /* <DEDUP_REMOVED lines=23> */
.L_x_1320:
[----:B------:R-:W-:Y:S01]  /*0820*/  UISETP.NE.AND UP0, UPT, UR9, URZ, UPT ;  /* 0x0000003f0900728c */ /* 0x000fe2000bf05270 */
[----:B------:R-:W-:Y:S01]  /*0830*/  NOP ;  /* 0x0000000000007918 */ /* 0x000fe20000000000 */
[----:B0-----:R-:W-:Y:S01]  /*0840*/  UMOV UR4, 0x1 ;  /* 0x0000000100047882 */ /* 0x001fe20000000000 */
[----:B------:R-:W-:Y:S01]  /*0850*/  ULDC.64 UR36, c[0x0][0x208] ;  /* 0x0000820000247ab9 */ /* 0x000fe20000000a00 */
[----:B------:R-:W-:Y:S01]  /*0860*/  USEL UR4, UR4, 0x2, !UP0 ;  /* 0x0000000204047887 */ /* 0x000fe2000c000000 */
[----:B-1234-:R-:W-:Y:S01]  /*0870*/  BAR.SYNC.DEFER_BLOCKING 0x0 ;  /* 0x0000000000007b1d */ /* 0x01efe20000010000 */
[----:B------:R-:W-:-:S04]  /*0880*/  PLOP3.LUT P0, PT, PT, PT, UP0, 0x80, 0x0 ;  /* 0x000000000000781c */ /* 0x000fc80003f0f008 */
[----:B------:R-:W-:-:S05]  /*0890*/  IMAD.U32 R3, RZ, RZ, UR4 ;  /* 0x00000004ff037e24 */ /* 0x000fca000f8e00ff */
[----:B------:R0:W-:Y:S04]  /*08a0*/  STL [R1+0x18], R3 ;  /* 0x0000180301007387 */ /* 0x0001e80000100800 */
[----:B------:R-:W-:Y:S05]  /*08b0*/  @!P0 BRA `(.L_x_1321) ;  /* 0x0000012800b08947 */ /* 0x000fea0003800000 */
.L_x_1322:
[----:B------:R-:W-:-:S08]  /*08c0*/  NOP ;  /* 0x0000000000007918 */ /* 0x000fd00000000000 */
[----:B------:R-:W1:Y:S02]  /*08d0*/  USETMAXREG.TRY_ALLOC.CTAPOOL UP0, 0xe8 ;  /* 0x000000e8000079c8 */ /* 0x000e640008000600 */
[----:B-1----:R-:W-:-:S13]  /*08e0*/  PLOP3.LUT P0, PT, PT, PT, UP0, 0x80, 0x0 ;  /* 0x000000000000781c */ /* 0x002fda0003f0f008 */
[----:B------:R-:W-:Y:S05]  /*08f0*/  @!P0 BRA `(.L_x_1322) ;  /* 0xfffffffc00f08947 */ /* 0x000fea000383ffff */
[----:B------:R-:W-:Y:S01]  /*0900*/  LOP3.LUT R2, R0, 0xffffff80, RZ, 0xc0, !PT ;  /* 0xffffff8000027812 */ /* 0x000fe200078ec0ff */
[----:B------:R-:W1:Y:S08]  /*0910*/  S2UR UR5, SR_CgaCtaId ;  /* 0x00000000000579c3 */ /* 0x000e700000008800 */
[----:B------:R-:W-:Y:S06]  /*0920*/  BAR.ARV 0x8, 0x180 ;  /* 0x0206000000007b1d */ /* 0x000fec0000002000 */
[----:B------:R-:W-:Y:S01]  /*0930*/  ISETP.NE.AND P0, PT, R2, 0x80, PT ;  /* 0x000000800200780c */ /* 0x000fe20003f05270 */
[----:B------:R-:W-:-:S12]  /*0940*/  UMOV UR4, 0x400 ;  /* 0x0000040000047882 */ /* 0x000fd80000000000 */
[----:B------:R-:W-:Y:S06]  /*0950*/  @!P0 BAR.ARV 0x9, 0x100 ;  /* 0x0244000000008b1d */ /* 0x000fec0000002000 */
[----:B-1----:R-:W-:Y:S02]  /*0960*/  ULEA UR4, UR5, UR4, 0x18 ;  /* 0x0000000405047291 */ /* 0x002fe4000f8ec03f */
[----:B------:R-:W-:Y:S07]  /*0970*/  BAR.SYNC.DEFER_BLOCKING 0x5, 0x180 ;  /* 0x0146000000007b1d */ /* 0x000fee0000010000 */
[----:B------:R-:W1:Y:S01]  /*0980*/  LDS.128 R12, [UR4+0x288d0] ;  /* 0x0288d004ff0c7984 */ /* 0x000e620008000c00 */
[----:B------:R-:W-:Y:S01]  /*0990*/  ULDC UR4, c[0x0][0xc3c] ;  /* 0x00030f0000047ab9 */ /* 0x000fe20000000800 */
[----:B------:R-:W-:Y:S06]  /*09a0*/  BAR.ARV 0x4, 0x180 ;  /* 0x0106000000007b1d */ /* 0x000fec0000002000 */
[----:B-1----:R-:W-:-:S13]  /*09b0*/  ISETP.GE.AND P0, PT, R15, UR4, PT ;  /* 0x000000040f007c0c */ /* 0x002fda000bf06270 */
[----:B------:R-:W-:Y:S05]  /*09c0*/  @P0 EXIT ;  /* 0x000000000000094d */ /* 0x000fea0003800000 */
[----:B0-----:R-:W2:Y:S01]  /*09d0*/  LDL R3, [R1+0x18] ;  /* 0x0000180001037983 */ /* 0x001ea20000100800 */
[----:B------:R-:W-:Y:S01]  /*09e0*/  VIADD R223, R0, 0xffffff80 ;  /* 0xffffff8000df7836 */ /* 0x000fe20000000000 */
[----:B------:R-:W-:Y:S01]  /*09f0*/  R2UR UR6, R13 ;  /* 0x000000000d0672ca */ /* 0x000fe200000e0000 */
[----:B------:R-:W-:Y:S01]  /*0a00*/  UMOV UR39, URZ ;  /* 0x0000003f00277c82 */ /* 0x000fe20008000000 */
[----:B------:R-:W-:Y:S01]  /*0a10*/  R2UR UR5, R14 ;  /* 0x000000000e0572ca */ /* 0x000fe200000e0000 */
[----:B------:R-:W-:Y:S01]  /*0a20*/  UMOV UR38, URZ ;  /* 0x0000003f00267c82 */ /* 0x000fe20008000000 */
[----:B------:R-:W-:Y:S02]  /*0a30*/  SHF.R.S32.HI R0, RZ, 0x1f, R223 ;  /* 0x0000001fff007819 */ /* 0x000fe400000114df */
[----:B------:R-:W-:Y:S02]  /*0a40*/  R2UR UR7, R15 ;  /* 0x000000000f0772ca */ /* 0x000fe400000e0000 */
[----:B------:R-:W-:-:S02]  /*0a50*/  LEA.HI R2, R0, R223, RZ, 0x7 ;  /* 0x000000df00027211 */ /* 0x000fc400078f38ff */
[----:B------:R-:W-:Y:S02]  /*0a60*/  LEA.HI R4, R0, R223, RZ, 0x5 ;  /* 0x000000df00047211 */ /* 0x000fe400078f28ff */
[----:B------:R-:W-:Y:S02]  /*0a70*/  LOP3.LUT R200, R2, 0xffffff80, RZ, 0xc0, !PT ;  /* 0xffffff8002c87812 */ /* 0x000fe400078ec0ff */
[----:B------:R-:W-:Y:S01]  /*0a80*/  SHF.R.S32.HI R217, RZ, 0x7, R2 ;  /* 0x00000007ffd97819 */ /* 0x000fe20000011402 */
[----:B------:R-:W-:Y:S02]  /*0a90*/  IMAD.SHL.U32 R5, R4, 0x20, RZ ;  /* 0x0000002004057824 */ /* 0x000fe400078e00ff */
[----:B------:R-:W-:Y:S01]  /*0aa0*/  IMAD.IADD R200, R223, 0x1, -R200 ;  /* 0x00000001dfc87824 */ /* 0x000fe200078e0ac8 */
[----:B------:R-:W-:Y:S02]  /*0ab0*/  LEA.HI R2, R2, R217, RZ, 0x1 ;  /* 0x000000d902027211 */ /* 0x000fe400078f08ff */
[----:B------:R-:W-:-:S02]  /*0ac0*/  LOP3.LUT R5, R5, 0xfffffc00, RZ, 0xc0, !PT ;  /* 0xfffffc0005057812 */ /* 0x000fc400078ec0ff */
[----:B------:R-:W-:Y:S02]  /*0ad0*/  SHF.R.S32.HI R7, RZ, 0x1f, R200 ;  /* 0x0000001fff077819 */ /* 0x000fe400000114c8 */
[----:B------:R-:W-:Y:S02]  /*0ae0*/  LOP3.LUT R2, R2, 0x3fffffe, RZ, 0xc0, !PT ;  /* 0x03fffffe02027812 */ /* 0x000fe400078ec0ff */
[CC--:B------:R-:W-:Y:S02]  /*0af0*/  LEA.HI R8, R7.reuse, R200.reuse, RZ, 0x2 ;  /* 0x000000c807087211 */ /* 0x0c0fe400078f10ff */
[----:B------:R-:W-:Y:S01]  /*0b00*/  LEA.HI R7, R7, R200, RZ, 0x5 ;  /* 0x000000c807077211 */ /* 0x000fe200078f28ff */
[----:B------:R-:W-:Y:S01]  /*0b10*/  IMAD.IADD R2, R217, 0x1, -R2 ;  /* 0x00000001d9027824 */ /* 0x000fe200078e0a02 */
[--C-:B------:R-:W-:Y:S02]  /*0b20*/  SHF.R.S32.HI R9, RZ, 0x2, R8.reuse ;  /* 0x00000002ff097819 */ /* 0x100fe40000011408 */
[----:B------:R-:W-:-:S02]  /*0b30*/  SHF.R.S32.HI R10, RZ, 0x1f, R8 ;  /* 0x0000001fff0a7819 */ /* 0x000fc40000011408 */
[----:B------:R-:W-:Y:S02]  /*0b40*/  SHF.R.S32.HI R7, RZ, 0x5, R7 ;  /* 0x00000005ff077819 */ /* 0x000fe40000011407 */
[----:B------:R-:W-:-:S04]  /*0b50*/  LEA.HI R10, R10, R9, RZ, 0x3 ;  /* 0x000000090a0a7211 */ /* 0x000fc800078f18ff */
[----:B------:R-:W-:-:S05]  /*0b60*/  LOP3.LUT R10, R10, 0xfffffff8, RZ, 0xc0, !PT ;  /* 0xfffffff80a0a7812 */ /* 0x000fca00078ec0ff */
[----:B------:R-:W-:-:S04]  /*0b70*/  IMAD.IADD R10, R9, 0x1, -R10 ;  /* 0x00000001090a7824 */ /* 0x000fc800078e0a0a */
[----:B------:R-:W-:-:S04]  /*0b80*/  IMAD R7, R7, 0x10, R10 ;  /* 0x0000001007077824 */ /* 0x000fc800078e020a */
[----:B------:R-:W-:Y:S01]  /*0b90*/  IMAD R218, R2, 0x40, R7 ;  /* 0x0000004002da7824 */ /* 0x000fe200078e0207 */
[----:B--2---:R-:W-:Y:S02]  /*0ba0*/  R2UR UR4, R3 ;  /* 0x00000000030472ca */ /* 0x004fe400000e0000 */
[----:B------:R-:W-:-:S04]  /*0bb0*/  LEA.HI R3, R0, R223, RZ, 0x4 ;  /* 0x000000df00037211 */ /* 0x000fc800078f20ff */
[----:B------:R-:W-:Y:S02]  /*0bc0*/  SHF.R.S32.HI R6, RZ, 0x4, R3 ;  /* 0x00000004ff067819 */ /* 0x000fe40000011403 */
[C---:B------:R-:W-:Y:S02]  /*0bd0*/  LOP3.LUT R4, R3.reuse, 0x3fffff0, RZ, 0xc0, !PT ;  /* 0x03fffff003047812 */ /* 0x040fe400078ec0ff */
[----:B------:R-:W-:-:S03]  /*0be0*/  LEA.HI R3, R3, R6, RZ, 0x1 ;  /* 0x0000000603037211 */ /* 0x000fc600078f08ff */
[----:B------:R-:W-:Y:S01]  /*0bf0*/  IMAD.IADD R4, R223, 0x1, -R4 ;  /* 0x00000001df047824 */ /* 0x000fe200078e0a04 */
[----:B------:R-:W-:Y:S01]  /*0c00*/  LOP3.LUT R3, R3, 0x1ffffffe, RZ, 0xc0, !PT ;  /* 0x1ffffffe03037812 */ /* 0x000fe200078ec0ff */
[----:B------:R-:W-:Y:S02]  /*0c10*/  ULOP3.LUT UR8, UR4, 0x1, URZ, 0xfc, !UPT ;  /* 0x0000000104087892 */ /* 0x000fe4000f8efc3f */
[----:B------:R-:W-:Y:S01]  /*0c20*/  IMAD R4, R4, 0x40, R5 ;  /* 0x0000004004047824 */ /* 0x000fe200078e0205 */
[-C--:B------:R-:W-:Y:S01]  /*0c30*/  LEA.HI R5, R0, R223.reuse, RZ, 0x2 ;  /* 0x000000df00057211 */ /* 0x080fe200078f10ff */
[----:B------:R-:W-:Y:S01]  /*0c40*/  IMAD.IADD R3, R6, 0x1, -R3 ;  /* 0x0000000106037824 */ /* 0x000fe200078e0a03 */
[----:B------:R-:W-:Y:S01]  /*0c50*/  LEA.HI R0, R0, R223, RZ, 0x3 ;  /* 0x000000df00007211 */ /* 0x000fe200078f18ff */
[----:B------:R-:W-:Y:S01]  /*0c60*/  UMOV UR4, URZ ;  /* 0x0000003f00047c82 */ /* 0x000fe20008000000 */
[----:B------:R-:W-:Y:S02]  /*0c70*/  IMAD.U32 R220, RZ, RZ, UR8 ;  /* 0x00000008ffdc7e24 */ /* 0x000fe4000f8e00ff */
[----:B------:R-:W-:Y:S01]  /*0c80*/  IMAD R219, R3, 0x8, R4 ;  /* 0x0000000803db7824 */ /* 0x000fe200078e0204 */
[----:B------:R-:W-:Y:S01]  /*0c90*/  LOP3.LUT R4, R5, 0xfffffffc, RZ, 0xc0, !PT ;  /* 0xfffffffc05047812 */ /* 0x000fe200078ec0ff */
[----:B------:R-:W-:Y:S01]  /*0ca0*/  IMAD.U32 R199, RZ, RZ, UR4 ;  /* 0x00000004ffc77e24 */ /* 0x000fe2000f8e00ff */
[----:B------:R-:W-:-:S02]  /*0cb0*/  LOP3.LUT R22, R0, 0xfffffff8, RZ, 0xc0, !PT ;  /* 0xfffffff800167812 */ /* 0x000fc400078ec0ff */
[----:B------:R-:W-:Y:S01]  /*0cc0*/  LOP3.LUT R5, R8, 0x7ffffffc, RZ, 0xc0, !PT ;  /* 0x7ffffffc08057812 */ /* 0x000fe200078ec0ff */
[C---:B------:R-:W-:Y:S01]  /*0cd0*/  IMAD.IADD R4, R223.reuse, 0x1, -R4 ;  /* 0x00000001df047824 */ /* 0x040fe200078e0a04 */
[----:B------:R-:W-:Y:S01]  /*0ce0*/  SHF.R.S32.HI R198, RZ, 0x3, R0 ;  /* 0x00000003ffc67819 */ /* 0x000fe20000011400 */
[----:B------:R-:W-:Y:S02]  /*0cf0*/  IMAD.IADD R22, R223, 0x1, -R22 ;  /* 0x00000001df167824 */ /* 0x000fe400078e0a16 */
[----:B------:R-:W-:Y:S01]  /*0d00*/  IMAD.IADD R5, R200, 0x1, -R5 ;  /* 0x00000001c8057824 */ /* 0x000fe200078e0a05 */
[----:B------:R-:W-:Y:S01]  /*0d10*/  LEA.HI R3, R4, R4, RZ, 0x1 ;  /* 0x0000000404037211 */ /* 0x000fe200078f08ff */
[----:B------:R-:W-:Y:S02]  /*0d20*/  IMAD.SHL.U32 R18, R22, 0x8, RZ ;  /* 0x0000000816127824 */ /* 0x000fe400078e00ff */
[----:B------:R-:W-:Y:S01]  /*0d30*/  IMAD.SHL.U32 R16, R5, 0x2, RZ ;  /* 0x0000000205107824 */ /* 0x000fe200078e00ff */
[----:B------:R-:W-:Y:S01]  /*0d40*/  LOP3.LUT R3, R3, 0x1ffffffe, RZ, 0xc0, !PT ;  /* 0x1ffffffe03037812 */ /* 0x000fe200078ec0ff */
[----:B------:R-:W-:Y:S01]  /*0d50*/  VIADD R19, R18, 0x40 ;  /* 0x0000004012137836 */ /* 0x000fe20000000000 */
[----:B------:R-:W-:Y:S01]  /*0d60*/  SHF.R.S32.HI R222, RZ, 0x1f, R18 ;  /* 0x0000001fffde7819 */ /* 0x000fe20000011412 */
[C---:B------:R-:W-:Y:S01]  /*0d70*/  VIADD R197, R16.reuse, 0x8 ;  /* 0x0000000810c57836 */ /* 0x040fe20000000000 */
        /* <DEDUP_REMOVED lines=27> */
[----:B------:R-:W-:Y:S01]  /*0f30*/  VIADD R23, R16, 0x78 ;  /* 0x0000007810177836 */ /* 0x000fe20000000000 */
[----:B------:R-:W-:Y:S01]  /*0f40*/  SHF.R.S32.HI R203, RZ, 0x1f, R185 ;  /* 0x0000001fffcb7819 */ /* 0x000fe200000114b9 */
[----:B------:R-:W-:Y:S01]  /*0f50*/  IMAD.IADD R3, R4, 0x1, -R3 ;  /* 0x0000000104037824 */ /* 0x000fe200078e0a03 */
[----:B------:R-:W-:-:S02]  /*0f60*/  SHF.R.S32.HI R202, RZ, 0x1f, R184 ;  /* 0x0000001fffca7819 */ /* 0x000fc400000114b8 */
[----:B------:R-:W-:Y:S01]  /*0f70*/  SHF.R.S32.HI R201, RZ, 0x1f, R23 ;  /* 0x0000001fffc97819 */ /* 0x000fe20000011417 */
[----:B------:R-:W-:-:S07]  /*0f80*/  IMAD R17, R3, 0x8, R218 ;  /* 0x0000000803117824 */ /* 0x000fce00078e02da */
.L_x_1434:
[----:B------:R-:W-:Y:S01]  /*0f90*/  ULDC.64 UR8, c[0x0][0xa28] ;  /* 0x00028a0000087ab9 */ /* 0x000fe20000000a00 */
[----:B------:R-:W-:Y:S01]  /*0fa0*/  ULDC UR4, c[0x0][0x424] ;  /* 0x0001090000047ab9 */ /* 0x000fe20000000800 */
[----:B------:R-:W-:-:S04]  /*0fb0*/  UISETP.NE.U32.AND UP0, UPT, UR8, URZ, UPT ;  /* 0x0000003f0800728c */ /* 0x000fc8000bf05070 */
[----:B------:R-:W-:-:S03]  /*0fc0*/  UISETP.NE.AND.EX UP0, UPT, UR9, URZ, UPT, UP0 ;  /* 0x0000003f0900728c */ /* 0x000fc6000bf05300 */
[----:B------:R-:W-:Y:S02]  /*0fd0*/  ULDC.64 UR8, c[0x0][0xa18] ;  /* 0x0002860000087ab9 */ /* 0x000fe40000000a00 */
[----:B------:R-:W-:Y:S01]  /*0fe0*/  UISETP.NE.U32.AND UP1, UPT, UR8, URZ, UPT ;  /* 0x0000003f0800728c */ /* 0x000fe2000bf25070 */
[----:B------:R-:W-:-:S03]  /*0ff0*/  PLOP3.LUT P0, PT, PT, PT, UP0, 0x80, 0x0 ;  /* 0x000000000000781c */ /* 0x000fc60003f0f008 */
[----:B------:R-:W-:-:S03]  /*1000*/  UISETP.NE.AND.EX UP1, UPT, UR9, URZ, UPT, UP1 ;  /* 0x0000003f0900728c */ /* 0x000fc6000bf25310 */
[----:B------:R-:W-:Y:S02]  /*1010*/  @UP0 ULDC.64 UR8, c[0x0][0xa28] ;  /* 0x00028a0000080ab9 */ /* 0x000fe40000000a00 */
[----:B------:R-:W-:Y:S01]  /*1020*/  @UP0 UIMAD.WIDE UR8, UR7, 0x4, UR8 ;  /* 0x00000004070808a5 */ /* 0x000fe2000f8e0208 */
[----:B------:R-:W-:-:S05]  /*1030*/  PLOP3.LUT P2, PT, PT, PT, UP1, 0x80, 0x0 ;  /* 0x000000000000781c */ /* 0x000fca0003f4f018 */
[----:B0-23--:R-:W-:Y:S02]  /*1040*/  IMAD.U32 R2, RZ, RZ, UR8 ;  /* 0x00000008ff027e24 */ /* 0x00dfe4000f8e00ff */
[----:B------:R-:W-:Y:S01]  /*1050*/  IMAD.U32 R3, RZ, RZ, UR9 ;  /* 0x00000009ff037e24 */ /* 0x000fe2000f8e00ff */
[----:B------:R-:W-:Y:S02]  /*1060*/  @UP1 ULDC.64 UR8, c[0x0][0xa18] ;  /* 0x0002860000081ab9 */ /* 0x000fe40000000a00 */
[----:B------:R-:W-:Y:S02]  /*1070*/  @UP1 UIMAD.WIDE UR8, UR7, 0x4, UR8 ;  /* 0x00000004070818a5 */ /* 0x000fe4000f8e0208 */
[----:B------:R-:W2:Y:S04]  /*1080*/  @P0 LDG.E R2, desc[UR36][R2.64] ;  /* 0x0000002402020981 */ /* 0x000ea8000c1e1900 */
[----:B------:R-:W-:-:S02]  /*1090*/  IMAD.U32 R4, RZ, RZ, UR8 ;  /* 0x00000008ff047e24 */ /* 0x000fc4000f8e00ff */
[----:B----4-:R-:W-:Y:S01]  /*10a0*/  IMAD.U32 R5, RZ, RZ, UR9 ;  /* 0x00000009ff057e24 */ /* 0x010fe2000f8e00ff */
[----:B------:R-:W-:-:S04]  /*10b0*/  ULDC.64 UR8, c[0x0][0x418] ;  /* 0x0001060000087ab9 */ /* 0x000fc80000000a00 */
[----:B------:R-:W3:Y:S01]  /*10c0*/  @P2 LDG.E R4, desc[UR36][R4.64] ;  /* 0x0000002404042981 */ /* 0x000ee2000c1e1900 */
[----:B------:R-:W-:Y:S01]  /*10d0*/  UISETP.NE.U32.AND UP0, UPT, UR8, URZ, UPT ;  /* 0x0000003f0800728c */ /* 0x000fe2000bf05070 */
[----:B------:R-:W-:Y:S01]  /*10e0*/  UMOV UR41, URZ ;  /* 0x0000003f00297c82 */ /* 0x000fe20008000000 */
[----:B------:R-:W-:Y:S02]  /*10f0*/  ULOP3.LUT UR56, UR5, 0xffff, URZ, 0xc0, !UPT ;  /* 0x0000ffff05387892 */ /* 0x000fe4000f8ec03f */
[----:B------:R-:W-:-:S03]  /*1100*/  UISETP.NE.AND.EX UP0, UPT, UR9, URZ, UPT, UP0 ;  /* 0x0000003f0900728c */ /* 0x000fc6000bf05300 */
[----:B------:R-:W-:Y:S01]  /*1110*/  ULDC.64 UR8, c[0x0][0xa20] ;  /* 0x0002880000087ab9 */ /* 0x000fe20000000a00 */
[----:B------:R-:W-:Y:S01]  /*1120*/  USEL UR4, UR4, 0x1, UP0 ;  /* 0x0000000104047887 */ /* 0x000fe20008000000 */
[----:B------:R-:W-:Y:S01]  /*1130*/  ISETP.NE.U32.AND P1, PT, RZ, UR8, PT ;  /* 0x00000008ff007c0c */ /* 0x000fe2000bf25070 */
[----:B------:R-:W-:Y:S02]  /*1140*/  ULDC UR8, c[0x0][0x2f0] ;  /* 0x0000bc0000087ab9 */ /* 0x000fe40000000800 */
[----:B------:R-:W-:Y:S01]  /*1150*/  UIMAD UR4, UR4, UR8, URZ ;  /* 0x00000008040472a4 */ /* 0x000fe2000f8e023f */
[----:B------:R-:W-:Y:S02]  /*1160*/  ISETP.NE.AND.EX P1, PT, RZ, UR9, PT, P1 ;  /* 0x00000009ff007c0c */ /* 0x000fe4000bf25310 */
[----:B--2---:R-:W-:Y:S02]  /*1170*/  @P0 R2UR UR41, R2 ;  /* 0x00000000022902ca */ /* 0x004fe400000e0000 */
[----:B---3--:R-:W-:Y:S01]  /*1180*/  @P2 R2UR UR42, R4 ;  /* 0x00000000042a22ca */ /* 0x008fe200000e0000 */
[----:B-1---5:R-:W-:-:S14]  /*1190*/  @P2 BRA `(.L_x_1323) ;  /* 0x0000000000382947 */ /* 0x022fdc0003800000 */
[----:B------:R-:W-:Y:S01]  /*11a0*/  ULDC.64 UR8, c[0x0][0xa00] ;  /* 0x0002800000087ab9 */ /* 0x000fe20000000a00 */
[----:B------:R-:W-:Y:S01]  /*11b0*/  ULDC UR42, c[0x0][0x288] ;  /* 0x0000a200002a7ab9 */ /* 0x000fe20000000800 */
[----:B------:R-:W-:-:S04]  /*11c0*/  ISETP.NE.U32.AND P0, PT, RZ, UR8, PT ;  /* 0x00000008ff007c0c */ /* 0x000fc8000bf05070 */
[----:B------:R-:W-:-:S13]  /*11d0*/  ISETP.NE.AND.EX P0, PT, RZ, UR9, PT, P0 ;  /* 0x00000009ff007c0c */ /* 0x000fda000bf05300 */
[----:B------:R-:W-:Y:S05]  /*11e0*/  @!P0 BRA `(.L_x_1323) ;  /* 0x0000000000248947 */ /* 0x000fea0003800000 */
[----:B------:R-:W-:Y:S02]  /*11f0*/  ULDC.64 UR8, c[0x0][0xa00] ;  /* 0x0002800000087ab9 */ /* 0x000fe40000000a00 */
[----:B------:R-:W-:-:S06]  /*1200*/  UIMAD.WIDE UR8, UR7, 0x4, UR8 ;  /* 0x00000004070878a5 */ /* 0x000fcc000f8e0208 */
[----:B------:R-:W-:Y:S02]  /*1210*/  IMAD.U32 R2, RZ, RZ, UR8 ;  /* 0x00000008ff027e24 */ /* 0x000fe4000f8e00ff */
[----:B------:R-:W-:-:S05]  /*1220*/  IMAD.U32 R3, RZ, RZ, UR9 ;  /* 0x00000009ff037e24 */ /* 0x000fca000f8e00ff */
[----:B------:R-:W2:Y:S04]  /*1230*/  LDG.E R4, desc[UR36][R2.64] ;  /* 0x0000002402047981 */ /* 0x000ea8000c1e1900 */
[----:B------:R-:W3:Y:S01]  /*1240*/  LDG.E R0, desc[UR36][R2.64+0x4] ;  /* 0x0000042402007981 */ /* 0x000ee2000c1e1900 */
[----:B--2---:R-:W-:Y:S02]  /*1250*/  R2UR UR42, R4 ;  /* 0x00000000042a72ca */ /* 0x004fe400000e0000 */
[----:B---3--:R-:W-:-:S13]  /*1260*/  R2UR UR8, R0 ;  /* 0x00000000000872ca */ /* 0x008fda00000e0000 */
[----:B------:R-:W-:-:S12]  /*1270*/  UIADD3 UR42, -UR42, UR8, URZ ;  /* 0x000000082a2a7290 */ /* 0x000fd8000fffe13f */
.L_x_1323:
[----:B------:R-:W-:Y:S01]  /*1280*/  UMOV UR58, UR7 ;  /* 0x00000007003a7c82 */ /* 0x000fe20008000000 */
[----:B------:R-:W-:Y:S05]  /*1290*/  @!P1 BRA `(.L_x_1324) ;  /* 0x00000000001c9947 */ /* 0x000fea0003800000 */
[----:B------:R-:W-:Y:S02]  /*12a0*/  ULDC.64 UR8, c[0x0][0xa20] ;  /* 0x0002880000087ab9 */ /* 0x000fe40000000a00 */
[----:B------:R-:W-:-:S06]  /*12b0*/  UIMAD.WIDE UR8, UR7, 0x4, UR8 ;  /* 0x00000004070878a5 */ /* 0x000fcc000f8e0208 */
[----:B------:R-:W-:Y:S02]  /*12c0*/  IMAD.U32 R2, RZ, RZ, UR8 ;  /* 0x00000008ff027e24 */ /* 0x000fe4000f8e00ff */
[----:B------:R-:W-:-:S05]  /*12d0*/  IMAD.U32 R3, RZ, RZ, UR9 ;  /* 0x00000009ff037e24 */ /* 0x000fca000f8e00ff */
[----:B------:R-:W2:Y:S02]  /*12e0*/  LDG.E R2, desc[UR36][R2.64] ;  /* 0x0000002402027981 */ /* 0x000ea4000c1e1900 */
[----:B--2---:R-:W-:Y:S01]  /*12f0*/  R2UR UR4, R2 ;  /* 0x00000000020472ca */ /* 0x004fe200000e0000 */
[----:B------:R-:W-:-:S14]  /*1300*/  BRA `(.L_x_1325) ;  /* 0x0000000000347947 */ /* 0x000fdc0003800000 */
.L_x_1324:
[----:B------:R-:W-:Y:S02]  /*1310*/  ULDC.64 UR8, c[0x0][0xa08] ;  /* 0x0002820000087ab9 */ /* 0x000fe40000000a00 */
        /* <DEDUP_REMOVED lines=12> */
.L_x_1325:
[----:B------:R-:W-:Y:S01]  /*13e0*/  ULDC UR7, c[0x0][0x448] ;  /* 0x0001120000077ab9 */ /* 0x000fe20000000800 */
[----:B------:R-:W-:Y:S02]  /*13f0*/  USHF.L.U32 UR47, UR6, 0x7, URZ ;  /* 0x00000007062f7899 */ /* 0x000fe4000800063f */
[----:B------:R-:W-:Y:S02]  /*1400*/  UISETP.NE.AND UP0, UPT, UR7, 0x1, UPT ;  /* 0x000000010700788c */ /* 0x000fe4000bf05270 */
[----:B------:R-:W-:Y:S01]  /*1410*/  UIADD3 UR10, UR47, 0x7f, URZ ;  /* 0x0000007f2f0a7890 */ /* 0x000fe2000fffe03f */
[----:B------:R-:W-:Y:S01]  /*1420*/  ULDC.64 UR6, c[0x0][0x9e0] ;  /* 0x0002780000067ab9 */ /* 0x000fe20000000a00 */
[----:B------:R-:W-:Y:S02]  /*1430*/  UP2UR UR51, UPR, URZ, 0x1 ;  /* 0x000000013f337883 */ /* 0x000fe40008000000 */
[----:B------:R-:W-:-:S05]  /*1440*/  UIADD3 UR41, -UR41, UR4, URZ ;  /* 0x0000000429297290 */ /* 0x000fca000fffe13f */
[----:B------:R-:W-:Y:S01]  /*1450*/  @UP0 ULDC UR8, c[0x0][0x44c] ;  /* 0x0001130000080ab9 */ /* 0x000fe20000000800 */
[----:B------:R-:W-:Y:S01]  /*1460*/  @UP0 ULDC UR11, c[0x0][0x450] ;  /* 0x00011400000b0ab9 */ /* 0x000fe20000000800 */
[----:B------:R-:W-:Y:S02]  /*1470*/  UIMAD.WIDE.U32 UR8, UR10, UR8, URZ ;  /* 0x000000080a0872a5 */ /* 0x000fe4000f8e003f */
[----:B------:R-:W-:Y:S02]  /*1480*/  UIADD3 UR4, UR41, 0x1, -UR42 ;  /* 0x0000000129047890 */ /* 0x000fe4000fffe82a */
[----:B------:R-:W-:Y:S02]  /*1490*/  @UP0 USHF.R.U32.HI UR10, URZ, UR11, UR9 ;  /* 0x0000000b3f0a0299 */ /* 0x000fe40008011609 */
[----:B------:R-:W-:Y:S02]  /*14a0*/  UISETP.GE.AND UP0, UPT, UR7, 0x1, UPT ;  /* 0x000000010700788c */ /* 0x000fe4000bf06270 */
[----:B------:R-:W-:-:S02]  /*14b0*/  UIADD3 UR10, UR4, UR10, URZ ;  /* 0x0000000a040a7290 */ /* 0x000fc4000fffe03f */
[----:B------:R-:W-:Y:S02]  /*14c0*/  UP2UR UR46, UPR, URZ, 0x1 ;  /* 0x000000013f2e7883 */ /* 0x000fe40008000000 */
[----:B------:R-:W-:Y:S01]  /*14d0*/  PLOP3.LUT P0, PT, PT, PT, UP0, 0x40, 0x0 ;  /* 0x000000000000781c */ /* 0x000fe20003f0e808 */
[----:B------:R-:W-:-:S12]  /*14e0*/  UIADD3 UR6, UR10, UR6, URZ ;  /* 0x000000060a067290 */ /* 0x000fd8000fffe03f */
[----:B------:R-:W-:Y:S05]  /*14f0*/  @P0 BRA `(.L_x_1326) ;  /* 0x0000000000440947 */ /* 0x000fea0003800000 */
        /* <DEDUP_REMOVED lines=10> */
.L_x_1327:
[----:B------:R-:W-:-:S11]  /*15a0*/  UISETP.NE.AND UP0, UPT, UR7, 0x1, UPT ;  /* 0x000000010700788c */ /* 0x000fd6000bf05270 */
[----:B------:R-:W-:Y:S02]  /*15b0*/  @UP0 ULDC.64 UR10, c[0x0][0x9e8] ;  /* 0x00027a00000a0ab9 */ /* 0x000fe40000000a00 */
[----:B------:R-:W-:-:S04]  /*15c0*/  UIMAD.WIDE.U32 UR8, UR4, UR10, URZ ;  /* 0x0000000a040872a5 */ /* 0x000fc8000f8e003f */
[----:B------:R-:W-:-:S12]  /*15d0*/  @UP0 USHF.R.U32.HI UR4, URZ, UR11, UR9 ;  /* 0x0000000b3f040299 */ /* 0x000fd80008011609 */
.L_x_1328:
[----:B------:R-:W-:-:S04]  /*15e0*/  UIMAD UR4, UR4, UR7, UR7 ;  /* 0x00000007040472a4 */ /* 0x000fc8000f8e0207 */
[----:B------:R-:W-:-:S04]  /*15f0*/  UISETP.LT.AND UP0, UPT, UR6, UR4, UPT ;  /* 0x000000040600728c */ /* 0x000fc8000bf01270 */
[----:B------:R-:W-:-:S12]  /*1600*/  USEL UR6, UR6, UR4, UP0 ;  /* 0x0000000406067287 */ /* 0x000fd80008000000 */
.L_x_1326:
[----:B------:R-:W-:Y:S02]  /*1610*/  UISETP.NE.AND UP0, UPT, UR51, URZ, UPT ;  /* 0x0000003f3300728c */ /* 0x000fe4000bf05270 */
[----:B------:R-:W-:Y:S02]  /*1620*/  UIADD3 UR4, UR41, 0x7f, URZ ;  /* 0x0000007f29047890 */ /* 0x000fe4000fffe03f */
[----:B------:R-:W-:Y:S02]  /*1630*/  UIADD3 UR10, UR6, 0x7f, URZ ;  /* 0x0000007f060a7890 */ /* 0x000fe4000fffe03f */
[----:B------:R-:W-:Y:S02]  /*1640*/  UISETP.GE.AND UP1, UPT, UR7, 0x1, UPT ;  /* 0x000000010700788c */ /* 0x000fe4000bf26270 */
[----:B------:R-:W-:Y:S02]  /*1650*/  USHF.R.S32.HI UR6, URZ, 0x1f, UR4 ;  /* 0x0000001f3f067899 */ /* 0x000fe40008011404 */
[----:B------:R-:W-:Y:S01]  /*1660*/  USHF.R.S32.HI UR11, URZ, 0x1f, UR10 ;  /* 0x0000001f3f0b7899 */ /* 0x000fe2000801140a */
[----:B------:R-:W-:Y:S01]  /*1670*/  @UP0 ULDC UR8, c[0x0][0x44c] ;  /* 0x0001130000080ab9 */ /* 0x000fe20000000800 */
[----:B------:R-:W-:Y:S01]  /*1680*/  ULEA.HI UR6, UR6, UR4, URZ, 0x7 ;  /* 0x0000000406067291 */ /* 0x000fe2000f8f383f */
[----:B------:R-:W-:Y:S01]  /*1690*/  PLOP3.LUT P0, PT, PT, PT, UP1, 0x40, 0x0 ;  /* 0x000000000000781c */ /* 0x000fe20003f0e818 */
[----:B------:R-:W-:-:S02]  /*16a0*/  UIMAD.WIDE.U32 UR8, UR47, UR8, URZ ;  /* 0x000000082f0872a5 */ /* 0x000fc4000f8e003f */
[----:B------:R-:W-:Y:S01]  /*16b0*/  ULEA.HI UR11, UR11, UR10, URZ, 0x7 ;  /* 0x0000000a0b0b7291 */ /* 0x000fe2000f8f383f */
[----:B------:R-:W-:Y:S01]  /*16c0*/  @UP0 ULDC UR13, c[0x0][0x450] ;  /* 0x00011400000d0ab9 */ /* 0x000fe20000000800 */
[----:B------:R-:W-:Y:S01]  /*16d0*/  UMOV UR12, UR47 ;  /* 0x0000002f000c7c82 */ /* 0x000fe20008000000 */
[----:B------:R-:W-:Y:S02]  /*16e0*/  UIADD3 UR43, UR41, -UR42, URZ ;  /* 0x8000002a292b7290 */ /* 0x000fe4000fffe03f */
[----:B------:R-:W-:Y:S02]  /*16f0*/  USHF.R.S32.HI UR6, URZ, 0x7, UR6 ;  /* 0x000000073f067899 */ /* 0x000fe40008011406 */
[----:B------:R-:W-:Y:S02]  /*1700*/  USHF.R.S32.HI UR11, URZ, 0x7, UR11 ;  /* 0x000000073f0b7899 */ /* 0x000fe4000801140b */
[----:B------:R-:W-:Y:S02]  /*1710*/  @UP0 USHF.R.U32.HI UR12, URZ, UR13, UR9 ;  /* 0x0000000d3f0c0299 */ /* 0x000fe40008011609 */
[----:B------:R-:W-:-:S02]  /*1720*/  UISETP.LT.AND UP0, UPT, UR6, UR11, UPT ;  /* 0x0000000b0600728c */ /* 0x000fc4000bf01270 */
[----:B------:R-:W-:Y:S01]  /*1730*/  UIADD3 UR4, UR43, UR12, URZ ;  /* 0x0000000c2b047290 */ /* 0x000fe2000fffe03f */
[----:B------:R-:W-:Y:S01]  /*1740*/  ULDC UR10, c[0x0][0x9dc] ;  /* 0x00027700000a7ab9 */ /* 0x000fe20000000800 */
[----:B------:R-:W-:Y:S02]  /*1750*/  USEL UR6, UR6, UR11, UP0 ;  /* 0x0000000b06067287 */ /* 0x000fe40008000000 */
[----:B------:R-:W-:Y:S01]  /*1760*/  UIADD3 UR10, UR4, -UR10, URZ ;  /* 0x8000000a040a7290 */ /* 0x000fe2000fffe03f */
[----:B------:R-:W-:Y:S11]  /*1770*/  @P0 BRA `(.L_x_1329) ;  /* 0x0000000000440947 */ /* 0x000ff60003800000 */
        /* <DEDUP_REMOVED lines=10> */
.L_x_1330:
[----:B------:R-:W-:-:S11]  /*1820*/  UISETP.NE.AND UP0, UPT, UR7, 0x1, UPT ;  /* 0x000000010700788c */ /* 0x000fd6000bf05270 */
[----:B------:R-:W-:Y:S02]  /*1830*/  @UP0 ULDC.64 UR12, c[0x0][0x9e8] ;  /* 0x00027a00000c0ab9 */ /* 0x000fe40000000a00 */
[----:B------:R-:W-:-:S04]  /*1840*/  UIMAD.WIDE.U32 UR8, UR4, UR12, URZ ;  /* 0x0000000c040872a5 */ /* 0x000fc8000f8e003f */
[----:B------:R-:W-:-:S12]  /*1850*/  @UP0 USHF.R.U32.HI UR4, URZ, UR13, UR9 ;  /* 0x0000000d3f040299 */ /* 0x000fd80008011609 */
.L_x_1331:
[----:B------:R-:W-:-:S04]  /*1860*/  UIMAD UR4, UR4, UR7, URZ ;  /* 0x00000007040472a4 */ /* 0x000fc8000f8e023f */
[----:B------:R-:W-:-:S04]  /*1870*/  UISETP.LT.AND UP0, UPT, UR10, UR4, UPT ;  /* 0x000000040a00728c */ /* 0x000fc8000bf01270 */
[----:B------:R-:W-:-:S12]  /*1880*/  USEL UR10, UR10, UR4, !UP0 ;  /* 0x000000040a0a7287 */ /* 0x000fd8000c000000 */
.L_x_1329:
[----:B------:R-:W-:-:S04]  /*1890*/  USHF.R.S32.HI UR4, URZ, 0x1f, UR10 ;  /* 0x0000001f3f047899 */ /* 0x000fc8000801140a */
[----:B------:R-:W-:-:S04]  /*18a0*/  ULEA.HI UR4, UR4, UR10, URZ, 0x7 ;  /* 0x0000000a04047291 */ /* 0x000fc8000f8f383f */
[----:B------:R-:W-:Y:S02]  /*18b0*/  USHF.R.S32.HI UR7, URZ, 0x7, UR4 ;  /* 0x000000073f077899 */ /* 0x000fe40008011404 */
[----:B------:R-:W-:Y:S02]  /*18c0*/  ULOP3.LUT UR4, UR5, 0xff000000, URZ, 0xc0, !UPT ;  /* 0xff00000005047892 */ /* 0x000fe4000f8ec03f */
[----:B------:R-:W-:Y:S02]  /*18d0*/  UISETP.LT.AND UP0, UPT, URZ, UR7, UPT ;  /* 0x000000073f00728c */ /* 0x000fe4000bf01270 */
[----:B------:R-:W-:Y:S02]  /*18e0*/  ULOP3.LUT UR5, UR5, 0xff0000, URZ, 0xc0, !UPT ;  /* 0x00ff000005057892 */ /* 0x000fe4000f8ec03f */
[----:B------:R-:W-:Y:S02]  /*18f0*/  USEL UR53, URZ, UR7, !UP0 ;  /* 0x000000073f357287 */ /* 0x000fe4000c000000 */
[----:B------:R-:W-:-:S02]  /*1900*/  USHF.R.U32.HI UR4, URZ, 0x8, UR4 ;  /* 0x000000083f047899 */ /* 0x000fc40008011604 */
[----:B------:R-:W-:Y:S02]  /*1910*/  UISETP.GT.AND UP0, UPT, UR6, UR53, UPT ;  /* 0x000000350600728c */ /* 0x000fe4000bf04270 */
[----:B------:R-:W-:-:S03]  /*1920*/  ULEA.HI UR5, UR5, UR4, URZ, 0x10 ;  /* 0x0000000405057291 */ /* 0x000fc6000f8f803f */
[----:B------:R-:W-:Y:S01]  /*1930*/  UMOV UR4, URZ ;  /* 0x0000003f00047c82 */ /* 0x000fe20008000000 */
[----:B------:R-:W-:Y:S01]  /*1940*/  PLOP3.LUT P0, PT, PT, PT, UP0, 0x80, 0x0 ;  /* 0x000000000000781c */ /* 0x000fe20003f0f008 */
[----:B------:R-:W-:Y:S02]  /*1950*/  ULOP3.LUT UR57, UR5, 0xff, URZ, 0xc0, !UPT ;  /* 0x000000ff05397892 */ /* 0x000fe4000f8ec03f */
[----:B------:R-:W-:-:S10]  /*1960*/  USHF.R.U32.HI UR55, URZ, 0x10, UR5 ;  /* 0x000000103f377899 */ /* 0x000fd40008011605 */
[----:B------:R-:W-:Y:S05]  /*1970*/  @!P0 BRA `(.L_x_1332) ;  /* 0x0000000000948947 */ /* 0x000fea0003800000 */
[----:B------:R-:W-:Y:S01]  /*1980*/  UISETP.NE.AND UP0, UPT, UR55, URZ, UPT ;  /* 0x0000003f3700728c */ /* 0x000fe2000bf05270 */
[----:B------:R-:W-:-:S03]  /*1990*/  ULDC UR4, c[0x0][0x9f0] ;  /* 0x00027c0000047ab9 */ /* 0x000fc60000000800 */
[----:B------:R-:W-:-:S04]  /*19a0*/  USEL UR10, UR55, UR4, UP0 ;  /* 0x00000004370a7287 */ /* 0x000fc80008000000 */
[----:B------:R-:W-:Y:S02]  /*19b0*/  UIADD3 UR4, UR10, -0x1, UR6 ;  /* 0xffffffff0a047890 */ /* 0x000fe4000fffe006 */
[----:B------:R-:W-:Y:S02]  /*19c0*/  IMAD.U32 R3, RZ, RZ, UR10 ;  /* 0x0000000aff037e24 */ /* 0x000fe4000f8e00ff */
[----:B------:R-:W-:-:S03]  /*19d0*/  UIADD3 UR7, -UR53, UR4, URZ ;  /* 0x0000000435077290 */ /* 0x000fc6000fffe13f */
[-C--:B------:R-:W-:Y:S01]  /*19e0*/  IABS R0, R3.reuse ;  /* 0x0000000300007213 */ /* 0x080fe20000000000 */
[----:B------:R-:W-:Y:S01]  /*19f0*/  UMOV UR4, URZ ;  /* 0x0000003f00047c82 */ /* 0x000fe20008000000 */
[----:B------:R-:W-:Y:S01]  /*1a00*/  IABS R5, R3 ;  /* 0x0000000300057213 */ /* 0x000fe20000000000 */
[----:B------:R-:W-:Y:S01]  /*1a10*/  IMAD.U32 R4, RZ, RZ, UR7 ;  /* 0x00000007ff047e24 */ /* 0x000fe2000f8e00ff */
[----:B------:R-:W-:Y:S01]  /*1a20*/  R2UR UR11, R0 ;  /* 0x00000000000b72ca */ /* 0x000fe200000e0000 */
[----:B------:R-:W-:-:S03]  /*1a30*/  ULOP3.LUT UR7, UR7, UR10, URZ, 0x3c, !UPT ;  /* 0x0000000a07077292 */ /* 0x000fc6000f8e3c3f */
[----:B------:R-:W-:-:S05]  /*1a40*/  IABS R4, R4 ;  /* 0x0000000400047213 */ /* 0x000fca0000000000 */
[----:B------:R-:W-:-:S04]  /*1a50*/  IMAD.MOV.U32 R3, RZ, RZ, R4 ;  /* 0x000000ffff037224 */ /* 0x000fc800078e0004 */
[----:B------:R-:W0:Y:S01]  /*1a60*/  I2F.RP R0, UR11 ;  /* 0x0000000b00007d06 */ /* 0x000e220008209400 */
[----:B------:R-:W-:-:S07]  /*1a70*/  R2UR UR9, R3 ;  /* 0x00000000030972ca */ /* 0x000fce00000e0000 */
[----:B0-----:R-:W0:Y:S02]  /*1a80*/  MUFU.RCP R0, R0 ;  /* 0x0000000000007308 */ /* 0x001e240000001000 */
[----:B0-----:R-:W-:Y:S02]  /*1a90*/  VIADD R2, R0, 0xffffffe ;  /* 0x0ffffffe00027836 */ /* 0x001fe40000000000 */
        /* <DEDUP_REMOVED lines=19> */
.L_x_1332:
[----:B------:R-:W-:Y:S01]  /*1bd0*/  UIMAD UR53, UR57, UR4, UR53 ;  /* 0x00000004393572a4 */ /* 0x000fe2000f8e0235 */
[----:B------:R-:W-:Y:S01]  /*1be0*/  IMAD.U32 R90, RZ, RZ, UR6 ;  /* 0x00000006ff5a7e24 */ /* 0x000fe2000f8e00ff */
[----:B------:R-:W-:Y:S01]  /*1bf0*/  PLOP3.LUT P0, PT, PT, PT, PT, 0x80, 0x0 ;  /* 0x000000000000781c */ /* 0x000fe20003f0f070 */
[----:B------:R-:W-:Y:S01]  /*1c00*/  IMAD.U32 R3, RZ, RZ, UR4 ;  /* 0x00000004ff037e24 */ /* 0x000fe2000f8e00ff */
[----:B------:R-:W-:Y:S01]  /*1c10*/  CS2R R150, SRZ ;  /* 0x0000000000967805 */ /* 0x000fe2000001ff00 */
[----:B------:R-:W-:Y:S01]  /*1c20*/  IMAD.MOV.U32 R0, RZ, RZ, RZ ;  /* 0x000000ffff007224 */ /* 0x000fe200078e00ff */
[----:B------:R-:W-:Y:S01]  /*1c30*/  CS2R R148, SRZ ;  /* 0x0000000000947805 */ /* 0x000fe2000001ff00 */
[----:B------:R-:W-:Y:S01]  /*1c40*/  IMAD.MOV.U32 R20, RZ, RZ, RZ ;  /* 0x000000ffff147224 */ /* 0x000fe200078e00ff */
        /* <DEDUP_REMOVED lines=55> */
[----:B------:R-:W-:Y:S02]  /*1fc0*/  IMAD.U32 R10, RZ, RZ, UR6 ;  /* 0x00000006ff0a7e24 */ /* 0x000fe4000f8e00ff */
        /* <DEDUP_REMOVED lines=8> */
.L_x_1334:
[----:B------:R-:W-:Y:S02]  /*2050*/  R2UR UR6, R199 ;  /* 0x00000000c70672ca */ /* 0x000fe400000e0000 */
[----:B------:R-:W-:-:S11]  /*2060*/  R2UR UR5, R220 ;  /* 0x00000000dc0572ca */ /* 0x000fd600000e0000 */
[----:B------:R-:W-:Y:S02]  /*2070*/  ULEA.HI UR4, UR6, UR6, URZ, 0x1 ;  /* 0x0000000606047291 */ /* 0x000fe4000f8f083f */
[----:B------:R-:W-:Y:S02]  /*2080*/  IMAD.U32 R2, RZ, RZ, UR5 ;  /* 0x00000005ff027e24 */ /* 0x000fe4000f8e00ff */
[----:B------:R-:W-:-:S03]  /*2090*/  ULOP3.LUT UR4, UR4, 0xfffffffe, URZ, 0xc0, !UPT ;  /* 0xfffffffe04047892 */ /* 0x000fc6000f8ec03f */
[----:B------:R-:W-:Y:S01]  /*20a0*/  ISETP.NE.AND P0, PT, R2, 0x3, PT ;  /* 0x000000030200780c */ /* 0x000fe20003f05270 */
[----:B------:R-:W-:-:S06]  /*20b0*/  UIADD3 UR4, UR6, -UR4, URZ ;  /* 0x8000000406047290 */ /* 0x000fcc000fffe03f */
[----:B------:R-:W-:-:S05]  /*20c0*/  IMAD.U32 R0, RZ, RZ, UR4 ;  /* 0x00000004ff007e24 */ /* 0x000fca000f8e00ff */
[----:B------:R-:W-:-:S04]  /*20d0*/  SHF.L.U32 R0, R0, 0x1f, RZ ;  /* 0x0000001f00007819 */ /* 0x000fc800000006ff */
[----:B------:R-:W0:Y:S02]  /*20e0*/  SYNCS.PHASECHK.TRANS64.TRYWAIT P1, [UR40+0x28800], R0 ;  /* 0x02880000ff0075a7 */ /* 0x000e240008020168 */
[----:B0-----:R-:W-:Y:S05]  /*20f0*/  @!P1 BRA `(.L_x_1335) ;  /* 0x0000017800449947 */ /* 0x001fea0003800000 */
.L_x_1531:
[----:B------:R-:W-:Y:S05]  /*2100*/  @!P0 BRA `(.L_x_1336) ;  /* 0x0000000000048947 */ /* 0x000fea0003800000 */
[----:B------:R-:W-:Y:S01]  /*2110*/  BPT.TRAP 0x1 ;  /* 0x000000040000795c */ /* 0x000fe20000300000 */
.L_x_1336:
[----:B------:R-:W-:Y:S02]  /*2120*/  IMAD.U32 R89, RZ, RZ, UR38 ;  /* 0x00000026ff597e24 */ /* 0x000fe4000f8e00ff */
[----:B0-----:R-:W-:-:S03]  /*2130*/  IMAD.U32 R0, RZ, RZ, UR39 ;  /* 0x00000027ff007e24 */ /* 0x001fc6000f8e00ff */
[----:B------:R-:W-:Y:S02]  /*2140*/  LEA R89, R89, UR40, 0x3 ;  /* 0x0000002859597c11 */ /* 0x000fe4000f8e18ff */
[----:B------:R-:W-:-:S04]  /*2150*/  SHF.L.U32 R0, R0, 0x1f, RZ ;  /* 0x0000001f00007819 */ /* 0x000fc800000006ff */
[----:B------:R0:W1:Y:S01]  /*2160*/  SYNCS.PHASECHK.TRANS64.TRYWAIT P1, [R89+URZ+0x28830], R0 ;  /* 0x02883000590075a7 */ /* 0x000062000802017f */
[----:B------:R-:W-:Y:S05]  /*2170*/  @!P0 BRA `(.L_x_1337) ;  /* 0x0000000000048947 */ /* 0x000fea0003800000 */
[----:B------:R-:W-:Y:S01]  /*2180*/  BPT.TRAP 0x1 ;  /* 0x000000040000795c */ /* 0x000fe20000300000 */
.L_x_1337:
[----:B-1----:R-:W-:Y:S05]  /*2190*/  @P1 BRA `(.L_x_1338) ;  /* 0x0000000000081947 */ /* 0x002fea0003800000 */
[----:B------:R-:W1:Y:S02]  /*21a0*/  SYNCS.PHASECHK.TRANS64.TRYWAIT P1, [R89+URZ+0x28830], R0 ;  /* 0x02883000590075a7 */ /* 0x000e64000802017f */
[----:B-1----:R-:W-:Y:S05]  /*21b0*/  @!P1 BRA `(.L_x_1339) ;  /* 0x00000178002c9947 */ /* 0x002fea0003800000 */
.L_x_1338:
        /* <DEDUP_REMOVED lines=63> */
.L_x_1340:
[----:B------:R-:W-:Y:S01]  /*25b0*/  UISETP.NE.AND UP1, UPT, UR51, URZ, UPT ;  /* 0x0000003f3300728c */ /* 0x000fe2000bf25270 */
[----:B------:R-:W-:Y:S01]  /*25c0*/  R2UR UR6, R89 ;  /* 0x00000000590672ca */ /* 0x000fe200000e0000 */
[----:B------:R-:W-:Y:S01]  /*25d0*/  ULDC UR7, c[0x0][0x9d8] ;  /* 0x0002760000077ab9 */ /* 0x000fe20000000800 */
[----:B------:R-:W-:Y:S01]  /*25e0*/  UISETP.NE.AND UP0, UPT, UR46, URZ, UPT ;  /* 0x0000003f2e00728c */ /* 0x000fe2000bf05270 */
[----:B------:R-:W-:Y:S01]  /*25f0*/  FMUL.FTZ R7, R34, UR7 ;  /* 0x0000000722077c20 */ /* 0x000fe20008410000 */
[----:B------:R-:W-:Y:S01]  /*2600*/  VIADD R34, R17, UR47 ;  /* 0x0000002f11227c36 */ /* 0x000fe20008000000 */
[----:B------:R-:W-:Y:S01]  /*2610*/  PLOP3.LUT P1, PT, PT, PT, UP1, 0x80, 0x0 ;  /* 0x000000000000781c */ /* 0x000fe20003f2f018 */
[----:B------:R-:W-:Y:S01]  /*2620*/  FMUL.FTZ R8, R35, UR7 ;  /* 0x0000000723087c20 */ /* 0x000fe20008410000 */
[----:B------:R-:W-:Y:S01]  /*2630*/  PLOP3.LUT P2, PT, PT, PT, UP1, 0x80, 0x0 ;  /* 0x000000000000781c */ /* 0x000fe20003f4f018 */
[----:B------:R-:W-:Y:S01]  /*2640*/  FMUL.FTZ R73, R73, UR7 ;  /* 0x0000000749497c20 */ /* 0x000fe20008410000 */
[----:B------:R-:W-:Y:S01]  /*2650*/  FMUL.FTZ R21, R28, UR7 ;  /* 0x000000071c157c20 */ /* 0x000fe20008410000 */
[----:B------:R-:W-:Y:S01]  /*2660*/  @UP1 ULDC UR10, c[0x0][0x44c] ;  /* 0x00011300000a1ab9 */ /* 0x000fe20000000800 */
[----:B------:R-:W-:Y:S01]  /*2670*/  FMUL.FTZ R28, R58, UR7 ;  /* 0x000000073a1c7c20 */ /* 0x000fe20008410000 */
[----:B------:R2:W3:Y:S01]  /*2680*/  MUFU.TANH R98, R73 ;  /* 0x0000004900627308 */ /* 0x0004e20000002400 */
[----:B------:R-:W-:Y:S01]  /*2690*/  FMUL.FTZ R10, R39, UR7 ;  /* 0x00000007270a7c20 */ /* 0x000fe20008410000 */
[----:B------:R-:W-:Y:S01]  /*26a0*/  UIADD3 UR6, UR6, 0x28840, URZ ;  /* 0x0002884006067890 */ /* 0x000fe2000fffe03f */
[----:B------:R-:W-:-:S02]  /*26b0*/  IMAD.MOV.U32 R39, RZ, RZ, -0x80 ;  /* 0xffffff80ff277424 */ /* 0x000fc400078e00ff */
[----:B------:R-:W-:Y:S01]  /*26c0*/  FMUL.FTZ R20, R51, UR7 ;  /* 0x0000000733147c20 */ /* 0x000fe20008410000 */
[----:B01----:R-:W-:Y:S01]  /*26d0*/  FMUL.FTZ R0, R26, UR7 ;  /* 0x000000071a007c20 */ /* 0x003fe20008410000 */
[----:B------:R-:W-:Y:S01]  /*26e0*/  @P1 IMAD.HI.U32 R35, R34, UR10, RZ ;  /* 0x0000000a22231c27 */ /* 0x000fe2000f8e00ff */
[----:B------:R-:W-:-:S03]  /*26f0*/  @UP1 ULDC UR10, c[0x0][0x450] ;  /* 0x00011400000a1ab9 */ /* 0x000fc60000000800 */
[----:B------:R-:W-:Y:S01]  /*2700*/  FMUL.FTZ R11, R42, UR7 ;  /* 0x000000072a0b7c20 */ /* 0x000fe20008410000 */
[----:B------:R-:W-:Y:S01]  /*2710*/  FMUL.FTZ R12, R43, UR7 ;  /* 0x000000072b0c7c20 */ /* 0x000fe20008410000 */
[----:B--2---:R-:W-:Y:S01]  /*2720*/  IMAD.MOV.U32 R73, RZ, RZ, R34 ;  /* 0x000000ffff497224 */ /* 0x004fe200078e0022 */
[----:B------:R-:W-:Y:S01]  /*2730*/  @P2 SHF.R.U32.HI R73, RZ, UR10, R35 ;  /* 0x0000000aff492c19 */ /* 0x000fe20008011623 */
[----:B------:R-:W-:Y:S01]  /*2740*/  FMUL.FTZ R51, R57, UR7 ;  /* 0x0000000739337c20 */ /* 0x000fe20008410000 */
[----:B------:R-:W-:Y:S01]  /*2750*/  FMUL.FTZ R2, R24, UR7 ;  /* 0x0000000718027c20 */ /* 0x000fe20008410000 */
[----:B------:R-:W-:Y:S01]  /*2760*/  FMUL.FTZ R3, R25, UR7 ;  /* 0x0000000719037c20 */ /* 0x000fe20008410000 */
[----:B------:R-:W-:Y:S01]  /*2770*/  FMUL.FTZ R4, R27, UR7 ;  /* 0x000000071b047c20 */ /* 0x000fe20008410000 */
[----:B------:R-:W0:Y:S01]  /*2780*/  SHFL.IDX PT, R58, R73, RZ, 0x1c1f ;  /* 0x001c1fff493a7589 */ /* 0x000e2200000e0000 */
[----:B------:R-:W-:Y:S01]  /*2790*/  FMUL.FTZ R42, R44, UR7 ;  /* 0x000000072c2a7c20 */ /* 0x000fe20008410000 */
[----:B------:R-:W-:Y:S01]  /*27a0*/  FMUL.FTZ R43, R45, UR7 ;  /* 0x000000072d2b7c20 */ /* 0x000fe20008410000 */
[----:B------:R-:W-:Y:S01]  /*27b0*/  FMUL.FTZ R13, R46, UR7 ;  /* 0x000000072e0d7c20 */ /* 0x000fe20008410000 */
[----:B------:R-:W-:Y:S01]  /*27c0*/  FMUL.FTZ R14, R47, UR7 ;  /* 0x000000072f0e7c20 */ /* 0x000fe20008410000 */
[----:B------:R-:W-:Y:S01]  /*27d0*/  FMUL.FTZ R26, R55, UR7 ;  /* 0x00000007371a7c20 */ /* 0x000fe20008410000 */
[----:B------:R-:W-:Y:S01]  /*27e0*/  FMUL.FTZ R57, R75, UR7 ;  /* 0x000000074b397c20 */ /* 0x000fe20008410000 */
[----:B------:R-:W-:Y:S01]  /*27f0*/  UPRMT UR6, UR54, 0x654, UR6 ;  /* 0x0000065436067896 */ /* 0x000fe20008000006 */
        /* <DEDUP_REMOVED lines=12> */
[----:B------:R-:W-:-:S02]  /*28c0*/  IMAD R75, R90, R39, 0x80 ;  /* 0x000000805a4b7424 */ /* 0x000fc400078e0227 */
        /* <DEDUP_REMOVED lines=31> */
[----:B------:R-:W-:Y:S01]  /*2ac0*/  IMAD.U32 R39, RZ, RZ, UR42 ;  /* 0x0000002aff277e24 */ /* 0x000fe2000f8e00ff */
[----:B------:R-:W-:Y:S01]  /*2ad0*/  PLOP3.LUT P1, PT, PT, PT, UP0, 0x40, 0x0 ;  /* 0x000000000000781c */ /* 0x000fe20003f2e808 */
[----:B------:R-:W-:Y:S01]  /*2ae0*/  FMUL.FTZ R61, R61, UR7 ;  /* 0x000000073d3d7c20 */ /* 0x000fe20008410000 */
[C-C-:B------:R-:W-:Y:S01]  /*2af0*/  IADD3 R38, -R16.reuse, 0x1, R75.reuse ;  /* 0x0000000110267810 */ /* 0x140fe20007ffe14b */
[----:B------:R-:W1:Y:S01]  /*2b00*/  MUFU.TANH R2, R2 ;  /* 0x0000000200027308 */ /* 0x000e620000002400 */
[----:B------:R-:W-:Y:S01]  /*2b10*/  ULDC UR7, c[0x0][0x9dc] ;  /* 0x0002770000077ab9 */ /* 0x000fe20000000800 */
[----:B------:R-:W-:Y:S01]  /*2b20*/  SYNCS.ARRIVE.TRANS64.RED.A1T0 RZ, [UR6], RZ ;  /* 0x000000ffffff79a7 */ /* 0x000fe20008100406 */
[----:B------:R-:W-:Y:S01]  /*2b30*/  ULOP3.LUT UR6, URZ, UR7, URZ, 0x33, !UPT ;  /* 0x000000073f067292 */ /* 0x000fe2000f8e333f */
[----:B------:R-:W-:Y:S01]  /*2b40*/  IADD3 R38, -R39, UR41, R38 ;  /* 0x0000002927267c10 */ /* 0x000fe2000fffe126 */
[----:B------:R-:W-:Y:S01]  /*2b50*/  ULDC UR18, c[0x0][0x9e0] ;  /* 0x0002780000127ab9 */ /* 0x000fe20000000800 */
[----:B------:R-:W-:-:S02]  /*2b60*/  IADD3 R79, -R16, UR41, R75 ;  /* 0x00000029104f7c10 */ /* 0x000fc4000fffe14b */
[----:B------:R-:W2:Y:S01]  /*2b70*/  MUFU.TANH R3, R3 ;  /* 0x0000000300037308 */ /* 0x000ea20000002400 */
[----:B------:R-:W-:Y:S01]  /*2b80*/  VIADD R82, R38, UR18 ;  /* 0x0000001226527c36 */ /* 0x000fe20008000000 */
[----:B------:R-:W-:Y:S01]  /*2b90*/  LEA R78, R90, 0xffffff80, 0x7 ;  /* 0xffffff805a4e7811 */ /* 0x000fe200078e38ff */
[----:B------:R-:W-:-:S04]  /*2ba0*/  VIADD R83, R38, UR6 ;  /* 0x0000000626537c36 */ /* 0x000fc80008000000 */
[----:B0-----:R-:W-:Y:S01]  /*2bb0*/  IMAD.IADD R74, R83, 0x1, R58 ;  /* 0x00000001534a7824 */ /* 0x001fe200078e023a */
[----:B------:R-:W0:Y:S08]  /*2bc0*/  MUFU.TANH R0, R0 ;  /* 0x0000000000007308 */ /* 0x000e300000002400 */
        /* <DEDUP_REMOVED lines=59> */
[----:B------:R5:W0:Y:S02]  /*2f80*/  MUFU.TANH R92, R61 ;  /* 0x0000003d005c7308 */ /* 0x000a240000002400 */
[----:B-----5:R-:W-:Y:S01]  /*2f90*/  VIADDMNMX R61, R58, R82, R79, PT ;  /* 0x000000523a3d7246 */ /* 0x020fe2000380014f */
[----:B-1234-:R-:W-:Y:S06]  /*2fa0*/  @P1 BRA `(.L_x_1341) ;  /* 0x0000000000641947 */ /* 0x01efec0003800000 */
[----:B------:R-:W-:Y:S01]  /*2fb0*/  IMAD.U32 R59, RZ, RZ, UR42 ;  /* 0x0000002aff3b7e24 */ /* 0x000fe2000f8e00ff */
[----:B------:R-:W-:Y:S04]  /*2fc0*/  BSSY B0, `(.L_x_1342) ;  /* 0x0000013000007945 */ /* 0x000fe80003800000 */
[----:B------:R-:W-:-:S04]  /*2fd0*/  IADD3 R59, -R59, UR41, R58 ;  /* 0x000000293b3b7c10 */ /* 0x000fc8000fffe13a */
[----:B------:R-:W-:-:S13]  /*2fe0*/  ISETP.GT.AND P1, PT, R59, -0x1, PT ;  /* 0xffffffff3b00780c */ /* 0x000fda0003f24270 */
[----:B------:R-:W-:Y:S05]  /*2ff0*/  @P1 BRA `(.L_x_1343) ;  /* 0x0000000000241947 */ /* 0x000fea0003800000 */
[----:B------:R-:W-:Y:S01]  /*3000*/  ULDC UR6, c[0x0][0x9e4] ;  /* 0x0002790000067ab9 */ /* 0x000fe20000000800 */
[----:B------:R-:W-:Y:S01]  /*3010*/  LOP3.LUT R59, RZ, R59, RZ, 0x33, !PT ;  /* 0x0000003bff3b7212 */ /* 0x000fe200078e33ff */
[----:B------:R-:W-:-:S05]  /*3020*/  IMAD.U32 R58, RZ, RZ, UR6 ;  /* 0x00000006ff3a7e24 */ /* 0x000fca000f8e00ff */
[----:B------:R-:W-:-:S13]  /*3030*/  ISETP.NE.AND P1, PT, R58, 0x1, PT ;  /* 0x000000013a00780c */ /* 0x000fda0003f25270 */
[----:B------:R-:W1:Y:S02]  /*3040*/  @P1 LDC.64 R38, c[0x0][0x9e8] ;  /* 0x00027a00ff261b82 */ /* 0x000e640000000a00 */
[----:B-1----:R-:W-:-:S05]  /*3050*/  @P1 IMAD.HI.U32 R38, R59, R38, RZ ;  /* 0x000000263b261227 */ /* 0x002fca00078e00ff */
[----:B------:R-:W-:-:S04]  /*3060*/  @P1 SHF.R.U32.HI R59, RZ, R39, R38 ;  /* 0x00000027ff3b1219 */ /* 0x000fc80000011626 */
[----:B------:R-:W-:Y:S01]  /*3070*/  LOP3.LUT R59, RZ, R59, RZ, 0x33, !PT ;  /* 0x0000003bff3b7212 */ /* 0x000fe200078e33ff */
[----:B------:R-:W-:Y:S06]  /*3080*/  BRA `(.L_x_1344) ;  /* 0x0000000000187947 */ /* 0x000fec0003800000 */
.L_x_1343:
[----:B------:R-:W-:Y:S02]  /*3090*/  ULDC UR6, c[0x0][0x9e4] ;  /* 0x0002790000067ab9 */ /* 0x000fe40000000800 */
[----:B------:R-:W-:-:S05]  /*30a0*/  IMAD.U32 R58, RZ, RZ, UR6 ;  /* 0x00000006ff3a7e24 */ /* 0x000fca000f8e00ff */
[----:B------:R-:W-:-:S13]  /*30b0*/  ISETP.NE.AND P1, PT, R58, 0x1, PT ;  /* 0x000000013a00780c */ /* 0x000fda0003f25270 */
[----:B------:R-:W1:Y:S02]  /*30c0*/  @P1 LDC.64 R38, c[0x0][0x9e8] ;  /* 0x00027a00ff261b82 */ /* 0x000e640000000a00 */
[----:B-1----:R-:W-:-:S05]  /*30d0*/  @P1 IMAD.HI.U32 R38, R59, R38, RZ ;  /* 0x000000263b261227 */ /* 0x002fca00078e00ff */
[----:B------:R-:W-:-:S07]  /*30e0*/  @P1 SHF.R.U32.HI R59, RZ, R39, R38 ;  /* 0x00000027ff3b1219 */ /* 0x000fce0000011626 */
.L_x_1344:
[----:B------:R-:W-:Y:S05]  /*30f0*/  BSYNC B0 ;  /* 0x0000000000007941 */ /* 0x000fea0003800000 */
.L_x_1342:
[----:B------:R-:W-:-:S04]  /*3100*/  IMAD R59, R59, R58, -R78 ;  /* 0x0000003a3b3b7224 */ /* 0x000fc800078e0a4e */
[----:B------:R-:W-:-:S05]  /*3110*/  IMAD.IADD R59, R59, 0x1, -R16 ;  /* 0x000000013b3b7824 */ /* 0x000fca00078e0a10 */
[----:B------:R-:W-:Y:S02]  /*3120*/  VIADDMNMX R61, R59, R58, R61, PT ;  /* 0x0000003a3b3d7246 */ /* 0x000fe4000380013d */
[----:B------:R-:W-:-:S07]  /*3130*/  VIMNMX R74, R74, R59, !PT ;  /* 0x0000003b4a4a7248 */ /* 0x000fce0007fe0100 */
.L_x_1341:
[C---:B------:R-:W-:Y:S01]  /*3140*/  ISETP.GE.AND P2, PT, R75.reuse, 0x9, PT ;  /* 0x000000094b00780c */ /* 0x040fe20003f46270 */
[----:B------:R-:W-:Y:S01]  /*3150*/  UISETP.NE.AND UP0, UPT, UR46, URZ, UPT ;  /* 0x0000003f2e00728c */ /* 0x000fe2000bf05270 */
[----:B------:R-:W-:Y:S02]  /*3160*/  ISETP.GE.AND P1, PT, R75, 0x2, PT ;  /* 0x000000024b00780c */ /* 0x000fe40003f26270 */
        /* <DEDUP_REMOVED lines=11> */
[C---:B------:R-:W-:Y:S02]  /*3220*/  ISETP.GT.AND P4, PT, R74.reuse, 0x9, !P6 ;  /* 0x000000094a00780c */ /* 0x040fe40007784270 */
        /* <DEDUP_REMOVED lines=58> */
[C---:B------:R-:W-:Y:S02]  /*35d0*/  ISETP.GT.AND P3, PT, R74.reuse, 0x40, !P4 ;  /* 0x000000404a00780c */ /* 0x040fe40006764270 */
        /* <DEDUP_REMOVED lines=101> */
.L_x_1347:
[----:B------:R-:W-:Y:S02]  /*3c30*/  ULDC UR6, c[0x0][0x9e4] ;  /* 0x0002790000067ab9 */ /* 0x000fe40000000800 */
[----:B------:R-:W-:-:S05]  /*3c40*/  IMAD.U32 R74, RZ, RZ, UR6 ;  /* 0x00000006ff4a7e24 */ /* 0x000fca000f8e00ff */
[----:B------:R-:W-:-:S13]  /*3c50*/  ISETP.NE.AND P6, PT, R74, 0x1, PT ;  /* 0x000000014a00780c */ /* 0x000fda0003fc5270 */
[----:B------:R-:W0:Y:S02]  /*3c60*/  @P6 LDC.64 R2, c[0x0][0x9e8] ;  /* 0x00027a00ff026b82 */ /* 0x000e240000000a00 */
[----:B0-----:R-:W-:-:S05]  /*3c70*/  @P6 IMAD.HI.U32 R2, R73, R2, RZ ;  /* 0x0000000249026227 */ /* 0x001fca00078e00ff */
[----:B------:R-:W-:-:S07]  /*3c80*/  @P6 SHF.R.U32.HI R73, RZ, R3, R2 ;  /* 0x00000003ff496219 */ /* 0x000fce0000011602 */
.L_x_1348:
[----:B------:R-:W-:Y:S05]  /*3c90*/  BSYNC B0 ;  /* 0x0000000000007941 */ /* 0x000fea0003800000 */
.L_x_1346:
[----:B------:R-:W-:-:S04]  /*3ca0*/  IMAD R73, R73, R74, -R78 ;  /* 0x0000004a49497224 */ /* 0x000fc800078e0a4e */
[----:B------:R-:W-:-:S05]  /*3cb0*/  IMAD.IADD R2, R73, 0x1, -R16 ;  /* 0x0000000149027824 */ /* 0x000fca00078e0a10 */
[----:B------:R-:W-:Y:S02]  /*3cc0*/  VIADDMNMX R51, R2, R74, R51, PT ;  /* 0x0000004a02337246 */ /* 0x000fe40003800133 */
[----:B------:R-:W-:-:S07]  /*3cd0*/  VIMNMX R61, R61, R2, !PT ;  /* 0x000000023d3d7248 */ /* 0x000fce0007fe0100 */
.L_x_1345:
[----:B------:R-:W-:Y:S01]  /*3ce0*/  ISETP.GT.AND P1, PT, R61, 0x1, !P1 ;  /* 0x000000013d00780c */ /* 0x000fe20004f24270 */
[----:B------:R-:W-:Y:S01]  /*3cf0*/  ULDC UR6, c[0x0][0x988] ;  /* 0x0002620000067ab9 */ /* 0x000fe20000000800 */
[----:B------:R-:W-:Y:S01]  /*3d00*/  ISETP.NE.AND P6, PT, R87, RZ, PT ;  /* 0x000000ff5700720c */ /* 0x000fe20003fc5270 */
[----:B------:R-:W-:Y:S01]  /*3d10*/  UISETP.NE.AND UP1, UPT, UR51, URZ, UPT ;  /* 0x0000003f3300728c */ /* 0x000fe2000bf25270 */
[----:B------:R-:W-:Y:S01]  /*3d20*/  ISETP.LT.OR P1, PT, R51, 0x2, P1 ;  /* 0x000000023300780c */ /* 0x000fe20000f21670 */
[----:B------:R-:W-:Y:S01]  /*3d30*/  UISETP.NE.AND UP0, UPT, UR46, URZ, UPT ;  /* 0x0000003f2e00728c */ /* 0x000fe2000bf05270 */
[C---:B------:R-:W-:Y:S01]  /*3d40*/  ISETP.GT.AND P2, PT, R61.reuse, 0x8, !P2 ;  /* 0x000000083d00780c */ /* 0x040fe20005744270 */
[----:B------:R-:W-:Y:S01]  /*3d50*/  UMOV UR14, UR47 ;  /* 0x0000002f000e7c82 */ /* 0x000fe20008000000 */
[----:B------:R-:W-:Y:S02]  /*3d60*/  FSEL R4, R4, -INF , !P1 ;  /* 0xff80000004047808 */ /* 0x000fe40004800000 */
[----:B------:R-:W-:-:S02]  /*3d70*/  ISETP.GT.AND P1, PT, R61, 0x9, !P6 ;  /* 0x000000093d00780c */ /* 0x000fc40007724270 */
[C---:B------:R-:W-:Y:S02]  /*3d80*/  ISETP.LT.OR P2, PT, R51.reuse, 0x9, P2 ;  /* 0x000000093300780c */ /* 0x040fe40001741670 */
[----:B------:R-:W-:Y:S01]  /*3d90*/  ISETP.LT.OR P1, PT, R51, 0xa, P1 ;  /* 0x0000000a3300780c */ /* 0x000fe20000f21670 */
[----:B------:R-:W-:Y:S01]  /*3da0*/  @UP1 ULDC UR10, c[0x0][0x44c] ;  /* 0x00011300000a1ab9 */ /* 0x000fe20000000800 */
[----:B------:R-:W-:Y:S01]  /*3db0*/  FSEL R5, R5, -INF , !P2 ;  /* 0xff80000005057808 */ /* 0x000fe20005000000 */
[----:B------:R-:W-:Y:S01]  /*3dc0*/  UIMAD.WIDE.U32 UR10, UR47, UR10, URZ ;  /* 0x0000000a2f0a72a5 */ /* 0x000fe2000f8e003f */
[----:B------:R-:W-:Y:S01]  /*3dd0*/  FSEL R3, R6, -INF , !P1 ;  /* 0xff80000006037808 */ /* 0x000fe20004800000 */
[----:B------:R-:W-:Y:S01]  /*3de0*/  @UP1 ULDC UR15, c[0x0][0x450] ;  /* 0x00011400000f1ab9 */ /* 0x000fe20000000800 */
[----:B------:R-:W-:Y:S01]  /*3df0*/  ISETP.NE.AND P1, PT, R89, RZ, PT ;  /* 0x000000ff5900720c */ /* 0x000fe20003f25270 */
[----:B------:R-:W-:Y:S01]  /*3e00*/  @UP1 USHF.R.U32.HI UR14, URZ, UR15, UR11 ;  /* 0x0000000f3f0e1299 */ /* 0x000fe2000801160b */
[----:B------:R-:W-:-:S02]  /*3e10*/  ISETP.NE.AND P2, PT, R107, RZ, PT ;  /* 0x000000ff6b00720c */ /* 0x000fc40003f45270 */
[----:B------:R-:W-:Y:S01]  /*3e20*/  ISETP.GT.AND P1, PT, R61, 0x10, !P1 ;  /* 0x000000103d00780c */ /* 0x000fe20004f24270 */
[----:B------:R-:W-:Y:S01]  /*3e30*/  UIADD3 UR43, UR43, UR14, URZ ;  /* 0x0000000e2b2b7290 */ /* 0x000fe2000fffe03f */
[----:B------:R-:W-:Y:S02]  /*3e40*/  ISETP.NE.AND P6, PT, R108, RZ, PT ;  /* 0x000000ff6c00720c */ /* 0x000fe40003fc5270 */
[----:B------:R-:W-:Y:S01]  /*3e50*/  ISETP.LT.OR P1, PT, R51, 0x11, P1 ;  /* 0x000000113300780c */ /* 0x000fe20000f21670 */
[----:B------:R-:W-:Y:S01]  /*3e60*/  UIADD3 UR18, UR43, UR18, URZ ;  /* 0x000000122b127290 */ /* 0x000fe2000fffe03f */
[----:B------:R-:W-:Y:S02]  /*3e70*/  ISETP.GT.AND P3, PT, R61, 0x70, !P3 ;  /* 0x000000703d00780c */ /* 0x000fe40005f64270 */
        /* <DEDUP_REMOVED lines=15> */
[----:B------:R-:W-:Y:S02]  /*3f70*/  ISETP.NE.AND P1, PT, R101, RZ, PT ;  /* 0x000000ff6500720c */ /* 0x000fe40003f25270 */
[----:B------:R-:W-:Y:S02]  /*3f80*/  FMNMX.FTZ R7, R70, R7, !PT ;  /* 0x0000000746077209 */ /* 0x000fe40007810000 */
[----:B------:R-:W-:Y:S02]  /*3f90*/  ISETP.GT.AND P1, PT, R61, 0x19, !P1 ;  /* 0x000000193d00780c */ /* 0x000fe40004f24270 */
[----:B------:R-:W-:Y:S02]  /*3fa0*/  FMNMX.FTZ R7, R68, R7, !PT ;  /* 0x0000000744077209 */ /* 0x000fe40007810000 */
        /* <DEDUP_REMOVED lines=39> */
[----:B------:R-:W-:Y:S02]  /*4220*/  FMNMX.FTZ R7, R39, R6, !PT ;  /* 0x0000000627077209 */ /* 0x000fe40007810000 */
[----:B------:R-:W-:Y:S02]  /*4230*/  ISETP.LT.OR P1, PT, R51, 0x32, P1 ;  /* 0x000000323300780c */ /* 0x000fe40000f21670 */
[----:B------:R-:W-:Y:S02]  /*4240*/  FMNMX.FTZ R6, R38, R7, !PT ;  /* 0x0000000726067209 */ /* 0x000fe40007810000 */
[----:B------:R-:W-:-:S02]  /*4250*/  FSEL R20, R20, -INF , !P1 ;  /* 0xff80000014147808 */ /* 0x000fc40004800000 */
        /* <DEDUP_REMOVED lines=12> */
[----:B------:R-:W-:Y:S01]  /*4320*/  ISETP.NE.AND P1, PT, R110, RZ, PT ;  /* 0x000000ff6e00720c */ /* 0x000fe20003f25270 */
[----:B------:R-:W0:Y:S01]  /*4330*/  SHFL.BFLY PT, R6, R7, 0x2, 0x1f ;  /* 0x0c401f0007067f89 */ /* 0x000e2200000e0000 */
[----:B------:R-:W-:Y:S02]  /*4340*/  ISETP.NE.AND P2, PT, R96, RZ, PT ;  /* 0x000000ff6000720c */ /* 0x000fe40003f45270 */
[----:B------:R-:W-:Y:S02]  /*4350*/  ISETP.GT.AND P1, PT, R61, 0x40, !P1 ;  /* 0x000000403d00780c */ /* 0x000fe40004f24270 */
[----:B------:R-:W-:Y:S02]  /*4360*/  ISETP.NE.AND P6, PT, R97, RZ, PT ;  /* 0x000000ff6100720c */ /* 0x000fe40003fc5270 */
        /* <DEDUP_REMOVED lines=11> */
[----:B0-----:R-:W-:Y:S02]  /*4420*/  FMNMX.FTZ R73, R7, R6, !PT ;  /* 0x0000000607497209 */ /* 0x001fe40007810000 */
[----:B------:R-:W-:Y:S02]  /*4430*/  ISETP.GT.AND P1, PT, R61, 0x48, !P1 ;  /* 0x000000483d00780c */ /* 0x000fe40004f24270 */
[----:B------:R-:W-:Y:S01]  /*4440*/  FSEL R32, R32, -INF , !P3 ;  /* 0xff80000020207808 */ /* 0x000fe20005800000 */
[----:B------:R-:W0:Y:S01]  /*4450*/  SHFL.BFLY PT, R6, R73, 0x1, 0x1f ;  /* 0x0c201f0049067f89 */ /* 0x000e2200000e0000 */
[----:B------:R-:W-:-:S02]  /*4460*/  ISETP.LT.OR P1, PT, R51, 0x49, P1 ;  /* 0x000000493300780c */ /* 0x000fc40000f21670 */
[----:B------:R-:W-:Y:S02]  /*4470*/  ISETP.LT.OR P5, PT, R51, 0x79, P5 ;  /* 0x000000793300780c */ /* 0x000fe40002fa1670 */
[----:B------:R-:W-:Y:S02]  /*4480*/  FSEL R48, R48, -INF , !P1 ;  /* 0xff80000030307808 */ /* 0x000fe40004800000 */
[----:B------:R-:W-:-:S04]  /*4490*/  ISETP.NE.AND P1, PT, R91, RZ, PT ;  /* 0x000000ff5b00720c */ /* 0x000fc80003f25270 */
[----:B------:R-:W-:-:S04]  /*44a0*/  ISETP.GT.AND P1, PT, R61, 0x49, !P1 ;  /* 0x000000493d00780c */ /* 0x000fc80004f24270 */
[----:B------:R-:W-:-:S04]  /*44b0*/  ISETP.LT.OR P1, PT, R51, 0x4a, P1 ;  /* 0x0000004a3300780c */ /* 0x000fc80000f21670 */
[----:B------:R-:W-:Y:S02]  /*44c0*/  FSEL R49, R49, -INF , !P1 ;  /* 0xff80000031317808 */ /* 0x000fe40004800000 */
[----:B------:R-:W-:Y:S02]  /*44d0*/  ISETP.NE.AND P1, PT, R92, RZ, PT ;  /* 0x000000ff5c00720c */ /* 0x000fe40003f25270 */
[----:B0-----:R-:W-:Y:S02]  /*44e0*/  FMNMX.FTZ R6, R73, R6, !PT ;  /* 0x0000000649067209 */ /* 0x001fe40007810000 */
[----:B------:R-:W-:-:S03]  /*44f0*/  ISETP.GT.AND P1, PT, R61, 0x50, !P1 ;  /* 0x000000503d00780c */ /* 0x000fc60004f24270 */
[----:B------:R-:W-:Y:S01]  /*4500*/  FMUL.FTZ R74, R6, UR6 ;  /* 0x00000006064a7c20 */ /* 0x000fe20008410000 */
        /* <DEDUP_REMOVED lines=24> */
[----:B------:R-:W-:-:S02]  /*4690*/  FSETP.NEU.FTZ.AND P1, PT, R6, -INF , PT ;  /* 0xff8000000600780b */ /* 0x000fc40003f3d000 */
[----:B------:R-:W-:Y:S02]  /*46a0*/  FSEL R30, R30, -INF , !P2 ;  /* 0xff8000001e1e7808 */ /* 0x000fe40005000000 */
[----:B------:R-:W-:Y:S02]  /*46b0*/  FSEL R79, R74, RZ, P1 ;  /* 0x000000ff4a4f7208 */ /* 0x000fe40000800000 */
[----:B------:R-:W-:Y:S02]  /*46c0*/  ISETP.GT.AND P1, PT, R61, RZ, !P6 ;  /* 0x000000ff3d00720c */ /* 0x000fe40007724270 */
[----:B------:R-:W-:Y:S01]  /*46d0*/  ISETP.NE.AND P6, PT, R75, RZ, PT ;  /* 0x000000ff4b00720c */ /* 0x000fe20003fc5270 */
[--C-:B------:R-:W-:Y:S01]  /*46e0*/  FFMA.FTZ R170, R59, UR6, -R79.reuse ;  /* 0x000000063baa7c23 */ /* 0x100fe2000801084f */
[----:B------:R-:W-:Y:S01]  /*46f0*/  ISETP.LT.OR P1, PT, R51, 0x1, P1 ;  /* 0x000000013300780c */ /* 0x000fe20000f21670 */
[--C-:B------:R-:W-:Y:S01]  /*4700*/  FFMA.FTZ R59, R58, UR6, -R79.reuse ;  /* 0x000000063a3b7c23 */ /* 0x100fe2000801084f */
[--C-:B------:R-:W-:Y:S01]  /*4710*/  FFMA.FTZ R164, R55, UR6, -R79.reuse ;  /* 0x0000000637a47c23 */ /* 0x100fe2000801084f */
[----:B------:R-:W-:Y:S01]  /*4720*/  ISETP.GT.AND P6, PT, R61, 0x79, !P6 ;  /* 0x000000793d00780c */ /* 0x000fe200077c4270 */
[--C-:B------:R-:W-:Y:S01]  /*4730*/  FFMA.FTZ R166, R46, UR6, -R79.reuse ;  /* 0x000000062ea67c23 */ /* 0x100fe2000801084f */
[----:B------:R-:W-:Y:S01]  /*4740*/  FSEL R77, R0, -INF , !P1 ;  /* 0xff800000004d7808 */ /* 0x000fe20004800000 */
[--C-:B------:R-:W-:Y:S01]  /*4750*/  FFMA.FTZ R180, R180, UR6, -R79.reuse ;  /* 0x00000006b4b47c23 */ /* 0x100fe2000801084f */
[----:B------:R-:W-:Y:S01]  /*4760*/  ISETP.NE.AND P1, PT, R86, RZ, PT ;  /* 0x000000ff5600720c */ /* 0x000fe20003f25270 */
[--C-:B------:R-:W-:Y:S01]  /*4770*/  FFMA.FTZ R65, R65, UR6, -R79.reuse ;  /* 0x0000000641417c23 */ /* 0x100fe2000801084f */
[----:B------:R-:W-:Y:S01]  /*4780*/  FMNMX.FTZ R0, R77, R4, !PT ;  /* 0x000000044d007209 */ /* 0x000fe20007810000 */
[--C-:B------:R-:W-:Y:S01]  /*4790*/  FFMA.FTZ R182, R72, UR6, -R79.reuse ;  /* 0x0000000648b67c23 */ /* 0x100fe2000801084f */
[----:B------:R-:W-:Y:S01]  /*47a0*/  ISETP.GT.AND P1, PT, R61, 0x68, !P1 ;  /* 0x000000683d00780c */ /* 0x000fe20004f24270 */
[----:B------:R-:W-:Y:S01]  /*47b0*/  MUFU.EX2 R180, R180 ;  /* 0x000000b400b47308 */ /* 0x000fe20000000800 */
[----:B------:R-:W-:Y:S01]  /*47c0*/  FMNMX.FTZ R0, R5, R0, !PT ;  /* 0x0000000005007209 */ /* 0x000fe20007810000 */
[--C-:B------:R-:W-:Y:S01]  /*47d0*/  FFMA.FTZ R67, R67, UR6, -R79.reuse ;  /* 0x0000000643437c23 */ /* 0x100fe2000801084f */
[----:B------:R-:W-:Y:S01]  /*47e0*/  ISETP.LT.OR P1, PT, R51, 0x69, P1 ;  /* 0x000000693300780c */ /* 0x000fe20000f21670 */
[--C-:B------:R-:W-:Y:S01]  /*47f0*/  FFMA.FTZ R152, R36, UR6, -R79.reuse ;  /* 0x0000000624987c23 */ /* 0x100fe2000801084f */
[----:B------:R-:W-:Y:S01]  /*4800*/  FMNMX.FTZ R7, R3, R0, !PT ;  /* 0x0000000003077209 */ /* 0x000fe20007810000 */
[--C-:B------:R-:W-:Y:S01]  /*4810*/  FFMA.FTZ R176, R69, UR6, -R79.reuse ;  /* 0x0000000645b07c23 */ /* 0x100fe2000801084f */
[----:B------:R-:W-:Y:S01]  /*4820*/  FSEL R55, R33, -INF , !P4 ;  /* 0xff80000021377808 */ /* 0x000fe20006000000 */
[--C-:B------:R-:W-:Y:S01]  /*4830*/  FFMA.FTZ R33, R47, UR6, -R79.reuse ;  /* 0x000000062f217c23 */ /* 0x100fe2000801084f */
[----:B------:R-:W-:Y:S01]  /*4840*/  FMNMX.FTZ R7, R2, R7, !PT ;  /* 0x0000000702077209 */ /* 0x000fe20007810000 */
[----:B------:R-:W0:Y:S01]  /*4850*/  MUFU.EX2 R65, R65 ;  /* 0x0000004100417308 */ /* 0x000e220000000800 */
[----:B------:R-:W-:Y:S01]  /*4860*/  ISETP.LT.OR P6, PT, R51, 0x7a, P6 ;  /* 0x0000007a3300780c */ /* 0x000fe200037c1670 */
[--C-:B------:R-:W-:Y:S01]  /*4870*/  FFMA.FTZ R69, R88, UR6, -R79.reuse ;  /* 0x0000000658457c23 */ /* 0x100fe2000801084f */
[----:B------:R-:W-:Y:S01]  /*4880*/  FMNMX.FTZ R0, R8, R7, !PT ;  /* 0x0000000708007209 */ /* 0x000fe20007810000 */
[--C-:B------:R-:W-:Y:S01]  /*4890*/  FFMA.FTZ R178, R71, UR6, -R79.reuse ;  /* 0x0000000647b27c23 */ /* 0x100fe2000801084f */
[----:B------:R-:W-:Y:S01]  /*48a0*/  FSEL R47, R35, -INF , !P5 ;  /* 0xff800000232f7808 */ /* 0x000fe20006800000 */
[--C-:B------:R-:W-:Y:S01]  /*48b0*/  FFMA.FTZ R35, R45, UR6, -R79.reuse ;  /* 0x000000062d237c23 */ /* 0x100fe2000801084f */
[----:B------:R-:W-:Y:S01]  /*48c0*/  FMNMX.FTZ R7, R9, R0, !PT ;  /* 0x0000000009077209 */ /* 0x000fe20007810000 */
[----:B------:R-:W1:Y:S01]  /*48d0*/  MUFU.EX2 R182, R182 ;  /* 0x000000b600b67308 */ /* 0x000e620000000800 */
[----:B------:R-:W-:Y:S01]  /*48e0*/  FSEL R34, R34, -INF , !P6 ;  /* 0xff80000022227808 */ /* 0x000fe20007000000 */
[--C-:B------:R-:W-:Y:S01]  /*48f0*/  FFMA.FTZ R154, R21, UR6, -R79.reuse ;  /* 0x00000006159a7c23 */ /* 0x100fe2000801084f */
[----:B------:R-:W-:Y:S01]  /*4900*/  FMNMX.FTZ R0, R10, R7, !PT ;  /* 0x000000070a007209 */ /* 0x000fe20007810000 */
[--C-:B------:R-:W-:Y:S01]  /*4910*/  FFMA.FTZ R21, R24, UR6, -R79.reuse ;  /* 0x0000000618157c23 */ /* 0x100fe2000801084f */
[--C-:B------:R-:W-:Y:S01]  /*4920*/  FFMA.FTZ R71, R70, UR6, -R79.reuse ;  /* 0x0000000646477c23 */ /* 0x100fe2000801084f */
[--C-:B------:R-:W-:Y:S01]  /*4930*/  FFMA.FTZ R172, R68, UR6, -R79.reuse ;  /* 0x0000000644ac7c23 */ /* 0x100fe2000801084f */
[----:B------:R-:W-:Y:S01]  /*4940*/  FMNMX.FTZ R7, R11, R0, !PT ;  /* 0x000000000b077209 */ /* 0x000fe20007810000 */
[----:B------:R-:W2:Y:S01]  /*4950*/  MUFU.EX2 R67, R67 ;  /* 0x0000004300437308 */ /* 0x000ea20000000800 */
[--C-:B------:R-:W-:Y:S01]  /*4960*/  FFMA.FTZ R73, R66, UR6, -R79.reuse ;  /* 0x0000000642497c23 */ /* 0x100fe2000801084f */
[--C-:B------:R-:W-:Y:S01]  /*4970*/  FFMA.FTZ R174, R64, UR6, -R79.reuse ;  /* 0x0000000640ae7c23 */ /* 0x100fe2000801084f */
[----:B------:R-:W-:Y:S01]  /*4980*/  FMNMX.FTZ R0, R12, R7, !PT ;  /* 0x000000070c007209 */ /* 0x000fe20007810000 */
[--C-:B------:R-:W-:Y:S01]  /*4990*/  FFMA.FTZ R63, R63, UR6, -R79.reuse ;  /* 0x000000063f3f7c23 */ /* 0x100fe2000801084f */
[--C-:B------:R-:W-:Y:S01]  /*49a0*/  FFMA.FTZ R168, R62, UR6, -R79.reuse ;  /* 0x000000063ea87c23 */ /* 0x100fe2000801084f */
[--C-:B------:R-:W-:Y:S01]  /*49b0*/  FFMA.FTZ R75, R60, UR6, -R79.reuse ;  /* 0x000000063c4b7c23 */ /* 0x100fe2000801084f */
[----:B------:R-:W-:Y:S01]  /*49c0*/  FMNMX.FTZ R7, R13, R0, !PT ;  /* 0x000000000d077209 */ /* 0x000fe20007810000 */
[----:B------:R-:W3:Y:S01]  /*49d0*/  MUFU.EX2 R176, R176 ;  /* 0x000000b000b07308 */ /* 0x000ee20000000800 */
[--C-:B------:R-:W-:Y:S01]  /*49e0*/  FFMA.FTZ R160, R44, UR6, -R79.reuse ;  /* 0x000000062ca07c23 */ /* 0x100fe2000801084f */
[--C-:B------:R-:W-:Y:S01]  /*49f0*/  FFMA.FTZ R43, R43, UR6, -R79.reuse ;  /* 0x000000062b2b7c23 */ /* 0x100fe2000801084f */
[----:B------:R-:W-:Y:S01]  /*4a00*/  FMNMX.FTZ R0, R14, R7, !PT ;  /* 0x000000070e007209 */ /* 0x000fe20007810000 */
[--C-:B------:R-:W-:Y:S01]  /*4a10*/  FFMA.FTZ R162, R42, UR6, -R79.reuse ;  /* 0x000000062aa27c23 */ /* 0x100fe2000801084f */
[--C-:B------:R-:W-:Y:S01]  /*4a20*/  FFMA.FTZ R41, R41, UR6, -R79.reuse ;  /* 0x0000000629297c23 */ /* 0x100fe2000801084f */
[--C-:B------:R-:W-:Y:S01]  /*4a30*/  FFMA.FTZ R156, R40, UR6, -R79.reuse ;  /* 0x00000006289c7c23 */ /* 0x100fe2000801084f */
[----:B------:R-:W-:Y:S01]  /*4a40*/  FMNMX.FTZ R7, R15, R0, !PT ;  /* 0x000000000f077209 */ /* 0x000fe20007810000 */
[----:B------:R-:W4:Y:S01]  /*4a50*/  MUFU.EX2 R69, R69 ;  /* 0x0000004500457308 */ /* 0x000f220000000800 */
[--C-:B------:R-:W-:Y:S01]  /*4a60*/  FFMA.FTZ R39, R39, UR6, -R79.reuse ;  /* 0x0000000627277c23 */ /* 0x100fe2000801084f */
[--C-:B------:R-:W-:Y:S01]  /*4a70*/  FFMA.FTZ R158, R38, UR6, -R79.reuse ;  /* 0x00000006269e7c23 */ /* 0x100fe2000801084f */
[----:B------:R-:W-:Y:S01]  /*4a80*/  FMNMX.FTZ R0, R20, R7, !PT ;  /* 0x0000000714007209 */ /* 0x000fe20007810000 */
[--C-:B------:R-:W-:Y:S01]  /*4a90*/  FFMA.FTZ R37, R37, UR6, -R79.reuse ;  /* 0x0000000625257c23 */ /* 0x100fe2000801084f */
[----:B------:R-:W-:-:S02]  /*4aa0*/  FFMA.FTZ R27, R27, UR6, -R79 ;  /* 0x000000061b1b7c23 */ /* 0x000fc4000801084f */
[----:B------:R-:W-:Y:S01]  /*4ab0*/  FMNMX.FTZ R7, R25, R0, !PT ;  /* 0x0000000019077209 */ /* 0x000fe20007810000 */
[----:B------:R-:W5:Y:S03]  /*4ac0*/  MUFU.EX2 R178, R178 ;  /* 0x000000b200b27308 */ /* 0x000f660000000800 */
[----:B------:R-:W-:-:S04]  /*4ad0*/  FMNMX.FTZ R7, R26, R7, !PT ;  /* 0x000000071a077209 */ /* 0x000fc80007810000 */
        /* <DEDUP_REMOVED lines=10> */
[----:B------:R-:W5:Y:S01]  /*4b80*/  MUFU.EX2 R174, R174 ;  /* 0x000000ae00ae7308 */ /* 0x000f620000000800 */
[----:B------:R-:W-:Y:S02]  /*4b90*/  FSEL R0, R31, -INF , !P1 ;  /* 0xff8000001f007808 */ /* 0x000fe40004800000 */
[----:B------:R-:W-:-:S04]  /*4ba0*/  FMNMX.FTZ R7, R54, R7, !PT ;  /* 0x0000000736077209 */ /* 0x000fc80007810000 */
[----:B------:R-:W-:Y:S01]  /*4bb0*/  FMNMX.FTZ R58, R56, R7, !PT ;  /* 0x00000007383a7209 */ /* 0x000fe20007810000 */
[----:B------:R-:W-:Y:S03]  /*4bc0*/  MUFU.EX2 R63, R63 ;  /* 0x0000003f003f7308 */ /* 0x000fe60000000800 */
        /* <DEDUP_REMOVED lines=9> */
[----:B------:R-:W-:-:S05]  /*4c60*/  FMNMX.FTZ R7, R34, R7, !PT ;  /* 0x0000000722077209 */ /* 0x000fca0007810000 */
[----:B------:R-:W0:Y:S01]  /*4c70*/  SHFL.BFLY PT, R46, R7, 0x2, 0x1f ;  /* 0x0c401f00072e7f89 */ /* 0x000e2200000e0000 */
[----:B------:R-:W-:Y:S08]  /*4c80*/  MUFU.EX2 R31, R59 ;  /* 0x0000003b001f7308 */ /* 0x000ff00000000800 */
[----:B------:R-:W-:Y:S08]  /*4c90*/  MUFU.EX2 R164, R164 ;  /* 0x000000a400a47308 */ /* 0x000ff00000000800 */
[----:B------:R-:W-:Y:S01]  /*4ca0*/  MUFU.EX2 R33, R33 ;  /* 0x0000002100217308 */ /* 0x000fe20000000800 */
[----:B0-----:R-:W-:-:S07]  /*4cb0*/  FMNMX.FTZ R46, R7, R46, !PT ;  /* 0x0000002e072e7209 */ /* 0x001fce0007810000 */
[----:B------:R-:W-:Y:S01]  /*4cc0*/  MUFU.EX2 R166, R166 ;  /* 0x000000a600a67308 */ /* 0x000fe20000000800 */
[----:B------:R-:W0:Y:S07]  /*4cd0*/  SHFL.BFLY PT, R7, R46, 0x1, 0x1f ;  /* 0x0c201f002e077f89 */ /* 0x000e2e00000e0000 */
[----:B------:R-:W-:Y:S08]  /*4ce0*/  MUFU.EX2 R35, R35 ;  /* 0x0000002300237308 */ /* 0x000ff00000000800 */
[----:B------:R-:W-:Y:S08]  /*4cf0*/  MUFU.EX2 R160, R160 ;  /* 0x000000a000a07308 */ /* 0x000ff00000000800 */
[----:B------:R-:W-:Y:S01]  /*4d00*/  MUFU.EX2 R43, R43 ;  /* 0x0000002b002b7308 */ /* 0x000fe20000000800 */
[----:B0-----:R-:W-:-:S04]  /*4d10*/  FMNMX.FTZ R7, R46, R7, !PT ;  /* 0x000000072e077209 */ /* 0x001fc80007810000 */
[C---:B------:R-:W-:Y:S01]  /*4d20*/  FSETP.NEU.FTZ.AND P1, PT, R7.reuse, -INF , PT ;  /* 0xff8000000700780b */ /* 0x040fe20003f3d000 */
[----:B------:R-:W-:Y:S02]  /*4d30*/  FMUL.FTZ R36, R7, UR6 ;  /* 0x0000000607247c20 */ /* 0x000fe40008410000 */
[----:B------:R-:W-:Y:S03]  /*4d40*/  MUFU.EX2 R162, R162 ;  /* 0x000000a200a27308 */ /* 0x000fe60000000800 */
[----:B------:R-:W-:Y:S02]  /*4d50*/  FSEL R45, R36, RZ, P1 ;  /* 0x000000ff242d7208 */ /* 0x000fe40000800000 */
[----:B------:R-:W-:-:S03]  /*4d60*/  PLOP3.LUT P1, PT, PT, PT, UP0, 0x40, 0x0 ;  /* 0x000000000000781c */ /* 0x000fc60003f2e808 */
[----:B------:R-:W-:Y:S01]  /*4d70*/  MUFU.EX2 R41, R41 ;  /* 0x0000002900297308 */ /* 0x000fe20000000800 */
[----:B------:R-:W-:Y:S01]  /*4d80*/  FFMA.FTZ R24, R3, UR6, -R45 ;  /* 0x0000000603187c23 */ /* 0x000fe2000801082d */
[----:B------:R-:W-:Y:S01]  /*4d90*/  FADD.FTZ R3, R180, R65 ;  /* 0x00000041b4037221 */ /* 0x000fe20000010000 */
[--C-:B------:R-:W-:Y:S01]  /*4da0*/  FFMA.FTZ R177, R2, UR6, -R45.reuse ;  /* 0x0000000602b17c23 */ /* 0x100fe2000801082d */
[--C-:B------:R-:W-:Y:S01]  /*4db0*/  FFMA.FTZ R181, R77, UR6, -R45.reuse ;  /* 0x000000064db57c23 */ /* 0x100fe2000801082d */
[----:B------:R-:W-:Y:S01]  /*4dc0*/  FFMA.FTZ R4, R4, UR6, -R45 ;  /* 0x0000000604047c23 */ /* 0x000fe2000801082d */
[----:B-1----:R-:W-:Y:S01]  /*4dd0*/  FADD.FTZ R2, R182, R3 ;  /* 0x00000003b6027221 */ /* 0x002fe20000010000 */
[--C-:B------:R-:W-:Y:S01]  /*4de0*/  FFMA.FTZ R183, R5, UR6, -R45.reuse ;  /* 0x0000000605b77c23 */ /* 0x100fe2000801082d */
[----:B------:R-:W-:Y:S01]  /*4df0*/  MUFU.EX2 R24, R24 ;  /* 0x0000001800187308 */ /* 0x000fe20000000800 */
[--C-:B------:R-:W-:Y:S01]  /*4e00*/  FFMA.FTZ R8, R8, UR6, -R45.reuse ;  /* 0x0000000608087c23 */ /* 0x100fe2000801082d */
[----:B--2---:R-:W-:Y:S01]  /*4e10*/  FADD.FTZ R3, R67, R2 ;  /* 0x0000000243037221 */ /* 0x004fe20000010000 */
[--C-:B------:R-:W-:Y:S01]  /*4e20*/  FFMA.FTZ R179, R9, UR6, -R45.reuse ;  /* 0x0000000609b37c23 */ /* 0x100fe2000801082d */
[--C-:B------:R-:W-:Y:S01]  /*4e30*/  FFMA.FTZ R10, R10, UR6, -R45.reuse ;  /* 0x000000060a0a7c23 */ /* 0x100fe2000801082d */
[----:B------:R-:W-:Y:S01]  /*4e40*/  FFMA.FTZ R173, R11, UR6, -R45 ;  /* 0x000000060bad7c23 */ /* 0x000fe2000801082d */
[----:B---3--:R-:W-:Y:S01]  /*4e50*/  FADD.FTZ R2, R176, R3 ;  /* 0x00000003b0027221 */ /* 0x008fe20000010000 */
[--C-:B------:R-:W-:Y:S01]  /*4e60*/  FFMA.FTZ R12, R12, UR6, -R45.reuse ;  /* 0x000000060c0c7c23 */ /* 0x100fe2000801082d */
[----:B------:R-:W-:Y:S01]  /*4e70*/  MUFU.EX2 R181, R181 ;  /* 0x000000b500b57308 */ /* 0x000fe20000000800 */
[--C-:B------:R-:W-:Y:S01]  /*4e80*/  FFMA.FTZ R175, R13, UR6, -R45.reuse ;  /* 0x000000060daf7c23 */ /* 0x100fe2000801082d */
[----:B----4-:R-:W-:Y:S01]  /*4e90*/  FADD.FTZ R3, R69, R2 ;  /* 0x0000000245037221 */ /* 0x010fe20000010000 */
[--C-:B------:R-:W-:Y:S01]  /*4ea0*/  FFMA.FTZ R14, R14, UR6, -R45.reuse ;  /* 0x000000060e0e7c23 */ /* 0x100fe2000801082d */
[--C-:B------:R-:W-:Y:S01]  /*4eb0*/  FFMA.FTZ R15, R15, UR6, -R45.reuse ;  /* 0x000000060f0f7c23 */ /* 0x100fe2000801082d */
[----:B------:R-:W-:Y:S01]  /*4ec0*/  FFMA.FTZ R20, R20, UR6, -R45 ;  /* 0x0000000614147c23 */ /* 0x000fe2000801082d */
[----:B-----5:R-:W-:Y:S01]  /*4ed0*/  FADD.FTZ R2, R178, R3 ;  /* 0x00000003b2027221 */ /* 0x020fe20000010000 */
[--C-:B------:R-:W-:Y:S01]  /*4ee0*/  FFMA.FTZ R25, R25, UR6, -R45.reuse ;  /* 0x0000000619197c23 */ /* 0x100fe2000801082d */
[----:B------:R-:W0:Y:S01]  /*4ef0*/  MUFU.EX2 R4, R4 ;  /* 0x0000000400047308 */ /* 0x000e220000000800 */
[--C-:B------:R-:W-:Y:S01]  /*4f00*/  FFMA.FTZ R26, R26, UR6, -R45.reuse ;  /* 0x000000061a1a7c23 */ /* 0x100fe2000801082d */
[----:B------:R-:W-:Y:S01]  /*4f10*/  FADD.FTZ R3, R71, R2 ;  /* 0x0000000247037221 */ /* 0x000fe20000010000 */
[--C-:B------:R-:W-:Y:S01]  /*4f20*/  FFMA.FTZ R28, R28, UR6, -R45.reuse ;  /* 0x000000061c1c7c23 */ /* 0x100fe2000801082d */
[--C-:B------:R-:W-:Y:S01]  /*4f30*/  FFMA.FTZ R29, R29, UR6, -R45.reuse ;  /* 0x000000061d1d7c23 */ /* 0x100fe2000801082d */
[----:B------:R-:W-:Y:S01]  /*4f40*/  FFMA.FTZ R48, R48, UR6, -R45 ;  /* 0x0000000630307c23 */ /* 0x000fe2000801082d */
[----:B------:R-:W-:Y:S01]  /*4f50*/  FADD.FTZ R2, R172, R3 ;  /* 0x00000003ac027221 */ /* 0x000fe20000010000 */
[--C-:B------:R-:W-:Y:S01]  /*4f60*/  FFMA.FTZ R49, R49, UR6, -R45.reuse ;  /* 0x0000000631317c23 */ /* 0x100fe2000801082d */
[----:B------:R-:W1:Y:S01]  /*4f70*/  MUFU.EX2 R183, R183 ;  /* 0x000000b700b77308 */ /* 0x000e620000000800 */
[--C-:B------:R-:W-:Y:S01]  /*4f80*/  FFMA.FTZ R50, R50, UR6, -R45.reuse ;  /* 0x0000000632327c23 */ /* 0x100fe2000801082d */
[----:B------:R-:W-:Y:S01]  /*4f90*/  FADD.FTZ R3, R73, R2 ;  /* 0x0000000249037221 */ /* 0x000fe20000010000 */
[--C-:B------:R-:W-:Y:S01]  /*4fa0*/  FFMA.FTZ R52, R52, UR6, -R45.reuse ;  /* 0x0000000634347c23 */ /* 0x100fe2000801082d */
[--C-:B------:R-:W-:Y:S01]  /*4fb0*/  FFMA.FTZ R53, R53, UR6, -R45.reuse ;  /* 0x0000000635357c23 */ /* 0x100fe2000801082d */
[----:B------:R-:W-:Y:S01]  /*4fc0*/  FFMA.FTZ R54, R54, UR6, -R45 ;  /* 0x0000000636367c23 */ /* 0x000fe2000801082d */
[----:B------:R-:W-:Y:S01]  /*4fd0*/  FADD.FTZ R36, R174, R3 ;  /* 0x00000003ae247221 */ /* 0x000fe20000010000 */
[--C-:B------:R-:W-:Y:S01]  /*4fe0*/  FFMA.FTZ R56, R56, UR6, -R45.reuse ;  /* 0x0000000638387c23 */ /* 0x100fe2000801082d */
[----:B------:R-:W2:Y:S01]  /*4ff0*/  MUFU.EX2 R177, R177 ;  /* 0x000000b100b17308 */ /* 0x000ea20000000800 */
[----:B0-----:R-:W-:Y:S01]  /*5000*/  FADD.FTZ R2, R181, R4 ;  /* 0x00000004b5027221 */ /* 0x001fe20000010000 */
[----:B------:R-:W-:Y:S01]  /*5010*/  FADD.FTZ R5, R63, R36 ;  /* 0x000000243f057221 */ /* 0x000fe20000010000 */
[--C-:B------:R-:W-:Y:S01]  /*5020*/  FFMA.FTZ R57, R57, UR6, -R45.reuse ;  /* 0x0000000639397c23 */ /* 0x100fe2000801082d */
[--C-:B------:R-:W-:Y:S01]  /*5030*/  FFMA.FTZ R0, R0, UR6, -R45.reuse ;  /* 0x0000000600007c23 */ /* 0x100fe2000801082d */
[----:B------:R-:W-:Y:S01]  /*5040*/  FFMA.FTZ R30, R30, UR6, -R45 ;  /* 0x000000061e1e7c23 */ /* 0x000fe2000801082d */
[----:B------:R-:W-:Y:S01]  /*5050*/  FADD.FTZ R36, R168, R5 ;  /* 0x00000005a8247221 */ /* 0x000fe20000010000 */
[--C-:B------:R-:W-:Y:S01]  /*5060*/  FFMA.FTZ R32, R32, UR6, -R45.reuse ;  /* 0x0000000620207c23 */ /* 0x100fe2000801082d */
[----:B------:R-:W0:Y:S01]  /*5070*/  MUFU.EX2 R8, R8 ;  /* 0x0000000800087308 */ /* 0x000e220000000800 */
[----:B-1----:R-:W-:Y:S01]  /*5080*/  FADD.FTZ R3, R183, R2 ;  /* 0x00000002b7037221 */ /* 0x002fe20000010000 */
[----:B------:R-:W-:Y:S01]  /*5090*/  FADD.FTZ R5, R75, R36 ;  /* 0x000000244b057221 */ /* 0x000fe20000010000 */
[----:B------:R-:W-:Y:S01]  /*50a0*/  FFMA.FTZ R55, R55, UR6, -R45 ;  /* 0x0000000637377c23 */ /* 0x000fe2000801082d */
[----:B------:R-:W-:Y:S01]  /*50b0*/  F2FP.F16.F32.PACK_AB R181, R4, R181 ;  /* 0x000000b504b5723e */ /* 0x000fe200000000ff */
[----:B------:R-:W-:Y:S01]  /*50c0*/  FADD.FTZ R2, R24, R3 ;  /* 0x0000000318027221 */ /* 0x000fe20000010000 */
[----:B------:R-:W-:Y:S01]  /*50d0*/  FADD.FTZ R36, R170, R5 ;  /* 0x00000005aa247221 */ /* 0x000fe20000010000 */
[--C-:B------:R-:W-:Y:S01]  /*50e0*/  FFMA.FTZ R47, R47, UR6, -R45.reuse ;  /* 0x000000062f2f7c23 */ /* 0x100fe2000801082d */
[----:B------:R-:W1:Y:S01]  /*50f0*/  MUFU.EX2 R179, R179 ;  /* 0x000000b300b37308 */ /* 0x000e620000000800 */
[----:B--2---:R-:W-:Y:S01]  /*5100*/  FADD.FTZ R3, R177, R2 ;  /* 0x00000002b1037221 */ /* 0x004fe20000010000 */
[----:B------:R-:W-:Y:S01]  /*5110*/  FADD.FTZ R5, R31, R36 ;  /* 0x000000241f057221 */ /* 0x000fe20000010000 */
[----:B------:R-:W-:Y:S01]  /*5120*/  FFMA.FTZ R34, R34, UR6, -R45 ;  /* 0x0000000622227c23 */ /* 0x000fe2000801082d */
[----:B------:R-:W-:-:S02]  /*5130*/  F2FP.F16.F32.PACK_AB R180, R65, R180 ;  /* 0x000000b441b4723e */ /* 0x000fc400000000ff */
        /* <DEDUP_REMOVED lines=11> */
[----:B------:R-:W-:Y:S01]  /*51f0*/  FADD.FTZ R5, R35, R36 ;  /* 0x0000002423057221 */ /* 0x000fe20000010000 */
[----:B------:R-:W-:-:S02]  /*5200*/  F2FP.F16.F32.PACK_AB R174, R63, R174 ;  /* 0x000000ae3fae723e */ /* 0x000fc400000000ff */
[----:B------:R-:W-:Y:S01]  /*5210*/  F2FP.F16.F32.PACK_AB R168, R75, R168 ;  /* 0x000000a84ba8723e */ /* 0x000fe200000000ff */
[----:B------:R-:W-:Y:S01]  /*5220*/  FADD.FTZ R36, R160, R5 ;  /* 0x00000005a0247221 */ /* 0x000fe20000010000 */
[----:B------:R-:W-:Y:S01]  /*5230*/  F2FP.F16.F32.PACK_AB R170, R31, R170 ;  /* 0x000000aa1faa723e */ /* 0x000fe200000000ff */
[----:B------:R-:W1:Y:S01]  /*5240*/  MUFU.EX2 R12, R12 ;  /* 0x0000000c000c7308 */ /* 0x000e620000000800 */
[----:B--2---:R-:W-:Y:S01]  /*5250*/  FADD.FTZ R2, R10, R3 ;  /* 0x000000030a027221 */ /* 0x004fe20000010000 */
[----:B------:R-:W-:Y:S01]  /*5260*/  FADD.FTZ R5, R43, R36 ;  /* 0x000000242b057221 */ /* 0x000fe20000010000 */
[----:B------:R-:W-:Y:S02]  /*5270*/  F2FP.F16.F32.PACK_AB R164, R33, R164 ;  /* 0x000000a421a4723e */ /* 0x000fe400000000ff */
[----:B------:R-:W-:Y:S01]  /*5280*/  F2FP.F16.F32.PACK_AB R166, R35, R166 ;  /* 0x000000a623a6723e */ /* 0x000fe200000000ff */
[----:B------:R-:W-:Y:S01]  /*5290*/  FADD.FTZ R36, R162, R5 ;  /* 0x00000005a2247221 */ /* 0x000fe20000010000 */
[----:B------:R-:W-:Y:S01]  /*52a0*/  F2FP.F16.F32.PACK_AB R160, R43, R160 ;  /* 0x000000a02ba0723e */ /* 0x000fe200000000ff */
[----:B------:R-:W2:Y:S01]  /*52b0*/  MUFU.EX2 R175, R175 ;  /* 0x000000af00af7308 */ /* 0x000ea20000000800 */
[----:B0-----:R-:W-:Y:S01]  /*52c0*/  FADD.FTZ R3, R173, R2 ;  /* 0x00000002ad037221 */ /* 0x001fe20000010000 */
[C---:B------:R-:W-:Y:S01]  /*52d0*/  FADD.FTZ R5, R41.reuse, R36 ;  /* 0x0000002429057221 */ /* 0x040fe20000010000 */
[----:B------:R-:W-:-:S02]  /*52e0*/  F2FP.F16.F32.PACK_AB R162, R41, R162 ;  /* 0x000000a229a2723e */ /* 0x000fc400000000ff */
[----:B------:R-:W-:Y:S02]  /*52f0*/  F2FP.F16.F32.PACK_AB R183, R24, R183 ;  /* 0x000000b718b7723e */ /* 0x000fe400000000ff */
[----:B------:R-:W-:Y:S01]  /*5300*/  F2FP.F16.F32.PACK_AB R177, R8, R177 ;  /* 0x000000b108b1723e */ /* 0x000fe200000000ff */
[----:B------:R-:W0:Y:S01]  /*5310*/  MUFU.EX2 R14, R14 ;  /* 0x0000000e000e7308 */ /* 0x000e220000000800 */
[----:B-1----:R-:W-:Y:S01]  /*5320*/  FADD.FTZ R2, R12, R3 ;  /* 0x000000030c027221 */ /* 0x002fe20000010000 */
[----:B------:R-:W-:Y:S02]  /*5330*/  F2FP.F16.F32.PACK_AB R179, R10, R179 ;  /* 0x000000b30ab3723e */ /* 0x000fe400000000ff */
[----:B------:R-:W-:-:S04]  /*5340*/  F2FP.F16.F32.PACK_AB R173, R12, R173 ;  /* 0x000000ad0cad723e */ /* 0x000fc800000000ff */
        /* <DEDUP_REMOVED lines=66> */
[----:B-1----:R-:W-:Y:S01]  /*5770*/  FADD.FTZ R38, R154, R5 ;  /* 0x000000059a267221 */ /* 0x002fe20000010000 */
[----:B------:R-:W-:-:S06]  /*5780*/  VIADD R5, R90, 0xfffffffe ;  /* 0xfffffffe5a057836 */ /* 0x000fcc0000000000 */
[----:B------:R-:W1:Y:S01]  /*5790*/  MUFU.EX2 R34, R34 ;  /* 0x0000002200227308 */ /* 0x000e620000000800 */
[----:B--2---:R-:W-:Y:S01]  /*57a0*/  FADD.FTZ R3, R47, R4 ;  /* 0x000000042f037221 */ /* 0x004fe20000010000 */
[C---:B0-----:R-:W-:Y:S01]  /*57b0*/  FADD.FTZ R2, R21.reuse, R38 ;  /* 0x0000002615027221 */ /* 0x041fe20000010000 */
[----:B------:R-:W-:Y:S02]  /*57c0*/  F2FP.F16.F32.PACK_AB R154, R21, R154 ;  /* 0x0000009a159a723e */ /* 0x000fe400000000ff */
[C---:B-1----:R-:W-:Y:S01]  /*57d0*/  FADD.FTZ R0, R34.reuse, R3 ;  /* 0x0000000322007221 */ /* 0x042fe20000010000 */
        /* <DEDUP_REMOVED lines=13> */
.L_x_1350:
[----:B------:R-:W-:Y:S02]  /*58b0*/  ULDC UR22, c[0x0][0x9e4] ;  /* 0x0002790000167ab9 */ /* 0x000fe40000000800 */
[----:B------:R-:W-:-:S11]  /*58c0*/  UISETP.NE.AND UP0, UPT, UR22, 0x1, UPT ;  /* 0x000000011600788c */ /* 0x000fd6000bf05270 */
[----:B------:R-:W-:Y:S02]  /*58d0*/  @UP0 ULDC.64 UR10, c[0x0][0x9e8] ;  /* 0x00027a00000a0ab9 */ /* 0x000fe40000000a00 */
[----:B------:R-:W-:-:S04]  /*58e0*/  UIMAD.WIDE.U32 UR14, UR19, UR10, URZ ;  /* 0x0000000a130e72a5 */ /* 0x000fc8000f8e003f */
[----:B------:R-:W-:-:S12]  /*58f0*/  @UP0 USHF.R.U32.HI UR19, URZ, UR11, UR15 ;  /* 0x0000000b3f130299 */ /* 0x000fd8000801160f */
.L_x_1351:
[----:B------:R-:W-:-:S04]  /*5900*/  UIMAD UR19, UR19, UR22, UR22 ;  /* 0x00000016131372a4 */ /* 0x000fc8000f8e0216 */
[----:B------:R-:W-:-:S04]  /*5910*/  UISETP.LT.AND UP0, UPT, UR18, UR19, UPT ;  /* 0x000000131200728c */ /* 0x000fc8000bf01270 */
[----:B------:R-:W-:-:S12]  /*5920*/  USEL UR18, UR18, UR19, UP0 ;  /* 0x0000001312127287 */ /* 0x000fd80008000000 */
.L_x_1349:
[----:B------:R-:W-:Y:S01]  /*5930*/  USHF.R.S32.HI UR10, URZ, 0x1f, UR18 ;  /* 0x0000001f3f0a7899 */ /* 0x000fe20008011412 */
[----:B------:R-:W-:Y:S02]  /*5940*/  CS2R R150, SRZ ;  /* 0x0000000000967805 */ /* 0x000fe4000001ff00 */
[----:B------:R-:W-:Y:S02]  /*5950*/  CS2R R148, SRZ ;  /* 0x0000000000947805 */ /* 0x000fe4000001ff00 */
[----:B------:R-:W-:Y:S01]  /*5960*/  CS2R R146, SRZ ;  /* 0x0000000000927805 */ /* 0x000fe2000001ff00 */
        /* <DEDUP_REMOVED lines=34> */
[----:B------:R-:W-:Y:S06]  /*5b90*/  @!P1 BRA `(.L_x_1352) ;  /* 0x00000038007c9947 */ /* 0x000fec0003800000 */
[----:B------:R-:W-:Y:S01]  /*5ba0*/  IMAD.MOV.U32 R4, RZ, RZ, R7 ;  /* 0x000000ffff047224 */ /* 0x000fe200078e0007 */
[----:B------:R-:W-:Y:S01]  /*5bb0*/  UMOV UR43, UR39 ;  /* 0x00000027002b7c82 */ /* 0x000fe20008000000 */
[----:B------:R-:W-:Y:S01]  /*5bc0*/  IMAD.MOV.U32 R3, RZ, RZ, R6 ;  /* 0x000000ffff037224 */ /* 0x000fe200078e0006 */
[----:B------:R-:W-:Y:S01]  /*5bd0*/  UMOV UR44, UR38 ;  /* 0x00000026002c7c82 */ /* 0x000fe20008000000 */
[----:B------:R-:W-:Y:S01]  /*5be0*/  IMAD.MOV.U32 R151, RZ, RZ, RZ ;  /* 0x000000ffff977224 */ /* 0x000fe200078e00ff */
[----:B------:R-:W-:Y:S01]  /*5bf0*/  ULDC UR52, c[0x0][0x9e4] ;  /* 0x0002790000347ab9 */ /* 0x000fe20000000800 */
[----:B------:R-:W-:Y:S01]  /*5c00*/  ULDC UR60, c[0x0][0x9dc] ;  /* 0x00027700003c7ab9 */ /* 0x000fe20000000800 */
[----:B------:R-:W-:Y:S01]  /*5c10*/  ULDC UR45, c[0x0][0x9d8] ;  /* 0x00027600002d7ab9 */ /* 0x000fe20000000800 */
[----:B------:R-:W-:Y:S01]  /*5c20*/  ULDC UR59, c[0x0][0x988] ;  /* 0x00026200003b7ab9 */ /* 0x000fe20000000800 */
[----:B------:R-:W-:-:S05]  /*5c30*/  ULDC UR61, c[0x0][0x9e0] ;  /* 0x00027800003d7ab9 */ /* 0x000fca0000000800 */
.L_x_1371:
[----:B------:R-:W-:Y:S01]  /*5c40*/  ISETP.NE.AND P2, PT, RZ, UR50, PT ;  /* 0x00000032ff007c0c */ /* 0x000fe2000bf45270 */
[----:B------:R-:W-:-:S04]  /*5c50*/  UISETP.NE.AND UP0, UPT, UR44, 0x1, UPT ;  /* 0x000000012c00788c */ /* 0x000fc8000bf05270 */
[----:B------:R-:W-:-:S04]  /*5c60*/  USEL UR39, URZ, 0x1, UP0 ;  /* 0x000000013f277887 */ /* 0x000fc80008000000 */
[----:B------:R-:W-:-:S04]  /*5c70*/  ULOP3.LUT UR39, UR43, UR39, URZ, 0x3c, !UPT ;  /* 0x000000272b277292 */ /* 0x000fc8000f8e3c3f */
[----:B------:R-:W-:Y:S08]  /*5c80*/  @P2 BRA `(.L_x_1353) ;  /* 0x0000000000382947 */ /* 0x000ff00003800000 */
[----:B------:R-:W-:Y:S05]  /*5c90*/  @!P0 BRA `(.L_x_1354) ;  /* 0x0000000000048947 */ /* 0x000fea0003800000 */
[----:B------:R-:W-:Y:S01]  /*5ca0*/  BPT.TRAP 0x1 ;  /* 0x000000040000795c */ /* 0x000fe20000300000 */
.L_x_1354:
        /* <DEDUP_REMOVED lines=9> */
.L_x_1355:
[----:B-1----:R-:W-:Y:S05]  /*5d40*/  @P1 BRA `(.L_x_1353) ;  /* 0x0000000000081947 */ /* 0x002fea0003800000 */
[----:B------:R-:W1:Y:S02]  /*5d50*/  SYNCS.PHASECHK.TRANS64.TRYWAIT P1, [UR6+0x28830], R6 ;  /* 0x02883006ff0075a7 */ /* 0x000e640008020146 */
[----:B-1----:R-:W-:Y:S05]  /*5d60*/  @!P1 BRA `(.L_x_1356) ;  /* 0x0000013c00549947 */ /* 0x002fea0003800000 */
.L_x_1353:
        /* <DEDUP_REMOVED lines=15> */
[----:B------:R-:W-:Y:S01]  /*5e60*/  UMOV UR34, UR30 ;  /* 0x0000001e00227c82 */ /* 0x000fe20008000000 */
[----:B------:R-:W-:Y:S02]  /*5e70*/  UIADD3 UR14, UR30, 0x6, URZ ;  /* 0x000000061e0e7890 */ /* 0x000fe4000fffe03f */
[----:B------:R-:W-:-:S02]  /*5e80*/  UIADD3 UR18, UR30, 0x400, URZ ;  /* 0x000004001e127890 */ /* 0x000fc4000fffe03f */
[----:B------:R-:W-:Y:S02]  /*5e90*/  UIADD3 UR22, UR30, 0x402, URZ ;  /* 0x000004021e167890 */ /* 0x000fe4000fffe03f */
[----:B------:R-:W-:Y:S02]  /*5ea0*/  UIADD3 UR26, UR30, 0x404, URZ ;  /* 0x000004041e1a7890 */ /* 0x000fe4000fffe03f */
[----:B------:R-:W-:Y:S01]  /*5eb0*/  UIADD3 UR30, UR30, 0x406, URZ ;  /* 0x000004061e1e7890 */ /* 0x000fe2000fffe03f */
[----:B-1----:R-:W-:-:S05]  /*5ec0*/  SHF.R.U32.HI R7, RZ, 0x7, R7 ;  /* 0x00000007ff077819 */ /* 0x002fca0000011607 */
[----:B0-----:R-:W-:-:S05]  /*5ed0*/  VIADD R6, R7, 0x8 ;  /* 0x0000000807067836 */ /* 0x001fca0000000000 */
        /* <DEDUP_REMOVED lines=28> */
.L_x_1358:
[----:B------:R-:W-:Y:S01]  /*60a0*/  ULEA UR6, UR44, UR40, 0x3 ;  /* 0x000000282c067291 */ /* 0x000fe2000f8e183f */
[----:B------:R-:W-:-:S05]  /*60b0*/  IMAD.U32 R6, RZ, RZ, UR43 ;  /* 0x0000002bff067e24 */ /* 0x000fca000f8e00ff */
[----:B------:R-:W-:-:S04]  /*60c0*/  SHF.L.U32 R6, R6, 0x1f, RZ ;  /* 0x0000001f06067819 */ /* 0x000fc800000006ff */
[----:B------:R0:W1:Y:S01]  /*60d0*/  SYNCS.PHASECHK.TRANS64.TRYWAIT P1, [UR6+0x28850], R6 ;  /* 0x02885006ff0075a7 */ /* 0x0000620008020146 */
[----:B------:R-:W-:Y:S05]  /*60e0*/  @!P0 BRA `(.L_x_1359) ;  /* 0x0000000000048947 */ /* 0x000fea0003800000 */
[----:B------:R-:W-:Y:S01]  /*60f0*/  BPT.TRAP 0x1 ;  /* 0x000000040000795c */ /* 0x000fe20000300000 */
.L_x_1359:
[----:B-1----:R-:W-:Y:S05]  /*6100*/  @P1 BRA `(.L_x_1357) ;  /* 0x0000000000081947 */ /* 0x002fea0003800000 */
[----:B------:R-:W1:Y:S02]  /*6110*/  SYNCS.PHASECHK.TRANS64.TRYWAIT P1, [UR6+0x28850], R6 ;  /* 0x02885006ff0075a7 */ /* 0x000e640008020146 */
[----:B-1----:R-:W-:Y:S05]  /*6120*/  @!P1 BRA `(.L_x_1360) ;  /* 0x00000138007c9947 */ /* 0x002fea0003800000 */
.L_x_1357:
[----:B------:R-:W-:Y:S01]  /*6130*/  UIADD3 UR6, UR40, 0x400, URZ ;  /* 0x0000040028067890 */ /* 0x000fe2000fffe03f */
[----:B------:R-:W-:Y:S01]  /*6140*/  WARPGROUP.ARRIVE ;  /* 0x00000000000079c5 */ /* 0x000fe20000000000 */
[----:B------:R-:W-:-:S05]  /*6150*/  UMOV UR7, 0x40000040 ;  /* 0x4000004000077882 */ /* 0x000fca0000000000 */
[----:B-1----:R-:W1:Y:S01]  /*6160*/  S2R R7, SR_TID.X ;  /* 0x0000000000077919 */ /* 0x002e620000002100 */
        /* <DEDUP_REMOVED lines=8> */
[----:B-1----:R-:W-:-:S04]  /*61f0*/  SHF.R.U32.HI R7, RZ, 0x7, R7 ;  /* 0x00000007ff077819 */ /* 0x002fc80000011607 */
[----:B0-----:R-:W-:Y:S01]  /*6200*/  IADD3 R6, -R7, 0xb, RZ ;  /* 0x0000000b07067810 */ /* 0x001fe20007ffe1ff */
[----:B------:R-:W-:Y:S02]  /*6210*/  WARPGROUP.DEPBAR.LE gsb0, 0x0 ;  /* 0x00008000000079c5 */ /* 0x000fe40000010000 */
[----:B------:R-:W-:-:S06]  /*6220*/  WARPGROUP.ARRIVE ;  /* 0x00000000000079c5 */ /* 0x000fcc0000000000 */
        /* <DEDUP_REMOVED lines=35> */
.L_x_1361:
[----:B------:R-:W-:Y:S01]  /*6460*/  UISETP.NE.AND UP1, UPT, UR51, URZ, UPT ;  /* 0x0000003f3300728c */ /* 0x000fe2000bf25270 */
[----:B------:R-:W-:Y:S01]  /*6470*/  FMUL.FTZ R13, R34, UR45 ;  /* 0x0000002d220d7c20 */ /* 0x000fe20008410000 */
[----:B------:R-:W-:Y:S01]  /*6480*/  FMUL.FTZ R34, R66, UR45 ;  /* 0x0000002d42227c20 */ /* 0x000fe20008410000 */
[----:B------:R-:W-:Y:S02]  /*6490*/  VIADD R66, R17, UR47 ;  /* 0x0000002f11427c36 */ /* 0x000fe40008000000 */
[----:B------:R-:W-:Y:S01]  /*64a0*/  FMUL.FTZ R152, R24, UR45 ;  /* 0x0000002d18987c20 */ /* 0x000fe20008410000 */
[----:B------:R-:W-:Y:S01]  /*64b0*/  FMUL.FTZ R24, R47, UR45 ;  /* 0x0000002d2f187c20 */ /* 0x000fe20008410000 */
[----:B------:R-:W-:Y:S01]  /*64c0*/  PLOP3.LUT P1, PT, PT, PT, UP1, 0x80, 0x0 ;  /* 0x000000000000781c */ /* 0x000fe20003f2f018 */
[----:B------:R-:W-:Y:S01]  /*64d0*/  FMUL.FTZ R47, R48, UR45 ;  /* 0x0000002d302f7c20 */ /* 0x000fe20008410000 */
[----:B------:R-:W-:Y:S01]  /*64e0*/  PLOP3.LUT P2, PT, PT, PT, UP1, 0x80, 0x0 ;  /* 0x000000000000781c */ /* 0x000fe20003f4f018 */
[----:B------:R-:W-:Y:S01]  /*64f0*/  ULEA UR6, UR38, UR40, 0x3 ;  /* 0x0000002826067291 */ /* 0x000fe2000f8e183f */
[----:B------:R-:W-:Y:S01]  /*6500*/  FMUL.FTZ R48, R53, UR45 ;  /* 0x0000002d35307c20 */ /* 0x000fe20008410000 */
[----:B------:R-:W-:Y:S01]  /*6510*/  @UP1 ULDC UR7, c[0x0][0x44c] ;  /* 0x0001130000071ab9 */ /* 0x000fe20000000800 */
[----:B------:R-:W-:Y:S01]  /*6520*/  FMUL.FTZ R53, R60, UR45 ;  /* 0x0000002d3c357c20 */ /* 0x000fe20008410000 */
[----:B------:R-:W-:Y:S01]  /*6530*/  FMUL.FTZ R60, R68, UR45 ;  /* 0x0000002d443c7c20 */ /* 0x000fe20008410000 */
[----:B------:R-:W-:Y:S01]  /*6540*/  UIADD3 UR6, UR6, 0x28840, URZ ;  /* 0x0002884006067890 */ /* 0x000fe2000fffe03f */
[----:B------:R-:W-:Y:S01]  /*6550*/  FMUL.FTZ R153, R25, UR45 ;  /* 0x0000002d19997c20 */ /* 0x000fe20008410000 */
[----:B------:R-:W-:Y:S01]  /*6560*/  UISETP.NE.AND UP0, UPT, UR46, URZ, UPT ;  /* 0x0000003f2e00728c */ /* 0x000fe2000bf05270 */
[----:B------:R-:W-:Y:S01]  /*6570*/  FMUL.FTZ R8, R26, UR45 ;  /* 0x0000002d1a087c20 */ /* 0x000fe20008410000 */
[----:B------:R-:W-:Y:S01]  /*6580*/  FMUL.FTZ R9, R27, UR45 ;  /* 0x0000002d1b097c20 */ /* 0x000fe20008410000 */
[----:B0-----:R-:W-:Y:S01]  /*6590*/  @P1 IMAD.HI.U32 R6, R66, UR7, RZ ;  /* 0x0000000742061c27 */ /* 0x001fe2000f8e00ff */
[----:B------:R-:W-:-:S03]  /*65a0*/  @UP1 ULDC UR7, c[0x0][0x450] ;  /* 0x0001140000071ab9 */ /* 0x000fc60000000800 */
[----:B------:R-:W-:Y:S01]  /*65b0*/  FMUL.FTZ R11, R30, UR45 ;  /* 0x0000002d1e0b7c20 */ /* 0x000fe20008410000 */
[----:B------:R-:W-:Y:S01]  /*65c0*/  FMUL.FTZ R156, R33, UR45 ;  /* 0x0000002d219c7c20 */ /* 0x000fe20008410000 */
[----:B------:R-:W-:Y:S01]  /*65d0*/  FMUL.FTZ R25, R46, UR45 ;  /* 0x0000002d2e197c20 */ /* 0x000fe20008410000 */
        /* <DEDUP_REMOVED lines=52> */
[----:B------:R-:W-:-:S02]  /*6920*/  IMAD.SHL.U32 R65, R5, 0x80, RZ ;  /* 0x0000008005417824 */ /* 0x000fc400078e00ff */
[----:B------:R-:W-:Y:S01]  /*6930*/  FMUL.FTZ R45, R87, UR45 ;  /* 0x0000002d572d7c20 */ /* 0x000fe20008410000 */
[----:B------:R-:W-:Y:S01]  /*6940*/  PLOP3.LUT P1, PT, PT, PT, UP0, 0x40, 0x0 ;  /* 0x000000000000781c */ /* 0x000fe20003f2e808 */
[----:B------:R-:W-:Y:S01]  /*6950*/  IMAD.U32 R7, RZ, RZ, UR42 ;  /* 0x0000002aff077e24 */ /* 0x000fe2000f8e00ff */
[----:B------:R-:W1:Y:S01]  /*6960*/  MUFU.TANH R152, R152 ;  /* 0x0000009800987308 */ /* 0x000e620000002400 */
[----:B------:R-:W-:Y:S01]  /*6970*/  IADD3 R6, -R16, 0x1, -R65 ;  /* 0x0000000110067810 */ /* 0x000fe20007ffe941 */
[----:B------:R-:W-:Y:S01]  /*6980*/  UMOV UR7, UR60 ;  /* 0x0000003c00077c82 */ /* 0x000fe20008000000 */
[----:B------:R-:W-:Y:S01]  /*6990*/  SYNCS.ARRIVE.TRANS64.RED.A1T0 RZ, [UR6], RZ ;  /* 0x000000ffffff79a7 */ /* 0x000fe20008100406 */
[----:B------:R-:W-:Y:S01]  /*69a0*/  ULOP3.LUT UR6, URZ, UR7, URZ, 0x33, !UPT ;  /* 0x000000073f067292 */ /* 0x000fe2000f8e333f */
[----:B------:R-:W-:-:S03]  /*69b0*/  IADD3 R6, -R7, UR41, R6 ;  /* 0x0000002907067c10 */ /* 0x000fc6000fffe106 */
[----:B------:R-:W2:Y:S02]  /*69c0*/  MUFU.TANH R153, R153 ;  /* 0x0000009900997308 */ /* 0x000ea40000002400 */
[C---:B------:R-:W-:Y:S02]  /*69d0*/  VIADD R61, R6.reuse, UR61 ;  /* 0x0000003d063d7c36 */ /* 0x040fe40008000000 */
[----:B------:R-:W-:Y:S02]  /*69e0*/  VIADD R71, R6, UR6 ;  /* 0x0000000606477c36 */ /* 0x000fe40008000000 */
[--C-:B0-----:R-:W-:Y:S02]  /*69f0*/  IMAD.IADD R73, R61, 0x1, R68.reuse ;  /* 0x000000013d497824 */ /* 0x101fe400078e0244 */
[----:B------:R-:W0:Y:S01]  /*6a00*/  MUFU.TANH R8, R8 ;  /* 0x0000000800087308 */ /* 0x000e220000002400 */
[----:B------:R-:W-:-:S07]  /*6a10*/  IMAD.IADD R75, R71, 0x1, R68 ;  /* 0x00000001474b7824 */ /* 0x000fce00078e0244 */
[----:B------:R-:W3:Y:S08]  /*6a20*/  MUFU.TANH R9, R9 ;  /* 0x0000000900097308 */ /* 0x000ef00000002400 */
        /* <DEDUP_REMOVED lines=61> */
[----:B------:R-:W-:Y:S01]  /*6e00*/  IMAD.U32 R7, RZ, RZ, UR42 ;  /* 0x0000002aff077e24 */ /* 0x000fe2000f8e00ff */
[----:B------:R-:W-:Y:S04]  /*6e10*/  BSSY B0, `(.L_x_1363) ;  /* 0x0000011000007945 */ /* 0x000fe80003800000 */
[----:B------:R-:W-:-:S04]  /*6e20*/  IADD3 R68, -R7, UR41, R68 ;  /* 0x0000002907447c10 */ /* 0x000fc8000fffe144 */
        /* <DEDUP_REMOVED lines=10> */
.L_x_1364:
[----:B------:R-:W-:-:S05]  /*6ed0*/  IMAD.U32 R70, RZ, RZ, UR52 ;  /* 0x00000034ff467e24 */ /* 0x000fca000f8e00ff */
[----:B------:R-:W-:-:S13]  /*6ee0*/  ISETP.NE.AND P1, PT, R70, 0x1, PT ;  /* 0x000000014600780c */ /* 0x000fda0003f25270 */
[----:B------:R-:W1:Y:S02]  /*6ef0*/  @P1 LDC.64 R6, c[0x0][0x9e8] ;  /* 0x00027a00ff061b82 */ /* 0x000e640000000a00 */
[----:B-1----:R-:W-:-:S05]  /*6f00*/  @P1 IMAD.HI.U32 R6, R68, R6, RZ ;  /* 0x0000000644061227 */ /* 0x002fca00078e00ff */
[----:B------:R-:W-:-:S07]  /*6f10*/  @P1 SHF.R.U32.HI R68, RZ, R7, R6 ;  /* 0x00000007ff441219 */ /* 0x000fce0000011606 */
.L_x_1365:
[----:B------:R-:W-:Y:S05]  /*6f20*/  BSYNC B0 ;  /* 0x0000000000007941 */ /* 0x000fea0003800000 */
.L_x_1363:
[----:B------:R-:W-:-:S04]  /*6f30*/  IMAD R7, R68, R70, -R65 ;  /* 0x0000004644077224 */ /* 0x000fc800078e0a41 */
[----:B------:R-:W-:-:S05]  /*6f40*/  IMAD.IADD R6, R7, 0x1, -R16 ;  /* 0x0000000107067824 */ /* 0x000fca00078e0a10 */
[----:B------:R-:W-:Y:S02]  /*6f50*/  VIADDMNMX R73, R6, R70, R73, PT ;  /* 0x0000004606497246 */ /* 0x000fe40003800149 */
[----:B------:R-:W-:-:S07]  /*6f60*/  VIMNMX R75, R75, R6, !PT ;  /* 0x000000064b4b7248 */ /* 0x000fce0007fe0100 */
.L_x_1362:
[----:B------:R-:W-:Y:S01]  /*6f70*/  ISETP.GT.AND P1, PT, R5, -0x1, PT ;  /* 0xffffffff0500780c */ /* 0x000fe20003f24270 */
[----:B------:R1:W2:Y:S01]  /*6f80*/  SHFL.IDX PT, R6, R66, 0x1, 0x1c1f ;  /* 0x003c1f0042067f89 */ /* 0x0002a200000e0000 */
[----:B------:R-:W-:Y:S02]  /*6f90*/  UISETP.NE.AND UP0, UPT, UR46, URZ, UPT ;  /* 0x0000003f2e00728c */ /* 0x000fe4000bf05270 */
[C---:B------:R-:W-:Y:S02]  /*6fa0*/  ISETP.GT.AND P3, PT, R75.reuse, 0x8, P1 ;  /* 0x000000084b00780c */ /* 0x040fe40000f64270 */
[----:B------:R-:W-:Y:S02]  /*6fb0*/  ISETP.GT.AND P6, PT, R75, RZ, P1 ;  /* 0x000000ff4b00720c */ /* 0x000fe40000fc4270 */
[----:B------:R-:W-:Y:S02]  /*6fc0*/  ISETP.LT.OR P3, PT, R73, 0x9, P3 ;  /* 0x000000094900780c */ /* 0x000fe40001f61670 */
[----:B------:R-:W-:-:S02]  /*6fd0*/  ISETP.GT.AND P2, PT, R75, 0x1, P1 ;  /* 0x000000014b00780c */ /* 0x000fc40000f44270 */
[----:B------:R-:W-:Y:S02]  /*6fe0*/  FSEL R166, R154, -INF , !P3 ;  /* 0xff8000009aa67808 */ /* 0x000fe40005800000 */
        /* <DEDUP_REMOVED lines=10> */
[----:B0-----:R-:W-:-:S02]  /*7090*/  FSEL R158, R158, -INF , !P3 ;  /* 0xff8000009e9e7808 */ /* 0x001fc40005800000 */
[----:B------:R-:W-:Y:S02]  /*70a0*/  ISETP.GT.AND P3, PT, R75, 0x30, P1 ;  /* 0x000000304b00780c */ /* 0x000fe40000f64270 */
[C---:B------:R-:W-:Y:S02]  /*70b0*/  ISETP.LT.OR P5, PT, R73.reuse, 0xa, P5 ;  /* 0x0000000a4900780c */ /* 0x040fe40002fa1670 */
[C---:B------:R-:W-:Y:S02]  /*70c0*/  ISETP.LT.OR P4, PT, R73.reuse, 0x11, P4 ;  /* 0x000000114900780c */ /* 0x040fe40002781670 */
[C---:B------:R-:W-:Y:S02]  /*70d0*/  ISETP.LT.OR P6, PT, R73.reuse, 0x12, P6 ;  /* 0x000000124900780c */ /* 0x040fe400037c1670 */
[C---:B------:R-:W-:Y:S02]  /*70e0*/  ISETP.LT.OR P2, PT, R73.reuse, 0x19, P2 ;  /* 0x000000194900780c */ /* 0x040fe40001741670 */
[----:B------:R-:W-:-:S02]  /*70f0*/  ISETP.LT.OR P3, PT, R73, 0x31, P3 ;  /* 0x000000314900780c */ /* 0x000fc40001f61670 */
[----:B------:R-:W-:Y:S02]  /*7100*/  FSEL R164, R155, -INF , !P5 ;  /* 0xff8000009ba47808 */ /* 0x000fe40006800000 */
[----:B------:R-:W-:Y:S02]  /*7110*/  FSEL R154, R157, -INF , !P4 ;  /* 0xff8000009d9a7808 */ /* 0x000fe40006000000 */
[----:B------:R-:W-:Y:S02]  /*7120*/  FSEL R156, R156, -INF , !P6 ;  /* 0xff8000009c9c7808 */ /* 0x000fe40007000000 */
[----:B------:R-:W-:Y:S02]  /*7130*/  FSEL R152, R159, -INF , !P2 ;  /* 0xff8000009f987808 */ /* 0x000fe40005000000 */
[C---:B------:R-:W-:Y:S02]  /*7140*/  ISETP.GT.AND P5, PT, R75.reuse, 0x20, P1 ;  /* 0x000000204b00780c */ /* 0x040fe40000fa4270 */
[----:B------:R-:W-:-:S02]  /*7150*/  ISETP.GT.AND P4, PT, R75, 0x21, P1 ;  /* 0x000000214b00780c */ /* 0x000fc40000f84270 */
[C---:B------:R-:W-:Y:S02]  /*7160*/  ISETP.GT.AND P6, PT, R75.reuse, 0x28, P1 ;  /* 0x000000284b00780c */ /* 0x040fe40000fc4270 */
[----:B------:R-:W-:Y:S02]  /*7170*/  ISETP.GT.AND P2, PT, R75, 0x29, P1 ;  /* 0x000000294b00780c */ /* 0x000fe40000f44270 */
[----:B------:R-:W-:Y:S02]  /*7180*/  FSEL R80, R47, -INF , !P3 ;  /* 0xff8000002f507808 */ /* 0x000fe40005800000 */
[----:B------:R-:W-:Y:S02]  /*7190*/  ISETP.GT.AND P3, PT, R75, 0x41, P1 ;  /* 0x000000414b00780c */ /* 0x000fe40000f64270 */
[C---:B------:R-:W-:Y:S02]  /*71a0*/  ISETP.LT.OR P5, PT, R73.reuse, 0x21, P5 ;  /* 0x000000214900780c */ /* 0x040fe40002fa1670 */
        /* <DEDUP_REMOVED lines=12> */
[----:B------:R-:W-:-:S02]  /*7270*/  FSEL R70, R50, -INF , !P3 ;  /* 0xff80000032467808 */ /* 0x000fc40005800000 */
        /* <DEDUP_REMOVED lines=13> */
[C---:B------:R-:W-:Y:S02]  /*7350*/  ISETP.GT.AND P2, PT, R75.reuse, 0x51, P1 ;  /* 0x000000514b00780c */ /* 0x040fe40000f44270 */
[----:B------:R-:W-:Y:S02]  /*7360*/  FSEL R60, R60, -INF , !P3 ;  /* 0xff8000003c3c7808 */ /* 0x000fe40005800000 */
[----:B------:R-:W-:Y:S02]  /*7370*/  ISETP.GT.AND P3, PT, R75, 0x69, P1 ;  /* 0x000000694b00780c */ /* 0x000fe40000f64270 */
[C---:B------:R-:W-:Y:S02]  /*7380*/  ISETP.LT.OR P5, PT, R73.reuse, 0x49, P5 ;  /* 0x000000494900780c */ /* 0x040fe40002fa1670 */
[----:B------:R-:W-:-:S02]  /*7390*/  ISETP.LT.OR P4, PT, R73, 0x4a, P4 ;  /* 0x0000004a4900780c */ /* 0x000fc40002781670 */
[C---:B------:R-:W-:Y:S02]  /*73a0*/  ISETP.LT.OR P6, PT, R73.reuse, 0x51, P6 ;  /* 0x000000514900780c */ /* 0x040fe400037c1670 */
[C---:B------:R-:W-:Y:S02]  /*73b0*/  ISETP.LT.OR P2, PT, R73.reuse, 0x52, P2 ;  /* 0x000000524900780c */ /* 0x040fe40001741670 */
[----:B------:R-:W-:Y:S02]  /*73c0*/  ISETP.LT.OR P3, PT, R73, 0x6a, P3 ;  /* 0x0000006a4900780c */ /* 0x000fe40001f61670 */
[----:B-1----:R-:W-:Y:S02]  /*73d0*/  FSEL R66, R53, -INF , !P5 ;  /* 0xff80000035427808 */ /* 0x002fe40006800000 */
[----:B------:R-:W-:Y:S02]  /*73e0*/  FSEL R68, R52, -INF , !P4 ;  /* 0xff80000034447808 */ /* 0x000fe40006000000 */
[----:B------:R-:W-:-:S02]  /*73f0*/  FSEL R64, R64, -INF , !P6 ;  /* 0xff80000040407808 */ /* 0x000fc40007000000 */
[----:B------:R-:W-:Y:S02]  /*7400*/  FSEL R62, R62, -INF , !P2 ;  /* 0xff8000003e3e7808 */ /* 0x000fe40005000000 */
[C---:B------:R-:W-:Y:S02]  /*7410*/  ISETP.GT.AND P5, PT, R75.reuse, 0x59, P1 ;  /* 0x000000594b00780c */ /* 0x040fe40000fa4270 */
[C---:B------:R-:W-:Y:S02]  /*7420*/  ISETP.GT.AND P4, PT, R75.reuse, 0x60, P1 ;  /* 0x000000604b00780c */ /* 0x040fe40000f84270 */
[C---:B------:R-:W-:Y:S02]  /*7430*/  ISETP.GT.AND P6, PT, R75.reuse, 0x61, P1 ;  /* 0x000000614b00780c */ /* 0x040fe40000fc4270 */
[----:B------:R-:W-:Y:S02]  /*7440*/  ISETP.GT.AND P2, PT, R75, 0x68, P1 ;  /* 0x000000684b00780c */ /* 0x000fe40000f44270 */
[----:B------:R-:W-:Y:S01]  /*7450*/  FSEL R49, R57, -INF , !P3 ;  /* 0xff80000039317808 */ /* 0x000fe20005800000 */
[--C-:B--2---:R-:W-:Y:S01]  /*7460*/  IMAD.IADD R57, R61, 0x1, R6.reuse ;  /* 0x000000013d397824 */ /* 0x104fe200078e0206 */
[----:B------:R-:W-:Y:S01]  /*7470*/  PLOP3.LUT P3, PT, PT, PT, UP0, 0x40, 0x0 ;  /* 0x000000000000781c */ /* 0x000fe20003f6e808 */
[----:B------:R-:W-:Y:S01]  /*7480*/  IMAD.IADD R61, R71, 0x1, R6 ;  /* 0x00000001473d7824 */ /* 0x000fe200078e0206 */
        /* <DEDUP_REMOVED lines=34> */
.L_x_1368:
[----:B------:R-:W-:-:S05]  /*76b0*/  IMAD.U32 R162, RZ, RZ, UR52 ;  /* 0x00000034ffa27e24 */ /* 0x000fca000f8e00ff */
[----:B------:R-:W-:-:S13]  /*76c0*/  ISETP.NE.AND P2, PT, R162, 0x1, PT ;  /* 0x00000001a200780c */ /* 0x000fda0003f45270 */
[----:B------:R-:W0:Y:S02]  /*76d0*/  @P2 LDC.64 R6, c[0x0][0x9e8] ;  /* 0x00027a00ff062b82 */ /* 0x000e240000000a00 */
[----:B0-----:R-:W-:-:S05]  /*76e0*/  @P2 IMAD.HI.U32 R6, R51, R6, RZ ;  /* 0x0000000633062227 */ /* 0x001fca00078e00ff */
[----:B------:R-:W-:-:S07]  /*76f0*/  @P2 SHF.R.U32.HI R51, RZ, R7, R6 ;  /* 0x00000007ff332219 */ /* 0x000fce0000011606 */
.L_x_1369:
[----:B------:R-:W-:Y:S05]  /*7700*/  BSYNC B0 ;  /* 0x0000000000007941 */ /* 0x000fea0003800000 */
.L_x_1367:
[----:B------:R-:W-:-:S04]  /*7710*/  IMAD R51, R51, R162, -R65 ;  /* 0x000000a233337224 */ /* 0x000fc800078e0a41 */
[----:B------:R-:W-:-:S05]  /*7720*/  IMAD.IADD R6, R51, 0x1, -R16 ;  /* 0x0000000133067824 */ /* 0x000fca00078e0a10 */
[----:B------:R-:W-:Y:S02]  /*7730*/  VIADDMNMX R57, R6, R162, R57, PT ;  /* 0x000000a206397246 */ /* 0x000fe40003800139 */
[----:B------:R-:W-:-:S07]  /*7740*/  VIMNMX R61, R61, R6, !PT ;  /* 0x000000063d3d7248 */ /* 0x000fce0007fe0100 */
.L_x_1366:
[----:B------:R-:W-:Y:S01]  /*7750*/  FMNMX.FTZ R7, R170, R3, !PT ;  /* 0x00000003aa077209 */ /* 0x000fe20007810000 */
[----:B------:R-:W-:Y:S01]  /*7760*/  UMOV UR6, UR59 ;  /* 0x0000003b00067c82 */ /* 0x000fe20008000000 */
[----:B------:R-:W-:Y:S02]  /*7770*/  ISETP.GT.AND P5, PT, R61, 0x10, P1 ;  /* 0x000000103d00780c */ /* 0x000fe40000fa4270 */
[----:B------:R-:W-:Y:S02]  /*7780*/  FMNMX.FTZ R7, R168, R7, !PT ;  /* 0x00000007a8077209 */ /* 0x000fe40007810000 */
[----:B------:R-:W-:Y:S02]  /*7790*/  ISETP.LT.OR P5, PT, R57, 0x11, P5 ;  /* 0x000000113900780c */ /* 0x000fe40002fa1670 */
[----:B------:R-:W-:Y:S02]  /*77a0*/  FMNMX.FTZ R7, R166, R7, !PT ;  /* 0x00000007a6077209 */ /* 0x000fe40007810000 */
[----:B------:R-:W-:-:S02]  /*77b0*/  FSEL R13, R13, -INF , !P5 ;  /* 0xff8000000d0d7808 */ /* 0x000fc40006800000 */
        /* <DEDUP_REMOVED lines=13> */
[C---:B------:R-:W-:Y:S02]  /*7890*/  ISETP.GT.AND P5, PT, R61.reuse, RZ, P1 ;  /* 0x000000ff3d00720c */ /* 0x040fe40000fa4270 */
[----:B------:R-:W-:Y:S02]  /*78a0*/  FMNMX.FTZ R7, R84, R7, !PT ;  /* 0x0000000754077209 */ /* 0x000fe40007810000 */
[----:B------:R-:W-:Y:S02]  /*78b0*/  ISETP.GT.AND P2, PT, R61, 0x11, P1 ;  /* 0x000000113d00780c */ /* 0x000fe40000f44270 */
[----:B------:R-:W-:Y:S02]  /*78c0*/  FMNMX.FTZ R7, R82, R7, !PT ;  /* 0x0000000752077209 */ /* 0x000fe40007810000 */
[----:B------:R-:W-:-:S02]  /*78d0*/  ISETP.LT.OR P5, PT, R57, 0x1, P5 ;  /* 0x000000013900780c */ /* 0x000fc40002fa1670 */
[----:B------:R-:W-:Y:S02]  /*78e0*/  FMNMX.FTZ R7, R80, R7, !PT ;  /* 0x0000000750077209 */ /* 0x000fe40007810000 */
[----:B------:R-:W-:Y:S02]  /*78f0*/  ISETP.LT.OR P2, PT, R57, 0x12, P2 ;  /* 0x000000123900780c */ /* 0x000fe40001741670 */
[----:B------:R-:W-:Y:S02]  /*7900*/  FMNMX.FTZ R7, R78, R7, !PT ;  /* 0x000000074e077209 */ /* 0x000fe40007810000 */
[C---:B------:R-:W-:Y:S02]  /*7910*/  ISETP.GT.AND P3, PT, R61.reuse, 0x8, P1 ;  /* 0x000000083d00780c */ /* 0x040fe40000f64270 */
[----:B------:R-:W-:Y:S02]  /*7920*/  FMNMX.FTZ R7, R76, R7, !PT ;  /* 0x000000074c077209 */ /* 0x000fe40007810000 */
[----:B------:R-:W-:-:S02]  /*7930*/  ISETP.GT.AND P4, PT, R61, 0x9, P1 ;  /* 0x000000093d00780c */ /* 0x000fc40000f84270 */
[----:B------:R-:W-:Y:S02]  /*7940*/  FMNMX.FTZ R7, R74, R7, !PT ;  /* 0x000000074a077209 */ /* 0x000fe40007810000 */
[----:B------:R-:W-:Y:S02]  /*7950*/  FSEL R59, R8, -INF , !P5 ;  /* 0xff800000083b7808 */ /* 0x000fe40006800000 */
        /* <DEDUP_REMOVED lines=8> */
[----:B------:R-:W-:Y:S02]  /*79e0*/  FMNMX.FTZ R7, R64, R7, !PT ;  /* 0x0000000740077209 */ /* 0x000fe40007810000 */
[----:B------:R-:W-:-:S02]  /*79f0*/  FMNMX.FTZ R8, R59, R4, !PT ;  /* 0x000000043b087209 */ /* 0x000fc40007810000 */
[----:B------:R-:W-:Y:S02]  /*7a00*/  FMNMX.FTZ R7, R62, R7, !PT ;  /* 0x000000073e077209 */ /* 0x000fe40007810000 */
[----:B------:R-:W-:Y:S02]  /*7a10*/  ISETP.LT.OR P2, PT, R57, 0x22, P2 ;  /* 0x000000223900780c */ /* 0x000fe40001741670 */
[----:B------:R-:W-:Y:S02]  /*7a20*/  FMNMX.FTZ R7, R60, R7, !PT ;  /* 0x000000073c077209 */ /* 0x000fe40007810000 */
[----:B------:R-:W-:Y:S02]  /*7a30*/  FSEL R11, R11, -INF , !P3 ;  /* 0xff8000000b0b7808 */ /* 0x000fe40005800000 */
[----:B------:R-:W-:Y:S02]  /*7a40*/  FMNMX.FTZ R7, R58, R7, !PT ;  /* 0x000000073a077209 */ /* 0x000fe40007810000 */
[----:B------:R-:W-:-:S02]  /*7a50*/  FSEL R10, R10, -INF , !P4 ;  /* 0xff8000000a0a7808 */ /* 0x000fc40006000000 */
[----:B------:R-:W-:Y:S02]  /*7a60*/  FMNMX.FTZ R7, R56, R7, !PT ;  /* 0x0000000738077209 */ /* 0x000fe40007810000 */
[----:B------:R-:W-:Y:S02]  /*7a70*/  FMNMX.FTZ R8, R9, R8, !PT ;  /* 0x0000000809087209 */ /* 0x000fe40007810000 */
[----:B------:R-:W-:Y:S02]  /*7a80*/  FMNMX.FTZ R7, R54, R7, !PT ;  /* 0x0000000736077209 */ /* 0x000fe40007810000 */
[----:B------:R-:W-:Y:S02]  /*7a90*/  ISETP.GT.AND P4, PT, R61, 0x19, P1 ;  /* 0x000000193d00780c */ /* 0x000fe40000f84270 */
[----:B------:R-:W-:Y:S02]  /*7aa0*/  FMNMX.FTZ R6, R52, R7, !PT ;  /* 0x0000000734067209 */ /* 0x000fe40007810000 */
[----:B------:R-:W-:-:S02]  /*7ab0*/  FSEL R14, R14, -INF , !P2 ;  /* 0xff8000000e0e7808 */ /* 0x000fc40005000000 */
[----:B------:R-:W-:Y:S02]  /*7ac0*/  FMNMX.FTZ R7, R49, R6, !PT ;  /* 0x0000000631077209 */ /* 0x000fe40007810000 */
[C---:B------:R-:W-:Y:S02]  /*7ad0*/  ISETP.GT.AND P2, PT, R61.reuse, 0x30, P1 ;  /* 0x000000303d00780c */ /* 0x040fe40000f44270 */
[----:B------:R-:W-:Y:S02]  /*7ae0*/  FMNMX.FTZ R7, R50, R7, !PT ;  /* 0x0000000732077209 */ /* 0x000fe40007810000 */
[----:B------:R-:W-:Y:S02]  /*7af0*/  ISETP.GT.AND P3, PT, R61, 0x18, P1 ;  /* 0x000000183d00780c */ /* 0x000fe40000f64270 */
[----:B------:R-:W-:Y:S02]  /*7b00*/  FMNMX.FTZ R6, R48, R7, !PT ;  /* 0x0000000730067209 */ /* 0x000fe40007810000 */
[----:B------:R-:W-:-:S02]  /*7b10*/  FMNMX.FTZ R63, R11, R8, !PT ;  /* 0x000000080b3f7209 */ /* 0x000fc40007810000 */
[----:B------:R-:W-:Y:S02]  /*7b20*/  FMNMX.FTZ R7, R47, R6, !PT ;  /* 0x000000062f077209 */ /* 0x000fe40007810000 */
[C---:B------:R-:W-:Y:S02]  /*7b30*/  ISETP.LT.OR P4, PT, R57.reuse, 0x1a, P4 ;  /* 0x0000001a3900780c */ /* 0x040fe40002781670 */
[----:B------:R-:W-:Y:S02]  /*7b40*/  FMNMX.FTZ R7, R46, R7, !PT ;  /* 0x000000072e077209 */ /* 0x000fe40007810000 */
[C---:B------:R-:W-:Y:S02]  /*7b50*/  ISETP.LT.OR P2, PT, R57.reuse, 0x31, P2 ;  /* 0x000000313900780c */ /* 0x040fe40001741670 */
[----:B------:R-:W-:Y:S01]  /*7b60*/  ISETP.LT.OR P3, PT, R57, 0x19, P3 ;  /* 0x000000193900780c */ /* 0x000fe20001f61670 */
[----:B------:R-:W0:Y:S01]  /*7b70*/  SHFL.BFLY PT, R6, R7, 0x2, 0x1f ;  /* 0x0c401f0007067f89 */ /* 0x000e2200000e0000 */
[----:B------:R-:W-:-:S02]  /*7b80*/  FSEL R8, R27, -INF , !P2 ;  /* 0xff8000001b087808 */ /* 0x000fc40005000000 */
[----:B------:R-:W-:Y:S02]  /*7b90*/  FSEL R20, R20, -INF , !P3 ;  /* 0xff80000014147808 */ /* 0x000fe40005800000 */
[C---:B------:R-:W-:Y:S02]  /*7ba0*/  ISETP.GT.AND P3, PT, R61.reuse, 0x28, P1 ;  /* 0x000000283d00780c */ /* 0x040fe40000f64270 */
[----:B------:R-:W-:Y:S02]  /*7bb0*/  ISETP.GT.AND P5, PT, R61, 0x38, P1 ;  /* 0x000000383d00780c */ /* 0x000fe40000fa4270 */
[C---:B------:R-:W-:Y:S02]  /*7bc0*/  ISETP.LT.OR P3, PT, R57.reuse, 0x29, P3 ;  /* 0x000000293900780c */ /* 0x040fe40001f61670 */
[----:B------:R-:W-:Y:S02]  /*7bd0*/  ISETP.LT.OR P5, PT, R57, 0x39, P5 ;  /* 0x000000393900780c */ /* 0x000fe40002fa1670 */
[----:B------:R-:W-:-:S02]  /*7be0*/  FSEL R55, R25, -INF , !P3 ;  /* 0xff80000019377808 */ /* 0x000fc40005800000 */
[----:B------:R-:W-:Y:S02]  /*7bf0*/  ISETP.GT.AND P3, PT, R61, 0x31, P1 ;  /* 0x000000313d00780c */ /* 0x000fe40000f64270 */
[----:B------:R-:W-:Y:S02]  /*7c00*/  FSEL R28, R28, -INF , !P5 ;  /* 0xff8000001c1c7808 */ /* 0x000fe40006800000 */
[----:B------:R-:W-:Y:S02]  /*7c10*/  ISETP.LT.OR P3, PT, R57, 0x32, P3 ;  /* 0x000000323900780c */ /* 0x000fe40001f61670 */
[----:B------:R-:W-:Y:S02]  /*7c20*/  ISETP.GT.AND P5, PT, R61, 0x48, P1 ;  /* 0x000000483d00780c */ /* 0x000fe40000fa4270 */
[----:B------:R-:W-:Y:S02]  /*7c30*/  FSEL R26, R26, -INF , !P3 ;  /* 0xff8000001a1a7808 */ /* 0x000fe40005800000 */
[----:B0-----:R-:W-:-:S02]  /*7c40*/  FMNMX.FTZ R51, R7, R6, !PT ;  /* 0x0000000607337209 */ /* 0x001fc40007810000 */
[----:B------:R-:W-:Y:S02]  /*7c50*/  ISETP.GT.AND P3, PT, R61, 0x41, P1 ;  /* 0x000000413d00780c */ /* 0x000fe40000f64270 */
[C---:B------:R-:W-:Y:S01]  /*7c60*/  ISETP.LT.OR P5, PT, R57.reuse, 0x49, P5 ;  /* 0x000000493900780c */ /* 0x040fe20002fa1670 */
[----:B------:R-:W0:Y:S01]  /*7c70*/  SHFL.BFLY PT, R6, R51, 0x1, 0x1f ;  /* 0x0c201f0033067f89 */ /* 0x000e2200000e0000 */
[----:B------:R-:W-:Y:S02]  /*7c80*/  ISETP.LT.OR P3, PT, R57, 0x42, P3 ;  /* 0x000000423900780c */ /* 0x000fe40001f61670 */
[----:B------:R-:W-:Y:S02]  /*7c90*/  ISETP.GT.AND P2, PT, R61, 0x40, P1 ;  /* 0x000000403d00780c */ /* 0x000fe40000f44270 */
[----:B------:R-:W-:Y:S02]  /*7ca0*/  FSEL R65, R31, -INF , !P3 ;  /* 0xff8000001f417808 */ /* 0x000fe40005800000 */
[----:B------:R-:W-:-:S02]  /*7cb0*/  ISETP.LT.OR P2, PT, R57, 0x41, P2 ;  /* 0x000000413900780c */ /* 0x000fc40001741670 */
[----:B------:R-:W-:Y:S02]  /*7cc0*/  ISETP.GT.AND P3, PT, R61, 0x51, P1 ;  /* 0x000000513d00780c */ /* 0x000fe40000f64270 */
[----:B------:R-:W-:Y:S02]  /*7cd0*/  FSEL R30, R30, -INF , !P2 ;  /* 0xff8000001e1e7808 */ /* 0x000fe40005000000 */
[----:B------:R-:W-:Y:S02]  /*7ce0*/  ISETP.LT.OR P3, PT, R57, 0x52, P3 ;  /* 0x000000523900780c */ /* 0x000fe40001f61670 */
[----:B------:R-:W-:Y:S02]  /*7cf0*/  ISETP.GT.AND P2, PT, R61, 0x50, P1 ;  /* 0x000000503d00780c */ /* 0x000fe40000f44270 */
[----:B------:R-:W-:Y:S02]  /*7d00*/  FSEL R69, R35, -INF , !P3 ;  /* 0xff80000023457808 */ /* 0x000fe40005800000 */
[----:B------:R-:W-:-:S02]  /*7d10*/  ISETP.LT.OR P2, PT, R57, 0x51, P2 ;  /* 0x000000513900780c */ /* 0x000fc40001741670 */
[----:B------:R-:W-:Y:S02]  /*7d20*/  ISETP.GT.AND P3, PT, R61, 0x61, P1 ;  /* 0x000000613d00780c */ /* 0x000fe40000f64270 */
[----:B------:R-:W-:Y:S02]  /*7d30*/  FSEL R34, R34, -INF , !P2 ;  /* 0xff80000022227808 */ /* 0x000fe40005000000 */
[----:B0-----:R-:W-:Y:S02]  /*7d40*/  FMNMX.FTZ R6, R51, R6, !PT ;  /* 0x0000000633067209 */ /* 0x001fe40007810000 */
[----:B------:R-:W-:Y:S02]  /*7d50*/  ISETP.GT.AND P2, PT, R61, 0x60, P1 ;  /* 0x000000603d00780c */ /* 0x000fe40000f44270 */
[C---:B------:R-:W-:Y:S01]  /*7d60*/  FSETP.NEU.FTZ.AND P6, PT, R6.reuse, -INF , PT ;  /* 0xff8000000600780b */ /* 0x040fe20003fdd000 */
[----:B------:R-:W-:Y:S01]  /*7d70*/  FMUL.FTZ R53, R6, UR6 ;  /* 0x0000000606357c20 */ /* 0x000fe20008410000 */
[----:B------:R-:W-:-:S02]  /*7d80*/  ISETP.LT.OR P2, PT, R57, 0x61, P2 ;  /* 0x000000613900780c */ /* 0x000fc40001741670 */
[----:B------:R-:W-:Y:S02]  /*7d90*/  ISETP.LT.OR P3, PT, R57, 0x62, P3 ;  /* 0x000000623900780c */ /* 0x000fe40001f61670 */
[----:B------:R-:W-:Y:S02]  /*7da0*/  FSEL R7, R53, RZ, P6 ;  /* 0x000000ff35077208 */ /* 0x000fe40003000000 */
[----:B------:R-:W-:Y:S02]  /*7db0*/  FSEL R53, R15, -INF , !P4 ;  /* 0xff8000000f357808 */ /* 0x000fe40006000000 */
[----:B------:R-:W-:Y:S01]  /*7dc0*/  ISETP.GT.AND P4, PT, R61, 0x29, P1 ;  /* 0x000000293d00780c */ /* 0x000fe20000f84270 */
[--C-:B------:R-:W-:Y:S01]  /*7dd0*/  FFMA.FTZ R178, R152, UR6, -R7.reuse ;  /* 0x0000000698b27c23 */ /* 0x100fe20008010807 */
        /* <DEDUP_REMOVED lines=9> */
[--C-:B------:R-:W-:Y:S01]  /*7e70*/  FFMA.FTZ R182, R166, UR6, -R7.reuse ;  /* 0x00000006a6b67c23 */ /* 0x100fe20008010807 */
        /* <DEDUP_REMOVED lines=15> */
[----:B------:R0:W-:Y:S01]  /*7f70*/  MUFU.EX2 R27, R158 ;  /* 0x0000009e001b7308 */ /* 0x0001e20000000800 */
[----:B------:R-:W-:Y:S01]  /*7f80*/  ISETP.LT.OR P4, PT, R57, 0x4a, P4 ;  /* 0x0000004a3900780c */ /* 0x000fe20002781670 */
[--C-:B------:R-:W-:Y:S01]  /*7f90*/  FFMA.FTZ R174, R84, UR6, -R7.reuse ;  /* 0x0000000654ae7c23 */ /* 0x100fe20008010807 */
[----:B------:R-:W-:Y:S01]  /*7fa0*/  FMNMX.FTZ R67, R55, R86, !PT ;  /* 0x0000005637437209 */ /* 0x000fe20007810000 */
[--C-:B------:R-:W-:Y:S01]  /*7fb0*/  FFMA.FTZ R170, R76, UR6, -R7.reuse ;  /* 0x000000064caa7c23 */ /* 0x100fe20008010807 */
[----:B------:R-:W-:Y:S01]  /*7fc0*/  FSEL R32, R32, -INF , !P4 ;  /* 0xff80000020207808 */ /* 0x000fe20006000000 */
[--C-:B------:R-:W-:Y:S01]  /*7fd0*/  FFMA.FTZ R164, R72, UR6, -R7.reuse ;  /* 0x0000000648a47c23 */ /* 0x100fe20008010807 */
[----:B------:R-:W-:Y:S01]  /*7fe0*/  FMNMX.FTZ R31, R24, R67, !PT ;  /* 0x00000043181f7209 */ /* 0x000fe20007810000 */
[----:B------:R1:W-:Y:S01]  /*7ff0*/  MUFU.EX2 R29, R160 ;  /* 0x000000a0001d7308 */ /* 0x0003e20000000800 */
[----:B------:R-:W-:Y:S01]  /*8000*/  FSEL R67, R33, -INF , !P5 ;  /* 0xff80000021437808 */ /* 0x000fe20006800000 */
[--C-:B------:R-:W-:Y:S01]  /*8010*/  FFMA.FTZ R162, R60, UR6, -R7.reuse ;  /* 0x000000063ca27c23 */ /* 0x100fe20008010807 */
[----:B------:R-:W-:Y:S01]  /*8020*/  FMNMX.FTZ R31, R8, R31, !PT ;  /* 0x0000001f081f7209 */ /* 0x000fe20007810000 */
[--C-:B------:R-:W-:Y:S01]  /*8030*/  FFMA.FTZ R156, R56, UR6, -R7.reuse ;  /* 0x00000006389c7c23 */ /* 0x100fe20008010807 */
[----:B------:R-:W-:Y:S01]  /*8040*/  ISETP.GT.AND P5, PT, R61, 0x58, P1 ;  /* 0x000000583d00780c */ /* 0x000fe20000fa4270 */
[--C-:B0-----:R-:W-:Y:S01]  /*8050*/  FFMA.FTZ R158, R52, UR6, -R7.reuse ;  /* 0x00000006349e7c23 */ /* 0x101fe20008010807 */
[----:B------:R-:W-:Y:S01]  /*8060*/  FMNMX.FTZ R33, R26, R31, !PT ;  /* 0x0000001f1a217209 */ /* 0x000fe20007810000 */
[--C-:B------:R-:W-:Y:S01]  /*8070*/  FFMA.FTZ R152, R50, UR6, -R7.reuse ;  /* 0x0000000632987c23 */ /* 0x100fe20008010807 */
[----:B------:R-:W-:Y:S01]  /*8080*/  ISETP.LT.OR P5, PT, R57, 0x59, P5 ;  /* 0x000000593900780c */ /* 0x000fe20002fa1670 */
[----:B------:R0:W-:Y:S01]  /*8090*/  MUFU.EX2 R31, R71 ;  /* 0x00000047001f7308 */ /* 0x0001e20000000800 */
[----:B------:R-:W-:Y:S01]  /*80a0*/  FMNMX.FTZ R82, R28, R33, !PT ;  /* 0x000000211c527209 */ /* 0x000fe20007810000 */
[--C-:B-1----:R-:W-:Y:S01]  /*80b0*/  FFMA.FTZ R160, R64, UR6, -R7.reuse ;  /* 0x0000000640a07c23 */ /* 0x102fe20008010807 */
[----:B------:R-:W-:Y:S01]  /*80c0*/  ISETP.GT.AND P4, PT, R61, 0x59, P1 ;  /* 0x000000593d00780c */ /* 0x000fe20000f84270 */
[----:B------:R-:W-:Y:S01]  /*80d0*/  FFMA.FTZ R154, R47, UR6, -R7 ;  /* 0x000000062f9a7c23 */ /* 0x000fe20008010807 */
[----:B------:R-:W-:-:S02]  /*80e0*/  FMNMX.FTZ R33, R63, R82, !PT ;  /* 0x000000523f217209 */ /* 0x000fc40007810000 */
[----:B------:R-:W-:Y:S01]  /*80f0*/  ISETP.LT.OR P4, PT, R57, 0x5a, P4 ;  /* 0x0000005a3900780c */ /* 0x000fe20002781670 */
[----:B------:R-:W-:Y:S01]  /*8100*/  MUFU.EX2 R51, R51 ;  /* 0x0000003300337308 */ /* 0x000fe20000000800 */
[----:B------:R-:W-:Y:S01]  /*8110*/  FMNMX.FTZ R80, R30, R33, !PT ;  /* 0x000000211e507209 */ /* 0x000fe20007810000 */
[----:B------:R-:W-:Y:S01]  /*8120*/  FFMA.FTZ R33, R78, UR6, -R7 ;  /* 0x000000064e217c23 */ /* 0x000fe20008010807 */
[----:B0-----:R-:W-:Y:S02]  /*8130*/  FSEL R71, R36, -INF , !P5 ;  /* 0xff80000024477808 */ /* 0x001fe40006800000 */
[----:B------:R-:W-:Y:S02]  /*8140*/  FMNMX.FTZ R80, R65, R80, !PT ;  /* 0x0000005041507209 */ /* 0x000fe40007810000 */
[----:B------:R-:W-:Y:S01]  /*8150*/  FSEL R73, R37, -INF , !P4 ;  /* 0xff80000025497808 */ /* 0x000fe20006000000 */
[----:B------:R-:W-:Y:S01]  /*8160*/  MUFU.EX2 R180, R180 ;  /* 0x000000b400b47308 */ /* 0x000fe20000000800 */
[----:B------:R-:W-:-:S02]  /*8170*/  FMNMX.FTZ R35, R67, R80, !PT ;  /* 0x0000005043237209 */ /* 0x000fc40007810000 */
[C---:B------:R-:W-:Y:S02]  /*8180*/  ISETP.GT.AND P5, PT, R61.reuse, 0x68, P1 ;  /* 0x000000683d00780c */ /* 0x040fe40000fa4270 */
[----:B------:R-:W-:Y:S02]  /*8190*/  FMNMX.FTZ R35, R32, R35, !PT ;  /* 0x0000002320237209 */ /* 0x000fe40007810000 */
[----:B------:R-:W-:Y:S01]  /*81a0*/  FSEL R38, R38, -INF , !P2 ;  /* 0xff80000026267808 */ /* 0x000fe20005000000 */
[----:B------:R-:W-:Y:S01]  /*81b0*/  MUFU.EX2 R182, R182 ;  /* 0x000000b600b67308 */ /* 0x000fe20000000800 */
[----:B------:R-:W-:Y:S01]  /*81c0*/  FMNMX.FTZ R36, R34, R35, !PT ;  /* 0x0000002322247209 */ /* 0x000fe20007810000 */
[----:B------:R-:W-:Y:S01]  /*81d0*/  FFMA.FTZ R35, R74, UR6, -R7 ;  /* 0x000000064a237c23 */ /* 0x000fe20008010807 */
[----:B------:R-:W-:Y:S02]  /*81e0*/  ISETP.GT.AND P4, PT, R61, 0x69, P1 ;  /* 0x000000693d00780c */ /* 0x000fe40000f84270 */
[----:B------:R-:W-:-:S02]  /*81f0*/  FMNMX.FTZ R36, R69, R36, !PT ;  /* 0x0000002445247209 */ /* 0x000fc40007810000 */
[----:B------:R-:W-:Y:S01]  /*8200*/  ISETP.LT.OR P5, PT, R57, 0x69, P5 ;  /* 0x000000693900780c */ /* 0x000fe20002fa1670 */
[----:B------:R-:W-:Y:S01]  /*8210*/  MUFU.EX2 R15, R15 ;  /* 0x0000000f000f7308 */ /* 0x000fe20000000800 */
[----:B------:R-:W-:Y:S02]  /*8220*/  FMNMX.FTZ R36, R71, R36, !PT ;  /* 0x0000002447247209 */ /* 0x000fe40007810000 */
[----:B------:R-:W-:Y:S02]  /*8230*/  FSEL R74, R39, -INF , !P3 ;  /* 0xff800000274a7808 */ /* 0x000fe40005800000 */
[----:B------:R-:W-:Y:S01]  /*8240*/  FMNMX.FTZ R37, R73, R36, !PT ;  /* 0x0000002449257209 */ /* 0x000fe20007810000 */
[----:B------:R-:W-:Y:S01]  /*8250*/  FFMA.FTZ R36, R70, UR6, -R7 ;  /* 0x0000000646247c23 */ /* 0x000fe20008010807 */
[----:B------:R-:W-:Y:S01]  /*8260*/  ISETP.GT.AND P2, PT, R61, 0x70, P1 ;  /* 0x000000703d00780c */ /* 0x000fe20000f44270 */
[----:B------:R-:W-:Y:S01]  /*8270*/  MUFU.EX2 R176, R176 ;  /* 0x000000b000b07308 */ /* 0x000fe20000000800 */
[----:B------:R-:W-:-:S02]  /*8280*/  FMNMX.FTZ R37, R38, R37, !PT ;  /* 0x0000002526257209 */ /* 0x000fc40007810000 */
[----:B------:R-:W-:Y:S02]  /*8290*/  FSEL R40, R40, -INF , !P5 ;  /* 0xff80000028287808 */ /* 0x000fe40006800000 */
[----:B------:R-:W-:Y:S02]  /*82a0*/  ISETP.LT.OR P4, PT, R57, 0x6a, P4 ;  /* 0x0000006a3900780c */ /* 0x000fe40002781670 */
[----:B------:R-:W-:Y:S01]  /*82b0*/  FMNMX.FTZ R39, R74, R37, !PT ;  /* 0x000000254a277209 */ /* 0x000fe20007810000 */
[----:B------:R-:W-:Y:S01]  /*82c0*/  MUFU.EX2 R25, R25 ;  /* 0x0000001900197308 */ /* 0x000fe20000000800 */
[----:B------:R-:W-:Y:S02]  /*82d0*/  ISETP.GT.AND P3, PT, R61, 0x71, P1 ;  /* 0x000000713d00780c */ /* 0x000fe40000f64270 */
[----:B------:R-:W-:Y:S02]  /*82e0*/  ISETP.LT.OR P2, PT, R57, 0x71, P2 ;  /* 0x000000713900780c */ /* 0x000fe40001741670 */
[----:B------:R-:W-:Y:S01]  /*82f0*/  FSEL R70, R41, -INF , !P4 ;  /* 0xff80000029467808 */ /* 0x000fe20006000000 */
[--C-:B------:R-:W-:Y:S01]  /*8300*/  FFMA.FTZ R41, R49, UR6, -R7.reuse ;  /* 0x0000000631297c23 */ /* 0x100fe20008010807 */
[----:B------:R-:W-:Y:S01]  /*8310*/  FMNMX.FTZ R39, R40, R39, !PT ;  /* 0x0000002728277209 */ /* 0x000fe20007810000 */
[----:B------:R0:W-:Y:S01]  /*8320*/  MUFU.EX2 R37, R36 ;  /* 0x0000002400257308 */ /* 0x0001e20000000800 */
[----:B------:R-:W-:Y:S01]  /*8330*/  ISETP.GT.AND P5, PT, R61, 0x78, P1 ;  /* 0x000000783d00780c */ /* 0x000fe20000fa4270 */
[----:B------:R-:W-:Y:S01]  /*8340*/  FFMA.FTZ R49, R46, UR6, -R7 ;  /* 0x000000062e317c23 */ /* 0x000fe20008010807 */
[----:B------:R-:W-:-:S02]  /*8350*/  ISETP.LT.OR P3, PT, R57, 0x72, P3 ;  /* 0x000000723900780c */ /* 0x000fc40001f61670 */
[----:B------:R-:W-:Y:S02]  /*8360*/  FSEL R42, R42, -INF , !P2 ;  /* 0xff8000002a2a7808 */ /* 0x000fe40005000000 */
[----:B------:R-:W-:Y:S01]  /*8370*/  FMNMX.FTZ R39, R70, R39, !PT ;  /* 0x0000002746277209 */ /* 0x000fe20007810000 */
[----:B------:R-:W-:Y:S01]  /*8380*/  MUFU.EX2 R178, R178 ;  /* 0x000000b200b27308 */ /* 0x000fe20000000800 */
[----:B------:R-:W-:Y:S01]  /*8390*/  ISETP.GT.AND P1, PT, R61, 0x79, P1 ;  /* 0x000000793d00780c */ /* 0x000fe20000f24270 */
[--C-:B------:R-:W-:Y:S01]  /*83a0*/  FFMA.FTZ R61, R68, UR6, -R7.reuse ;  /* 0x00000006443d7c23 */ /* 0x100fe20008010807 */
[----:B------:R-:W-:Y:S02]  /*83b0*/  ISETP.LT.OR P5, PT, R57, 0x79, P5 ;  /* 0x000000793900780c */ /* 0x000fe40002fa1670 */
[----:B------:R-:W-:Y:S01]  /*83c0*/  FSEL R66, R43, -INF , !P3 ;  /* 0xff8000002b427808 */ /* 0x000fe20005800000 */
[--C-:B------:R-:W-:Y:S01]  /*83d0*/  FFMA.FTZ R43, R54, UR6, -R7.reuse ;  /* 0x00000006362b7c23 */ /* 0x100fe20008010807 */
[----:B------:R-:W-:Y:S01]  /*83e0*/  FMNMX.FTZ R39, R42, R39, !PT ;  /* 0x000000272a277209 */ /* 0x000fe20007810000 */
[----:B------:R-:W-:Y:S01]  /*83f0*/  MUFU.EX2 R172, R172 ;  /* 0x000000ac00ac7308 */ /* 0x000fe20000000800 */
[----:B------:R-:W-:Y:S01]  /*8400*/  ISETP.LT.OR P1, PT, R57, 0x7a, P1 ;  /* 0x0000007a3900780c */ /* 0x000fe20000f21670 */
[----:B------:R-:W-:Y:S01]  /*8410*/  FFMA.FTZ R57, R62, UR6, -R7 ;  /* 0x000000063e397c23 */ /* 0x000fe20008010807 */
[----:B------:R-:W-:-:S02]  /*8420*/  FSEL R44, R44, -INF , !P5 ;  /* 0xff8000002c2c7808 */ /* 0x000fc40006800000 */
[----:B------:R-:W-:Y:S02]  /*8430*/  FMNMX.FTZ R39, R66, R39, !PT ;  /* 0x0000002742277209 */ /* 0x000fe40007810000 */
[----:B------:R-:W-:Y:S01]  /*8440*/  FSEL R68, R45, -INF , !P1 ;  /* 0xff8000002d447808 */ /* 0x000fe20004800000 */
[----:B------:R-:W-:Y:S01]  /*8450*/  FFMA.FTZ R45, R58, UR6, -R7 ;  /* 0x000000063a2d7c23 */ /* 0x000fe20008010807 */
[----:B------:R-:W-:Y:S01]  /*8460*/  FMNMX.FTZ R39, R44, R39, !PT ;  /* 0x000000272c277209 */ /* 0x000fe20007810000 */
[----:B------:R-:W-:Y:S03]  /*8470*/  MUFU.EX2 R174, R174 ;  /* 0x000000ae00ae7308 */ /* 0x000fe60000000800 */
[----:B------:R-:W-:-:S05]  /*8480*/  FMNMX.FTZ R39, R68, R39, !PT ;  /* 0x0000002744277209 */ /* 0x000fca0007810000 */
[----:B0-----:R-:W0:Y:S01]  /*8490*/  SHFL.BFLY PT, R36, R39, 0x2, 0x1f ;  /* 0x0c401f0027247f89 */ /* 0x001e2200000e0000 */
[----:B------:R-:W-:Y:S08]  /*84a0*/  MUFU.EX2 R168, R168 ;  /* 0x000000a800a87308 */ /* 0x000ff00000000800 */
[----:B------:R-:W-:Y:S08]  /*84b0*/  MUFU.EX2 R33, R33 ;  /* 0x0000002100217308 */ /* 0x000ff00000000800 */
[----:B------:R-:W-:Y:S01]  /*84c0*/  MUFU.EX2 R170, R170 ;  /* 0x000000aa00aa7308 */ /* 0x000fe20000000800 */
[----:B0-----:R-:W-:Y:S01]  /*84d0*/  FMNMX.FTZ R36, R39, R36, !PT ;  /* 0x0000002427247209 */ /* 0x001fe20007810000 */
[----:B------:R-:W-:Y:S01]  /*84e0*/  FFMA.FTZ R39, R48, UR6, -R7 ;  /* 0x0000000630277c23 */ /* 0x000fe20008010807 */
[----:B------:R-:W-:-:S05]  /*84f0*/  FSEL R48, R6, RZ, P6 ;  /* 0x000000ff06307208 */ /* 0x000fca0003000000 */
[----:B------:R-:W-:Y:S01]  /*8500*/  MUFU.EX2 R35, R35 ;  /* 0x0000002300237308 */ /* 0x000fe20000000800 */
[----:B------:R-:W0:Y:S01]  /*8510*/  SHFL.BFLY PT, R75, R36, 0x1, 0x1f ;  /* 0x0c201f00244b7f89 */ /* 0x000e2200000e0000 */
[----:B------:R-:W-:-:S06]  /*8520*/  FADD.FTZ R48, -R48, R3 ;  /* 0x0000000330307221 */ /* 0x000fcc0000010100 */
[----:B------:R-:W-:Y:S08]  /*8530*/  MUFU.EX2 R164, R164 ;  /* 0x000000a400a47308 */ /* 0x000ff00000000800 */
[----:B------:R-:W-:Y:S08]  /*8540*/  MUFU.EX2 R166, R166 ;  /* 0x000000a600a67308 */ /* 0x000ff00000000800 */
[----:B------:R-:W-:Y:S01]  /*8550*/  MUFU.EX2 R61, R61 ;  /* 0x0000003d003d7308 */ /* 0x000fe20000000800 */
[----:B0-----:R-:W-:Y:S01]  /*8560*/  FMNMX.FTZ R7, R36, R75, !PT ;  /* 0x0000004b24077209 */ /* 0x001fe20007810000 */
[----:B------:R-:W-:-:S03]  /*8570*/  FMUL.FTZ R36, R48, UR6 ;  /* 0x0000000630247c20 */ /* 0x000fc60008410000 */
[C---:B------:R-:W-:Y:S01]  /*8580*/  FSETP.NEU.FTZ.AND P1, PT, R7.reuse, -INF , PT ;  /* 0xff8000000700780b */ /* 0x040fe20003f3d000 */
[----:B------:R-:W-:Y:S02]  /*8590*/  FMUL.FTZ R47, R7, UR6 ;  /* 0x00000006072f7c20 */ /* 0x000fe40008410000 */
[----:B------:R-:W-:Y:S03]  /*85a0*/  MUFU.EX2 R160, R160 ;  /* 0x000000a000a07308 */ /* 0x000fe60000000800 */
[----:B------:R-:W-:-:S05]  /*85b0*/  FSEL R47, R47, RZ, P1 ;  /* 0x000000ff2f2f7208 */ /* 0x000fca0000800000 */
[----:B------:R-:W0:Y:S01]  /*85c0*/  MUFU.EX2 R36, R36 ;  /* 0x0000002400247308 */ /* 0x000e220000000800 */
[--C-:B------:R-:W-:Y:S01]  /*85d0*/  FFMA.FTZ R181, R9, UR6, -R47.reuse ;  /* 0x0000000609b57c23 */ /* 0x100fe2000801082f */
[----:B------:R-:W-:Y:S01]  /*85e0*/  FSEL R9, R7, RZ, P1 ;  /* 0x000000ff07097208 */ /* 0x000fe20000800000 */
[--C-:B------:R-:W-:Y:S01]  /*85f0*/  FFMA.FTZ R46, R59, UR6, -R47.reuse ;  /* 0x000000063b2e7c23 */ /* 0x100fe2000801082f */
[--C-:B------:R-:W-:Y:S01]  /*8600*/  FFMA.FTZ R183, R11, UR6, -R47.reuse ;  /* 0x000000060bb77c23 */ /* 0x100fe2000801082f */
[--C-:B------:R-:W-:Y:S01]  /*8610*/  FFMA.FTZ R10, R10, UR6, -R47.reuse ;  /* 0x000000060a0a7c23 */ /* 0x100fe2000801082f */
[--C-:B------:R-:W-:Y:S01]  /*8620*/  FFMA.FTZ R177, R13, UR6, -R47.reuse ;  /* 0x000000060db17c23 */ /* 0x100fe2000801082f */
[----:B------:R-:W-:Y:S01]  /*8630*/  FADD.FTZ R9, -R9, R4 ;  /* 0x0000000409097221 */ /* 0x000fe20000010100 */
[----:B------:R-:W-:Y:S01]  /*8640*/  MUFU.EX2 R181, R181 ;  /* 0x000000b500b57308 */ /* 0x000fe20000000800 */
[--C-:B------:R-:W-:Y:S01]  /*8650*/  FFMA.FTZ R12, R12, UR6, -R47.reuse ;  /* 0x000000060c0c7c23 */ /* 0x100fe2000801082f */
[--C-:B------:R-:W-:Y:S01]  /*8660*/  FFMA.FTZ R179, R20, UR6, -R47.reuse ;  /* 0x0000000614b37c23 */ /* 0x100fe2000801082f */
[----:B------:R-:W-:Y:S01]  /*8670*/  FMUL.FTZ R9, R9, UR6 ;  /* 0x0000000609097c20 */ /* 0x000fe20008410000 */
[--C-:B------:R-:W-:Y:S01]  /*8680*/  FFMA.FTZ R20, R53, UR6, -R47.reuse ;  /* 0x0000000635147c23 */ /* 0x100fe2000801082f */
[--C-:B------:R-:W-:Y:S01]  /*8690*/  FFMA.FTZ R173, R21, UR6, -R47.reuse ;  /* 0x0000000615ad7c23 */ /* 0x100fe2000801082f */
[--C-:B------:R-:W-:Y:S01]  /*86a0*/  FFMA.FTZ R14, R14, UR6, -R47.reuse ;  /* 0x000000060e0e7c23 */ /* 0x100fe2000801082f */
[----:B------:R-:W-:Y:S01]  /*86b0*/  FFMA.FTZ R175, R55, UR6, -R47 ;  /* 0x0000000637af7c23 */ /* 0x000fe2000801082f */
[----:B------:R-:W-:Y:S01]  /*86c0*/  MUFU.EX2 R46, R46 ;  /* 0x0000002e002e7308 */ /* 0x000fe20000000800 */
[----:B0-----:R-:W-:Y:S01]  /*86d0*/  FFMA.FTZ R11, R36, R2, R51 ;  /* 0x00000002240b7223 */ /* 0x001fe20000010033 */
[--C-:B------:R-:W-:Y:S01]  /*86e0*/  FFMA.FTZ R24, R24, UR6, -R47.reuse ;  /* 0x0000000618187c23 */ /* 0x100fe2000801082f */
[--C-:B------:R-:W-:Y:S01]  /*86f0*/  FFMA.FTZ R169, R8, UR6, -R47.reuse ;  /* 0x0000000608a97c23 */ /* 0x100fe2000801082f */
[----:B------:R-:W-:Y:S01]  /*8700*/  FFMA.FTZ R8, R26, UR6, -R47 ;  /* 0x000000061a087c23 */ /* 0x000fe2000801082f */
[----:B------:R-:W-:Y:S01]  /*8710*/  FADD.FTZ R11, R180, R11 ;  /* 0x0000000bb40b7221 */ /* 0x000fe20000010000 */
[--C-:B------:R-:W-:Y:S01]  /*8720*/  FFMA.FTZ R171, R28, UR6, -R47.reuse ;  /* 0x000000061cab7c23 */ /* 0x100fe2000801082f */
[----:B------:R-:W-:Y:S01]  /*8730*/  FFMA.FTZ R4, R63, UR6, -R47 ;  /* 0x000000063f047c23 */ /* 0x000fe2000801082f */
[----:B------:R-:W0:Y:S01]  /*8740*/  MUFU.EX2 R9, R9 ;  /* 0x0000000900097308 */ /* 0x000e220000000800 */
[----:B------:R-:W-:Y:S01]  /*8750*/  FADD.FTZ R2, R182, R11 ;  /* 0x0000000bb6027221 */ /* 0x000fe20000010000 */
[--C-:B------:R-:W-:Y:S01]  /*8760*/  FFMA.FTZ R165, R30, UR6, -R47.reuse ;  /* 0x000000061ea57c23 */ /* 0x100fe2000801082f */
[--C-:B------:R-:W-:Y:S01]  /*8770*/  FFMA.FTZ R26, R65, UR6, -R47.reuse ;  /* 0x00000006411a7c23 */ /* 0x100fe2000801082f */
[--C-:B------:R-:W-:Y:S01]  /*8780*/  FFMA.FTZ R167, R67, UR6, -R47.reuse ;  /* 0x0000000643a77c23 */ /* 0x100fe2000801082f */
[----:B------:R-:W-:Y:S01]  /*8790*/  FADD.FTZ R13, R15, R2 ;  /* 0x000000020f0d7221 */ /* 0x000fe20000010000 */
[--C-:B------:R-:W-:Y:S01]  /*87a0*/  FFMA.FTZ R28, R32, UR6, -R47.reuse ;  /* 0x00000006201c7c23 */ /* 0x100fe2000801082f */
[----:B------:R-:W-:Y:S01]  /*87b0*/  FFMA.FTZ R161, R34, UR6, -R47 ;  /* 0x0000000622a17c23 */ /* 0x000fe2000801082f */
[----:B------:R-:W1:Y:S01]  /*87c0*/  MUFU.EX2 R183, R183 ;  /* 0x000000b700b77308 */ /* 0x000e620000000800 */
[----:B------:R-:W-:Y:S01]  /*87d0*/  FADD.FTZ R2, R176, R13 ;  /* 0x0000000db0027221 */ /* 0x000fe20000010000 */
[--C-:B------:R-:W-:Y:S01]  /*87e0*/  FFMA.FTZ R30, R69, UR6, -R47.reuse ;  /* 0x00000006451e7c23 */ /* 0x100fe2000801082f */
[--C-:B------:R-:W-:Y:S01]  /*87f0*/  FFMA.FTZ R163, R71, UR6, -R47.reuse ;  /* 0x0000000647a37c23 */ /* 0x100fe2000801082f */
[--C-:B------:R-:W-:Y:S01]  /*8800*/  FFMA.FTZ R32, R73, UR6, -R47.reuse ;  /* 0x0000000649207c23 */ /* 0x100fe2000801082f */
[----:B------:R-:W-:Y:S01]  /*8810*/  FADD.FTZ R13, R25, R2 ;  /* 0x00000002190d7221 */ /* 0x000fe20000010000 */
[--C-:B------:R-:W-:Y:S01]  /*8820*/  FFMA.FTZ R157, R38, UR6, -R47.reuse ;  /* 0x00000006269d7c23 */ /* 0x100fe2000801082f */
[----:B------:R-:W-:Y:S01]  /*8830*/  FFMA.FTZ R34, R74, UR6, -R47 ;  /* 0x000000064a227c23 */ /* 0x000fe2000801082f */
[----:B------:R-:W2:Y:S01]  /*8840*/  MUFU.EX2 R10, R10 ;  /* 0x0000000a000a7308 */ /* 0x000ea20000000800 */
[----:B0-----:R-:W-:Y:S01]  /*8850*/  FFMA.FTZ R0, R9, R0, R46 ;  /* 0x0000000009007223 */ /* 0x001fe2000001002e */
[----:B------:R-:W-:Y:S01]  /*8860*/  FADD.FTZ R2, R178, R13 ;  /* 0x0000000db2027221 */ /* 0x000fe20000010000 */
[--C-:B------:R-:W-:Y:S01]  /*8870*/  FFMA.FTZ R159, R40, UR6, -R47.reuse ;  /* 0x00000006289f7c23 */ /* 0x100fe2000801082f */
[--C-:B------:R-:W-:Y:S01]  /*8880*/  FFMA.FTZ R38, R70, UR6, -R47.reuse ;  /* 0x0000000646267c23 */ /* 0x100fe2000801082f */
[----:B------:R-:W-:Y:S01]  /*8890*/  FADD.FTZ R0, R181, R0 ;  /* 0x00000000b5007221 */ /* 0x000fe20000010000 */
[----:B------:R-:W-:Y:S01]  /*88a0*/  FADD.FTZ R13, R27, R2 ;  /* 0x000000021b0d7221 */ /* 0x000fe20000010000 */
[----:B------:R-:W-:Y:S01]  /*88b0*/  FFMA.FTZ R153, R42, UR6, -R47 ;  /* 0x000000062a997c23 */ /* 0x000fe2000801082f */
[----:B------:R-:W0:Y:S01]  /*88c0*/  MUFU.EX2 R177, R177 ;  /* 0x000000b100b17308 */ /* 0x000e220000000800 */
[----:B-1----:R-:W-:Y:S01]  /*88d0*/  FADD.FTZ R11, R183, R0 ;  /* 0x00000000b70b7221 */ /* 0x002fe20000010000 */
[----:B------:R-:W-:Y:S01]  /*88e0*/  FADD.FTZ R2, R172, R13 ;  /* 0x0000000dac027221 */ /* 0x000fe20000010000 */
[--C-:B------:R-:W-:Y:S01]  /*88f0*/  FFMA.FTZ R40, R66, UR6, -R47.reuse ;  /* 0x0000000642287c23 */ /* 0x100fe2000801082f */
[--C-:B------:R-:W-:Y:S01]  /*8900*/  FFMA.FTZ R155, R44, UR6, -R47.reuse ;  /* 0x000000062c9b7c23 */ /* 0x100fe2000801082f */
[----:B------:R-:W-:Y:S01]  /*8910*/  FFMA.FTZ R47, R68, UR6, -R47 ;  /* 0x00000006442f7c23 */ /* 0x000fe2000801082f */
[----:B------:R-:W-:-:S02]  /*8920*/  FADD.FTZ R13, R29, R2 ;  /* 0x000000021d0d7221 */ /* 0x000fc40000010000 */
        /* <DEDUP_REMOVED lines=22> */
[----:B------:R-:W-:-:S06]  /*8a90*/  FADD.FTZ R2, R160, R13 ;  /* 0x0000000da0027221 */ /* 0x000fcc0000010000 */
        /* <DEDUP_REMOVED lines=68> */
.L_x_1370:
        /* <DEDUP_REMOVED lines=15> */
[----:B------:R-:W-:Y:S01]  /*8fd0*/  F2FP.F16.F32.PACK_AB R183, R10, R183 ;  /* 0x000000b70ab7723e */ /* 0x000fe200000000ff */
[----:B------:R-:W-:Y:S01]  /*8fe0*/  FMUL.FTZ R96, R96, R36 ;  /* 0x0000002460607220 */ /* 0x000fe20000410000 */
[----:B------:R-:W-:Y:S01]  /*8ff0*/  SYNCS.ARRIVE.TRANS64.RED.A1T0 RZ, [UR10], RZ ;  /* 0x000000ffffff79a7 */ /* 0x000fe2000810040a */
        /* <DEDUP_REMOVED lines=52> */
[----:B------:R-:W-:Y:S01]  /*9340*/  FMUL.FTZ R149, R149, R36 ;  /* 0x0000002495957220 */ /* 0x000fe20000410000 */
[----:B------:R-:W-:-:S02]  /*9350*/  VIADD R5, R5, 0xffffffff ;  /* 0xffffffff05057836 */ /* 0x000fc40000000000 */
        /* <DEDUP_REMOVED lines=32> */
[----:B------:R-:W-:-:S02]  /*9560*/  IMAD.MOV.U32 R4, RZ, RZ, R7 ;  /* 0x000000ffff047224 */ /* 0x000fc400078e0007 */
[----:B------:R-:W-:Y:S01]  /*9570*/  IMAD.MOV.U32 R3, RZ, RZ, R6 ;  /* 0x000000ffff037224 */ /* 0x000fe200078e0006 */
[----:B------:R-:W-:Y:S06]  /*9580*/  @P1 BRA `(.L_x_1371) ;  /* 0xffffffc400ac1947 */ /* 0x000fec000383ffff */
.L_x_1352:
[----:B------:R-:W-:Y:S02]  /*9590*/  UISETP.NE.AND UP1, UPT, UR51, URZ, UPT ;  /* 0x0000003f3300728c */ /* 0x000fe4000bf25270 */
[----:B------:R-:W-:Y:S02]  /*95a0*/  UISETP.NE.AND UP0, UPT, UR46, URZ, UPT ;  /* 0x0000003f2e00728c */ /* 0x000fe4000bf05270 */
[----:B------:R-:W-:Y:S02]  /*95b0*/  UIADD3 UR14, UR47, 0x7f, URZ ;  /* 0x0000007f2f0e7890 */ /* 0x000fe4000fffe03f */
[----:B------:R-:W-:Y:S02]  /*95c0*/  UIADD3 UR15, UR41, 0x1, -UR42 ;  /* 0x00000001290f7890 */ /* 0x000fe4000fffe82a */
[----:B------:R-:W-:-:S03]  /*95d0*/  PLOP3.LUT P1, PT, PT, PT, UP0, 0x40, 0x0 ;  /* 0x000000000000781c */ /* 0x000fc60003f2e808 */
[----:B------:R-:W-:Y:S01]  /*95e0*/  @UP1 ULDC UR10, c[0x0][0x44c] ;  /* 0x00011300000a1ab9 */ /* 0x000fe20000000800 */
[----:B------:R-:W-:Y:S01]  /*95f0*/  @UP1 ULDC UR18, c[0x0][0x450] ;  /* 0x0001140000121ab9 */ /* 0x000fe20000000800 */
[----:B------:R-:W-:-:S04]  /*9600*/  UIMAD.WIDE.U32 UR10, UR14, UR10, URZ ;  /* 0x0000000a0e0a72a5 */ /* 0x000fc8000f8e003f */
[----:B------:R-:W-:-:S04]  /*9610*/  @UP1 USHF.R.U32.HI UR14, URZ, UR18, UR11 ;  /* 0x000000123f0e1299 */ /* 0x000fc8000801160b */
[----:B------:R-:W-:-:S04]  /*9620*/  UIADD3 UR14, UR15, UR14, URZ ;  /* 0x0000000e0f0e7290 */ /* 0x000fc8000fffe03f */
[----:B------:R-:W-:Y:S01]  /*9630*/  UIADD3 UR18, UR14, -UR7, URZ ;  /* 0x800000070e127290 */ /* 0x000fe2000fffe03f */
[----:B------:R-:W-:Y:S11]  /*9640*/  @P1 BRA `(.L_x_1372) ;  /* 0x0000000000501947 */ /* 0x000ff60003800000 */
[----:B------:R-:W-:Y:S02]  /*9650*/  UMOV UR7, UR14 ;  /* 0x0000000e00077c82 */ /* 0x000fe40008000000 */
        /* <DEDUP_REMOVED lines=11> */
.L_x_1373:
[----:B------:R-:W-:Y:S02]  /*9710*/  ULDC UR19, c[0x0][0x9e4] ;  /* 0x0002790000137ab9 */ /* 0x000fe40000000800 */
[----:B------:R-:W-:-:S11]  /*9720*/  UISETP.NE.AND UP0, UPT, UR19, 0x1, UPT ;  /* 0x000000011300788c */ /* 0x000fd6000bf05270 */
[----:B------:R-:W-:Y:S02]  /*9730*/  @UP0 ULDC.64 UR10, c[0x0][0x9e8] ;  /* 0x00027a00000a0ab9 */ /* 0x000fe40000000a00 */
[----:B------:R-:W-:-:S04]  /*9740*/  UIMAD.WIDE.U32 UR14, UR7, UR10, URZ ;  /* 0x0000000a070e72a5 */ /* 0x000fc8000f8e003f */
[----:B------:R-:W-:-:S12]  /*9750*/  @UP0 USHF.R.U32.HI UR7, URZ, UR11, UR15 ;  /* 0x0000000b3f070299 */ /* 0x000fd8000801160f */
.L_x_1374:
[----:B------:R-:W-:-:S04]  /*9760*/  UIMAD UR7, UR7, UR19, URZ ;  /* 0x00000013070772a4 */ /* 0x000fc8000f8e023f */
[----:B------:R-:W-:-:S04]  /*9770*/  UISETP.LT.AND UP0, UPT, UR18, UR7, UPT ;  /* 0x000000071200728c */ /* 0x000fc8000bf01270 */
[----:B------:R-:W-:-:S12]  /*9780*/  USEL UR18, UR18, UR7, !UP0 ;  /* 0x0000000712127287 */ /* 0x000fd8000c000000 */
.L_x_1372:
        /* <DEDUP_REMOVED lines=12> */
[----:B------:R-:W-:Y:S01]  /*9850*/  ULDC UR45, c[0x0][0x9d8] ;  /* 0x00027600002d7ab9 */ /* 0x000fe20000000800 */
[----:B------:R-:W-:-:S05]  /*9860*/  ULDC UR52, c[0x0][0x988] ;  /* 0x0002620000347ab9 */ /* 0x000fca0000000800 */
.L_x_1386:
[----:B------:R-:W-:Y:S01]  /*9870*/  ISETP.NE.AND P2, PT, RZ, UR50, PT ;  /* 0x00000032ff007c0c */ /* 0x000fe2000bf45270 */
[----:B------:R-:W-:-:S04]  /*9880*/  UISETP.NE.AND UP0, UPT, UR44, 0x1, UPT ;  /* 0x000000012c00788c */ /* 0x000fc8000bf05270 */
[----:B------:R-:W-:-:S04]  /*9890*/  USEL UR39, URZ, 0x1, UP0 ;  /* 0x000000013f277887 */ /* 0x000fc80008000000 */
[----:B------:R-:W-:-:S04]  /*98a0*/  ULOP3.LUT UR39, UR43, UR39, URZ, 0x3c, !UPT ;  /* 0x000000272b277292 */ /* 0x000fc8000f8e3c3f */
[----:B------:R-:W-:Y:S08]  /*98b0*/  @P2 BRA `(.L_x_1376) ;  /* 0x0000000000382947 */ /* 0x000ff00003800000 */
[----:B------:R-:W-:Y:S05]  /*98c0*/  @!P0 BRA `(.L_x_1377) ;  /* 0x0000000000048947 */ /* 0x000fea0003800000 */
[----:B------:R-:W-:Y:S01]  /*98d0*/  BPT.TRAP 0x1 ;  /* 0x000000040000795c */ /* 0x000fe20000300000 */
.L_x_1377:
        /* <DEDUP_REMOVED lines=9> */
.L_x_1378:
[----:B-1----:R-:W-:Y:S05]  /*9970*/  @P1 BRA `(.L_x_1376) ;  /* 0x0000000000081947 */ /* 0x002fea0003800000 */
[----:B------:R-:W1:Y:S02]  /*9980*/  SYNCS.PHASECHK.TRANS64.TRYWAIT P1, [UR6+0x28830], R6 ;  /* 0x02883006ff0075a7 */ /* 0x000e640008020146 */
[----:B-1----:R-:W-:Y:S05]  /*9990*/  @!P1 BRA `(.L_x_1379) ;  /* 0x0000010000789947 */ /* 0x002fea0003800000 */
.L_x_1376:
        /* <DEDUP_REMOVED lines=51> */
.L_x_1381:
[----:B------:R-:W-:Y:S01]  /*9cd0*/  ULEA UR6, UR44, UR40, 0x3 ;  /* 0x000000282c067291 */ /* 0x000fe2000f8e183f */
[----:B------:R-:W-:-:S05]  /*9ce0*/  IMAD.U32 R6, RZ, RZ, UR43 ;  /* 0x0000002bff067e24 */ /* 0x000fca000f8e00ff */
[----:B------:R-:W-:-:S04]  /*9cf0*/  SHF.L.U32 R6, R6, 0x1f, RZ ;  /* 0x0000001f06067819 */ /* 0x000fc800000006ff */
[----:B------:R0:W1:Y:S01]  /*9d00*/  SYNCS.PHASECHK.TRANS64.TRYWAIT P1, [UR6+0x28850], R6 ;  /* 0x02885006ff0075a7 */ /* 0x0000620008020146 */
[----:B------:R-:W-:Y:S05]  /*9d10*/  @!P0 BRA `(.L_x_1382) ;  /* 0x0000000000048947 */ /* 0x000fea0003800000 */
[----:B------:R-:W-:Y:S01]  /*9d20*/  BPT.TRAP 0x1 ;  /* 0x000000040000795c */ /* 0x000fe20000300000 */
.L_x_1382:
[----:B-1----:R-:W-:Y:S05]  /*9d30*/  @P1 BRA `(.L_x_1380) ;  /* 0x0000000000081947 */ /* 0x002fea0003800000 */
[----:B------:R-:W1:Y:S02]  /*9d40*/  SYNCS.PHASECHK.TRANS64.TRYWAIT P1, [UR6+0x28850], R6 ;  /* 0x02885006ff0075a7 */ /* 0x000e640008020146 */
[----:B-1----:R-:W-:Y:S05]  /*9d50*/  @!P1 BRA `(.L_x_1383) ;  /* 0x000000fc00a09947 */ /* 0x002fea0003800000 */
.L_x_1380:
        /* <DEDUP_REMOVED lines=51> */
.L_x_1384:
        /* <DEDUP_REMOVED lines=73> */
[----:B------:R-:W-:Y:S01]  /*a520*/  UMOV UR6, UR52 ;  /* 0x0000003400067c82 */ /* 0x000fe20008000000 */
[----:B------:R-:W-:-:S04]  /*a530*/  ULEA UR7, UR38, UR40, 0x3 ;  /* 0x0000002826077291 */ /* 0x000fc8000f8e183f */
[----:B------:R-:W0:Y:S01]  /*a540*/  MUFU.TANH R20, R20 ;  /* 0x0000001400147308 */ /* 0x000e220000002400 */
[----:B-1----:R-:W-:Y:S01]  /*a550*/  FMNMX.FTZ R37, R15, R58, !PT ;  /* 0x0000003a0f257209 */ /* 0x002fe20007810000 */
[----:B------:R-:W-:-:S04]  /*a560*/  UIADD3 UR7, UR7, 0x28840, URZ ;  /* 0x0002884007077890 */ /* 0x000fc8000fffe03f */
[----:B------:R-:W-:Y:S02]  /*a570*/  UPRMT UR7, UR54, 0x654, UR7 ;  /* 0x0000065436077896 */ /* 0x000fe40008000007 */
[----:B------:R-:W1:Y:S01]  /*a580*/  MUFU.TANH R29, R29 ;  /* 0x0000001d001d7308 */ /* 0x000e620000002400 */
[----:B--2---:R-:W-:-:S06]  /*a590*/  FMNMX.FTZ R6, R28, R7, !PT ;  /* 0x000000071c067209 */ /* 0x004fcc0007810000 */
[----:B------:R-:W-:Y:S01]  /*a5a0*/  SYNCS.ARRIVE.TRANS64.RED.A1T0 RZ, [UR7], RZ ;  /* 0x000000ffffff79a7 */ /* 0x000fe20008100407 */
        /* <DEDUP_REMOVED lines=15> */
[----:B------:R-:W-:Y:S01]  /*a6a0*/  FMUL.FTZ R78, R80, UR45 ;  /* 0x0000002d504e7c20 */ /* 0x000fe20008410000 */
[----:B------:R-:W-:Y:S01]  /*a6b0*/  FMUL.FTZ R80, R81, UR45 ;  /* 0x0000002d51507c20 */ /* 0x000fe20008410000 */
[----:B------:R-:W-:-:S03]  /*a6c0*/  FMUL.FTZ R81, R84, UR45 ;  /* 0x0000002d54517c20 */ /* 0x000fc60008410000 */
        /* <DEDUP_REMOVED lines=32> */
[----:B------:R-:W-:Y:S01]  /*a8d0*/  FMUL.FTZ R60, R82, UR45 ;  /* 0x0000002d523c7c20 */ /* 0x000fe20008410000 */
[----:B------:R-:W-:-:S05]  /*a8e0*/  FMUL.FTZ R82, R85, UR45 ;  /* 0x0000002d55527c20 */ /* 0x000fca0008410000 */
        /* <DEDUP_REMOVED lines=62> */
[----:B0-----:R-:W-:-:S03]  /*acd0*/  FMNMX.FTZ R65, R63, R6, !PT ;  /* 0x000000063f417209 */ /* 0x001fc60007810000 */
[----:B------:R-:W0:Y:S04]  /*ace0*/  SHFL.BFLY PT, R6, R37, 0x2, 0x1f ;  /* 0x0c401f0025067f89 */ /* 0x000e2800000e0000 */
[----:B------:R-:W1:Y:S01]  /*acf0*/  SHFL.BFLY PT, R84, R65, 0x2, 0x1f ;  /* 0x0c401f0041547f89 */ /* 0x000e6200000e0000 */
[----:B0-----:R-:W-:Y:S02]  /*ad00*/  FMNMX.FTZ R67, R37, R6, !PT ;  /* 0x0000000625437209 */ /* 0x001fe40007810000 */
[----:B-1----:R-:W-:-:S03]  /*ad10*/  FMNMX.FTZ R84, R65, R84, !PT ;  /* 0x0000005441547209 */ /* 0x002fc60007810000 */
[----:B------:R-:W0:Y:S04]  /*ad20*/  SHFL.BFLY PT, R6, R67, 0x1, 0x1f ;  /* 0x0c201f0043067f89 */ /* 0x000e2800000e0000 */
[----:B------:R-:W1:Y:S01]  /*ad30*/  SHFL.BFLY PT, R7, R84, 0x1, 0x1f ;  /* 0x0c201f0054077f89 */ /* 0x000e6200000e0000 */
[----:B0-----:R-:W-:Y:S02]  /*ad40*/  FMNMX.FTZ R6, R67, R6, !PT ;  /* 0x0000000643067209 */ /* 0x001fe40007810000 */
[----:B-1----:R-:W-:-:S03]  /*ad50*/  FMNMX.FTZ R7, R84, R7, !PT ;  /* 0x0000000754077209 */ /* 0x002fc60007810000 */
[C---:B------:R-:W-:Y:S01]  /*ad60*/  FMUL.FTZ R83, R6.reuse, UR6 ;  /* 0x0000000606537c20 */ /* 0x040fe20008410000 */
[----:B------:R-:W-:-:S03]  /*ad70*/  FADD.FTZ R3, -R6, R3 ;  /* 0x0000000306037221 */ /* 0x000fc60000010100 */
[--C-:B------:R-:W-:Y:S01]  /*ad80*/  FFMA.FTZ R67, R47, UR6, -R83.reuse ;  /* 0x000000062f437c23 */ /* 0x100fe20008010853 */
[----:B------:R-:W-:Y:S01]  /*ad90*/  FMUL.FTZ R69, R3, UR6 ;  /* 0x0000000603457c20 */ /* 0x000fe20008410000 */
[--C-:B------:R-:W-:Y:S01]  /*ada0*/  FFMA.FTZ R47, R55, UR6, -R83.reuse ;  /* 0x00000006372f7c23 */ /* 0x100fe20008010853 */
[C---:B------:R-:W-:Y:S01]  /*adb0*/  FADD.FTZ R3, -R7.reuse, R4 ;  /* 0x0000000407037221 */ /* 0x040fe20000010100 */
[----:B------:R-:W-:Y:S01]  /*adc0*/  FMUL.FTZ R55, R7, UR6 ;  /* 0x0000000607377c20 */ /* 0x000fe20008410000 */
[--C-:B------:R-:W-:Y:S01]  /*add0*/  FFMA.FTZ R180, R8, UR6, -R83.reuse ;  /* 0x0000000608b47c23 */ /* 0x100fe20008010853 */
[----:B------:R-:W-:Y:S01]  /*ade0*/  FFMA.FTZ R79, R9, UR6, -R83 ;  /* 0x00000006094f7c23 */ /* 0x000fe20008010853 */
[----:B------:R-:W-:Y:S01]  /*adf0*/  FMUL.FTZ R3, R3, UR6 ;  /* 0x0000000603037c20 */ /* 0x000fe20008410000 */
[--C-:B------:R-:W-:Y:S01]  /*ae00*/  FFMA.FTZ R4, R11, UR6, -R55.reuse ;  /* 0x000000060b047c23 */ /* 0x100fe20008010837 */
[----:B------:R-:W-:Y:S01]  /*ae10*/  FFMA.FTZ R181, R10, UR6, -R55 ;  /* 0x000000060ab57c23 */ /* 0x000fe20008010837 */
[----:B------:R0:W-:Y:S01]  /*ae20*/  MUFU.EX2 R37, R69 ;  /* 0x0000004500257308 */ /* 0x0001e20000000800 */
[----:B------:R-:W-:Y:S01]  /*ae30*/  FFMA.FTZ R182, R12, UR6, -R83 ;  /* 0x000000060cb67c23 */ /* 0x000fe20008010853 */
[----:B------:R-:W-:Y:S01]  /*ae40*/  FFMA.FTZ R183, R14, UR6, -R55 ;  /* 0x000000060eb77c23 */ /* 0x000fe20008010837 */
[----:B------:R-:W-:Y:S01]  /*ae50*/  FFMA.FTZ R77, R13, UR6, -R83 ;  /* 0x000000060d4d7c23 */ /* 0x000fe20008010853 */
[----:B------:R-:W-:Y:S01]  /*ae60*/  FFMA.FTZ R8, R15, UR6, -R55 ;  /* 0x000000060f087c23 */ /* 0x000fe20008010837 */
[----:B------:R-:W-:Y:S01]  /*ae70*/  FFMA.FTZ R176, R28, UR6, -R83 ;  /* 0x000000061cb07c23 */ /* 0x000fe20008010853 */
[----:B------:R-:W-:Y:S01]  /*ae80*/  FFMA.FTZ R177, R20, UR6, -R55 ;  /* 0x0000000614b17c23 */ /* 0x000fe20008010837 */
[----:B------:R-:W-:Y:S01]  /*ae90*/  FFMA.FTZ R75, R29, UR6, -R83 ;  /* 0x000000061d4b7c23 */ /* 0x000fe20008010853 */
[----:B------:R-:W1:Y:S01]  /*aea0*/  MUFU.EX2 R180, R180 ;  /* 0x000000b400b47308 */ /* 0x000e620000000800 */
[----:B------:R-:W-:Y:S01]  /*aeb0*/  FFMA.FTZ R10, R21, UR6, -R55 ;  /* 0x00000006150a7c23 */ /* 0x000fe20008010837 */
[----:B------:R-:W-:Y:S01]  /*aec0*/  FFMA.FTZ R178, R152, UR6, -R83 ;  /* 0x0000000698b27c23 */ /* 0x000fe20008010853 */
[----:B------:R-:W-:Y:S01]  /*aed0*/  FFMA.FTZ R179, R24, UR6, -R55 ;  /* 0x0000000618b37c23 */ /* 0x000fe20008010837 */
[----:B------:R-:W-:Y:S01]  /*aee0*/  FFMA.FTZ R73, R153, UR6, -R83 ;  /* 0x0000000699497c23 */ /* 0x000fe20008010853 */
[----:B------:R-:W-:Y:S01]  /*aef0*/  FFMA.FTZ R12, R25, UR6, -R55 ;  /* 0x00000006190c7c23 */ /* 0x000fe20008010837 */
[----:B------:R-:W-:Y:S01]  /*af00*/  FFMA.FTZ R172, R154, UR6, -R83 ;  /* 0x000000069aac7c23 */ /* 0x000fe20008010853 */
[----:B------:R-:W-:Y:S01]  /*af10*/  FFMA.FTZ R173, R26, UR6, -R55 ;  /* 0x000000061aad7c23 */ /* 0x000fe20008010837 */
[----:B------:R-:W-:Y:S01]  /*af20*/  MUFU.EX2 R3, R3 ;  /* 0x0000000300037308 */ /* 0x000fe20000000800 */
[----:B------:R-:W-:Y:S01]  /*af30*/  FFMA.FTZ R71, R41, UR6, -R83 ;  /* 0x0000000629477c23 */ /* 0x000fe20008010853 */
[----:B------:R-:W-:Y:S01]  /*af40*/  FFMA.FTZ R14, R27, UR6, -R55 ;  /* 0x000000061b0e7c23 */ /* 0x000fe20008010837 */
[----:B------:R-:W-:Y:S01]  /*af50*/  FFMA.FTZ R174, R42, UR6, -R83 ;  /* 0x000000062aae7c23 */ /* 0x000fe20008010853 */
[----:B------:R-:W-:Y:S01]  /*af60*/  FFMA.FTZ R175, R30, UR6, -R55 ;  /* 0x000000061eaf7c23 */ /* 0x000fe20008010837 */
[----:B0-----:R-:W-:Y:S01]  /*af70*/  FFMA.FTZ R69, R43, UR6, -R83 ;  /* 0x000000062b457c23 */ /* 0x001fe20008010853 */
[----:B------:R-:W-:Y:S01]  /*af80*/  FFMA.FTZ R20, R31, UR6, -R55 ;  /* 0x000000061f147c23 */ /* 0x000fe20008010837 */
[----:B------:R-:W-:Y:S01]  /*af90*/  FFMA.FTZ R168, R46, UR6, -R83 ;  /* 0x000000062ea87c23 */ /* 0x000fe20008010853 */
[----:B------:R-:W0:Y:S01]  /*afa0*/  MUFU.EX2 R4, R4 ;  /* 0x0000000400047308 */ /* 0x000e220000000800 */
[----:B-1----:R-:W-:Y:S01]  /*afb0*/  FFMA.FTZ R2, R37, R2, R180 ;  /* 0x0000000225027223 */ /* 0x002fe200000100b4 */
[--C-:B------:R-:W-:Y:S01]  /*afc0*/  FFMA.FTZ R169, R32, UR6, -R55.reuse ;  /* 0x0000000620a97c23 */ /* 0x100fe20008010837 */
        /* <DEDUP_REMOVED lines=11> */
[--C-:B------:R-:W-:Y:S01]  /*b080*/  FFMA.FTZ R167, R39, UR6, -R55.reuse ;  /* 0x0000000627a77c23 */ /* 0x100fe20008010837 */
[----:B------:R-:W-:Y:S01]  /*b090*/  FFMA.FTZ R30, R40, UR6, -R55 ;  /* 0x00000006281e7c23 */ /* 0x000fe20008010837 */
[----:B------:R-:W2:Y:S01]  /*b0a0*/  MUFU.EX2 R181, R181 ;  /* 0x000000b500b57308 */ /* 0x000ea20000000800 */
[----:B0-----:R-:W-:Y:S01]  /*b0b0*/  FFMA.FTZ R0, R3, R0, R4 ;  /* 0x0000000003007223 */ /* 0x001fe20000010004 */
[----:B------:R-:W-:Y:S01]  /*b0c0*/  FFMA.FTZ R160, R64, UR6, -R83 ;  /* 0x0000000640a07c23 */ /* 0x000fe20008010853 */
[----:B------:R-:W-:Y:S01]  /*b0d0*/  FFMA.FTZ R161, R44, UR6, -R55 ;  /* 0x000000062ca17c23 */ /* 0x000fe20008010837 */
[----:B------:R-:W-:Y:S01]  /*b0e0*/  FFMA.FTZ R43, R155, UR6, -R83 ;  /* 0x000000069b2b7c23 */ /* 0x000fe20008010853 */
[----:B------:R-:W-:Y:S01]  /*b0f0*/  FFMA.FTZ R32, R45, UR6, -R55 ;  /* 0x000000062d207c23 */ /* 0x000fe20008010837 */
[----:B------:R-:W-:Y:S01]  /*b100*/  FFMA.FTZ R162, R66, UR6, -R83 ;  /* 0x0000000642a27c23 */ /* 0x000fe20008010853 */
[----:B------:R-:W-:Y:S01]  /*b110*/  FFMA.FTZ R163, R50, UR6, -R55 ;  /* 0x0000000632a37c23 */ /* 0x000fe20008010837 */
[----:B------:R-:W0:Y:S01]  /*b120*/  MUFU.EX2 R182, R182 ;  /* 0x000000b600b67308 */ /* 0x000e220000000800 */
[----:B-1----:R-:W-:Y:S01]  /*b130*/  FADD.FTZ R11, R79, R2 ;  /* 0x000000024f0b7221 */ /* 0x002fe20000010000 */
[----:B------:R-:W-:Y:S01]  /*b140*/  FFMA.FTZ R41, R68, UR6, -R83 ;  /* 0x0000000644297c23 */ /* 0x000fe20008010853 */
[----:B------:R-:W-:Y:S01]  /*b150*/  FFMA.FTZ R34, R51, UR6, -R55 ;  /* 0x0000000633227c23 */ /* 0x000fe20008010837 */
[----:B------:R-:W-:Y:S01]  /*b160*/  FFMA.FTZ R156, R70, UR6, -R83 ;  /* 0x00000006469c7c23 */ /* 0x000fe20008010853 */
[----:B------:R-:W-:Y:S01]  /*b170*/  FFMA.FTZ R157, R56, UR6, -R55 ;  /* 0x00000006389d7c23 */ /* 0x000fe20008010837 */
[----:B------:R-:W-:Y:S01]  /*b180*/  FFMA.FTZ R29, R72, UR6, -R83 ;  /* 0x00000006481d7c23 */ /* 0x000fe20008010853 */
[----:B------:R-:W-:Y:S01]  /*b190*/  FFMA.FTZ R36, R57, UR6, -R55 ;  /* 0x0000000639247c23 */ /* 0x000fe20008010837 */
[----:B------:R-:W1:Y:S01]  /*b1a0*/  MUFU.EX2 R183, R183 ;  /* 0x000000b700b77308 */ /* 0x000e620000000800 */
[----:B--2---:R-:W-:Y:S01]  /*b1b0*/  FADD.FTZ R0, R181, R0 ;  /* 0x00000000b5007221 */ /* 0x004fe20000010000 */
[----:B------:R-:W-:Y:S01]  /*b1c0*/  FFMA.FTZ R158, R74, UR6, -R83 ;  /* 0x000000064a9e7c23 */ /* 0x000fe20008010853 */
[----:B------:R-:W-:Y:S01]  /*b1d0*/  FFMA.FTZ R159, R58, UR6, -R55 ;  /* 0x000000063a9f7c23 */ /* 0x000fe20008010837 */
[----:B------:R-:W-:Y:S01]  /*b1e0*/  FFMA.FTZ R13, R76, UR6, -R83 ;  /* 0x000000064c0d7c23 */ /* 0x000fe20008010853 */
[----:B------:R-:W-:Y:S01]  /*b1f0*/  FFMA.FTZ R38, R59, UR6, -R55 ;  /* 0x000000063b267c23 */ /* 0x000fe20008010837 */
[----:B------:R-:W-:Y:S01]  /*b200*/  FFMA.FTZ R152, R78, UR6, -R83 ;  /* 0x000000064e987c23 */ /* 0x000fe20008010853 */
[----:B------:R-:W-:Y:S01]  /*b210*/  FFMA.FTZ R153, R60, UR6, -R55 ;  /* 0x000000063c997c23 */ /* 0x000fe20008010837 */
[----:B------:R-:W2:Y:S01]  /*b220*/  MUFU.EX2 R77, R77 ;  /* 0x0000004d004d7308 */ /* 0x000ea20000000800 */
        /* <DEDUP_REMOVED lines=125> */
.L_x_1385:
[----:B------:R-:W-:Y:S01]  /*ba00*/  ULEA UR7, UR44, UR40, 0x3 ;  /* 0x000000282c077291 */ /* 0x000fe2000f8e183f */
[----:B------:R-:W-:Y:S01]  /*ba10*/  ISETP.GT.AND P1, PT, R5, UR49, PT ;  /* 0x0000003105007c0c */ /* 0x000fe2000bf24270 */
[----:B------:R-:W-:Y:S01]  /*ba20*/  UMOV UR43, UR39 ;  /* 0x00000027002b7c82 */ /* 0x000fe20008000000 */
[----:B------:R-:W-:Y:S01]  /*ba30*/  UMOV UR44, UR38 ;  /* 0x00000026002c7c82 */ /* 0x000fe20008000000 */
[----:B------:R-:W-:Y:S01]  /*ba40*/  UIADD3 UR7, UR7, 0x28860, URZ ;  /* 0x0002886007077890 */ /* 0x000fe2000fffe03f */
[----:B------:R-:W-:Y:S01]  /*ba50*/  F2FP.F16.F32.PACK_AB R181, R181, R4 ;  /* 0x00000004b5b5723e */ /* 0x000fe200000000ff */
        /* <DEDUP_REMOVED lines=96> */
[----:B------:R-:W-:Y:S01]  /*c060*/  FMUL.FTZ R149, R149, R37 ;  /* 0x0000002595957220 */ /* 0x000fe20000410000 */
[----:B------:R-:W-:-:S02]  /*c070*/  VIADD R5, R5, 0xffffffff ;  /* 0xffffffff05057836 */ /* 0x000fc40000000000 */
[----:B------:R-:W-:Y:S02]  /*c080*/  IMAD.MOV.U32 R4, RZ, RZ, R7 ;  /* 0x000000ffff047224 */ /* 0x000fe400078e0007 */
[----:B------:R-:W-:Y:S01]  /*c090*/  IMAD.MOV.U32 R3, RZ, RZ, R6 ;  /* 0x000000ffff037224 */ /* 0x000fe200078e0006 */
[----:B------:R-:W-:Y:S06]  /*c0a0*/  @P1 BRA `(.L_x_1386) ;  /* 0xffffffd400f01947 */ /* 0x000fec000383ffff */
.L_x_1375:
[----:B------:R-:W-:-:S13]  /*c0b0*/  ISETP.GE.AND P1, PT, R5, UR53, PT ;  /* 0x0000003505007c0c */ /* 0x000fda000bf26270 */
[----:B------:R-:W-:Y:S05]  /*c0c0*/  @!P1 BRA `(.L_x_1387) ;  /* 0x0000003800649947 */ /* 0x000fea0003800000 */
        /* <DEDUP_REMOVED lines=9> */
.L_x_1406:
[----:B------:R-:W-:Y:S01]  /*c160*/  UIADD3 UR38, UR44, 0x1, URZ ;  /* 0x000000012c267890 */ /* 0x000fe2000fffe03f */
[----:B------:R-:W-:-:S03]  /*c170*/  ISETP.NE.AND P2, PT, RZ, UR50, PT ;  /* 0x00000032ff007c0c */ /* 0x000fc6000bf45270 */
[----:B------:R-:W-:-:S04]  /*c180*/  UISETP.NE.AND UP0, UPT, UR38, 0x2, UPT ;  /* 0x000000022600788c */ /* 0x000fc8000bf05270 */
[----:B------:R-:W-:Y:S02]  /*c190*/  USEL UR39, URZ, 0x1, UP0 ;  /* 0x000000013f277887 */ /* 0x000fe40008000000 */
[----:B------:R-:W-:Y:S02]  /*c1a0*/  USEL UR38, UR38, URZ, UP0 ;  /* 0x0000003f26267287 */ /* 0x000fe40008000000 */
[----:B------:R-:W-:Y:S02]  /*c1b0*/  ULOP3.LUT UR39, UR43, UR39, URZ, 0x3c, !UPT ;  /* 0x000000272b277292 */ /* 0x000fe4000f8e3c3f */
[----:B------:R-:W-:Y:S10]  /*c1c0*/  @P2 BRA `(.L_x_1388) ;  /* 0x00000000002c2947 */ /* 0x000ff40003800000 */
[----:B------:R-:W-:Y:S05]  /*c1d0*/  @!P0 BRA `(.L_x_1389) ;  /* 0x0000000000048947 */ /* 0x000fea0003800000 */
[----:B------:R-:W-:Y:S01]  /*c1e0*/  BPT.TRAP 0x1 ;  /* 0x000000040000795c */ /* 0x000fe20000300000 */
.L_x_1389:
[----:B------:R-:W-:Y:S01]  /*c1f0*/  ULEA UR6, UR38, UR40, 0x3 ;  /* 0x0000002826067291 */ /* 0x000fe2000f8e183f */
[----:B------:R-:W-:-:S05]  /*c200*/  IMAD.U32 R6, RZ, RZ, UR39 ;  /* 0x00000027ff067e24 */ /* 0x000fca000f8e00ff */
[----:B------:R-:W-:-:S04]  /*c210*/  SHF.L.U32 R6, R6, 0x1f, RZ ;  /* 0x0000001f06067819 */ /* 0x000fc800000006ff */
[----:B------:R0:W1:Y:S01]  /*c220*/  SYNCS.PHASECHK.TRANS64.TRYWAIT P1, [UR6+0x28830], R6 ;  /* 0x02883006ff0075a7 */ /* 0x0000620008020146 */
[----:B------:R-:W-:Y:S05]  /*c230*/  @!P0 BRA `(.L_x_1390) ;  /* 0x0000000000048947 */ /* 0x000fea0003800000 */
[----:B------:R-:W-:Y:S01]  /*c240*/  BPT.TRAP 0x1 ;  /* 0x000000040000795c */ /* 0x000fe20000300000 */
.L_x_1390:
[----:B-1----:R-:W-:Y:S05]  /*c250*/  @P1 BRA `(.L_x_1388) ;  /* 0x0000000000081947 */ /* 0x002fea0003800000 */
[----:B------:R-:W1:Y:S02]  /*c260*/  SYNCS.PHASECHK.TRANS64.TRYWAIT P1, [UR6+0x28830], R6 ;  /* 0x02883006ff0075a7 */ /* 0x000e640008020146 */
[----:B-1----:R-:W-:Y:S05]  /*c270*/  @!P1 BRA `(.L_x_1391) ;  /* 0x000000d800709947 */ /* 0x002fea0003800000 */
.L_x_1388:
[----:B-1----:R-:W1:Y:S01]  /*c280*/  S2R R7, SR_TID.X ;  /* 0x0000000000077919 */ /* 0x002e620000002100 */
[----:B------:R-:W-:Y:S01]  /*c290*/  ULEA UR30, UR38, UR48, 0xb ;  /* 0x00000030261e7291 */ /* 0x000fe2000f8e583f */
[----:B------:R-:W-:Y:S01]  /*c2a0*/  UMOV UR35, 0x40000040 ;  /* 0x4000004000237882 */ /* 0x000fe20000000000 */
[----:B------:R-:W-:Y:S02]  /*c2b0*/  UMOV UR7, 0x40000040 ;  /* 0x4000004000077882 */ /* 0x000fe40000000000 */
[----:B------:R-:W-:Y:S02]  /*c2c0*/  UIADD3 UR6, UR30, 0x2, URZ ;  /* 0x000000021e067890 */ /* 0x000fe4000fffe03f */
[----:B------:R-:W-:Y:S02]  /*c2d0*/  UIADD3 UR10, UR30, 0x4, URZ ;  /* 0x000000041e0a7890 */ /* 0x000fe4000fffe03f */
[----:B------:R-:W-:Y:S01]  /*c2e0*/  UMOV UR34, UR30 ;  /* 0x0000001e00227c82 */ /* 0x000fe20008000000 */
        /* <DEDUP_REMOVED lines=41> */
.L_x_1393:
[----:B------:R-:W-:Y:S01]  /*c580*/  ULEA UR6, UR44, UR40, 0x3 ;  /* 0x000000282c067291 */ /* 0x000fe2000f8e183f */
[----:B------:R-:W-:-:S05]  /*c590*/  IMAD.U32 R6, RZ, RZ, UR43 ;  /* 0x0000002bff067e24 */ /* 0x000fca000f8e00ff */
[----:B------:R-:W-:-:S04]  /*c5a0*/  SHF.L.U32 R6, R6, 0x1f, RZ ;  /* 0x0000001f06067819 */ /* 0x000fc800000006ff */
[----:B------:R0:W1:Y:S01]  /*c5b0*/  SYNCS.PHASECHK.TRANS64.TRYWAIT P1, [UR6+0x28850], R6 ;  /* 0x02885006ff0075a7 */ /* 0x0000620008020146 */
[----:B------:R-:W-:Y:S05]  /*c5c0*/  @!P0 BRA `(.L_x_1394) ;  /* 0x0000000000048947 */ /* 0x000fea0003800000 */
[----:B------:R-:W-:Y:S01]  /*c5d0*/  BPT.TRAP 0x1 ;  /* 0x000000040000795c */ /* 0x000fe20000300000 */
.L_x_1394:
[----:B-1----:R-:W-:Y:S05]  /*c5e0*/  @P1 BRA `(.L_x_1392) ;  /* 0x0000000000081947 */ /* 0x002fea0003800000 */
[----:B------:R-:W1:Y:S02]  /*c5f0*/  SYNCS.PHASECHK.TRANS64.TRYWAIT P1, [UR6+0x28850], R6 ;  /* 0x02885006ff0075a7 */ /* 0x000e640008020146 */
[----:B-1----:R-:W-:Y:S05]  /*c600*/  @!P1 BRA `(.L_x_1395) ;  /* 0x000000d400a49947 */ /* 0x002fea0003800000 */
.L_x_1392:
        /* <DEDUP_REMOVED lines=51> */
.L_x_1396:
        /* <DEDUP_REMOVED lines=82> */
[----:B------:R-:W-:Y:S01]  /*ce60*/  SYNCS.ARRIVE.TRANS64.RED.A1T0 RZ, [UR6], RZ ;  /* 0x000000ffffff79a7 */ /* 0x000fe20008100406 */
[----:B------:R-:W-:Y:S02]  /*ce70*/  ULOP3.LUT UR6, URZ, UR52, URZ, 0x33, !UPT ;  /* 0x000000343f067292 */ /* 0x000fe4000f8e333f */
        /* <DEDUP_REMOVED lines=82> */
.L_x_1399:
[----:B------:R-:W-:-:S05]  /*d3a0*/  IMAD.U32 R70, RZ, RZ, UR49 ;  /* 0x00000031ff467e24 */ /* 0x000fca000f8e00ff */
[----:B------:R-:W-:-:S13]  /*d3b0*/  ISETP.NE.AND P1, PT, R70, 0x1, PT ;  /* 0x000000014600780c */ /* 0x000fda0003f25270 */
[----:B------:R-:W1:Y:S02]  /*d3c0*/  @P1 LDC.64 R6, c[0x0][0x9e8] ;  /* 0x00027a00ff061b82 */ /* 0x000e640000000a00 */
[----:B-1----:R-:W-:-:S05]  /*d3d0*/  @P1 IMAD.HI.U32 R6, R68, R6, RZ ;  /* 0x0000000644061227 */ /* 0x002fca00078e00ff */
[----:B------:R-:W-:-:S07]  /*d3e0*/  @P1 SHF.R.U32.HI R68, RZ, R7, R6 ;  /* 0x00000007ff441219 */ /* 0x000fce0000011606 */
.L_x_1400:
[----:B------:R-:W-:Y:S05]  /*d3f0*/  BSYNC B0 ;  /* 0x0000000000007941 */ /* 0x000fea0003800000 */
.L_x_1398:
[----:B------:R-:W-:-:S04]  /*d400*/  IMAD R7, R68, R70, -R65 ;  /* 0x0000004644077224 */ /* 0x000fc800078e0a41 */
[----:B------:R-:W-:-:S05]  /*d410*/  IMAD.IADD R6, R7, 0x1, -R16 ;  /* 0x0000000107067824 */ /* 0x000fca00078e0a10 */
[----:B------:R-:W-:Y:S02]  /*d420*/  VIADDMNMX R73, R6, R70, R73, PT ;  /* 0x0000004606497246 */ /* 0x000fe40003800149 */
[----:B------:R-:W-:-:S07]  /*d430*/  VIMNMX R75, R75, R6, !PT ;  /* 0x000000064b4b7248 */ /* 0x000fce0007fe0100 */
.L_x_1397:
        /* <DEDUP_REMOVED lines=116> */
.L_x_1403:
[----:B------:R-:W-:-:S05]  /*db80*/  IMAD.U32 R162, RZ, RZ, UR49 ;  /* 0x00000031ffa27e24 */ /* 0x000fca000f8e00ff */
[----:B------:R-:W-:-:S13]  /*db90*/  ISETP.NE.AND P2, PT, R162, 0x1, PT ;  /* 0x00000001a200780c */ /* 0x000fda0003f45270 */
[----:B------:R-:W0:Y:S02]  /*dba0*/  @P2 LDC.64 R6, c[0x0][0x9e8] ;  /* 0x00027a00ff062b82 */ /* 0x000e240000000a00 */
[----:B0-----:R-:W-:-:S05]  /*dbb0*/  @P2 IMAD.HI.U32 R6, R51, R6, RZ ;  /* 0x0000000633062227 */ /* 0x001fca00078e00ff */
[----:B------:R-:W-:-:S07]  /*dbc0*/  @P2 SHF.R.U32.HI R51, RZ, R7, R6 ;  /* 0x00000007ff332219 */ /* 0x000fce0000011606 */
.L_x_1404:
[----:B------:R-:W-:Y:S05]  /*dbd0*/  BSYNC B0 ;  /* 0x0000000000007941 */ /* 0x000fea0003800000 */
.L_x_1402:
[----:B------:R-:W-:-:S04]  /*dbe0*/  IMAD R51, R51, R162, -R65 ;  /* 0x000000a233337224 */ /* 0x000fc800078e0a41 */
[----:B------:R-:W-:-:S05]  /*dbf0*/  IMAD.IADD R6, R51, 0x1, -R16 ;  /* 0x0000000133067824 */ /* 0x000fca00078e0a10 */
[----:B------:R-:W-:Y:S02]  /*dc00*/  VIADDMNMX R57, R6, R162, R57, PT ;  /* 0x000000a206397246 */ /* 0x000fe40003800139 */
[----:B------:R-:W-:-:S07]  /*dc10*/  VIMNMX R61, R61, R6, !PT ;  /* 0x000000063d3d7248 */ /* 0x000fce0007fe0100 */
.L_x_1401:
        /* <DEDUP_REMOVED lines=377> */
.L_x_1405:
        /* <DEDUP_REMOVED lines=107> */
.L_x_1387:
[----:B------:R-:W-:Y:S06]  /*fa60*/  BAR.ARV 0x8, 0x180 ;  /* 0x0206000000007b1d */ /* 0x000fec0000002000 */
[----:B------:R-:W-:Y:S05]  /*fa70*/  @!P0 BRA `(.L_x_1407) ;  /* 0x0000000000048947 */ /* 0x000fea0003800000 */
[----:B------:R-:W-:Y:S01]  /*fa80*/  BPT.TRAP 0x1 ;  /* 0x000000040000795c */ /* 0x000fe20000300000 */
.L_x_1407:
[----:B------:R-:W-:Y:S01]  /*fa90*/  ULEA UR5, UR38, UR40, 0x3 ;  /* 0x0000002826057291 */ /* 0x000fe2000f8e183f */
[----:B------:R-:W-:-:S05]  /*faa0*/  IMAD.U32 R3, RZ, RZ, UR39 ;  /* 0x00000027ff037e24 */ /* 0x000fca000f8e00ff */
[----:B------:R-:W-:-:S04]  /*fab0*/  SHF.L.U32 R3, R3, 0x1f, RZ ;  /* 0x0000001f03037819 */ /* 0x000fc800000006ff */
[----:B------:R0:W1:Y:S01]  /*fac0*/  SYNCS.PHASECHK.TRANS64.TRYWAIT P1, [UR5+0x28850], R3 ;  /* 0x02885003ff0075a7 */ /* 0x0000620008020145 */
[----:B------:R-:W-:Y:S05]  /*fad0*/  @!P0 BRA `(.L_x_1408) ;  /* 0x0000000000048947 */ /* 0x000fea0003800000 */
[----:B------:R-:W-:Y:S01]  /*fae0*/  BPT.TRAP 0x1 ;  /* 0x000000040000795c */ /* 0x000fe20000300000 */
.L_x_1408:
[----:B-1----:R-:W-:Y:S05]  /*faf0*/  @P1 BRA `(.L_x_1409) ;  /* 0x0000000000081947 */ /* 0x002fea0003800000 */
[----:B------:R-:W1:Y:S02]  /*fb00*/  SYNCS.PHASECHK.TRANS64.TRYWAIT P1, [UR5+0x28850], R3 ;  /* 0x02885003ff0075a7 */ /* 0x000e640008020145 */
[----:B-1----:R-:W-:Y:S05]  /*fb10*/  @!P1 BRA `(.L_x_1410) ;  /* 0x000000a000789947 */ /* 0x002fea0003800000 */
.L_x_1409:
[----:B------:R-:W-:Y:S01]  /*fb20*/  UIADD3 UR40, UR40, 0x400, URZ ;  /* 0x0000040028287890 */ /* 0x000fe2000fffe03f */
[----:B------:R-:W-:Y:S01]  /*fb30*/  WARPGROUP.ARRIVE ;  /* 0x00000000000079c5 */ /* 0x000fe20000000000 */
[----:B------:R-:W-:Y:S01]  /*fb40*/  UMOV UR11, 0x40000040 ;  /* 0x40000040000b7882 */ /* 0x000fe20000000000 */
[----:B01----:R-:W0:Y:S01]  /*fb50*/  SHFL.BFLY PT, R3, R2, 0x2, 0x1f ;  /* 0x0c401f0002037f89 */ /* 0x003e2200000e0000 */
[----:B------:R-:W-:Y:S01]  /*fb60*/  USHF.R.U32.HI UR40, URZ, 0x4, UR40 ;  /* 0x000000043f287899 */ /* 0x000fe20008011628 */
[----:B------:R-:W-:Y:S02]  /*fb70*/  IMAD.MOV.U32 R20, RZ, RZ, -0x800000 ;  /* 0xff800000ff147424 */ /* 0x000fe400078e00ff */
[----:B------:R-:W1:Y:S01]  /*fb80*/  SHFL.BFLY PT, R5, R0, 0x2, 0x1f ;  /* 0x0c401f0000057f89 */ /* 0x000e6200000e0000 */
[----:B------:R-:W-:-:S04]  /*fb90*/  ULOP3.LUT UR40, UR40, 0x3fff, URZ, 0xc0, !UPT ;  /* 0x00003fff28287892 */ /* 0x000fc8000f8ec03f */
[----:B------:R-:W-:-:S04]  /*fba0*/  ULOP3.LUT UR4, UR40, 0x4000000, URZ, 0xfc, !UPT ;  /* 0x0400000028047892 */ /* 0x000fc8000f8efc3f */
[----:B------:R-:W-:-:S07]  /*fbb0*/  ULEA UR4, UR38, UR4, 0xb ;  /* 0x0000000426047291 */ /* 0x000fce000f8e583f */
[----:B------:R-:W-:Y:S02]  /*fbc0*/  UMOV UR10, UR4 ;  /* 0x00000004000a7c82 */ /* 0x000fe40008000000 */
[----:B------:R-:W-:Y:S01]  /*fbd0*/  HGMMA.64x128x16.F32 R88, R180, gdesc[UR8].tnspB, R88, gsb0 ;  /* 0x41e00008b4587df0 */ /* 0x000fe20008000858 */
[----:B------:R-:W-:Y:S01]  /*fbe0*/  UIADD3 UR10, UR4, 0x80, URZ ;  /* 0x00000080040a7890 */ /* 0x000fe2000fffe03f */
[----:B0-----:R-:W-:Y:S01]  /*fbf0*/  FADD.FTZ R3, R3, R2 ;  /* 0x0000000203037221 */ /* 0x001fe20000010000 */
[----:B------:R-:W-:Y:S01]  /*fc00*/  UMOV UR11, 0x40000040 ;  /* 0x40000040000b7882 */ /* 0x000fe20000000000 */
[----:B------:R-:W-:Y:S02]  /*fc10*/  IMAD.MOV.U32 R2, RZ, RZ, RZ ;  /* 0x000000ffff027224 */ /* 0x000fe400078e00ff */
[----:B-1----:R-:W-:Y:S01]  /*fc20*/  FADD.FTZ R5, R5, R0 ;  /* 0x0000000005057221 */ /* 0x002fe20000010000 */
[----:B------:R-:W0:Y:S01]  /*fc30*/  SHFL.BFLY PT, R4, R3, 0x1, 0x1f ;  /* 0x0c201f0003047f89 */ /* 0x000e2200000e0000 */
[----:B------:R-:W-:-:S03]  /*fc40*/  IMAD.MOV.U32 R0, RZ, RZ, -0x800000 ;  /* 0xff800000ff007424 */ /* 0x000fc600078e00ff */
[----:B------:R-:W1:Y:S01]  /*fc50*/  SHFL.BFLY PT, R8, R5, 0x1, 0x1f ;  /* 0x0c201f0005087f89 */ /* 0x000e6200000e0000 */
[----:B0-----:R-:W-:Y:S01]  /*fc60*/  FADD.FTZ R11, R3, R4 ;  /* 0x00000004030b7221 */ /* 0x001fe20000010000 */
[----:B------:R-:W-:Y:S02]  /*fc70*/  IMAD.U32 R3, RZ, RZ, UR6 ;  /* 0x00000006ff037e24 */ /* 0x000fe4000f8e00ff */
[----:B-1----:R-:W-:Y:S02]  /*fc80*/  FADD.FTZ R12, R5, R8 ;  /* 0x00000008050c7221 */ /* 0x002fe40000010000 */
[----:B------:R-:W-:Y:S01]  /*fc90*/  FSETP.NE.FTZ.AND P1, PT, R11, RZ, PT ;  /* 0x000000ff0b00720b */ /* 0x000fe20003f35000 */
[----:B------:R-:W-:Y:S02]  /*fca0*/  IMAD.MOV.U32 R8, RZ, RZ, RZ ;  /* 0x000000ffff087224 */ /* 0x000fe400078e00ff */
[----:B------:R-:W-:Y:S01]  /*fcb0*/  IMAD.U32 R5, RZ, RZ, UR6 ;  /* 0x00000006ff057e24 */ /* 0x000fe2000f8e00ff */
        /* <DEDUP_REMOVED lines=48> */
.L_x_1411:
[----:B------:R-:W-:Y:S01]  /*ffc0*/  R2UR UR6, R199 ;  /* 0x00000000c70672ca */ /* 0x000fe200000e0000 */
        /* <DEDUP_REMOVED lines=12> */
[----:B------:R-:W-:Y:S01]  /*10090*/  UIADD3 UR6, UR6, 0x1, URZ ;  /* 0x0000000106067890 */ /* 0x000fe2000fffe03f */
        /* <DEDUP_REMOVED lines=25> */
[----:B------:R-:W-:Y:S01]  /*10230*/  USEL UR4, URZ, 0x1, UP0 ;  /* 0x000000013f047887 */ /* 0x000fe20008000000 */
[----:B------:R-:W-:Y:S01]  /*10240*/  PLOP3.LUT P0, PT, PT, PT, PT, 0x8, 0x0 ;  /* 0x000000000000781c */ /* 0x000fe20003f0e170 */
[-C--:B------:R-:W-:Y:S01]  /*10250*/  FMUL.FTZ R2, R90, R8.reuse ;  /* 0x000000085a027220 */ /* 0x080fe20000410000 */
[----:B------:R-:W-:Y:S01]  /*10260*/  FMUL.FTZ R3, R91, R8 ;  /* 0x000000085b037220 */ /* 0x000fe20000410000 */
[----:B------:R-:W-:-:S02]  /*10270*/  IMAD.U32 R199, RZ, RZ, UR6 ;  /* 0x00000006ffc77e24 */ /* 0x000fc4000f8e00ff */
        /* <DEDUP_REMOVED lines=30> */
[----:B------:R-:W-:-:S02]  /*10460*/  USEL UR38, UR38, URZ, UP0 ;  /* 0x0000003f26267287 */ /* 0x000fc40008000000 */
[----:B------:R-:W-:-:S12]  /*10470*/  ULOP3.LUT UR39, UR39, UR4, URZ, 0x3c, !UPT ;  /* 0x0000000427277292 */ /* 0x000fd8000f8e3c3f */
.L_x_1333:
[----:B------:R-:W0:Y:S01]  /*10480*/  S2R R4, SR_CgaCtaId ;  /* 0x0000000000047919 */ /* 0x000e220000008800 */
[----:B------:R-:W-:Y:S01]  /*10490*/  MOV R21, 0x400 ;  /* 0x0000040000157802 */ /* 0x000fe20000000f00 */
[----:B------:R-:W-:Y:S01]  /*104a0*/  BSSY B0, `(.L_x_1412) ;  /* 0x00002e8000007945 */ /* 0x000fe20003800000 */
[----:B------:R-:W-:Y:S02]  /*104b0*/  BAR.SYNC.DEFER_BLOCKING 0x5, 0x180 ;  /* 0x0146000000007b1d */ /* 0x000fe40000010000 */
[----:B0-----:R-:W-:-:S05]  /*104c0*/  LEA R21, R4, R21, 0x18 ;  /* 0x0000001504157211 */ /* 0x001fca00078ec0ff */
[----:B------:R-:W0:Y:S02]  /*104d0*/  LDS.128 R4, [R21+0x288d0] ;  /* 0x0288d00015047984 */ /* 0x000e240000000c00 */
[----:B0-----:R-:W-:Y:S02]  /*104e0*/  R2UR UR6, R5 ;  /* 0x00000000050672ca */ /* 0x001fe400000e0000 */
[----:B------:R-:W-:Y:S02]  /*104f0*/  R2UR UR5, R6 ;  /* 0x00000000060572ca */ /* 0x000fe400000e0000 */
[----:B------:R-:W-:Y:S01]  /*10500*/  R2UR UR7, R7 ;  /* 0x00000000070772ca */ /* 0x000fe200000e0000 */
[----:B------:R-:W-:Y:S06]  /*10510*/  BAR.ARV 0x4, 0x180 ;  /* 0x0106000000007b1d */ /* 0x000fec0000002000 */
[----:B------:R-:W-:Y:S08]  /*10520*/  @P0 BRA `(.L_x_1413) ;  /* 0x0000002000640947 */ /* 0x000ff00003800000 */
[----:B------:R-:W0:Y:S01]  /*10530*/  S2R R4, SR_SWINHI ;  /* 0x0000000000047919 */ /* 0x000e220000002f00 */
[----:B------:R-:W-:Y:S01]  /*10540*/  ULDC.64 UR10, c[0x0][0xc00] ;  /* 0x00030000000a7ab9 */ /* 0x000fe20000000a00 */
[----:B------:R-:W-:Y:S01]  /*10550*/  ULDC.64 UR8, c[0x0][0xc00] ;  /* 0x0003000000087ab9 */ /* 0x000fe20000000a00 */
[----:B------:R-:W1:Y:S01]  /*10560*/  LDC R45, c[0x0][0xbe8] ;  /* 0x0002fa00ff2d7b82 */ /* 0x000e620000000800 */
[----:B------:R-:W-:Y:S01]  /*10570*/  UIMAD.WIDE UR8, UR58, 0x4, UR8 ;  /* 0x000000043a0878a5 */ /* 0x000fe2000f8e0208 */
[----:B------:R-:W-:Y:S02]  /*10580*/  MOV R32, R21 ;  /* 0x0000001500207202 */ /* 0x000fe40000000f00 */
[----:B0-----:R-:W-:-:S03]  /*10590*/  MOV R33, R4 ;  /* 0x0000000400217202 */ /* 0x001fc60000000f00 */
[----:B------:R-:W-:-:S03]  /*105a0*/  IMAD.WIDE R4, R219, 0x2, R32 ;  /* 0x00000002db047825 */ /* 0x000fc600078e0220 */
[C---:B------:R-:W-:Y:S02]  /*105b0*/  LOP3.LUT R7, R4.reuse, 0x380, RZ, 0xc0, !PT ;  /* 0x0000038004077812 */ /* 0x040fe400078ec0ff */
[C---:B------:R-:W-:Y:S02]  /*105c0*/  IADD3 R8, P5, R4.reuse, 0x40, RZ ;  /* 0x0000004004087810 */ /* 0x040fe40007fbe0ff */
[----:B------:R-:W-:Y:S02]  /*105d0*/  SHF.R.U64 R7, R7, 0x3, RZ ;  /* 0x0000000307077819 */ /* 0x000fe400000012ff */
[C---:B------:R-:W-:Y:S01]  /*105e0*/  IADD3 R31, P6, R4.reuse, 0x20, RZ ;  /* 0x00000020041f7810 */ /* 0x040fe20007fde0ff */
[--C-:B------:R-:W-:Y:S01]  /*105f0*/  IMAD.X R27, RZ, RZ, R5.reuse, P5 ;  /* 0x000000ffff1b7224 */ /* 0x100fe200028e0605 */
[C---:B------:R-:W-:Y:S02]  /*10600*/  IADD3 R35, P4, R4.reuse, 0x60, RZ ;  /* 0x0000006004237810 */ /* 0x040fe40007f9e0ff */
[C---:B------:R-:W-:Y:S01]  /*10610*/  IADD3 R37, P3, R4.reuse, 0x4000, RZ ;  /* 0x0000400004257810 */ /* 0x040fe20007f7e0ff */
[--C-:B------:R-:W-:Y:S01]  /*10620*/  IMAD.X R29, RZ, RZ, R5.reuse, P6 ;  /* 0x000000ffff1d7224 */ /* 0x100fe200030e0605 */
[C---:B------:R-:W-:Y:S01]  /*10630*/  IADD3 R39, P2, R4.reuse, 0x4020, RZ ;  /* 0x0000402004277810 */ /* 0x040fe20007f5e0ff */
[--C-:B------:R-:W-:Y:S01]  /*10640*/  IMAD.X R25, RZ, RZ, R5.reuse, P4 ;  /* 0x000000ffff197224 */ /* 0x100fe200020e0605 */
[C---:B------:R-:W-:Y:S01]  /*10650*/  IADD3 R41, P1, R4.reuse, 0x4040, RZ ;  /* 0x0000404004297810 */ /* 0x040fe20007f3e0ff */
[--C-:B------:R-:W-:Y:S01]  /*10660*/  IMAD.X R15, RZ, RZ, R5.reuse, P3 ;  /* 0x000000ffff0f7224 */ /* 0x100fe200018e0605 */
[----:B------:R-:W-:Y:S01]  /*10670*/  IADD3 R34, P0, R4, 0x4060, RZ ;  /* 0x0000406004227810 */ /* 0x000fe20007f1e0ff */
[--C-:B------:R-:W-:Y:S01]  /*10680*/  IMAD.X R13, RZ, RZ, R5.reuse, P2 ;  /* 0x000000ffff0d7224 */ /* 0x100fe200010e0605 */
[----:B------:R-:W-:Y:S01]  /*10690*/  LOP3.LUT R4, R7, R4, RZ, 0x3c, !PT ;  /* 0x0000000407047212 */ /* 0x000fe200078e3cff */
[--C-:B------:R-:W-:Y:S01]  /*106a0*/  IMAD.X R11, RZ, RZ, R5.reuse, P1 ;  /* 0x000000ffff0b7224 */ /* 0x100fe200008e0605 */
[----:B------:R-:W-:Y:S01]  /*106b0*/  LOP3.LUT R7, R8, 0x380, RZ, 0xc0, !PT ;  /* 0x0000038008077812 */ /* 0x000fe200078ec0ff */
[----:B------:R-:W-:Y:S01]  /*106c0*/  IMAD.X R9, RZ, RZ, R5, P0 ;  /* 0x000000ffff097224 */ /* 0x000fe200000e0605 */
[----:B------:R-:W-:-:S02]  /*106d0*/  LOP3.LUT R6, R31, 0x380, RZ, 0xc0, !PT ;  /* 0x000003801f067812 */ /* 0x000fc400078ec0ff */
[----:B------:R-:W-:Y:S02]  /*106e0*/  SHF.R.U64 R7, R7, 0x3, RZ ;  /* 0x0000000307077819 */ /* 0x000fe400000012ff */
[----:B------:R-:W-:Y:S02]  /*106f0*/  LOP3.LUT R10, R35, 0x380, RZ, 0xc0, !PT ;  /* 0x00000380230a7812 */ /* 0x000fe400078ec0ff */
[----:B------:R-:W-:Y:S02]  /*10700*/  LOP3.LUT R12, R37, 0x380, RZ, 0xc0, !PT ;  /* 0x00000380250c7812 */ /* 0x000fe400078ec0ff */
[----:B------:R-:W-:Y:S02]  /*10710*/  LOP3.LUT R26, R7, R8, RZ, 0x3c, !PT ;  /* 0x00000008071a7212 */ /* 0x000fe400078e3cff */
[----:B------:R-:W-:Y:S02]  /*10720*/  SHF.R.U64 R6, R6, 0x3, RZ ;  /* 0x0000000306067819 */ /* 0x000fe400000012ff */
[----:B------:R-:W-:-:S02]  /*10730*/  SHF.R.U64 R10, R10, 0x3, RZ ;  /* 0x000000030a0a7819 */ /* 0x000fc400000012ff */
[----:B------:R-:W-:Y:S02]  /*10740*/  LOP3.LUT R8, R39, 0x380, RZ, 0xc0, !PT ;  /* 0x0000038027087812 */ /* 0x000fe400078ec0ff */
[----:B------:R-:W-:Y:S02]  /*10750*/  SHF.R.U64 R12, R12, 0x3, RZ ;  /* 0x000000030c0c7819 */ /* 0x000fe400000012ff */
[----:B------:R-:W-:Y:S02]  /*10760*/  LOP3.LUT R28, R6, R31, RZ, 0x3c, !PT ;  /* 0x0000001f061c7212 */ /* 0x000fe400078e3cff */
[----:B------:R-:W-:Y:S02]  /*10770*/  LOP3.LUT R24, R10, R35, RZ, 0x3c, !PT ;  /* 0x000000230a187212 */ /* 0x000fe400078e3cff */
[----:B------:R-:W-:Y:S02]  /*10780*/  SHF.R.U64 R8, R8, 0x3, RZ ;  /* 0x0000000308087819 */ /* 0x000fe400000012ff */
[----:B------:R-:W-:-:S02]  /*10790*/  LOP3.LUT R10, R41, 0x380, RZ, 0xc0, !PT ;  /* 0x00000380290a7812 */ /* 0x000fc400078ec0ff */
[----:B------:R-:W-:Y:S02]  /*107a0*/  LOP3.LUT R31, R34, 0x380, RZ, 0xc0, !PT ;  /* 0x00000380221f7812 */ /* 0x000fe400078ec0ff */
[----:B------:R-:W-:Y:S02]  /*107b0*/  LOP3.LUT R14, R12, R37, RZ, 0x3c, !PT ;  /* 0x000000250c0e7212 */ /* 0x000fe400078e3cff */
[----:B------:R-:W-:Y:S02]  /*107c0*/  LOP3.LUT R12, R8, R39, RZ, 0x3c, !PT ;  /* 0x00000027080c7212 */ /* 0x000fe400078e3cff */
[----:B------:R-:W-:Y:S02]  /*107d0*/  MOV R30, R4 ;  /* 0x00000004001e7202 */ /* 0x000fe40000000f00 */
[----:B------:R-:W-:Y:S02]  /*107e0*/  SHF.R.U64 R10, R10, 0x3, RZ ;  /* 0x000000030a0a7819 */ /* 0x000fe400000012ff */
[----:B------:R-:W-:-:S02]  /*107f0*/  SHF.R.U64 R31, R31, 0x3, RZ ;  /* 0x000000031f1f7819 */ /* 0x000fc400000012ff */
[----:B------:R-:W-:Y:S02]  /*10800*/  F2FP.F16.F32.PACK_AB R4, R89, R88 ;  /* 0x000000585904723e */ /* 0x000fe400000000ff */
[----:B------:R-:W-:Y:S02]  /*10810*/  F2FP.F16.F32.PACK_AB R5, R3, R2 ;  /* 0x000000020305723e */ /* 0x000fe400000000ff */
[----:B------:R-:W-:Y:S02]  /*10820*/  F2FP.F16.F32.PACK_AB R6, R93, R92 ;  /* 0x0000005c5d06723e */ /* 0x000fe400000000ff */
[----:B------:R-:W-:Y:S01]  /*10830*/  F2FP.F16.F32.PACK_AB R7, R95, R94 ;  /* 0x0000005e5f07723e */ /* 0x000fe200000000ff */
[----:B------:R-:W-:Y:S01]  /*10840*/  BAR.SYNC.DEFER_BLOCKING 0x1, 0x100 ;  /* 0x0044000000007b1d */ /* 0x000fe20000010000 */
[----:B------:R-:W-:Y:S02]  /*10850*/  MOV R37, R14 ;  /* 0x0000000e00257202 */ /* 0x000fe40000000f00 */
[----:B------:R-:W-:-:S02]  /*10860*/  MOV R36, R12 ;  /* 0x0000000c00247202 */ /* 0x000fc40000000f00 */
[----:B------:R-:W-:Y:S02]  /*10870*/  LOP3.LUT R10, R10, R41, RZ, 0x3c, !PT ;  /* 0x000000290a0a7212 */ /* 0x000fe400078e3cff */
[----:B------:R-:W-:Y:S02]  /*10880*/  LOP3.LUT R8, R31, R34, RZ, 0x3c, !PT ;  /* 0x000000221f087212 */ /* 0x000fe400078e3cff */
[----:B------:R-:W-:Y:S02]  /*10890*/  MOV R40, R28 ;  /* 0x0000001c00287202 */ /* 0x000fe40000000f00 */
[----:B------:R-:W-:Y:S02]  /*108a0*/  MOV R39, R26 ;  /* 0x0000001a00277202 */ /* 0x000fe40000000f00 */
[----:B------:R-:W-:Y:S02]  /*108b0*/  MOV R38, R24 ;  /* 0x0000001800267202 */ /* 0x000fe40000000f00 */
[----:B------:R-:W-:-:S02]  /*108c0*/  F2FP.F16.F32.PACK_AB R12, R97, R96 ;  /* 0x00000060610c723e */ /* 0x000fc400000000ff */
[----:B------:R-:W-:Y:S02]  /*108d0*/  F2FP.F16.F32.PACK_AB R13, R99, R98 ;  /* 0x00000062630d723e */ /* 0x000fe400000000ff */
[----:B------:R-:W-:Y:S02]  /*108e0*/  F2FP.F16.F32.PACK_AB R14, R101, R100 ;  /* 0x00000064650e723e */ /* 0x000fe400000000ff */
[----:B------:R-:W-:Y:S02]  /*108f0*/  F2FP.F16.F32.PACK_AB R15, R103, R102 ;  /* 0x00000066670f723e */ /* 0x000fe400000000ff */
[----:B------:R-:W-:Y:S01]  /*10900*/  F2FP.F16.F32.PACK_AB R24, R105, R104 ;  /* 0x000000686918723e */ /* 0x000fe200000000ff */
[----:B------:R0:W-:Y:S01]  /*10910*/  STSM.16.M88.4 [R30], R4 ;  /* 0x000000041e007844 */ /* 0x0001e20000000200 */
[----:B------:R-:W-:Y:S02]  /*10920*/  F2FP.F16.F32.PACK_AB R25, R107, R106 ;  /* 0x0000006a6b19723e */ /* 0x000fe400000000ff */
[----:B------:R-:W-:Y:S01]  /*10930*/  F2FP.F16.F32.PACK_AB R26, R109, R108 ;  /* 0x0000006c6d1a723e */ /* 0x000fe200000000ff */
[----:B------:R2:W-:Y:S01]  /*10940*/  STSM.16.M88.4 [R40], R12 ;  /* 0x0000000c28007844 */ /* 0x0005e20000000200 */
[----:B------:R-:W-:-:S02]  /*10950*/  F2FP.F16.F32.PACK_AB R27, R111, R110 ;  /* 0x0000006e6f1b723e */ /* 0x000fc400000000ff */
[----:B------:R-:W-:Y:S02]  /*10960*/  F2FP.F16.F32.PACK_AB R28, R113, R112 ;  /* 0x00000070711c723e */ /* 0x000fe400000000ff */
[----:B------:R-:W-:Y:S01]  /*10970*/  F2FP.F16.F32.PACK_AB R29, R115, R114 ;  /* 0x00000072731d723e */ /* 0x000fe200000000ff */
[----:B------:R-:W-:Y:S01]  /*10980*/  STSM.16.M88.4 [R39], R24 ;  /* 0x0000001827007844 */ /* 0x000fe20000000200 */
[----:B------:R-:W-:Y:S02]  /*10990*/  F2FP.F16.F32.PACK_AB R31, R119, R118 ;  /* 0x00000076771f723e */ /* 0x000fe400000000ff */
[----:B------:R-:W-:Y:S02]  /*109a0*/  MOV R35, R10 ;  /* 0x0000000a00237202 */ /* 0x000fe40000000f00 */
[----:B------:R-:W-:Y:S02]  /*109b0*/  MOV R34, R8 ;  /* 0x0000000800227202 */ /* 0x000fe40000000f00 */
[----:B0-----:R-:W-:-:S02]  /*109c0*/  F2FP.F16.F32.PACK_AB R30, R117, R116 ;  /* 0x00000074751e723e */ /* 0x001fc400000000ff */
[----:B------:R-:W-:Y:S02]  /*109d0*/  F2FP.F16.F32.PACK_AB R4, R121, R120 ;  /* 0x000000787904723e */ /* 0x000fe400000000ff */
[----:B------:R-:W-:Y:S01]  /*109e0*/  F2FP.F16.F32.PACK_AB R5, R123, R122 ;  /* 0x0000007a7b05723e */ /* 0x000fe200000000ff */
[----:B------:R0:W-:Y:S01]  /*109f0*/  STSM.16.M88.4 [R38], R28 ;  /* 0x0000001c26007844 */ /* 0x0001e20000000200 */
[----:B------:R-:W-:Y:S02]  /*10a00*/  F2FP.F16.F32.PACK_AB R6, R125, R124 ;  /* 0x0000007c7d06723e */ /* 0x000fe400000000ff */
[----:B------:R-:W-:Y:S02]  /*10a10*/  F2FP.F16.F32.PACK_AB R7, R127, R126 ;  /* 0x0000007e7f07723e */ /* 0x000fe400000000ff */
[----:B------:R-:W-:Y:S02]  /*10a20*/  F2FP.F16.F32.PACK_AB R8, R129, R128 ;  /* 0x000000808108723e */ /* 0x000fe400000000ff */
[----:B------:R-:W-:Y:S01]  /*10a30*/  F2FP.F16.F32.PACK_AB R9, R131, R130 ;  /* 0x000000828309723e */ /* 0x000fe200000000ff */
[----:B------:R3:W-:Y:S01]  /*10a40*/  STSM.16.M88.4 [R37], R4 ;  /* 0x0000000425007844 */ /* 0x0007e20000000200 */
[----:B------:R-:W-:-:S02]  /*10a50*/  F2FP.F16.F32.PACK_AB R10, R133, R132 ;  /* 0x00000084850a723e */ /* 0x000fc400000000ff */
[----:B------:R-:W-:Y:S02]  /*10a60*/  F2FP.F16.F32.PACK_AB R11, R135, R134 ;  /* 0x00000086870b723e */ /* 0x000fe400000000ff */
[----:B--2---:R-:W-:Y:S02]  /*10a70*/  F2FP.F16.F32.PACK_AB R12, R137, R136 ;  /* 0x00000088890c723e */ /* 0x004fe400000000ff */
[----:B------:R-:W-:Y:S01]  /*10a80*/  F2FP.F16.F32.PACK_AB R13, R139, R138 ;  /* 0x0000008a8b0d723e */ /* 0x000fe200000000ff */
[----:B------:R2:W-:Y:S01]  /*10a90*/  STSM.16.M88.4 [R36], R8 ;  /* 0x0000000824007844 */ /* 0x0005e20000000200 */
[----:B------:R-:W-:Y:S01]  /*10aa0*/  F2FP.F16.F32.PACK_AB R14, R141, R140 ;  /* 0x0000008c8d0e723e */ /* 0x000fe200000000ff */
[----:B0-----:R-:W-:Y:S01]  /*10ab0*/  IMAD.U32 R28, RZ, RZ, UR8 ;  /* 0x00000008ff1c7e24 */ /* 0x001fe2000f8e00ff */
[----:B------:R-:W-:Y:S01]  /*10ac0*/  F2FP.F16.F32.PACK_AB R15, R143, R142 ;  /* 0x0000008e8f0f723e */ /* 0x000fe200000000ff */
[----:B------:R-:W-:Y:S01]  /*10ad0*/  IMAD.U32 R29, RZ, RZ, UR9 ;  /* 0x00000009ff1d7e24 */ /* 0x000fe2000f8e00ff */
[----:B------:R-:W-:Y:S01]  /*10ae0*/  F2FP.F16.F32.PACK_AB R24, R145, R144 ;  /* 0x000000909118723e */ /* 0x000fe200000000ff */
[----:B------:R-:W-:Y:S01]  /*10af0*/  ULDC.64 UR8, c[0x0][0xc08] ;  /* 0x0003020000087ab9 */ /* 0x000fe20000000a00 */
[----:B------:R-:W-:Y:S01]  /*10b00*/  F2FP.F16.F32.PACK_AB R25, R147, R146 ;  /* 0x000000929319723e */ /* 0x000fe200000000ff */
[----:B------:R0:W-:Y:S01]  /*10b10*/  STSM.16.M88.4 [R35], R12 ;  /* 0x0000000c23007844 */ /* 0x0001e20000000200 */
[----:B------:R-:W-:-:S02]  /*10b20*/  F2FP.F16.F32.PACK_AB R26, R149, R148 ;  /* 0x00000094951a723e */ /* 0x000fc400000000ff */
[----:B------:R-:W-:Y:S02]  /*10b30*/  F2FP.F16.F32.PACK_AB R27, R151, R150 ;  /* 0x00000096971b723e */ /* 0x000fe400000000ff */
[----:B------:R-:W-:-:S03]  /*10b40*/  ISETP.NE.U32.AND P0, PT, RZ, UR10, PT ;  /* 0x0000000aff007c0c */ /* 0x000fc6000bf05070 */
[----:B------:R4:W-:Y:S01]  /*10b50*/  STSM.16.M88.4 [R34], R24 ;  /* 0x0000001822007844 */ /* 0x0009e20000000200 */
[----:B------:R-:W-:Y:S01]  /*10b60*/  BAR.SYNC.DEFER_BLOCKING 0x1, 0x100 ;  /* 0x0044000000007b1d */ /* 0x000fe20000010000 */
[----:B------:R-:W-:-:S13]  /*10b70*/  ISETP.NE.AND.EX P0, PT, RZ, UR11, PT, P0 ;  /* 0x0000000bff007c0c */ /* 0x000fda000bf05300 */
[----:B------:R-:W4:Y:S01]  /*10b80*/  @P0 LDG.E R30, desc[UR36][R28.64] ;  /* 0x000000241c1e0981 */ /* 0x000f22000c1e1900 */
[----:B------:R-:W-:Y:S01]  /*10b90*/  UISETP.NE.U32.AND UP0, UPT, UR8, URZ, UPT ;  /* 0x0000003f0800728c */ /* 0x000fe2000bf05070 */
[----:B-1----:R-:W-:Y:S01]  /*10ba0*/  ISETP.NE.AND P1, PT, R45, 0x1, PT ;  /* 0x000000012d00780c */ /* 0x002fe20003f25270 */
[----:B------:R-:W-:Y:S02]  /*10bb0*/  ULDC UR4, c[0x0][0xa88] ;  /* 0x0002a20000047ab9 */ /* 0x000fe40000000800 */
[----:B------:R-:W-:Y:S01]  /*10bc0*/  UISETP.NE.AND.EX UP0, UPT, UR9, URZ, UPT, UP0 ;  /* 0x0000003f0900728c */ /* 0x000fe2000bf05300 */
[----:B------:R-:W-:Y:S01]  /*10bd0*/  IMAD.U32 R44, RZ, RZ, UR4 ;  /* 0x00000004ff2c7e24 */ /* 0x000fe2000f8e00ff */
[----:B------:R-:W-:-:S04]  /*10be0*/  ULDC UR4, c[0x0][0xad4] ;  /* 0x0002b50000047ab9 */ /* 0x000fc80000000800 */
[----:B------:R-:W-:-:S04]  /*10bf0*/  PLOP3.LUT P4, PT, PT, PT, UP0, 0x80, 0x0 ;  /* 0x000000000000781c */ /* 0x000fc80003f8f008 */
[----:B---3--:R-:W1:Y:S01]  /*10c00*/  @P1 LDC R6, c[0x0][0xbec] ;  /* 0x0002fb00ff061b82 */ /* 0x008e620000000800 */
[----:B------:R-:W-:Y:S02]  /*10c10*/  @UP0 ULDC.64 UR8, c[0x0][0xc08] ;  /* 0x0003020000080ab9 */ /* 0x000fe40000000a00 */
[----:B------:R-:W-:Y:S02]  /*10c20*/  @UP0 UIMAD.WIDE UR8, UR58, 0x4, UR8 ;  /* 0x000000043a0808a5 */ /* 0x000fe4000f8e0208 */
[----:B------:R-:W-:-:S03]  /*10c30*/  UISETP.NE.AND UP0, UPT, UR55, URZ, UPT ;  /* 0x0000003f3700728c */ /* 0x000fc6000bf05270 */
[----:B--2---:R-:W2:Y:S01]  /*10c40*/  @P1 LDC R9, c[0x0][0xbf0] ;  /* 0x0002fc00ff091b82 */ /* 0x004ea20000000800 */
[----:B------:R-:W-:Y:S01]  /*10c50*/  USEL UR4, UR55, UR4, UP0 ;  /* 0x0000000437047287 */ /* 0x000fe20008000000 */
[----:B------:R-:W-:Y:S01]  /*10c60*/  IMAD.U32 R4, RZ, RZ, UR8 ;  /* 0x00000008ff047e24 */ /* 0x000fe2000f8e00ff */
[----:B------:R-:W-:Y:S01]  /*10c70*/  UMOV UR19, 0x9b8 ;  /* 0x000009b800137882 */ /* 0x000fe20000000000 */
[----:B------:R-:W-:Y:S01]  /*10c80*/  IMAD.U32 R5, RZ, RZ, UR9 ;  /* 0x00000009ff057e24 */ /* 0x000fe2000f8e00ff */
[----:B------:R-:W-:Y:S02]  /*10c90*/  UISETP.GT.AND UP1, UPT, UR4, 0x1, UPT ;  /* 0x000000010400788c */ /* 0x000fe4000bf24270 */
[----:B------:R-:W-:Y:S02]  /*10ca0*/  UISETP.NE.U32.AND UP0, UPT, UR10, URZ, UPT ;  /* 0x0000003f0a00728c */ /* 0x000fe4000bf05070 */
[----:B------:R-:W-:Y:S01]  /*10cb0*/  USEL UR19, UR19, 0x978, UP1 ;  /* 0x0000097813137887 */ /* 0x000fe20008800000 */
[----:B0-----:R-:W-:Y:S01]  /*10cc0*/  VIADD R13, R17, UR47 ;  /* 0x0000002f110d7c36 */ /* 0x001fe20008000000 */
[----:B------:R-:W-:Y:S01]  /*10cd0*/  UISETP.NE.AND.EX UP0, UPT, UR11, URZ, UPT, UP0 ;  /* 0x0000003f0b00728c */ /* 0x000fe2000bf05300 */
[----:B------:R1:W5:Y:S01]  /*10ce0*/  @P4 LDG.E R44, desc[UR36][R4.64] ;  /* 0x00000024042c4981 */ /* 0x000362000c1e1900 */
[----:B------:R-:W-:Y:S01]  /*10cf0*/  UMOV UR4, URZ ;  /* 0x0000003f00047c82 */ /* 0x000fe20008000000 */
[----:B------:R-:W-:Y:S01]  /*10d00*/  USHF.R.S32.HI UR10, URZ, 0x1f, UR58 ;  /* 0x0000001f3f0a7899 */ /* 0x000fe2000801143a */
[----:B------:R-:W-:Y:S01]  /*10d10*/  IMAD.MOV.U32 R7, RZ, RZ, R13 ;  /* 0x000000ffff077224 */ /* 0x000fe200078e000d */
[----:B------:R-:W-:-:S02]  /*10d20*/  USEL UR8, UR58, URZ, !UP0 ;  /* 0x0000003f3a087287 */ /* 0x000fc4000c000000 */
[----:B------:R-:W-:Y:S02]  /*10d30*/  USEL UR9, UR57, URZ, UP1 ;  /* 0x0000003f39097287 */ /* 0x000fe40008800000 */
[----:B------:R-:W-:Y:S01]  /*10d40*/  USEL UR18, UR10, URZ, !UP0 ;  /* 0x0000003f0a127287 */ /* 0x000fe2000c000000 */
[----:B------:R-:W-:Y:S02]  /*10d50*/  ULDC.64 UR12, c[0x0][UR19+0x220] ;  /* 0x00008800130c7abb */ /* 0x000fe40008000a00 */
[----:B------:R-:W-:Y:S01]  /*10d60*/  ULDC.64 UR10, c[0x0][UR19+0x218] ;  /* 0x00008600130a7abb */ /* 0x000fe20008000a00 */
[----:B-1----:R-:W-:Y:S01]  /*10d70*/  @P1 IMAD.HI.U32 R4, R13, R6, RZ ;  /* 0x000000060d041227 */ /* 0x002fe200078e00ff */
[----:B------:R-:W-:Y:S01]  /*10d80*/  ULDC.64 UR14, c[0x0][UR19+0x228] ;  /* 0x00008a00130e7abb */ /* 0x000fe20008000a00 */
[----:B------:R-:W-:Y:S02]  /*10d90*/  UIMAD UR13, UR13, UR8, URZ ;  /* 0x000000080d0d72a4 */ /* 0x000fe4000f8e023f */
[----:B------:R-:W-:Y:S01]  /*10da0*/  UIMAD.WIDE.U32 UR16, UR10, UR56, URZ ;  /* 0x000000380a1072a5 */ /* 0x000fe2000f8e003f */
[----:B--2---:R-:W-:Y:S01]  /*10db0*/  @P1 SHF.R.U32.HI R7, RZ, R9, R4 ;  /* 0x00000009ff071219 */ /* 0x004fe20000011604 */
[----:B------:R-:W-:-:S02]  /*10dc0*/  UIMAD UR20, UR11, UR56, URZ ;  /* 0x000000380b1472a4 */ /* 0x000fc4000f8e023f */
[----:B------:R-:W-:Y:S02]  /*10dd0*/  UIMAD.WIDE.U32 UR10, UR12, UR8, URZ ;  /* 0x000000080c0a72a5 */ /* 0x000fe4000f8e003f */
[----:B------:R-:W-:Y:S01]  /*10de0*/  UIMAD.WIDE.U32 UR22, UR14, UR9, URZ ;  /* 0x000000090e1672a5 */ /* 0x000fe2000f8e003f */
[----:B------:R-:W-:Y:S01]  /*10df0*/  IMAD.MOV R6, RZ, RZ, -R7 ;  /* 0x000000ffff067224 */ /* 0x000fe200078e0a07 */
[----:B------:R-:W-:Y:S02]  /*10e00*/  UIMAD UR9, UR15, UR9, URZ ;  /* 0x000000090f0972a4 */ /* 0x000fe4000f8e023f */
[----:B------:R-:W-:Y:S01]  /*10e10*/  UIMAD UR13, UR12, UR18, UR13 ;  /* 0x000000120c0d72a4 */ /* 0x000fe2000f8e020d */
[----:B------:R-:W-:Y:S01]  /*10e20*/  IMAD R9, R45, R6, R13 ;  /* 0x000000062d097224 */ /* 0x000fe200078e020d */
[----:B------:R-:W-:Y:S01]  /*10e30*/  UIADD3 UR20, UR17, UR20, URZ ;  /* 0x0000001411147290 */ /* 0x000fe2000fffe03f */
[----:B------:R-:W-:Y:S02]  /*10e40*/  IMAD.U32 R4, RZ, RZ, UR22 ;  /* 0x00000016ff047e24 */ /* 0x000fe4000f8e00ff */
[----:B------:R-:W-:Y:S01]  /*10e50*/  IMAD.U32 R5, RZ, RZ, UR23 ;  /* 0x00000017ff057e24 */ /* 0x000fe2000f8e00ff */
[----:B------:R-:W-:-:S02]  /*10e60*/  SHF.R.S32.HI R5, RZ, 0x1f, R7 ;  /* 0x0000001fff057819 */ /* 0x000fc40000011407 */
[----:B------:R-:W-:Y:S02]  /*10e70*/  SHF.R.S32.HI R6, RZ, 0x1f, R9 ;  /* 0x0000001fff067819 */ /* 0x000fe40000011409 */
[----:B----4-:R-:W-:-:S13]  /*10e80*/  @P0 R2UR UR4, R30 ;  /* 0x000000001e0402ca */ /* 0x010fda00000e0000 */
[----:B------:R-:W-:Y:S02]  /*10e90*/  UIADD3 UR16, UP0, UP2, UR10, UR16, UR4 ;  /* 0x000000100a107290 */ /* 0x000fe4000fa1e004 */
[----:B------:R-:W-:Y:S02]  /*10ea0*/  UIADD3 UR10, UR23, UR9, URZ ;  /* 0x00000009170a7290 */ /* 0x000fe4000fffe03f */
[----:B------:R-:W-:Y:S02]  /*10eb0*/  UIADD3 UR9, UR11, UR13, URZ ;  /* 0x0000000d0b097290 */ /* 0x000fe4000fffe03f */
[----:B------:R-:W-:Y:S01]  /*10ec0*/  USHF.R.S32.HI UR14, URZ, 0x1f, UR4 ;  /* 0x0000001f3f0e7899 */ /* 0x000fe20008011404 */
[----:B------:R-:W-:Y:S01]  /*10ed0*/  IADD3 R4, P2, P3, R7, UR16, R4 ;  /* 0x0000001007047c10 */ /* 0x000fe2000fb5e004 */
[----:B------:R-:W-:Y:S01]  /*10ee0*/  IMAD.U32 R8, RZ, RZ, UR10 ;  /* 0x0000000aff087e24 */ /* 0x000fe2000f8e00ff */
[----:B------:R-:W-:Y:S01]  /*10ef0*/  ULDC.64 UR10, c[0x0][UR19+0x210] ;  /* 0x00008400130a7abb */ /* 0x000fe20008000a00 */
[----:B------:R-:W-:Y:S01]  /*10f00*/  UIADD3.X UR9, UR9, UR20, UR14, UP0, UP2 ;  /* 0x0000001409097290 */ /* 0x000fe200087e440e */
[----:B------:R-:W-:Y:S01]  /*10f10*/  IMAD R7, R9, UR11, RZ ;  /* 0x0000000b09077c24 */ /* 0x000fe2000f8e02ff */
[----:B------:R-:W-:Y:S01]  /*10f20*/  ULDC.64 UR12, c[0x0][0xba8] ;  /* 0x0002ea00000c7ab9 */ /* 0x000fe20000000a00 */
[----:B------:R-:W-:Y:S01]  /*10f30*/  @!UP1 ULDC UR12, c[0x0][0xb50] ;  /* 0x0002d400000c9ab9 */ /* 0x000fe20000000800 */
[----:B------:R-:W-:Y:S01]  /*10f40*/  @!UP1 ULDC UR13, c[0x0][0xb54] ;  /* 0x0002d500000d9ab9 */ /* 0x000fe20000000800 */
[----:B------:R-:W-:Y:S01]  /*10f50*/  IMAD R7, R6, UR10, R7 ;  /* 0x0000000a06077c24 */ /* 0x000fe2000f8e0207 */
[----:B------:R-:W-:-:S03]  /*10f60*/  IADD3.X R5, R5, UR9, R8, P2, P3 ;  /* 0x0000000905057c10 */ /* 0x000fc600097e6408 */
[----:B------:R-:W-:-:S04]  /*10f70*/  IMAD.WIDE.U32 R4, R9, UR10, R4 ;  /* 0x0000000a09047c25 */ /* 0x000fc8000f8e0004 */
[----:B------:R-:W-:Y:S01]  /*10f80*/  IMAD.IADD R5, R5, 0x1, R7 ;  /* 0x0000000105057824 */ /* 0x000fe200078e0207 */
[----:B------:R-:W-:-:S04]  /*10f90*/  LEA R8, P2, R4, UR12, 0x2 ;  /* 0x0000000c04087c11 */ /* 0x000fc8000f8410ff */
[----:B------:R-:W-:Y:S01]  /*10fa0*/  LEA.HI.X R10, R4, UR13, R5, 0x2, P2 ;  /* 0x0000000d040a7c11 */ /* 0x000fe200090f1405 */
[----:B------:R-:W-:Y:S08]  /*10fb0*/  @P4 BRA `(.L_x_1414) ;  /* 0x0000000000104947 */ /* 0x000ff00003800000 */
[----:B------:R-:W-:Y:S05]  /*10fc0*/  @!P0 BRA `(.L_x_1414) ;  /* 0x00000000000c8947 */ /* 0x000fea0003800000 */
[----:B------:R-:W2:Y:S04]  /*10fd0*/  LDG.E R5, desc[UR36][R28.64] ;  /* 0x000000241c057981 */ /* 0x000ea8000c1e1900 */
[----:B-----5:R-:W2:Y:S02]  /*10fe0*/  LDG.E R44, desc[UR36][R28.64+0x4] ;  /* 0x000004241c2c7981 */ /* 0x020ea4000c1e1900 */
[----:B--2---:R-:W-:-:S07]  /*10ff0*/  IMAD.IADD R44, R44, 0x1, -R5 ;  /* 0x000000012c2c7824 */ /* 0x004fce00078e0a05 */
.L_x_1414:
[----:B------:R-:W-:Y:S01]  /*11000*/  SHFL.IDX PT, R4, R8, RZ, 0x1c1f ;  /* 0x001c1fff08047589 */ /* 0x000fe200000e0000 */
[----:B------:R-:W-:Y:S01]  /*11010*/  VIADD R11, R218, UR47 ;  /* 0x0000002fda0b7c36 */ /* 0x000fe20008000000 */
[----:B------:R-:W-:Y:S01]  /*11020*/  LOP3.LUT P0, RZ, R200, 0x3, RZ, 0xc0, !PT ;  /* 0x00000003c8ff7812 */ /* 0x000fe2000780c0ff */
[----:B-----5:R-:W-:Y:S01]  /*11030*/  IMAD R44, R44, R45, RZ ;  /* 0x0000002d2c2c7224 */ /* 0x020fe200078e02ff */
[----:B------:R-:W0:Y:S01]  /*11040*/  SHFL.IDX PT, R5, R10, RZ, 0x1c1f ;  /* 0x001c1fff0a057589 */ /* 0x000e2200000e0000 */
[C---:B------:R-:W-:Y:S01]  /*11050*/  VIADD R9, R11.reuse, 0x8 ;  /* 0x000000080b097836 */ /* 0x040fe20000000000 */
[----:B------:R-:W-:Y:S02]  /*11060*/  PLOP3.LUT P3, PT, PT, PT, UP1, 0x80, 0x0 ;  /* 0x000000000000781c */ /* 0x000fe40003f6f018 */
[----:B------:R-:W-:Y:S01]  /*11070*/  SHFL.IDX PT, R6, R8, 0x1, 0x1c1f ;  /* 0x003c1f0008067f89 */ /* 0x000fe200000e0000 */
[-C--:B------:R-:W-:Y:S02]  /*11080*/  ISETP.GE.OR P2, PT, R11, R44.reuse, P0 ;  /* 0x0000002c0b00720c */ /* 0x080fe40000746670 */
[-C--:B------:R-:W-:Y:S01]  /*11090*/  ISETP.GE.OR P0, PT, R9, R44.reuse, P0 ;  /* 0x0000002c0900720c */ /* 0x080fe20000706670 */
[----:B------:R-:W1:Y:S10]  /*110a0*/  SHFL.IDX PT, R7, R10, 0x1, 0x1c1f ;  /* 0x003c1f000a077f89 */ /* 0x000e7400000e0000 */
[----:B0-----:R0:W-:Y:S01]  /*110b0*/  @!P2 ST.E desc[UR36][R4.64], R20 ;  /* 0x000000140400a985 */ /* 0x0011e2000c101924 */
[----:B------:R-:W-:-:S03]  /*110c0*/  ISETP.GE.AND P2, PT, R11, R44, PT ;  /* 0x0000002c0b00720c */ /* 0x000fc60003f46270 */
[----:B-1----:R0:W-:Y:S01]  /*110d0*/  @!P0 ST.E desc[UR36][R6.64], R0 ;  /* 0x0000000006008985 */ /* 0x0021e2000c101924 */
[----:B------:R-:W-:Y:S01]  /*110e0*/  ISETP.GE.AND P0, PT, R9, R44, PT ;  /* 0x0000002c0900720c */ /* 0x000fe20003f06270 */
[----:B------:R-:W-:-:S12]  /*110f0*/  @P3 BRA `(.L_x_1415) ;  /* 0x00000008008c3947 */ /* 0x000fd80003800000 */
[----:B------:R-:W-:Y:S01]  /*11100*/  IMAD R3, R198, 0x40, R18 ;  /* 0x00000040c6037824 */ /* 0x000fe200078e0212 */
[----:B------:R-:W-:Y:S01]  /*11110*/  ULDC.64 UR12, c[0x0][0xaa0] ;  /* 0x0002a800000c7ab9 */ /* 0x000fe20000000a00 */
[----:B------:R-:W1:Y:S02]  /*11120*/  @P1 LDC R49, c[0x0][0xbf0] ;  /* 0x0002fc00ff311b82 */ /* 0x000e640000000800 */
[----:B------:R-:W-:-:S03]  /*11130*/  IMAD.WIDE R32, R3, 0x2, R32 ;  /* 0x0000000203207825 */ /* 0x000fc600078e0220 */
[C---:B------:R-:W-:Y:S01]  /*11140*/  IADD3 R9, P6, R32.reuse, 0x1000, RZ ;  /* 0x0000100020097810 */ /* 0x040fe20007fde0ff */
[----:B------:R-:W-:Y:S01]  /*11150*/  UIMAD UR9, UR14, UR12, URZ ;  /* 0x0000000c0e0972a4 */ /* 0x000fe2000f8e023f */
[C---:B------:R-:W-:Y:S02]  /*11160*/  IADD3 R13, P5, R32.reuse, 0x2000, RZ ;  /* 0x00002000200d7810 */ /* 0x040fe40007fbe0ff */
[----:B------:R-:W-:Y:S01]  /*11170*/  LOP3.LUT R8, R9, 0x380, RZ, 0xc0, !PT ;  /* 0x0000038009087812 */ /* 0x000fe200078ec0ff */
[----:B------:R-:W-:Y:S01]  /*11180*/  UIMAD.WIDE.U32 UR10, UR4, UR12, URZ ;  /* 0x0000000c040a72a5 */ /* 0x000fe2000f8e003f */
[----:B------:R-:W-:Y:S02]  /*11190*/  IADD3 R25, P4, R32, 0x3000, RZ ;  /* 0x0000300020197810 */ /* 0x000fe40007f9e0ff */
[----:B------:R-:W-:Y:S01]  /*111a0*/  SHF.R.U64 R8, R8, 0x3, RZ ;  /* 0x0000000308087819 */ /* 0x000fe200000012ff */
[----:B------:R-:W-:Y:S01]  /*111b0*/  UIMAD UR9, UR4, UR13, UR9 ;  /* 0x0000000d040972a4 */ /* 0x000fe2000f8e0209 */
[----:B------:R-:W-:-:S02]  /*111c0*/  IADD3 R29, P3, R32, 0x4000, RZ ;  /* 0x00004000201d7810 */ /* 0x000fc40007f7e0ff */
[----:B------:R-:W-:Y:S01]  /*111d0*/  LOP3.LUT R8, R8, R9, RZ, 0x3c, !PT ;  /* 0x0000000908087212 */ /* 0x000fe200078e3cff */
[--C-:B------:R-:W-:Y:S01]  /*111e0*/  IMAD.X R9, RZ, RZ, R33.reuse, P6 ;  /* 0x000000ffff097224 */ /* 0x100fe200030e0621 */
[C---:B------:R-:W-:Y:S01]  /*111f0*/  IADD3 R3, P6, R32.reuse, 0x7000, RZ ;  /* 0x0000700020037810 */ /* 0x040fe20007fde0ff */
[----:B------:R-:W-:Y:S01]  /*11200*/  UIADD3 UR11, UR11, UR9, URZ ;  /* 0x000000090b0b7290 */ /* 0x000fe2000fffe03f */
[C---:B------:R-:W-:Y:S01]  /*11210*/  IADD3 R35, P2, R32.reuse, 0x5000, RZ ;  /* 0x0000500020237810 */ /* 0x040fe20007f5e0ff */
[----:B------:R-:W-:Y:S01]  /*11220*/  ULDC.64 UR12, c[0x0][0xae8] ;  /* 0x0002ba00000c7ab9 */ /* 0x000fe20000000a00 */
[----:B0-----:R-:W-:Y:S01]  /*11230*/  LOP3.LUT R0, R3, 0x380, RZ, 0xc0, !PT ;  /* 0x0000038003007812 */ /* 0x001fe200078ec0ff */
[----:B------:R-:W-:Y:S01]  /*11240*/  USHF.R.S32.HI UR4, URZ, 0x1f, UR8 ;  /* 0x0000001f3f047899 */ /* 0x000fe20008011408 */
[----:B------:R-:W-:Y:S01]  /*11250*/  IADD3 R37, P0, R32, 0x6000, RZ ;  /* 0x0000600020257810 */ /* 0x000fe20007f1e0ff */
[----:B------:R-:W-:Y:S01]  /*11260*/  IMAD.X R41, RZ, RZ, R33, P6 ;  /* 0x000000ffff297224 */ /* 0x000fe200030e0621 */
[----:B------:R-:W-:Y:S01]  /*11270*/  SHF.R.U64 R0, R0, 0x3, RZ ;  /* 0x0000000300007819 */ /* 0x000fe200000012ff */
[----:B------:R-:W-:Y:S01]  /*11280*/  UIMAD.WIDE.U32 UR10, UR56, UR12, UR10 ;  /* 0x0000000c380a72a5 */ /* 0x000fe2000f8e000a */
[----:B------:R-:W-:Y:S01]  /*11290*/  LOP3.LUT R12, R13, 0x380, RZ, 0xc0, !PT ;  /* 0x000003800d0c7812 */ /* 0x000fe200078ec0ff */
[----:B------:R-:W5:Y:S01]  /*112a0*/  LD.E.128 R8, desc[UR36][R8.64] ;  /* 0x0000002408087980 */ /* 0x000f62000c101d00 */
[----:B------:R-:W-:-:S02]  /*112b0*/  LOP3.LUT R40, R0, R3, RZ, 0x3c, !PT ;  /* 0x0000000300287212 */ /* 0x000fc400078e3cff */
[----:B------:R-:W0:Y:S01]  /*112c0*/  @P1 LDC R3, c[0x0][0xbec] ;  /* 0x0002fb00ff031b82 */ /* 0x000e220000000800 */
[----:B------:R-:W-:Y:S01]  /*112d0*/  IMAD R0, R22, 0x20, R198 ;  /* 0x0000002016007824 */ /* 0x000fe200078e02c6 */
[----:B------:R-:W-:Y:S01]  /*112e0*/  UIMAD UR11, UR56, UR13, UR11 ;  /* 0x0000000d380b72a4 */ /* 0x000fe2000f8e020b */
[----:B------:R-:W-:Y:S01]  /*112f0*/  LOP3.LUT R24, R25, 0x380, RZ, 0xc0, !PT ;  /* 0x0000038019187812 */ /* 0x000fe200078ec0ff */
[----:B------:R-:W5:Y:S01]  /*11300*/  LD.E.128 R40, desc[UR36][R40.64] ;  /* 0x0000002428287980 */ /* 0x000f62000c101d00 */
[----:B------:R-:W-:Y:S01]  /*11310*/  VIADD R46, R0, UR47 ;  /* 0x0000002f002e7c36 */ /* 0x000fe20008000000 */
[----:B------:R-:W-:Y:S01]  /*11320*/  ULDC.64 UR12, c[0x0][0xaf0] ;  /* 0x0002bc00000c7ab9 */ /* 0x000fe20000000a00 */
[----:B------:R-:W-:Y:S01]  /*11330*/  LOP3.LUT R28, R29, 0x380, RZ, 0xc0, !PT ;  /* 0x000003801d1c7812 */ /* 0x000fe200078ec0ff */
[----:B------:R-:W-:Y:S01]  /*11340*/  UIMAD UR4, UR4, UR12, URZ ;  /* 0x0000000c040472a4 */ /* 0x000fe2000f8e023f */
[----:B------:R-:W-:Y:S02]  /*11350*/  LOP3.LUT R34, R35, 0x380, RZ, 0xc0, !PT ;  /* 0x0000038023227812 */ /* 0x000fe400078ec0ff */
[----:B------:R-:W-:-:S02]  /*11360*/  LOP3.LUT R36, R37, 0x380, RZ, 0xc0, !PT ;  /* 0x0000038025247812 */ /* 0x000fc400078ec0ff */
[----:B------:R-:W-:Y:S01]  /*11370*/  LOP3.LUT R5, R32, 0x380, RZ, 0xc0, !PT ;  /* 0x0000038020057812 */ /* 0x000fe200078ec0ff */
[----:B------:R-:W-:Y:S01]  /*11380*/  IMAD.MOV.U32 R47, RZ, RZ, R46 ;  /* 0x000000ffff2f7224 */ /* 0x000fe200078e002e */
[----:B------:R-:W-:Y:S01]  /*11390*/  SHF.R.U64 R12, R12, 0x3, RZ ;  /* 0x000000030c0c7819 */ /* 0x000fe200000012ff */
[----:B------:R-:W-:Y:S01]  /*113a0*/  UIMAD UR4, UR8, UR13, UR4 ;  /* 0x0000000d080472a4 */ /* 0x000fe2000f8e0204 */
[----:B------:R-:W-:Y:S01]  /*113b0*/  SHF.R.U64 R24, R24, 0x3, RZ ;  /* 0x0000000318187819 */ /* 0x000fe200000012ff */
[----:B------:R-:W-:Y:S01]  /*113c0*/  UIMAD.WIDE.U32 UR8, UR8, UR12, UR10 ;  /* 0x0000000c080872a5 */ /* 0x000fe2000f8e000a */
[----:B------:R-:W-:Y:S02]  /*113d0*/  SHF.R.U64 R28, R28, 0x3, RZ ;  /* 0x000000031c1c7819 */ /* 0x000fe400000012ff */
[----:B------:R-:W-:Y:S02]  /*113e0*/  SHF.R.U64 R34, R34, 0x3, RZ ;  /* 0x0000000322227819 */ /* 0x000fe400000012ff */
[----:B------:R-:W-:Y:S01]  /*113f0*/  SHF.R.U64 R36, R36, 0x3, RZ ;  /* 0x0000000324247819 */ /* 0x000fe200000012ff */
[----:B0-----:R-:W-:Y:S01]  /*11400*/  @P1 IMAD.HI.U32 R0, R46, R3, RZ ;  /* 0x000000032e001227 */ /* 0x001fe200078e00ff */
[----:B------:R-:W-:Y:S01]  /*11410*/  SHF.R.U64 R5, R5, 0x3, RZ ;  /* 0x0000000305057819 */ /* 0x000fe200000012ff */
[----:B------:R-:W-:Y:S01]  /*11420*/  UIADD3 UR4, UR9, UR4, URZ ;  /* 0x0000000409047290 */ /* 0x000fe2000fffe03f */
[----:B------:R-:W-:Y:S01]  /*11430*/  LOP3.LUT R12, R12, R13, RZ, 0x3c, !PT ;  /* 0x0000000d0c0c7212 */ /* 0x000fe200078e3cff */
[--C-:B------:R-:W-:Y:S01]  /*11440*/  IMAD.X R13, RZ, RZ, R33.reuse, P5 ;  /* 0x000000ffff0d7224 */ /* 0x100fe200028e0621 */
[----:B-1----:R-:W-:Y:S01]  /*11450*/  @P1 SHF.R.U32.HI R47, RZ, R49, R0 ;  /* 0x00000031ff2f1219 */ /* 0x002fe20000011600 */
[----:B------:R-:W-:Y:S01]  /*11460*/  ULDC.64 UR10, c[0x0][0xae0] ;  /* 0x0002b800000a7ab9 */ /* 0x000fe20000000a00 */
[----:B------:R-:W-:Y:S01]  /*11470*/  LOP3.LUT R24, R24, R25, RZ, 0x3c, !PT ;  /* 0x0000001918187212 */ /* 0x000fe200078e3cff */
[--C-:B------:R-:W-:Y:S01]  /*11480*/  IMAD.X R25, RZ, RZ, R33.reuse, P4 ;  /* 0x000000ffff197224 */ /* 0x100fe200020e0621 */
[----:B------:R-:W-:Y:S01]  /*11490*/  LOP3.LUT R28, R28, R29, RZ, 0x3c, !PT ;  /* 0x0000001d1c1c7212 */ /* 0x000fe200078e3cff */
[--C-:B------:R-:W-:Y:S01]  /*114a0*/  IMAD.X R29, RZ, RZ, R33.reuse, P3 ;  /* 0x000000ffff1d7224 */ /* 0x100fe200018e0621 */
[----:B------:R-:W-:Y:S01]  /*114b0*/  LOP3.LUT R34, R34, R35, RZ, 0x3c, !PT ;  /* 0x0000002322227212 */ /* 0x000fe200078e3cff */
[--C-:B------:R-:W-:Y:S01]  /*114c0*/  IMAD.X R35, RZ, RZ, R33.reuse, P2 ;  /* 0x000000ffff237224 */ /* 0x100fe200010e0621 */
[----:B------:R-:W-:Y:S01]  /*114d0*/  LOP3.LUT R36, R36, R37, RZ, 0x3c, !PT ;  /* 0x0000002524247212 */ /* 0x000fe200078e3cff */
[--C-:B------:R-:W-:Y:S01]  /*114e0*/  IMAD.X R37, RZ, RZ, R33.reuse, P0 ;  /* 0x000000ffff257224 */ /* 0x100fe200000e0621 */
[----:B------:R-:W-:Y:S01]  /*114f0*/  LOP3.LUT R4, R5, R32, RZ, 0x3c, !PT ;  /* 0x0000002005047212 */ /* 0x000fe200078e3cff */
[----:B------:R-:W-:Y:S01]  /*11500*/  IMAD.MOV.U32 R5, RZ, RZ, R33 ;  /* 0x000000ffff057224 */ /* 0x000fe200078e0021 */
[--C-:B------:R-:W-:Y:S01]  /*11510*/  SHF.R.S32.HI R0, RZ, 0x1f, R47.reuse ;  /* 0x0000001fff007819 */ /* 0x100fe2000001142f */
[----:B------:R-:W-:Y:S01]  /*11520*/  IMAD.MOV R20, RZ, RZ, -R47 ;  /* 0x000000ffff147224 */ /* 0x000fe200078e0a2f */
[----:B------:R-:W5:Y:S01]  /*11530*/  LD.E.128 R12, desc[UR36][R12.64] ;  /* 0x000000240c0c7980 */ /* 0x000f62000c101d00 */
[----:B------:R-:W-:-:S02]  /*11540*/  IMAD.U32 R3, RZ, RZ, UR9 ;  /* 0x00000009ff037e24 */ /* 0x000fc4000f8e00ff */
[----:B------:R-:W-:Y:S01]  /*11550*/  IMAD R0, R0, UR10, RZ ;  /* 0x0000000a00007c24 */ /* 0x000fe2000f8e02ff */
[----:B------:R-:W5:Y:S01]  /*11560*/  LD.E.128 R4, desc[UR36][R4.64] ;  /* 0x0000002404047980 */ /* 0x000f62000c101d00 */
[----:B------:R-:W-:Y:S02]  /*11570*/  IMAD R45, R45, R20, R46 ;  /* 0x000000142d2d7224 */ /* 0x000fe400078e022e */
[----:B------:R-:W-:Y:S01]  /*11580*/  IMAD.U32 R2, RZ, RZ, UR8 ;  /* 0x00000008ff027e24 */ /* 0x000fe2000f8e00ff */
[----:B------:R-:W5:Y:S01]  /*11590*/  LD.E.128 R24, desc[UR36][R24.64] ;  /* 0x0000002418187980 */ /* 0x000f62000c101d00 */
[----:B------:R-:W-:Y:S01]  /*115a0*/  IMAD.U32 R3, RZ, RZ, UR4 ;  /* 0x00000004ff037e24 */ /* 0x000fe2000f8e00ff */
[----:B------:R-:W-:Y:S02]  /*115b0*/  ULDC.64 UR8, c[0x0][0xad8] ;  /* 0x0002b60000087ab9 */ /* 0x000fe40000000a00 */
[----:B------:R-:W5:Y:S01]  /*115c0*/  LD.E.128 R28, desc[UR36][R28.64] ;  /* 0x000000241c1c7980 */ /* 0x000f62000c101d00 */
[----:B------:R-:W-:-:S03]  /*115d0*/  IMAD R49, R47, UR11, R0 ;  /* 0x0000000b2f317c24 */ /* 0x000fc6000f8e0200 */
[----:B------:R-:W5:Y:S01]  /*115e0*/  LD.E.128 R32, desc[UR36][R34.64] ;  /* 0x0000002422207980 */ /* 0x000f62000c101d00 */
[----:B------:R-:W-:-:S03]  /*115f0*/  SHF.R.S32.HI R0, RZ, 0x1f, R45 ;  /* 0x0000001fff007819 */ /* 0x000fc6000001142d */
[----:B------:R-:W5:Y:S01]  /*11600*/  LD.E.128 R36, desc[UR36][R36.64] ;  /* 0x0000002424247980 */ /* 0x000f62000c101d00 */
[----:B------:R-:W-:Y:S01]  /*11610*/  IMAD.WIDE.U32 R2, R47, UR10, R2 ;  /* 0x0000000a2f027c25 */ /* 0x000fe2000f8e0002 */
[----:B------:R-:W-:Y:S01]  /*11620*/  @!PT LDS RZ, [RZ] ;  /* 0x00000000fffff984 */ /* 0x000fe20000000800 */
[----:B------:R-:W-:Y:S01]  /*11630*/  @!PT LDS RZ, [RZ] ;  /* 0x00000000fffff984 */ /* 0x000fe20000000800 */
[----:B------:R-:W-:Y:S01]  /*11640*/  @!PT LDS RZ, [RZ] ;  /* 0x00000000fffff984 */ /* 0x000fe20000000800 */
[----:B------:R-:W-:Y:S01]  /*11650*/  @!PT LDS RZ, [RZ] ;  /* 0x00000000fffff984 */ /* 0x000fe20000000800 */
[----:B------:R0:W-:Y:S06]  /*11660*/  MEMBAR.ALL.CTA ;  /* 0x0000000000007992 */ /* 0x0001ec0000008000 */
[----:B0-----:R-:W0:Y:S01]  /*11670*/  FENCE.VIEW.ASYNC.S ;  /* 0x00000000000073c6 */ /* 0x001e220000000000 */
[----:B------:R-:W-:Y:S02]  /*11680*/  IMAD.IADD R3, R3, 0x1, R49 ;  /* 0x0000000103037824 */ /* 0x000fe400078e0231 */
[----:B------:R-:W-:-:S02]  /*11690*/  IMAD R0, R0, UR8, RZ ;  /* 0x0000000800007c24 */ /* 0x000fc4000f8e02ff */
[----:B------:R-:W-:Y:S02]  /*116a0*/  VIADD R51, R198, UR47 ;  /* 0x0000002fc6337c36 */ /* 0x000fe40008000000 */
[C---:B------:R-:W-:Y:S02]  /*116b0*/  IMAD R49, R45.reuse, UR9, R0 ;  /* 0x000000092d317c24 */ /* 0x040fe4000f8e0200 */
[----:B------:R-:W-:Y:S01]  /*116c0*/  IMAD.WIDE.U32 R2, R45, UR8, R2 ;  /* 0x000000082d027c25 */ /* 0x000fe2000f8e0002 */
[----:B------:R-:W-:Y:S01]  /*116d0*/  ISETP.GE.AND P2, PT, R51, R44, PT ;  /* 0x0000002c3300720c */ /* 0x000fe20003f46270 */
[----:B------:R-:W-:Y:S02]  /*116e0*/  ULDC.64 UR8, c[0x0][0xa80] ;  /* 0x0002a00000087ab9 */ /* 0x000fe40000000a00 */
[----:B------:R-:W-:Y:S02]  /*116f0*/  VIADD R21, R21, 0x28820 ;  /* 0x0002882015157836 */ /* 0x000fe40000000000 */
[----:B------:R-:W-:Y:S01]  /*11700*/  VIADD R45, R51, 0x40 ;  /* 0x00000040332d7836 */ /* 0x000fe20000000000 */
[----:B------:R-:W-:Y:S01]  /*11710*/  LEA R0, P3, R2, UR8, 0x1 ;  /* 0x0000000802007c11 */ /* 0x000fe2000f8608ff */
[----:B------:R-:W-:Y:S01]  /*11720*/  IMAD.IADD R3, R3, 0x1, R49 ;  /* 0x0000000103037824 */ /* 0x000fe200078e0231 */
[----:B------:R-:W-:-:S02]  /*11730*/  PRMT R21, RZ, 0x654, R21 ;  /* 0x00000654ff157816 */ /* 0x000fc40000000015 */
[-C--:B------:R-:W-:Y:S02]  /*11740*/  ISETP.GE.AND P1, PT, R45, R44.reuse, PT ;  /* 0x0000002c2d00720c */ /* 0x080fe40003f26270 */
[----:B------:R-:W-:Y:S01]  /*11750*/  LEA.HI.X R45, R2, UR9, R3, 0x1, P3 ;  /* 0x00000009022d7c11 */ /* 0x000fe200098f0c03 */
[----:B------:R-:W-:Y:S01]  /*11760*/  VIADD R47, R51, 0x20 ;  /* 0x00000020332f7836 */ /* 0x000fe20000000000 */
[----:B0-----:R0:W-:Y:S01]  /*11770*/  SYNCS.ARRIVE.TRANS64.RED.A1T0 RZ, [R21+URZ], RZ ;  /* 0x000000ff15ff79a7 */ /* 0x0011e2000810043f */
[----:B------:R1:W2:Y:S01]  /*11780*/  SHFL.IDX PT, R20, R0, RZ, 0x181f ;  /* 0x00181fff00147589 */ /* 0x0002a200000e0000 */
[----:B------:R-:W-:Y:S02]  /*11790*/  BSSY B1, `(.L_x_1416) ;  /* 0x000000d000017945 */ /* 0x000fe40003800000 */
[----:B------:R-:W-:Y:S01]  /*117a0*/  ISETP.GE.AND P0, PT, R47, R44, PT ;  /* 0x0000002c2f00720c */ /* 0x000fe20003f06270 */
[----:B0-----:R1:W0:Y:S01]  /*117b0*/  SHFL.IDX PT, R21, R45, RZ, 0x181f ;  /* 0x00181fff2d157589 */ /* 0x00122200000e0000 */
[----:B------:R-:W-:Y:S11]  /*117c0*/  @P2 BRA `(.L_x_1417) ;  /* 0x0000000000242947 */ /* 0x000ff60003800000 */
[----:B------:R-:W-:Y:S02]  /*117d0*/  ULDC UR4, c[0x0][0xac8] ;  /* 0x0002b20000047ab9 */ /* 0x000fe40000000800 */
[----:B------:R-:W-:Y:S02]  /*117e0*/  ISETP.GE.AND P2, PT, R18, UR4, PT ;  /* 0x0000000412007c0c */ /* 0x000fe4000bf46270 */
[----:B------:R-:W-:-:S11]  /*117f0*/  ISETP.GE.AND P3, PT, R19, UR4, PT ;  /* 0x0000000413007c0c */ /* 0x000fd6000bf66270 */
[CC--:B--2---:R-:W-:Y:S02]  /*11800*/  @!P2 LEA R2, P4, R18.reuse, R20.reuse, 0x1 ;  /* 0x000000141202a211 */ /* 0x0c4fe400078808ff */
[C---:B------:R-:W-:Y:S02]  /*11810*/  @!P3 LEA R20, P5, R19.reuse, R20, 0x1 ;  /* 0x000000141314b211 */ /* 0x040fe400078a08ff */
[-C--:B0-----:R-:W-:Y:S02]  /*11820*/  @!P2 LEA.HI.X R3, R18, R21.reuse, R222, 0x1, P4 ;  /* 0x000000151203a211 */ /* 0x081fe400020f0cde */
[----:B------:R-:W-:-:S03]  /*11830*/  @!P3 LEA.HI.X R21, R19, R21, R221, 0x1, P5 ;  /* 0x000000151315b211 */ /* 0x000fc600028f0cdd */
[----:B-----5:R3:W-:Y:S04]  /*11840*/  @!P2 ST.E.128 desc[UR36][R2.64], R4 ;  /* 0x000000040200a985 */ /* 0x0207e8000c101d24 */
[----:B------:R3:W-:Y:S02]  /*11850*/  @!P3 ST.E.128 desc[UR36][R20.64], R28 ;  /* 0x0000001c1400b985 */ /* 0x0007e4000c101d24 */
.L_x_1417:
[----:B------:R-:W-:Y:S05]  /*11860*/  BSYNC B1 ;  /* 0x0000000000017941 */ /* 0x000fea0003800000 */
.L_x_1416:
[----:B---3-5:R3:W4:Y:S01]  /*11870*/  SHFL.IDX PT, R5, R45, 0x1, 0x181f ;  /* 0x00381f002d057f89 */ /* 0x02872200000e0000 */
[----:B------:R-:W-:Y:S03]  /*11880*/  BSSY B1, `(.L_x_1418) ;  /* 0x000000c000017945 */ /* 0x000fe60003800000 */
[----:B------:R3:W0:Y:S01]  /*11890*/  SHFL.IDX PT, R4, R0, 0x1, 0x181f ;  /* 0x00381f0000047f89 */ /* 0x00062200000e0000 */
[----:B------:R-:W-:Y:S05]  /*118a0*/  @P0 BRA `(.L_x_1419) ;  /* 0x0000000000240947 */ /* 0x000fea0003800000 */
[----:B------:R-:W-:Y:S02]  /*118b0*/  ULDC UR4, c[0x0][0xac8] ;  /* 0x0002b20000047ab9 */ /* 0x000fe40000000800 */
[----:B------:R-:W-:Y:S02]  /*118c0*/  ISETP.GE.AND P3, PT, R18, UR4, PT ;  /* 0x0000000412007c0c */ /* 0x000fe4000bf66270 */
[----:B------:R-:W-:-:S11]  /*118d0*/  ISETP.GE.AND P4, PT, R19, UR4, PT ;  /* 0x0000000413007c0c */ /* 0x000fd6000bf86270 */
[CC--:B0-----:R-:W-:Y:S02]  /*118e0*/  @!P3 LEA R2, P0, R18.reuse, R4.reuse, 0x1 ;  /* 0x000000041202b211 */ /* 0x0c1fe400078008ff */
[C---:B------:R-:W-:Y:S02]  /*118f0*/  @!P4 LEA R4, P2, R19.reuse, R4, 0x1 ;  /* 0x000000041304c211 */ /* 0x040fe400078408ff */
[-C--:B----4-:R-:W-:Y:S02]  /*11900*/  @!P3 LEA.HI.X R3, R18, R5.reuse, R222, 0x1, P0 ;  /* 0x000000051203b211 */ /* 0x090fe400000f0cde */
[----:B------:R-:W-:-:S03]  /*11910*/  @!P4 LEA.HI.X R5, R19, R5, R221, 0x1, P2 ;  /* 0x000000051305c211 */ /* 0x000fc600010f0cdd */
[----:B------:R0:W-:Y:S04]  /*11920*/  @!P3 ST.E.128 desc[UR36][R2.64], R8 ;  /* 0x000000080200b985 */ /* 0x0001e8000c101d24 */
[----:B------:R0:W-:Y:S02]  /*11930*/  @!P4 ST.E.128 desc[UR36][R4.64], R32 ;  /* 0x000000200400c985 */ /* 0x0001e4000c101d24 */
.L_x_1419:
[----:B------:R-:W-:Y:S05]  /*11940*/  BSYNC B1 ;  /* 0x0000000000017941 */ /* 0x000fea0003800000 */
.L_x_1418:
[----:B0---4-:R0:W4:Y:S01]  /*11950*/  SHFL.IDX PT, R5, R45, 0x2, 0x181f ;  /* 0x00581f002d057f89 */ /* 0x01112200000e0000 */
        /* <DEDUP_REMOVED lines=12> */
.L_x_1421:
[----:B------:R-:W-:Y:S05]  /*11a20*/  BSYNC B1 ;  /* 0x0000000000017941 */ /* 0x000fea0003800000 */
.L_x_1420:
[----:B0-----:R-:W-:Y:S01]  /*11a30*/  VIADD R3, R51, 0x60 ;  /* 0x0000006033037836 */ /* 0x001fe20000000000 */
[----:B-1-3--:R-:W0:Y:S04]  /*11a40*/  SHFL.IDX PT, R45, R45, 0x3, 0x181f ;  /* 0x00781f002d2d7f89 */ /* 0x00ae2800000e0000 */
[----:B------:R-:W-:Y:S01]  /*11a50*/  ISETP.GE.AND P0, PT, R3, R44, PT ;  /* 0x0000002c0300720c */ /* 0x000fe20003f06270 */
[----:B------:R-:W1:-:S12]  /*11a60*/  SHFL.IDX PT, R0, R0, 0x3, 0x181f ;  /* 0x00781f0000007f89 */ /* 0x000e5800000e0000 */
[----:B------:R-:W-:Y:S05]  /*11a70*/  @P0 BRA `(.L_x_1422) ;  /* 0x0000001800280947 */ /* 0x000fea0003800000 */
[----:B------:R-:W-:Y:S02]  /*11a80*/  ULDC UR4, c[0x0][0xac8] ;  /* 0x0002b20000047ab9 */ /* 0x000fe40000000800 */
[----:B------:R-:W-:-:S13]  /*11a90*/  ISETP.GE.AND P1, PT, R18, UR4, PT ;  /* 0x0000000412007c0c */ /* 0x000fda000bf26270 */
[----:B-1----:R-:W-:-:S04]  /*11aa0*/  @!P1 LEA R2, P0, R18, R0, 0x1 ;  /* 0x0000000012029211 */ /* 0x002fc800078008ff */
[----:B0-----:R-:W-:Y:S02]  /*11ab0*/  @!P1 LEA.HI.X R3, R18, R45, R222, 0x1, P0 ;  /* 0x0000002d12039211 */ /* 0x001fe400000f0cde */
[----:B------:R-:W-:-:S03]  /*11ac0*/  ISETP.GE.AND P0, PT, R19, UR4, PT ;  /* 0x0000000413007c0c */ /* 0x000fc6000bf06270 */
[----:B------:R3:W-:Y:S10]  /*11ad0*/  @!P1 ST.E.128 desc[UR36][R2.64], R24 ;  /* 0x0000001802009985 */ /* 0x0007f4000c101d24 */
[----:B------:R-:W-:Y:S05]  /*11ae0*/  @P0 BRA `(.L_x_1422) ;  /* 0x00000018000c0947 */ /* 0x000fea0003800000 */
[----:B---3--:R-:W-:-:S04]  /*11af0*/  LEA R2, P0, R19, R0, 0x1 ;  /* 0x0000000013027211 */ /* 0x008fc800078008ff */
[----:B------:R-:W-:-:S05]  /*11b00*/  LEA.HI.X R3, R19, R45, R221, 0x1, P0 ;  /* 0x0000002d13037211 */ /* 0x000fca00000f0cdd */
[----:B------:R0:W-:Y:S01]  /*11b10*/  ST.E.128 desc[UR36][R2.64], R40 ;  /* 0x0000002802007985 */ /* 0x0001e2000c101d24 */
[----:B------:R-:W-:Y:S05]  /*11b20*/  BRA `(.L_x_1422) ;  /* 0x0000001400fc7947 */ /* 0x000fea0003800000 */
.L_x_1415:
[----:B------:R-:W-:Y:S01]  /*11b30*/  ULDC.64 UR12, c[0x0][0xb08] ;  /* 0x0002c200000c7ab9 */ /* 0x000fe20000000a00 */
[----:B0-----:R-:W0:Y:S01]  /*11b40*/  @P1 LDC R0, c[0x0][0xbec] ;  /* 0x0002fb00ff001b82 */ /* 0x001e220000000800 */
[----:B------:R-:W-:Y:S01]  /*11b50*/  UIMAD UR9, UR14, UR12, URZ ;  /* 0x0000000c0e0972a4 */ /* 0x000fe2000f8e023f */
[----:B------:R-:W-:Y:S01]  /*11b60*/  IMAD.MOV.U32 R7, RZ, RZ, R13 ;  /* 0x000000ffff077224 */ /* 0x000fe200078e000d */
[----:B------:R-:W-:Y:S01]  /*11b70*/  UIMAD.WIDE.U32 UR10, UR4, UR12, URZ ;  /* 0x0000000c040a72a5 */ /* 0x000fe2000f8e003f */
[----:B------:R-:W-:Y:S01]  /*11b80*/  VIADD R21, R21, 0x28820 ;  /* 0x0002882015157836 */ /* 0x000fe20000000000 */
[----:B------:R-:W-:Y:S01]  /*11b90*/  UIMAD UR9, UR4, UR13, UR9 ;  /* 0x0000000d040972a4 */ /* 0x000fe2000f8e0209 */
[----:B------:R-:W-:Y:S01]  /*11ba0*/  BSSY B1, `(.L_x_1423) ;  /* 0x000006b000017945 */ /* 0x000fe20003800000 */
[----:B------:R-:W-:Y:S01]  /*11bb0*/  USHF.R.S32.HI UR4, URZ, 0x1f, UR8 ;  /* 0x0000001f3f047899 */ /* 0x000fe20008011408 */
[----:B------:R-:W1:Y:S01]  /*11bc0*/  @P1 LDC R5, c[0x0][0xbf0] ;  /* 0x0002fc00ff051b82 */ /* 0x000e620000000800 */
[----:B------:R-:W-:Y:S01]  /*11bd0*/  UIADD3 UR11, UR11, UR9, URZ ;  /* 0x000000090b0b7290 */ /* 0x000fe2000fffe03f */
[----:B------:R-:W-:Y:S01]  /*11be0*/  PRMT R21, RZ, 0x654, R21 ;  /* 0x00000654ff157816 */ /* 0x000fe20000000015 */
[----:B------:R-:W-:-:S02]  /*11bf0*/  ULDC.64 UR12, c[0x0][0xb38] ;  /* 0x0002ce00000c7ab9 */ /* 0x000fc40000000a00 */
[----:B------:R-:W-:Y:S01]  /*11c00*/  UIMAD.WIDE.U32 UR10, UR56, UR12, UR10 ;  /* 0x0000000c380a72a5 */ /* 0x000fe2000f8e000a */
[----:B------:R2:W-:Y:S03]  /*11c10*/  SYNCS.ARRIVE.TRANS64.RED.A1T0 RZ, [R21+URZ], RZ ;  /* 0x000000ff15ff79a7 */ /* 0x0005e6000810043f */
[----:B------:R-:W-:-:S03]  /*11c20*/  UIMAD UR11, UR56, UR13, UR11 ;  /* 0x0000000d380b72a4 */ /* 0x000fc6000f8e020b */
[----:B------:R-:W-:Y:S02]  /*11c30*/  ULDC.64 UR12, c[0x0][0xb40] ;  /* 0x0002d000000c7ab9 */ /* 0x000fe40000000a00 */
[----:B------:R-:W-:Y:S01]  /*11c40*/  UIMAD UR4, UR4, UR12, URZ ;  /* 0x0000000c040472a4 */ /* 0x000fe2000f8e023f */
[----:B0-----:R-:W-:-:S03]  /*11c50*/  @P1 IMAD.HI.U32 R0, R13, R0, RZ ;  /* 0x000000000d001227 */ /* 0x001fc600078e00ff */
[----:B------:R-:W-:Y:S02]  /*11c60*/  UIMAD UR4, UR8, UR13, UR4 ;  /* 0x0000000d080472a4 */ /* 0x000fe4000f8e0204 */
[----:B------:R-:W-:-:S03]  /*11c70*/  UIMAD.WIDE.U32 UR8, UR8, UR12, UR10 ;  /* 0x0000000c080872a5 */ /* 0x000fc6000f8e000a */
[----:B------:R-:W-:Y:S01]  /*11c80*/  ULDC.64 UR10, c[0x0][0xb48] ;  /* 0x0002d200000a7ab9 */ /* 0x000fe20000000a00 */
[----:B------:R-:W-:Y:S01]  /*11c90*/  UIADD3 UR9, UR9, UR4, URZ ;  /* 0x0000000409097290 */ /* 0x000fe2000fffe03f */
[----:B-1----:R-:W-:-:S03]  /*11ca0*/  @P1 SHF.R.U32.HI R7, RZ, R5, R0 ;  /* 0x00000005ff071219 */ /* 0x002fc60000011600 */
[----:B------:R-:W-:Y:S01]  /*11cb0*/  UIMAD.WIDE.U32 UR8, UR57, UR10, UR8 ;  /* 0x0000000a390872a5 */ /* 0x000fe2000f8e0008 */
[--C-:B------:R-:W-:Y:S01]  /*11cc0*/  SHF.R.S32.HI R0, RZ, 0x1f, R7.reuse ;  /* 0x0000001fff007819 */ /* 0x100fe20000011407 */
[----:B------:R-:W-:Y:S02]  /*11cd0*/  IMAD.MOV R4, RZ, RZ, -R7 ;  /* 0x000000ffff047224 */ /* 0x000fe400078e0a07 */
[----:B------:R-:W-:Y:S02]  /*11ce0*/  UIMAD UR57, UR57, UR11, UR9 ;  /* 0x0000000b393972a4 */ /* 0x000fe4000f8e0209 */
[----:B------:R-:W-:Y:S01]  /*11cf0*/  IMAD R45, R45, R4, R13 ;  /* 0x000000042d2d7224 */ /* 0x000fe200078e020d */
[----:B------:R-:W-:Y:S01]  /*11d00*/  ULDC.64 UR10, c[0x0][0xb30] ;  /* 0x0002cc00000a7ab9 */ /* 0x000fe20000000a00 */
[----:B------:R-:W-:Y:S02]  /*11d10*/  IMAD.U32 R5, RZ, RZ, UR9 ;  /* 0x00000009ff057e24 */ /* 0x000fe4000f8e00ff */
[----:B------:R-:W-:-:S02]  /*11d20*/  IMAD R0, R0, UR10, RZ ;  /* 0x0000000a00007c24 */ /* 0x000fc4000f8e02ff */
[----:B------:R-:W-:Y:S01]  /*11d30*/  IMAD.U32 R4, RZ, RZ, UR8 ;  /* 0x00000008ff047e24 */ /* 0x000fe2000f8e00ff */
[----:B------:R-:W-:Y:S01]  /*11d40*/  ULDC.64 UR8, c[0x0][0xb28] ;  /* 0x0002ca0000087ab9 */ /* 0x000fe20000000a00 */
[----:B------:R-:W-:Y:S02]  /*11d50*/  IMAD.U32 R5, RZ, RZ, UR57 ;  /* 0x00000039ff057e24 */ /* 0x000fe4000f8e00ff */
        /* <DEDUP_REMOVED lines=20> */
[CC--:B------:R-:W-:Y:S02]  /*11ea0*/  @!P3 LEA R6, P6, R197.reuse, R14.reuse, 0x2 ;  /* 0x0000000ec506b211 */ /* 0x0c0fe400078c10ff */
[-C--:B-1----:R-:W-:Y:S02]  /*11eb0*/  @!P1 LEA.HI.X R5, R16, R15.reuse, R216, 0x2, P5 ;  /* 0x0000000f10059211 */ /* 0x082fe400028f14d8 */
[----:B------:R-:W-:Y:S02]  /*11ec0*/  @!P3 LEA.HI.X R7, R197, R15, R215, 0x2, P6 ;  /* 0x0000000fc507b211 */ /* 0x000fe400030f14d7 */
[----:B------:R-:W-:Y:S01]  /*11ed0*/  @!P4 LEA R8, P5, R196, R14, 0x2 ;  /* 0x0000000ec408c211 */ /* 0x000fe200078a10ff */
[----:B------:R0:W-:Y:S01]  /*11ee0*/  @!P1 ST.E.64 desc[UR36][R4.64], R88 ;  /* 0x0000005804009985 */ /* 0x0001e2000c101b24 */
[----:B------:R-:W-:-:S02]  /*11ef0*/  ISETP.GE.AND P1, PT, R194, UR4, PT ;  /* 0x00000004c2007c0c */ /* 0x000fc4000bf26270 */
[-C--:B------:R-:W-:Y:S01]  /*11f00*/  @!P2 LEA R10, P6, R195, R14.reuse, 0x2 ;  /* 0x0000000ec30aa211 */ /* 0x080fe200078c10ff */
[----:B------:R1:W-:Y:S01]  /*11f10*/  @!P3 ST.E.64 desc[UR36][R6.64], R92 ;  /* 0x0000005c0600b985 */ /* 0x0003e2000c101b24 */
[----:B------:R-:W-:Y:S02]  /*11f20*/  ISETP.GE.AND P3, PT, R193, UR4, PT ;  /* 0x00000004c1007c0c */ /* 0x000fe4000bf66270 */
[-C--:B------:R-:W-:Y:S02]  /*11f30*/  @!P4 LEA.HI.X R9, R196, R15.reuse, R214, 0x2, P5 ;  /* 0x0000000fc409c211 */ /* 0x080fe400028f14d6 */
[----:B------:R-:W-:Y:S02]  /*11f40*/  @!P2 LEA.HI.X R11, R195, R15, R213, 0x2, P6 ;  /* 0x0000000fc30ba211 */ /* 0x000fe400030f14d5 */
[----:B------:R-:W-:Y:S01]  /*11f50*/  ISETP.GE.AND P5, PT, R192, UR4, PT ;  /* 0x00000004c0007c0c */ /* 0x000fe2000bfa6270 */
[----:B------:R3:W-:Y:S02]  /*11f60*/  @!P4 ST.E.64 desc[UR36][R8.64], R96 ;  /* 0x000000600800c985 */ /* 0x0007e4000c101b24 */
[----:B------:R-:W-:-:S02]  /*11f70*/  @!P1 LEA R12, P4, R194, R14, 0x2 ;  /* 0x0000000ec20c9211 */ /* 0x000fc400078810ff */
[----:B------:R4:W-:Y:S01]  /*11f80*/  @!P2 ST.E.64 desc[UR36][R10.64], R100 ;  /* 0x000000640a00a985 */ /* 0x0009e2000c101b24 */
[----:B------:R-:W-:Y:S02]  /*11f90*/  ISETP.GE.AND P2, PT, R191, UR4, PT ;  /* 0x00000004bf007c0c */ /* 0x000fe4000bf46270 */
[CC--:B0-----:R-:W-:Y:S02]  /*11fa0*/  @!P3 LEA R4, P6, R193.reuse, R14.reuse, 0x2 ;  /* 0x0000000ec104b211 */ /* 0x0c1fe400078c10ff */
[-C--:B------:R-:W-:Y:S02]  /*11fb0*/  @!P1 LEA.HI.X R13, R194, R15.reuse, R212, 0x2, P4 ;  /* 0x0000000fc20d9211 */ /* 0x080fe400020f14d4 */
        /* <DEDUP_REMOVED lines=23> */
[----:B---3--:R-:W-:Y:S01]  /*12130*/  @!P2 LEA R6, P6, R187, R14, 0x2 ;  /* 0x0000000ebb06a211 */ /* 0x008fe200078c10ff */
[----:B------:R3:W-:Y:S01]  /*12140*/  @!P1 ST.E.64 desc[UR36][R4.64], R128 ;  /* 0x0000008004009985 */ /* 0x0007e2000c101b24 */
[----:B------:R-:W-:Y:S02]  /*12150*/  ISETP.GE.AND P3, PT, R184, UR4, PT ;  /* 0x00000004b8007c0c */ /* 0x000fe4000bf66270 */
[----:B------:R-:W-:Y:S02]  /*12160*/  ISETP.GE.AND P1, PT, R23, UR4, PT ;  /* 0x0000000417007c0c */ /* 0x000fe4000bf26270 */
[----:B------:R-:W-:-:S02]  /*12170*/  @!P2 LEA.HI.X R7, R187, R15, R205, 0x2, P6 ;  /* 0x0000000fbb07a211 */ /* 0x000fc400030f14cd */
[----:B----4-:R-:W-:-:S03]  /*12180*/  @!P4 LEA R8, P6, R186, R14, 0x2 ;  /* 0x0000000eba08c211 */ /* 0x010fc600078c10ff */
        /* <DEDUP_REMOVED lines=12> */
.L_x_1424:
[----:B------:R-:W-:Y:S05]  /*12250*/  BSYNC B1 ;  /* 0x0000000000017941 */ /* 0x000fea0003800000 */
.L_x_1423:
[----:B--2---:R-:W2:Y:S04]  /*12260*/  SHFL.IDX PT, R20, R20, 0x1, 0x1c1f ;  /* 0x003c1f0014147f89 */ /* 0x004ea800000e0000 */
[----:B------:R-:W4:Y:S01]  /*12270*/  SHFL.IDX PT, R0, R0, 0x1, 0x1c1f ;  /* 0x003c1f0000007f89 */ /* 0x000f2200000e0000 */
[----:B------:R-:W-:Y:S05]  /*12280*/  @P0 BRA `(.L_x_1422) ;  /* 0x0000001000240947 */ /* 0x000fea0003800000 */
[----:B------:R-:W-:Y:S02]  /*12290*/  ULDC UR4, c[0x0][0xac8] ;  /* 0x0002b20000047ab9 */ /* 0x000fe40000000800 */
[----:B------:R-:W-:Y:S02]  /*122a0*/  ISETP.GE.AND P2, PT, R16, UR4, PT ;  /* 0x0000000410007c0c */ /* 0x000fe4000bf46270 */
[----:B------:R-:W-:Y:S02]  /*122b0*/  ISETP.GE.AND P1, PT, R197, UR4, PT ;  /* 0x00000004c5007c0c */ /* 0x000fe4000bf26270 */
[----:B------:R-:W-:Y:S02]  /*122c0*/  ISETP.GE.AND P0, PT, R196, UR4, PT ;  /* 0x00000004c4007c0c */ /* 0x000fe4000bf06270 */
[----:B------:R-:W-:Y:S02]  /*122d0*/  ISETP.GE.AND P4, PT, R194, UR4, PT ;  /* 0x00000004c2007c0c */ /* 0x000fe4000bf86270 */
[----:B------:R-:W-:-:S05]  /*122e0*/  ISETP.GE.AND P3, PT, R195, UR4, PT ;  /* 0x00000004c3007c0c */ /* 0x000fca000bf66270 */
[CC--:B---34-:R-:W-:Y:S02]  /*122f0*/  @!P2 LEA R4, P6, R16.reuse, R0.reuse, 0x2 ;  /* 0x000000001004a211 */ /* 0x0d8fe400078c10ff */
[C---:B------:R-:W-:Y:S02]  /*12300*/  @!P1 LEA R6, P5, R197.reuse, R0, 0x2 ;  /* 0x00000000c5069211 */ /* 0x040fe400078a10ff */
[----:B--2---:R-:W-:Y:S02]  /*12310*/  @!P2 LEA.HI.X R5, R16, R20, R216, 0x2, P6 ;  /* 0x000000141005a211 */ /* 0x004fe400030f14d8 */
[----:B------:R-:W-:Y:S02]  /*12320*/  @!P0 LEA R8, P6, R196, R0, 0x2 ;  /* 0x00000000c4088211 */ /* 0x000fe400078c10ff */
[----:B------:R-:W-:Y:S01]  /*12330*/  @!P1 LEA.HI.X R7, R197, R20, R215, 0x2, P5 ;  /* 0x00000014c5079211 */ /* 0x000fe200028f14d7 */
[----:B------:R2:W-:Y:S01]  /*12340*/  @!P2 ST.E.64 desc[UR36][R4.64], R2 ;  /* 0x000000020400a985 */ /* 0x0005e2000c101b24 */
[----:B------:R-:W-:-:S02]  /*12350*/  ISETP.GE.AND P5, PT, R193, UR4, PT ;  /* 0x00000004c1007c0c */ /* 0x000fc4000bfa6270 */
[----:B------:R-:W-:Y:S01]  /*12360*/  @!P0 LEA.HI.X R9, R196, R20, R214, 0x2, P6 ;  /* 0x00000014c4098211 */ /* 0x000fe200030f14d6 */
[----:B------:R3:W-:Y:S01]  /*12370*/  @!P1 ST.E.64 desc[UR36][R6.64], R94 ;  /* 0x0000005e06009985 */ /* 0x0007e2000c101b24 */
[----:B------:R-:W-:Y:S02]  /*12380*/  ISETP.GE.AND P2, PT, R192, UR4, PT ;  /* 0x00000004c0007c0c */ /* 0x000fe4000bf46270 */
[-C--:B------:R-:W-:Y:S01]  /*12390*/  @!P3 LEA R10, P6, R195, R0.reuse, 0x2 ;  /* 0x00000000c30ab211 */ /* 0x080fe200078c10ff */
[----:B------:R4:W-:Y:S01]  /*123a0*/  @!P0 ST.E.64 desc[UR36][R8.64], R98 ;  /* 0x0000006208008985 */ /* 0x0009e2000c101b24 */
[C---:B------:R-:W-:Y:S02]  /*123b0*/  @!P4 LEA R12, P0, R194.reuse, R0, 0x2 ;  /* 0x00000000c20cc211 */ /* 0x040fe400078010ff */
[----:B------:R-:W-:Y:S02]  /*123c0*/  ISETP.GE.AND P1, PT, R191, UR4, PT ;  /* 0x00000004bf007c0c */ /* 0x000fe4000bf26270 */
[----:B------:R-:W-:-:S02]  /*123d0*/  @!P4 LEA.HI.X R13, R194, R20, R212, 0x2, P0 ;  /* 0x00000014c20dc211 */ /* 0x000fc400000f14d4 */
[----:B------:R-:W-:Y:S02]  /*123e0*/  @!P3 LEA.HI.X R11, R195, R20, R213, 0x2, P6 ;  /* 0x00000014c30bb211 */ /* 0x000fe400030f14d5 */
[----:B------:R-:W-:Y:S02]  /*123f0*/  ISETP.GE.AND P0, PT, R190, UR4, PT ;  /* 0x00000004be007c0c */ /* 0x000fe4000bf06270 */
[----:B0-----:R-:W-:Y:S01]  /*12400*/  @!P5 LEA R14, P6, R193, R0, 0x2 ;  /* 0x00000000c10ed211 */ /* 0x001fe200078c10ff */
[----:B------:R0:W-:Y:S01]  /*12410*/  @!P3 ST.E.64 desc[UR36][R10.64], R102 ;  /* 0x000000660a00b985 */ /* 0x0001e2000c101b24 */
[----:B------:R-:W-:Y:S02]  /*12420*/  ISETP.GE.AND P3, PT, R189, UR4, PT ;  /* 0x00000004bd007c0c */ /* 0x000fe4000bf66270 */
[----:B-1----:R-:W-:Y:S01]  /*12430*/  @!P5 LEA.HI.X R15, R193, R20, R211, 0x2, P6 ;  /* 0x00000014c10fd211 */ /* 0x002fe200030f14d3 */
[----:B------:R-:W-:Y:S01]  /*12440*/  @!P4 ST.E.64 desc[UR36][R12.64], R106 ;  /* 0x0000006a0c00c985 */ /* 0x000fe2000c101b24 */
[----:B--2---:R-:W-:-:S03]  /*12450*/  @!P2 LEA R2, P4, R192, R0, 0x2 ;  /* 0x00000000c002a211 */ /* 0x004fc600078810ff */
[----:B------:R-:W-:Y:S01]  /*12460*/  @!P5 ST.E.64 desc[UR36][R14.64], R110 ;  /* 0x0000006e0e00d985 */ /* 0x000fe2000c101b24 */
[C---:B------:R-:W-:Y:S02]  /*12470*/  @!P1 LEA R4, P5, R191.reuse, R0, 0x2 ;  /* 0x00000000bf049211 */ /* 0x040fe400078a10ff */
[----:B------:R-:W-:Y:S02]  /*12480*/  @!P2 LEA.HI.X R3, R192, R20, R210, 0x2, P4 ;  /* 0x00000014c003a211 */ /* 0x000fe400020f14d2 */
[----:B---3--:R-:W-:Y:S02]  /*12490*/  @!P0 LEA R6, P6, R190, R0, 0x2 ;  /* 0x00000000be068211 */ /* 0x008fe400078c10ff */
[----:B------:R-:W-:Y:S01]  /*124a0*/  ISETP.GE.AND P4, PT, R188, UR4, PT ;  /* 0x00000004bc007c0c */ /* 0x000fe2000bf86270 */
[----:B------:R1:W-:Y:S01]  /*124b0*/  @!P2 ST.E.64 desc[UR36][R2.64], R114 ;  /* 0x000000720200a985 */ /* 0x0003e2000c101b24 */
[-C--:B------:R-:W-:Y:S02]  /*124c0*/  @!P1 LEA.HI.X R5, R191, R20.reuse, R209, 0x2, P5 ;  /* 0x00000014bf059211 */ /* 0x080fe400028f14d1 */
[----:B------:R-:W-:-:S02]  /*124d0*/  @!P0 LEA.HI.X R7, R190, R20, R208, 0x2, P6 ;  /* 0x00000014be078211 */ /* 0x000fc400030f14d0 */
[----:B------:R-:W-:Y:S01]  /*124e0*/  ISETP.GE.AND P2, PT, R187, UR4, PT ;  /* 0x00000004bb007c0c */ /* 0x000fe2000bf46270 */
[----:B------:R2:W-:Y:S01]  /*124f0*/  @!P1 ST.E.64 desc[UR36][R4.64], R118 ;  /* 0x0000007604009985 */ /* 0x0005e2000c101b24 */
[----:B----4-:R-:W-:Y:S02]  /*12500*/  @!P3 LEA R8, P5, R189, R0, 0x2 ;  /* 0x00000000bd08b211 */ /* 0x010fe400078a10ff */
[----:B------:R-:W-:Y:S01]  /*12510*/  ISETP.GE.AND P1, PT, R186, UR4, PT ;  /* 0x00000004ba007c0c */ /* 0x000fe2000bf26270 */
[----:B------:R3:W-:Y:S01]  /*12520*/  @!P0 ST.E.64 desc[UR36][R6.64], R122 ;  /* 0x0000007a06008985 */ /* 0x0007e2000c101b24 */
[----:B------:R-:W-:Y:S02]  /*12530*/  ISETP.GE.AND P0, PT, R185, UR4, PT ;  /* 0x00000004b9007c0c */ /* 0x000fe4000bf06270 */
[----:B------:R-:W-:Y:S02]  /*12540*/  @!P3 LEA.HI.X R9, R189, R20, R207, 0x2, P5 ;  /* 0x00000014bd09b211 */ /* 0x000fe400028f14cf */
[----:B------:R-:W-:-:S02]  /*12550*/  ISETP.GE.AND P5, PT, R184, UR4, PT ;  /* 0x00000004b8007c0c */ /* 0x000fc4000bfa6270 */
[CC--:B0-----:R-:W-:Y:S01]  /*12560*/  @!P4 LEA R10, P6, R188.reuse, R0.reuse, 0x2 ;  /* 0x00000000bc0ac211 */ /* 0x0c1fe200078c10ff */
[----:B------:R0:W-:Y:S01]  /*12570*/  @!P3 ST.E.64 desc[UR36][R8.64], R126 ;  /* 0x0000007e0800b985 */ /* 0x0001e2000c101b24 */
[C---:B-1----:R-:W-:Y:S02]  /*12580*/  @!P2 LEA R2, P3, R187.reuse, R0, 0x2 ;  /* 0x00000000bb02a211 */ /* 0x042fe400078610ff */
[----:B------:R-:W-:Y:S02]  /*12590*/  @!P4 LEA.HI.X R11, R188, R20, R206, 0x2, P6 ;  /* 0x00000014bc0bc211 */ /* 0x000fe400030f14ce */
[----:B--2---:R-:W-:Y:S02]  /*125a0*/  @!P1 LEA R4, P6, R186, R0, 0x2 ;  /* 0x00000000ba049211 */ /* 0x004fe400078c10ff */
[----:B------:R-:W-:Y:S01]  /*125b0*/  @!P2 LEA.HI.X R3, R187, R20, R205, 0x2, P3 ;  /* 0x00000014bb03a211 */ /* 0x000fe200018f14cd */
[----:B------:R0:W-:Y:S01]  /*125c0*/  @!P4 ST.E.64 desc[UR36][R10.64], R130 ;  /* 0x000000820a00c985 */ /* 0x0001e2000c101b24 */
[----:B---3--:R-:W-:-:S02]  /*125d0*/  @!P0 LEA R6, P4, R185, R0, 0x2 ;  /* 0x00000000b9068211 */ /* 0x008fc400078810ff */
[----:B------:R-:W-:Y:S01]  /*125e0*/  @!P5 LEA R12, P3, R184, R0, 0x2 ;  /* 0x00000000b80cd211 */ /* 0x000fe200078610ff */
[----:B------:R0:W-:Y:S01]  /*125f0*/  @!P2 ST.E.64 desc[UR36][R2.64], R134 ;  /* 0x000000860200a985 */ /* 0x0001e2000c101b24 */
[-C--:B------:R-:W-:Y:S02]  /*12600*/  @!P1 LEA.HI.X R5, R186, R20.reuse, R204, 0x2, P6 ;  /* 0x00000014ba059211 */ /* 0x080fe400030f14cc */
[-C--:B------:R-:W-:Y:S02]  /*12610*/  @!P0 LEA.HI.X R7, R185, R20.reuse, R203, 0x2, P4 ;  /* 0x00000014b9078211 */ /* 0x080fe400020f14cb */
[----:B------:R-:W-:Y:S01]  /*12620*/  @!P5 LEA.HI.X R13, R184, R20, R202, 0x2, P3 ;  /* 0x00000014b80dd211 */ /* 0x000fe200018f14ca */
[----:B------:R0:W-:Y:S04]  /*12630*/  @!P1 ST.E.64 desc[UR36][R4.64], R138 ;  /* 0x0000008a04009985 */ /* 0x0001e8000c101b24 */
[----:B------:R0:W-:Y:S01]  /*12640*/  @!P0 ST.E.64 desc[UR36][R6.64], R142 ;  /* 0x0000008e06008985 */ /* 0x0001e2000c101b24 */
[----:B------:R-:W-:-:S03]  /*12650*/  ISETP.GE.AND P0, PT, R23, UR4, PT ;  /* 0x0000000417007c0c */ /* 0x000fc6000bf06270 */
[----:B------:R0:W-:Y:S10]  /*12660*/  @!P5 ST.E.64 desc[UR36][R12.64], R146 ;  /* 0x000000920c00d985 */ /* 0x0001f4000c101b24 */
[----:B------:R-:W-:Y:S05]  /*12670*/  @P0 BRA `(.L_x_1422) ;  /* 0x0000000c00280947 */ /* 0x000fea0003800000 */
[----:B0-----:R-:W-:-:S04]  /*12680*/  LEA R2, P0, R23, R0, 0x2 ;  /* 0x0000000017027211 */ /* 0x001fc800078010ff */
[----:B------:R-:W-:-:S05]  /*12690*/  LEA.HI.X R3, R23, R20, R201, 0x2, P0 ;  /* 0x0000001417037211 */ /* 0x000fca00000f14c9 */
[----:B------:R0:W-:Y:S01]  /*126a0*/  ST.E.64 desc[UR36][R2.64], R150 ;  /* 0x0000009602007985 */ /* 0x0001e2000c101b24 */
[----:B------:R-:W-:Y:S05]  /*126b0*/  BRA `(.L_x_1422) ;  /* 0x0000000c00187947 */ /* 0x000fea0003800000 */
.L_x_1413:
[----:B------:R-:W-:Y:S02]  /*126c0*/  ULDC.64 UR8, c[0x0][0xc00] ;  /* 0x0003000000087ab9 */ /* 0x000fe40000000a00 */
[----:B------:R-:W-:-:S04]  /*126d0*/  UISETP.NE.U32.AND UP0, UPT, UR8, URZ, UPT ;  /* 0x0000003f0800728c */ /* 0x000fc8000bf05070 */
[----:B------:R-:W-:-:S03]  /*126e0*/  UISETP.NE.AND.EX UP0, UPT, UR9, URZ, UPT, UP0 ;  /* 0x0000003f0900728c */ /* 0x000fc6000bf05300 */
[----:B------:R-:W-:Y:S02]  /*126f0*/  ULDC.64 UR8, c[0x0][0xc00] ;  /* 0x0003000000087ab9 */ /* 0x000fe40000000a00 */
[----:B------:R-:W-:Y:S01]  /*12700*/  UIMAD.WIDE UR8, UR58, 0x4, UR8 ;  /* 0x000000043a0878a5 */ /* 0x000fe2000f8e0208 */
[----:B------:R-:W-:-:S05]  /*12710*/  PLOP3.LUT P1, PT, PT, PT, UP0, 0x80, 0x0 ;  /* 0x000000000000781c */ /* 0x000fca0003f2f008 */
[----:B------:R-:W-:Y:S02]  /*12720*/  IMAD.U32 R2, RZ, RZ, UR8 ;  /* 0x00000008ff027e24 */ /* 0x000fe4000f8e00ff */
[----:B------:R-:W-:Y:S01]  /*12730*/  IMAD.U32 R3, RZ, RZ, UR9 ;  /* 0x00000009ff037e24 */ /* 0x000fe2000f8e00ff */
[----:B------:R-:W-:Y:S02]  /*12740*/  ULDC.64 UR8, c[0x0][0xc08] ;  /* 0x0003020000087ab9 */ /* 0x000fe40000000a00 */
[----:B------:R-:W-:Y:S01]  /*12750*/  UISETP.NE.U32.AND UP1, UPT, UR8, URZ, UPT ;  /* 0x0000003f0800728c */ /* 0x000fe2000bf25070 */
[----:B------:R-:W-:Y:S02]  /*12760*/  ULDC UR4, c[0x0][0xa88] ;  /* 0x0002a20000047ab9 */ /* 0x000fe40000000800 */
[----:B------:R-:W2:Y:S01]  /*12770*/  @P1 LDG.E R6, desc[UR36][R2.64] ;  /* 0x0000002402061981 */ /* 0x000ea2000c1e1900 */
[----:B------:R-:W-:Y:S01]  /*12780*/  UISETP.NE.AND.EX UP1, UPT, UR9, URZ, UPT, UP1 ;  /* 0x0000003f0900728c */ /* 0x000fe2000bf25310 */
[----:B------:R-:W-:-:S05]  /*12790*/  IMAD.U32 R0, RZ, RZ, UR4 ;  /* 0x00000004ff007e24 */ /* 0x000fca000f8e00ff */
[----:B------:R-:W-:-:S05]  /*127a0*/  PLOP3.LUT P2, PT, PT, PT, UP1, 0x80, 0x0 ;  /* 0x000000000000781c */ /* 0x000fca0003f4f018 */
[----:B------:R-:W-:Y:S02]  /*127b0*/  @UP1 ULDC.64 UR8, c[0x0][0xc08] ;  /* 0x0003020000081ab9 */ /* 0x000fe40000000a00 */
[----:B------:R-:W-:-:S06]  /*127c0*/  @UP1 UIMAD.WIDE UR8, UR58, 0x4, UR8 ;  /* 0x000000043a0818a5 */ /* 0x000fcc000f8e0208 */
[----:B------:R-:W-:Y:S02]  /*127d0*/  IMAD.U32 R4, RZ, RZ, UR8 ;  /* 0x00000008ff047e24 */ /* 0x000fe4000f8e00ff */
[----:B------:R-:W-:-:S05]  /*127e0*/  IMAD.U32 R5, RZ, RZ, UR9 ;  /* 0x00000009ff057e24 */ /* 0x000fca000f8e00ff */
[----:B------:R0:W5:Y:S01]  /*127f0*/  @P2 LDG.E R0, desc[UR36][R4.64] ;  /* 0x0000002404002981 */ /* 0x000162000c1e1900 */
[----:B------:R-:W-:Y:S01]  /*12800*/  UISETP.NE.AND UP1, UPT, UR55, URZ, UPT ;  /* 0x0000003f3700728c */ /* 0x000fe2000bf25270 */
[----:B------:R-:W-:Y:S01]  /*12810*/  ISETP.GT.AND P0, PT, R223, 0x7f, PT ;  /* 0x0000007fdf00780c */ /* 0x000fe20003f04270 */
[----:B------:R-:W-:-:S09]  /*12820*/  UMOV UR4, URZ ;  /* 0x0000003f00047c82 */ /* 0x000fd20008000000 */
[----:B------:R-:W-:Y:S01]  /*12830*/  @!UP1 ULDC UR55, c[0x0][0xad4] ;  /* 0x0002b50000379ab9 */ /* 0x000fe20000000800 */
[----:B--2---:R-:W-:Y:S01]  /*12840*/  @P1 R2UR UR4, R6 ;  /* 0x00000000060412ca */ /* 0x004fe200000e0000 */
[----:B0-----:R-:W-:-:S14]  /*12850*/  @P2 BRA `(.L_x_1425) ;  /* 0x0000000000102947 */ /* 0x001fdc0003800000 */
[----:B------:R-:W-:Y:S05]  /*12860*/  @!P1 BRA `(.L_x_1425) ;  /* 0x00000000000c9947 */ /* 0x000fea0003800000 */
[----:B------:R-:W2:Y:S04]  /*12870*/  LDG.E R5, desc[UR36][R2.64] ;  /* 0x0000002402057981 */ /* 0x000ea8000c1e1900 */
[----:B-----5:R-:W2:Y:S02]  /*12880*/  LDG.E R0, desc[UR36][R2.64+0x4] ;  /* 0x0000042402007981 */ /* 0x020ea4000c1e1900 */
[----:B--2---:R-:W-:-:S07]  /*12890*/  IMAD.IADD R0, R0, 0x1, -R5 ;  /* 0x0000000100007824 */ /* 0x004fce00078e0a05 */
.L_x_1425:
[----:B------:R-:W-:Y:S01]  /*128a0*/  USHF.R.S32.HI UR13, URZ, 0x1f, UR58 ;  /* 0x0000001f3f0d7899 */ /* 0x000fe2000801143a */
[----:B------:R-:W-:Y:S01]  /*128b0*/  BSSY B1, `(.L_x_1426) ;  /* 0x000003a000017945 */ /* 0x000fe20003800000 */
[----:B------:R-:W-:Y:S02]  /*128c0*/  USHF.R.S32.HI UR21, URZ, 0x1f, UR4 ;  /* 0x0000001f3f157899 */ /* 0x000fe40008011404 */
[----:B------:R-:W-:Y:S02]  /*128d0*/  USEL UR12, UR58, URZ, !UP0 ;  /* 0x0000003f3a0c7287 */ /* 0x000fe4000c000000 */
[----:B------:R-:W-:Y:S01]  /*128e0*/  USEL UR13, UR13, URZ, !UP0 ;  /* 0x0000003f0d0d7287 */ /* 0x000fe2000c000000 */
[----:B------:R-:W-:Y:S11]  /*128f0*/  @P0 BRA `(.L_x_1427) ;  /* 0x0000000000d40947 */ /* 0x000ff60003800000 */
[----:B------:R-:W0:Y:S01]  /*12900*/  S2R R4, SR_TID.X ;  /* 0x0000000000047919 */ /* 0x000e220000002100 */
[----:B------:R-:W1:Y:S01]  /*12910*/  LDC R9, c[0x0][0xbe8] ;  /* 0x0002fa00ff097b82 */ /* 0x000e620000000800 */
[----:B------:R-:W-:Y:S02]  /*12920*/  IMAD.U32 R3, RZ, RZ, UR47 ;  /* 0x0000002fff037e24 */ /* 0x000fe4000f8e00ff */
[----:B-1---5:R-:W-:-:S03]  /*12930*/  IMAD R2, R0, R9, RZ ;  /* 0x0000000900027224 */ /* 0x022fc600078e02ff */
[----:B0-----:R-:W-:-:S04]  /*12940*/  IADD3 R4, R3, -0x80, R4 ;  /* 0xffffff8003047810 */ /* 0x001fc80007ffe004 */
[----:B------:R-:W-:-:S13]  /*12950*/  ISETP.GE.AND P0, PT, R4, R2, PT ;  /* 0x000000020400720c */ /* 0x000fda0003f06270 */
[----:B------:R-:W-:Y:S05]  /*12960*/  @P0 BRA `(.L_x_1427) ;  /* 0x0000000000b80947 */ /* 0x000fea0003800000 */
[----:B------:R-:W-:Y:S01]  /*12970*/  ISETP.NE.AND P0, PT, R9, 0x1, PT ;  /* 0x000000010900780c */ /* 0x000fe20003f05270 */
[----:B------:R-:W-:Y:S01]  /*12980*/  UISETP.GT.AND UP0, UPT, UR55, 0x1, UPT ;  /* 0x000000013700788c */ /* 0x000fe2000bf04270 */
[----:B------:R-:W-:Y:S01]  /*12990*/  IMAD.MOV.U32 R5, RZ, RZ, R4 ;  /* 0x000000ffff057224 */ /* 0x000fe200078e0004 */
[----:B------:R-:W-:Y:S02]  /*129a0*/  UMOV UR19, 0x9b8 ;  /* 0x000009b800137882 */ /* 0x000fe40000000000 */
[----:B------:R-:W-:Y:S02]  /*129b0*/  USEL UR19, UR19, 0x978, UP0 ;  /* 0x0000097813137887 */ /* 0x000fe40008000000 */
[----:B------:R-:W-:-:S06]  /*129c0*/  USEL UR18, UR57, URZ, UP0 ;  /* 0x0000003f39127287 */ /* 0x000fcc0008000000 */
[----:B------:R-:W0:Y:S04]  /*129d0*/  @P0 LDC R3, c[0x0][0xbec] ;  /* 0x0002fb00ff030b82 */ /* 0x000e280000000800 */
[----:B------:R-:W-:Y:S01]  /*129e0*/  ULDC.64 UR8, c[0x0][UR19+0x218] ;  /* 0x0000860013087abb */ /* 0x000fe20008000a00 */
[----:B------:R-:W-:Y:S01]  /*129f0*/  ULDC.64 UR14, c[0x0][UR19+0x220] ;  /* 0x00008800130e7abb */ /* 0x000fe20008000a00 */
[----:B------:R-:W-:Y:S01]  /*12a00*/  ULDC.64 UR16, c[0x0][UR19+0x228] ;  /* 0x00008a0013107abb */ /* 0x000fe20008000a00 */
[----:B------:R-:W-:Y:S01]  /*12a10*/  UIMAD.WIDE.U32 UR10, UR8, UR56, URZ ;  /* 0x00000038080a72a5 */ /* 0x000fe2000f8e003f */
[----:B------:R-:W1:Y:S01]  /*12a20*/  @P0 LDC R7, c[0x0][0xbf0] ;  /* 0x0002fc00ff070b82 */ /* 0x000e620000000800 */
[----:B------:R-:W-:Y:S02]  /*12a30*/  UIMAD UR20, UR9, UR56, URZ ;  /* 0x00000038091472a4 */ /* 0x000fe4000f8e023f */
[----:B------:R-:W-:-:S02]  /*12a40*/  UIMAD UR15, UR15, UR12, URZ ;  /* 0x0000000c0f0f72a4 */ /* 0x000fc4000f8e023f */
[----:B------:R-:W-:Y:S02]  /*12a50*/  UIMAD.WIDE.U32 UR22, UR16, UR18, URZ ;  /* 0x00000012101672a5 */ /* 0x000fe4000f8e003f */
[----:B------:R-:W-:Y:S02]  /*12a60*/  UIMAD.WIDE.U32 UR8, UR14, UR12, URZ ;  /* 0x0000000c0e0872a5 */ /* 0x000fe4000f8e003f */
[----:B------:R-:W-:Y:S02]  /*12a70*/  UIMAD UR16, UR17, UR18, URZ ;  /* 0x00000012111072a4 */ /* 0x000fe4000f8e023f */
[----:B------:R-:W-:Y:S02]  /*12a80*/  UIMAD UR15, UR14, UR13, UR15 ;  /* 0x0000000d0e0f72a4 */ /* 0x000fe4000f8e020f */
[----:B------:R-:W-:Y:S02]  /*12a90*/  UIADD3 UR10, UP1, UP2, UR8, UR10, UR4 ;  /* 0x0000000a080a7290 */ /* 0x000fe4000fa3e004 */
[----:B------:R-:W-:Y:S01]  /*12aa0*/  UIADD3 UR16, UR23, UR16, URZ ;  /* 0x0000001017107290 */ /* 0x000fe2000fffe03f */
[----:B0-----:R-:W-:Y:S01]  /*12ab0*/  @P0 IMAD.HI.U32 R2, R4, R3, RZ ;  /* 0x0000000304020227 */ /* 0x001fe200078e00ff */
[----:B------:R-:W-:-:S02]  /*12ac0*/  UIADD3 UR20, UR11, UR20, URZ ;  /* 0x000000140b147290 */ /* 0x000fc4000fffe03f */
[----:B------:R-:W-:Y:S01]  /*12ad0*/  UIADD3 UR15, UR9, UR15, URZ ;  /* 0x0000000f090f7290 */ /* 0x000fe2000fffe03f */
[----:B------:R-:W-:Y:S02]  /*12ae0*/  IMAD.U32 R3, RZ, RZ, UR23 ;  /* 0x00000017ff037e24 */ /* 0x000fe4000f8e00ff */
[----:B------:R-:W-:Y:S01]  /*12af0*/  IMAD.U32 R6, RZ, RZ, UR16 ;  /* 0x00000010ff067e24 */ /* 0x000fe2000f8e00ff */
[----:B------:R-:W-:Y:S01]  /*12b00*/  ULDC.64 UR8, c[0x0][UR19+0x210] ;  /* 0x0000840013087abb */ /* 0x000fe20008000a00 */
[----:B-1----:R-:W-:Y:S01]  /*12b10*/  @P0 SHF.R.U32.HI R5, RZ, R7, R2 ;  /* 0x00000007ff050219 */ /* 0x002fe20000011602 */
[----:B------:R-:W-:-:S04]  /*12b20*/  IMAD.U32 R2, RZ, RZ, UR22 ;  /* 0x00000016ff027e24 */ /* 0x000fc8000f8e00ff */
[--C-:B------:R-:W-:Y:S01]  /*12b30*/  IMAD.MOV R7, RZ, RZ, -R5.reuse ;  /* 0x000000ffff077224 */ /* 0x100fe200078e0a05 */
[----:B------:R-:W-:Y:S01]  /*12b40*/  IADD3 R2, P0, P1, R5, UR10, R2 ;  /* 0x0000000a05027c10 */ /* 0x000fe2000f91e002 */
[----:B------:R-:W-:Y:S01]  /*12b50*/  UIADD3.X UR10, UR15, UR20, UR21, UP1, UP2 ;  /* 0x000000140f0a7290 */ /* 0x000fe20008fe4415 */
[----:B------:R-:W-:Y:S01]  /*12b60*/  SHF.R.S32.HI R5, RZ, 0x1f, R5 ;  /* 0x0000001fff057819 */ /* 0x000fe20000011405 */
[----:B------:R-:W-:-:S04]  /*12b70*/  IMAD R7, R9, R7, R4 ;  /* 0x0000000709077224 */ /* 0x000fc800078e0204 */
[----:B------:R-:W-:Y:S01]  /*12b80*/  IADD3.X R3, R5, UR10, R6, P0, P1 ;  /* 0x0000000a05037c10 */ /* 0x000fe200087e2406 */
[C---:B------:R-:W-:Y:S01]  /*12b90*/  IMAD R9, R7.reuse, UR9, RZ ;  /* 0x0000000907097c24 */ /* 0x040fe2000f8e02ff */
[----:B------:R-:W-:Y:S01]  /*12ba0*/  SHF.R.S32.HI R4, RZ, 0x1f, R7 ;  /* 0x0000001fff047819 */ /* 0x000fe20000011407 */
[----:B------:R-:W-:Y:S01]  /*12bb0*/  ULDC.64 UR10, c[0x0][0xba8] ;  /* 0x0002ea00000a7ab9 */ /* 0x000fe20000000a00 */
[----:B------:R-:W-:Y:S01]  /*12bc0*/  @!UP0 ULDC UR10, c[0x0][0xb50] ;  /* 0x0002d400000a8ab9 */ /* 0x000fe20000000800 */
[----:B------:R-:W-:Y:S01]  /*12bd0*/  IMAD.WIDE.U32 R2, R7, UR8, R2 ;  /* 0x0000000807027c25 */ /* 0x000fe2000f8e0002 */
[----:B------:R-:W-:-:S03]  /*12be0*/  @!UP0 ULDC UR11, c[0x0][0xb54] ;  /* 0x0002d500000b8ab9 */ /* 0x000fc60000000800 */
[----:B------:R-:W-:Y:S01]  /*12bf0*/  IMAD R9, R4, UR8, R9 ;  /* 0x0000000804097c24 */ /* 0x000fe2000f8e0209 */
[----:B------:R-:W-:-:S03]  /*12c00*/  LEA R4, P0, R2, UR10, 0x2 ;  /* 0x0000000a02047c11 */ /* 0x000fc6000f8010ff */
[----:B------:R-:W-:-:S05]  /*12c10*/  IMAD.IADD R3, R3, 0x1, R9 ;  /* 0x0000000103037824 */ /* 0x000fca00078e0209 */
[----:B------:R-:W-:Y:S01]  /*12c20*/  LEA.HI.X R5, R2, UR11, R3, 0x2, P0 ;  /* 0x0000000b02057c11 */ /* 0x000fe200080f1403 */
[----:B------:R-:W-:-:S05]  /*12c30*/  IMAD.MOV.U32 R3, RZ, RZ, -0x800000 ;  /* 0xff800000ff037424 */ /* 0x000fca00078e00ff */
[----:B------:R0:W-:Y:S02]  /*12c40*/  STG.E desc[UR36][R4.64], R3 ;  /* 0x0000000304007986 */ /* 0x0001e4000c101924 */
.L_x_1427:
[----:B------:R-:W-:Y:S05]  /*12c50*/  BSYNC B1 ;  /* 0x0000000000017941 */ /* 0x000fea0003800000 */
.L_x_1426:
[----:B------:R-:W-:-:S06]  /*12c60*/  UISETP.GT.AND UP0, UPT, UR55, 0x1, UPT ;  /* 0x000000013700788c */ /* 0x000fcc000bf04270 */
[----:B------:R-:W-:-:S13]  /*12c70*/  PLOP3.LUT P0, PT, PT, PT, UP0, 0x80, 0x0 ;  /* 0x000000000000781c */ /* 0x000fda0003f0f008 */
[----:B------:R-:W-:Y:S05]  /*12c80*/  @P0 BRA `(.L_x_1422) ;  /* 0x0000000400a40947 */ /* 0x000fea0003800000 */
[----:B------:R-:W1:Y:S01]  /*12c90*/  LDC R11, c[0x0][0xbe8] ;  /* 0x0002fa00ff0b7b82 */ /* 0x000e620000000800 */
[----:B------:R-:W-:Y:S01]  /*12ca0*/  ULDC.64 UR14, c[0x0][0xaa0] ;  /* 0x0002a800000e7ab9 */ /* 0x000fe20000000a00 */
[----:B------:R-:W-:Y:S01]  /*12cb0*/  IMAD R2, R22, 0x20, R198 ;  /* 0x0000002016027824 */ /* 0x000fe200078e02c6 */
[----:B------:R-:W-:Y:S01]  /*12cc0*/  UIMAD UR10, UR21, UR14, URZ ;  /* 0x0000000e150a72a4 */ /* 0x000fe2000f8e023f */
[----:B------:R-:W-:Y:S01]  /*12cd0*/  BSSY B1, `(.L_x_1428) ;  /* 0x000003a000017945 */ /* 0x000fe20003800000 */
[----:B------:R-:W-:Y:S01]  /*12ce0*/  UIMAD.WIDE.U32 UR8, UR4, UR14, URZ ;  /* 0x0000000e040872a5 */ /* 0x000fe2000f8e003f */
[----:B------:R-:W-:Y:S01]  /*12cf0*/  VIADD R6, R2, UR47 ;  /* 0x0000002f02067c36 */ /* 0x000fe20008000000 */
[----:B------:R-:W-:-:S03]  /*12d00*/  UIMAD UR10, UR4, UR15, UR10 ;  /* 0x0000000f040a72a4 */ /* 0x000fc6000f8e020a */
[----:B0-----:R-:W-:Y:S01]  /*12d10*/  IMAD.MOV.U32 R5, RZ, RZ, R6 ;  /* 0x000000ffff057224 */ /* 0x001fe200078e0006 */
[----:B------:R-:W-:-:S03]  /*12d20*/  UIADD3 UR9, UR9, UR10, URZ ;  /* 0x0000000a09097290 */ /* 0x000fc6000fffe03f */
[----:B------:R-:W-:Y:S02]  /*12d30*/  ULDC.64 UR10, c[0x0][0xae8] ;  /* 0x0002ba00000a7ab9 */ /* 0x000fe40000000a00 */
[----:B------:R-:W-:-:S04]  /*12d40*/  UIMAD.WIDE.U32 UR8, UR56, UR10, UR8 ;  /* 0x0000000a380872a5 */ /* 0x000fc8000f8e0008 */
[----:B------:R-:W-:-:S03]  /*12d50*/  UIMAD UR9, UR56, UR11, UR9 ;  /* 0x0000000b380972a4 */ /* 0x000fc6000f8e0209 */
[----:B------:R-:W-:Y:S01]  /*12d60*/  ULDC.64 UR10, c[0x0][0xaf0] ;  /* 0x0002bc00000a7ab9 */ /* 0x000fe20000000a00 */
[----:B-1----:R-:W-:Y:S01]  /*12d70*/  ISETP.NE.AND P0, PT, R11, 0x1, PT ;  /* 0x000000010b00780c */ /* 0x002fe20003f05270 */
[----:B------:R-:W-:-:S04]  /*12d80*/  UIMAD UR13, UR13, UR10, URZ ;  /* 0x0000000a0d0d72a4 */ /* 0x000fc8000f8e023f */
[----:B------:R-:W-:Y:S02]  /*12d90*/  UIMAD UR4, UR12, UR11, UR13 ;  /* 0x0000000b0c0472a4 */ /* 0x000fe4000f8e020d */
[----:B------:R-:W-:-:S03]  /*12da0*/  UIMAD.WIDE.U32 UR12, UR12, UR10, UR8 ;  /* 0x0000000a0c0c72a5 */ /* 0x000fc6000f8e0008 */
[----:B------:R-:W-:Y:S01]  /*12db0*/  ULDC.64 UR8, c[0x0][0xae0] ;  /* 0x0002b80000087ab9 */ /* 0x000fe20000000a00 */
[----:B------:R-:W-:Y:S02]  /*12dc0*/  UIADD3 UR4, UR13, UR4, URZ ;  /* 0x000000040d047290 */ /* 0x000fe4000fffe03f */
[----:B------:R-:W0:Y:S08]  /*12dd0*/  @P0 LDC R3, c[0x0][0xbec] ;  /* 0x0002fb00ff030b82 */ /* 0x000e300000000800 */
[----:B------:R-:W1:Y:S01]  /*12de0*/  @P0 LDC R7, c[0x0][0xbf0] ;  /* 0x0002fc00ff070b82 */ /* 0x000e620000000800 */
[----:B0-----:R-:W-:-:S04]  /*12df0*/  @P0 IMAD.HI.U32 R2, R6, R3, RZ ;  /* 0x0000000306020227 */ /* 0x001fc800078e00ff */
[----:B------:R-:W-:Y:S02]  /*12e00*/  IMAD.U32 R3, RZ, RZ, UR13 ;  /* 0x0000000dff037e24 */ /* 0x000fe4000f8e00ff */
[----:B------:R-:W-:Y:S01]  /*12e10*/  IMAD.U32 R3, RZ, RZ, UR4 ;  /* 0x00000004ff037e24 */ /* 0x000fe2000f8e00ff */
[----:B-1----:R-:W-:-:S04]  /*12e20*/  @P0 SHF.R.U32.HI R5, RZ, R7, R2 ;  /* 0x00000007ff050219 */ /* 0x002fc80000011602 */
[--C-:B------:R-:W-:Y:S01]  /*12e30*/  SHF.R.S32.HI R2, RZ, 0x1f, R5.reuse ;  /* 0x0000001fff027819 */ /* 0x100fe20000011405 */
[----:B------:R-:W-:-:S04]  /*12e40*/  IMAD.MOV R7, RZ, RZ, -R5 ;  /* 0x000000ffff077224 */ /* 0x000fc800078e0a05 */
[----:B------:R-:W-:Y:S02]  /*12e50*/  IMAD R4, R2, UR8, RZ ;  /* 0x0000000802047c24 */ /* 0x000fe4000f8e02ff */
[----:B------:R-:W-:Y:S02]  /*12e60*/  IMAD R7, R11, R7, R6 ;  /* 0x000000070b077224 */ /* 0x000fe400078e0206 */
[----:B------:R-:W-:Y:S02]  /*12e70*/  IMAD.U32 R2, RZ, RZ, UR12 ;  /* 0x0000000cff027e24 */ /* 0x000fe4000f8e00ff */
[C---:B------:R-:W-:Y:S01]  /*12e80*/  IMAD R9, R5.reuse, UR9, R4 ;  /* 0x0000000905097c24 */ /* 0x040fe2000f8e0204 */
[----:B------:R-:W-:Y:S01]  /*12e90*/  SHF.R.S32.HI R4, RZ, 0x1f, R7 ;  /* 0x0000001fff047819 */ /* 0x000fe20000011407 */
[----:B------:R-:W-:Y:S01]  /*12ea0*/  IMAD.WIDE.U32 R2, R5, UR8, R2 ;  /* 0x0000000805027c25 */ /* 0x000fe2000f8e0002 */
[----:B------:R-:W-:-:S03]  /*12eb0*/  ULDC.64 UR8, c[0x0][0xad8] ;  /* 0x0002b60000087ab9 */ /* 0x000fc60000000a00 */
[----:B------:R-:W-:Y:S02]  /*12ec0*/  IMAD.IADD R3, R3, 0x1, R9 ;  /* 0x0000000103037824 */ /* 0x000fe400078e0209 */
[----:B------:R-:W-:Y:S02]  /*12ed0*/  IMAD R4, R4, UR8, RZ ;  /* 0x0000000804047c24 */ /* 0x000fe4000f8e02ff */
[----:B------:R-:W-:Y:S02]  /*12ee0*/  VIADD R6, R198, UR47 ;  /* 0x0000002fc6067c36 */ /* 0x000fe40008000000 */
[----:B-----5:R-:W-:Y:S02]  /*12ef0*/  IMAD R11, R0, R11, RZ ;  /* 0x0000000b000b7224 */ /* 0x020fe400078e02ff */
[C---:B------:R-:W-:Y:S02]  /*12f00*/  IMAD R5, R7.reuse, UR9, R4 ;  /* 0x0000000907057c24 */ /* 0x040fe4000f8e0204 */
[----:B------:R-:W-:Y:S01]  /*12f10*/  IMAD.WIDE.U32 R2, R7, UR8, R2 ;  /* 0x0000000807027c25 */ /* 0x000fe2000f8e0002 */
[----:B------:R-:W-:Y:S01]  /*12f20*/  ISETP.GE.AND P2, PT, R6, R11, PT ;  /* 0x0000000b0600720c */ /* 0x000fe20003f46270 */
[----:B------:R-:W-:-:S02]  /*12f30*/  ULDC.64 UR8, c[0x0][0xa80] ;  /* 0x0002a00000087ab9 */ /* 0x000fc40000000a00 */
[----:B------:R-:W-:Y:S01]  /*12f40*/  VIADD R0, R6, 0x20 ;  /* 0x0000002006007836 */ /* 0x000fe20000000000 */
[----:B------:R-:W-:Y:S01]  /*12f50*/  LEA R4, P3, R2, UR8, 0x1 ;  /* 0x0000000802047c11 */ /* 0x000fe2000f8608ff */
[----:B------:R-:W-:-:S03]  /*12f60*/  IMAD.IADD R3, R3, 0x1, R5 ;  /* 0x0000000103037824 */ /* 0x000fc600078e0205 */
[-C--:B------:R-:W-:Y:S01]  /*12f70*/  ISETP.GE.AND P1, PT, R0, R11.reuse, PT ;  /* 0x0000000b0000720c */ /* 0x080fe20003f26270 */
[----:B------:R-:W-:Y:S01]  /*12f80*/  VIADD R0, R6, 0x40 ;  /* 0x0000004006007836 */ /* 0x000fe20000000000 */
[----:B------:R-:W-:Y:S02]  /*12f90*/  LEA.HI.X R5, R2, UR9, R3, 0x1, P3 ;  /* 0x0000000902057c11 */ /* 0x000fe400098f0c03 */
[----:B------:R0:W1:Y:S02]  /*12fa0*/  SHFL.IDX PT, R2, R4, RZ, 0x181f ;  /* 0x00181fff04027589 */ /* 0x00006400000e0000 */
[----:B------:R-:W-:Y:S02]  /*12fb0*/  ISETP.GE.AND P0, PT, R0, R11, PT ;  /* 0x0000000b0000720c */ /* 0x000fe40003f06270 */
[----:B------:R0:W2:Y:S01]  /*12fc0*/  SHFL.IDX PT, R0, R5, RZ, 0x181f ;  /* 0x00181fff05007589 */ /* 0x0000a200000e0000 */
[----:B------:R-:W-:Y:S10]  /*12fd0*/  @P2 BRA `(.L_x_1429) ;  /* 0x0000000000242947 */ /* 0x000ff40003800000 */
[----:B------:R-:W-:Y:S02]  /*12fe0*/  ULDC UR4, c[0x0][0xac8] ;  /* 0x0002b20000047ab9 */ /* 0x000fe40000000800 */
[----:B------:R-:W-:Y:S02]  /*12ff0*/  ISETP.GE.AND P4, PT, R18, UR4, PT ;  /* 0x0000000412007c0c */ /* 0x000fe4000bf86270 */
[----:B------:R-:W-:-:S11]  /*13000*/  ISETP.GE.AND P5, PT, R19, UR4, PT ;  /* 0x0000000413007c0c */ /* 0x000fd6000bfa6270 */
[CC--:B-1----:R-:W-:Y:S02]  /*13010*/  @!P4 LEA R8, P2, R18.reuse, R2.reuse, 0x1 ;  /* 0x000000021208c211 */ /* 0x0c2fe400078408ff */
[C---:B------:R-:W-:Y:S02]  /*13020*/  @!P5 LEA R2, P3, R19.reuse, R2, 0x1 ;  /* 0x000000021302d211 */ /* 0x040fe400078608ff */
[-C--:B--2---:R-:W-:Y:S02]  /*13030*/  @!P4 LEA.HI.X R9, R18, R0.reuse, R222, 0x1, P2 ;  /* 0x000000001209c211 */ /* 0x084fe400010f0cde */
[----:B------:R-:W-:-:S03]  /*13040*/  @!P5 LEA.HI.X R3, R19, R0, R221, 0x1, P3 ;  /* 0x000000001303d211 */ /* 0x000fc600018f0cdd */
[----:B------:R3:W-:Y:S04]  /*13050*/  @!P4 ST.E.128 desc[UR36][R8.64], RZ ;  /* 0x000000ff0800c985 */ /* 0x0007e8000c101d24 */
[----:B------:R3:W-:Y:S02]  /*13060*/  @!P5 ST.E.128 desc[UR36][R2.64], RZ ;  /* 0x000000ff0200d985 */ /* 0x0007e4000c101d24 */
.L_x_1429:
[----:B------:R-:W-:Y:S05]  /*13070*/  BSYNC B1 ;  /* 0x0000000000017941 */ /* 0x000fea0003800000 */
.L_x_1428:
[----:B--2---:R2:W4:Y:S01]  /*13080*/  SHFL.IDX PT, R0, R5, 0x1, 0x181f ;  /* 0x00381f0005007f89 */ /* 0x00452200000e0000 */
[----:B------:R-:W-:Y:S03]  /*13090*/  BSSY B1, `(.L_x_1430) ;  /* 0x000000c000017945 */ /* 0x000fe60003800000 */
[----:B-1-3--:R2:W1:Y:S01]  /*130a0*/  SHFL.IDX PT, R2, R4, 0x1, 0x181f ;  /* 0x00381f0004027f89 */ /* 0x00a46200000e0000 */
[----:B------:R-:W-:Y:S05]  /*130b0*/  @P1 BRA `(.L_x_1431) ;  /* 0x0000000000241947 */ /* 0x000fea0003800000 */
[----:B------:R-:W-:Y:S02]  /*130c0*/  ULDC UR4, c[0x0][0xac8] ;  /* 0x0002b20000047ab9 */ /* 0x000fe40000000800 */
[----:B------:R-:W-:Y:S02]  /*130d0*/  ISETP.GE.AND P3, PT, R18, UR4, PT ;  /* 0x0000000412007c0c */ /* 0x000fe4000bf66270 */
[----:B------:R-:W-:-:S11]  /*130e0*/  ISETP.GE.AND P4, PT, R19, UR4, PT ;  /* 0x0000000413007c0c */ /* 0x000fd6000bf86270 */
[CC--:B-1----:R-:W-:Y:S02]  /*130f0*/  @!P3 LEA R8, P1, R18.reuse, R2.reuse, 0x1 ;  /* 0x000000021208b211 */ /* 0x0c2fe400078208ff */
[C---:B------:R-:W-:Y:S02]  /*13100*/  @!P4 LEA R2, P2, R19.reuse, R2, 0x1 ;  /* 0x000000021302c211 */ /* 0x040fe400078408ff */
[-C--:B----4-:R-:W-:Y:S02]  /*13110*/  @!P3 LEA.HI.X R9, R18, R0.reuse, R222, 0x1, P1 ;  /* 0x000000001209b211 */ /* 0x090fe400008f0cde */
[----:B------:R-:W-:-:S03]  /*13120*/  @!P4 LEA.HI.X R3, R19, R0, R221, 0x1, P2 ;  /* 0x000000001303c211 */ /* 0x000fc600010f0cdd */
[----:B------:R3:W-:Y:S04]  /*13130*/  @!P3 ST.E.128 desc[UR36][R8.64], RZ ;  /* 0x000000ff0800b985 */ /* 0x0007e8000c101d24 */
[----:B------:R3:W-:Y:S02]  /*13140*/  @!P4 ST.E.128 desc[UR36][R2.64], RZ ;  /* 0x000000ff0200c985 */ /* 0x0007e4000c101d24 */
.L_x_1431:
[----:B------:R-:W-:Y:S05]  /*13150*/  BSYNC B1 ;  /* 0x0000000000017941 */ /* 0x000fea0003800000 */
.L_x_1430:
[----:B----4-:R4:W0:Y:S01]  /*13160*/  SHFL.IDX PT, R0, R5, 0x2, 0x181f ;  /* 0x00581f0005007f89 */ /* 0x01082200000e0000 */
        /* <DEDUP_REMOVED lines=8> */
[-C--:B0-----:R-:W-:Y:S02]  /*131f0*/  @!P2 LEA.HI.X R9, R18, R0.reuse, R222, 0x1, P0 ;  /* 0x000000001209a211 */ /* 0x081fe400000f0cde */
[----:B------:R-:W-:-:S03]  /*13200*/  @!P3 LEA.HI.X R3, R19, R0, R221, 0x1, P1 ;  /* 0x000000001303b211 */ /* 0x000fc600008f0cdd */
[----:B------:R3:W-:Y:S04]  /*13210*/  @!P2 ST.E.128 desc[UR36][R8.64], RZ ;  /* 0x000000ff0800a985 */ /* 0x0007e8000c101d24 */
[----:B------:R3:W-:Y:S02]  /*13220*/  @!P3 ST.E.128 desc[UR36][R2.64], RZ ;  /* 0x000000ff0200b985 */ /* 0x0007e4000c101d24 */
.L_x_1433:
[----:B------:R-:W-:Y:S05]  /*13230*/  BSYNC B1 ;  /* 0x0000000000017941 */ /* 0x000fea0003800000 */
.L_x_1432:
[----:B0-----:R-:W-:Y:S01]  /*13240*/  VIADD R0, R6, 0x60 ;  /* 0x0000006006007836 */ /* 0x001fe20000000000 */
[----:B--2-4-:R-:W0:Y:S04]  /*13250*/  SHFL.IDX PT, R5, R5, 0x3, 0x181f ;  /* 0x00781f0005057f89 */ /* 0x014e2800000e0000 */
[----:B------:R-:W-:Y:S01]  /*13260*/  ISETP.GE.AND P0, PT, R0, R11, PT ;  /* 0x0000000b0000720c */ /* 0x000fe20003f06270 */
[----:B-1-3--:R1:W2:-:S12]  /*13270*/  SHFL.IDX PT, R2, R4, 0x3, 0x181f ;  /* 0x00781f0004027f89 */ /* 0x00a29800000e0000 */
[----:B-1----:R-:W-:Y:S05]  /*13280*/  @P0 BRA `(.L_x_1422) ;  /* 0x0000000000240947 */ /* 0x002fea0003800000 */
[----:B------:R-:W-:Y:S02]  /*13290*/  ULDC UR4, c[0x0][0xac8] ;  /* 0x0002b20000047ab9 */ /* 0x000fe40000000800 */
[----:B------:R-:W-:Y:S02]  /*132a0*/  ISETP.GE.AND P2, PT, R18, UR4, PT ;  /* 0x0000000412007c0c */ /* 0x000fe4000bf46270 */
[----:B------:R-:W-:-:S11]  /*132b0*/  ISETP.GE.AND P3, PT, R19, UR4, PT ;  /* 0x0000000413007c0c */ /* 0x000fd6000bf66270 */
[CC--:B--2---:R-:W-:Y:S02]  /*132c0*/  @!P2 LEA R6, P0, R18.reuse, R2.reuse, 0x1 ;  /* 0x000000021206a211 */ /* 0x0c4fe400078008ff */
[C---:B------:R-:W-:Y:S02]  /*132d0*/  @!P3 LEA R2, P1, R19.reuse, R2, 0x1 ;  /* 0x000000021302b211 */ /* 0x040fe400078208ff */
[-C--:B0-----:R-:W-:Y:S02]  /*132e0*/  @!P2 LEA.HI.X R7, R18, R5.reuse, R222, 0x1, P0 ;  /* 0x000000051207a211 */ /* 0x081fe400000f0cde */
[----:B------:R-:W-:-:S03]  /*132f0*/  @!P3 LEA.HI.X R3, R19, R5, R221, 0x1, P1 ;  /* 0x000000051303b211 */ /* 0x000fc600008f0cdd */
[----:B------:R0:W-:Y:S04]  /*13300*/  @!P2 ST.E.128 desc[UR36][R6.64], RZ ;  /* 0x000000ff0600a985 */ /* 0x0001e8000c101d24 */
[----:B------:R0:W-:Y:S02]  /*13310*/  @!P3 ST.E.128 desc[UR36][R2.64], RZ ;  /* 0x000000ff0200b985 */ /* 0x0001e4000c101d24 */
.L_x_1422:
[----:B------:R-:W-:Y:S05]  /*13320*/  BSYNC B0 ;  /* 0x0000000000007941 */ /* 0x000fea0003800000 */
.L_x_1412:
[----:B------:R-:W-:Y:S02]  /*13330*/  ULDC UR4, c[0x0][0xc3c] ;  /* 0x00030f0000047ab9 */ /* 0x000fe40000000800 */
[----:B------:R-:W-:-:S06]  /*13340*/  UISETP.GE.AND UP0, UPT, UR7, UR4, UPT ;  /* 0x000000040700728c */ /* 0x000fcc000bf06270 */
[----:B------:R-:W-:-:S13]  /*13350*/  PLOP3.LUT P0, PT, PT, PT, UP0, 0x80, 0x0 ;  /* 0x000000000000781c */ /* 0x000fda0003f0f008 */
[----:B------:R-:W-:Y:S05]  /*13360*/  @!P0 BRA `(.L_x_1434) ;  /* 0xfffffedc00088947 */ /* 0x000fea000383ffff */
[----:B------:R-:W-:Y:S05]  /*13370*/  EXIT ;  /* 0x000000000000794d */ /* 0x000fea0003800000 */
.L_x_1321:
[----:B------:R-:W-:-:S08]  /*13380*/  NOP ;  /* 0x0000000000007918 */ /* 0x000fd00000000000 */
[----:B0-----:R-:W0:-:S00]  /*13390*/  USETMAXREG.DEALLOC.CTAPOOL 0x28 ;  /* 0x00000028000079c8 */ /* 0x001e0000080e0500 */
[----:B0-----:R-:W-:Y:S01]  /*133a0*/  LOP3.LUT R2, R2, 0x3, RZ, 0xc0, !PT ;  /* 0x0000000302027812 */ /* 0x001fe200078ec0ff */
[----:B------:R-:W-:Y:S01]  /*133b0*/  IMAD.MOV.U32 R6, RZ, RZ, RZ ;  /* 0x000000ffff067224 */ /* 0x000fe200078e00ff */
[----:B------:R-:W-:-:S04]  /*133c0*/  LOP3.LUT R23, R23, 0xffffffbf, RZ, 0xc0, !PT ;  /* 0xffffffbf17177812 */ /* 0x000fc800078ec0ff */
        /* <DEDUP_REMOVED lines=8> */
[----:B------:R-:W0:Y:S01]  /*13450*/  LDS.128 R16, [UR4+0x288d0] ;  /* 0x0288d004ff107984 */ /* 0x000e220008000c00 */
[----:B------:R-:W-:Y:S06]  /*13460*/  BAR.ARV 0x4, 0x180 ;  /* 0x0106000000007b1d */ /* 0x000fec0000002000 */
[----:B------:R-:W-:Y:S05]  /*13470*/  BRA `(.L_x_1436) ;  /* 0x0000000c00907947 */ /* 0x000fea0003800000 */
.L_x_1435:
        /* <DEDUP_REMOVED lines=43> */
.L_x_1439:
[----:B------:R-:W0:Y:S01]  /*13730*/  LDC R2, c[0x0][0xc3c] ;  /* 0x00030f00ff027b82 */ /* 0x000e220000000800 */
[----:B------:R-:W-:-:S06]  /*13740*/  UIADD3 UR4, UR4, 0x1f, URZ ;  /* 0x0000001f04047890 */ /* 0x000fcc000fffe03f */
        /* <DEDUP_REMOVED lines=33> */
.L_x_1437:
        /* <DEDUP_REMOVED lines=9> */
[----:B0-----:R-:W-:-:S07]  /*139f0*/  ISETP.NE.AND P1, PT, R9, 0x1, PT ;  /* 0x000000010900780c */ /* 0x001fce0003f25270 */
[----:B-1----:R-:W-:Y:S06]  /*13a00*/  @!P0 BRA `(.L_x_1440) ;  /* 0x0000000000088947 */ /* 0x002fec0003800000 */
[----:B------:R-:W-:-:S06]  /*13a10*/  VIADD R16, R19, 0xffffffff ;  /* 0xffffffff13107836 */ /* 0x000fcc0000000000 */
[----:B------:R0:W1:Y:S02]  /*13a20*/  SHFL.IDX PT, R16, R5, R16, 0x1f ;  /* 0x00001f1005107589 */ /* 0x00006400000e0000 */
.L_x_1440:
[----:B-1----:R-:W-:Y:S02]  /*13a30*/  IMAD R16, R16, UR5, R3 ;  /* 0x0000000510107c24 */ /* 0x002fe4000f8e0203 */
[----:B------:R-:W-:-:S03]  /*13a40*/  VIADD R19, R19, UR4 ;  /* 0x0000000413137c36 */ /* 0x000fc60008000000 */
[----:B0-----:R-:W-:Y:S01]  /*13a50*/  IADD3 R5, -R16, UR6, RZ ;  /* 0x0000000610057c10 */ /* 0x001fe2000fffe1ff */
[----:B------:R-:W-:Y:S06]  /*13a60*/  @!P1 BRA `(.L_x_1441) ;  /* 0x0000000000e89947 */ /* 0x000fec0003800000 */
[-C--:B--2---:R-:W-:Y:S02]  /*13a70*/  IABS R12, R6.reuse ;  /* 0x00000006000c7213 */ /* 0x084fe40000000000 */
[----:B------:R-:W-:Y:S02]  /*13a80*/  IABS R4, R9 ;  /* 0x0000000900047213 */ /* 0x000fe40000000000 */
[----:B------:R-:W0:Y:S01]  /*13a90*/  I2F.RP R8, R12 ;  /* 0x0000000c00087306 */ /* 0x000e220000209400 */
[----:B------:R-:W-:-:S07]  /*13aa0*/  IABS R13, R6 ;  /* 0x00000006000d7213 */ /* 0x000fce0000000000 */
[----:B------:R-:W1:Y:S08]  /*13ab0*/  I2F.RP R10, R4 ;  /* 0x00000004000a7306 */ /* 0x000e700000209400 */
[----:B0-----:R-:W0:Y:S08]  /*13ac0*/  MUFU.RCP R8, R8 ;  /* 0x0000000800087308 */ /* 0x001e300000001000 */
[----:B-1----:R-:W-:Y:S01]  /*13ad0*/  MUFU.RCP R10, R10 ;  /* 0x0000000a000a7308 */ /* 0x002fe20000001000 */
[----:B0-----:R-:W-:Y:S01]  /*13ae0*/  VIADD R2, R8, 0xffffffe ;  /* 0x0ffffffe08027836 */ /* 0x001fe20000000000 */
[----:B------:R-:W-:-:S06]  /*13af0*/  IABS R8, R5 ;  /* 0x0000000500087213 */ /* 0x000fcc0000000000 */
[----:B------:R0:W1:Y:S02]  /*13b00*/  F2I.FTZ.U32.TRUNC.NTZ R3, R2 ;  /* 0x0000000200037305 */ /* 0x000064000021f000 */
[----:B0-----:R-:W-:Y:S02]  /*13b10*/  IMAD.MOV.U32 R2, RZ, RZ, RZ ;  /* 0x000000ffff027224 */ /* 0x001fe400078e00ff */
[----:B-1----:R-:W-:-:S04]  /*13b20*/  IMAD.MOV R11, RZ, RZ, -R3 ;  /* 0x000000ffff0b7224 */ /* 0x002fc800078e0a03 */
[----:B------:R-:W-:-:S04]  /*13b30*/  IMAD R11, R11, R12, RZ ;  /* 0x0000000c0b0b7224 */ /* 0x000fc800078e02ff */
[----:B------:R-:W-:-:S04]  /*13b40*/  IMAD.HI.U32 R3, R3, R11, R2 ;  /* 0x0000000b03037227 */ /* 0x000fc800078e0002 */
[----:B------:R-:W-:Y:S02]  /*13b50*/  IMAD.MOV R11, RZ, RZ, -R13 ;  /* 0x000000ffff0b7224 */ /* 0x000fe400078e0a0d */
[----:B------:R-:W-:-:S04]  /*13b60*/  IMAD.HI.U32 R2, R3, R8, RZ ;  /* 0x0000000803027227 */ /* 0x000fc800078e00ff */
[----:B------:R-:W-:Y:S01]  /*13b70*/  IMAD R3, R2, R11, R8 ;  /* 0x0000000b02037224 */ /* 0x000fe200078e0208 */
[----:B------:R-:W-:Y:S01]  /*13b80*/  LOP3.LUT R8, R5, R6, RZ, 0x3c, !PT ;  /* 0x0000000605087212 */ /* 0x000fe200078e3cff */
[----:B------:R-:W-:-:S03]  /*13b90*/  VIADD R11, R10, 0xffffffe ;  /* 0x0ffffffe0a0b7836 */ /* 0x000fc60000000000 */
[----:B------:R-:W-:Y:S02]  /*13ba0*/  ISETP.GT.U32.AND P1, PT, R12, R3, PT ;  /* 0x000000030c00720c */ /* 0x000fe40003f24070 */
[----:B------:R-:W-:-:S11]  /*13bb0*/  ISETP.GE.AND P2, PT, R8, RZ, PT ;  /* 0x000000ff0800720c */ /* 0x000fd60003f46270 */
[----:B------:R-:W-:Y:S02]  /*13bc0*/  @!P1 IMAD.IADD R3, R3, 0x1, -R12 ;  /* 0x0000000103039824 */ /* 0x000fe400078e0a0c */
[----:B------:R-:W-:Y:S01]  /*13bd0*/  @!P1 VIADD R2, R2, 0x1 ;  /* 0x0000000102029836 */ /* 0x000fe20000000000 */
[----:B------:R-:W-:Y:S02]  /*13be0*/  ISETP.NE.AND P1, PT, R6, RZ, PT ;  /* 0x000000ff0600720c */ /* 0x000fe40003f25270 */
[----:B------:R-:W-:Y:S02]  /*13bf0*/  ISETP.GE.U32.AND P0, PT, R3, R12, PT ;  /* 0x0000000c0300720c */ /* 0x000fe40003f06070 */
[----:B------:R-:W0:Y:S11]  /*13c00*/  F2I.FTZ.U32.TRUNC.NTZ R3, R11 ;  /* 0x0000000b00037305 */ /* 0x000e36000021f000 */
[----:B------:R-:W-:-:S04]  /*13c10*/  @P0 VIADD R2, R2, 0x1 ;  /* 0x0000000102020836 */ /* 0x000fc80000000000 */
[----:B------:R-:W-:Y:S01]  /*13c20*/  IMAD.MOV.U32 R10, RZ, RZ, R2 ;  /* 0x000000ffff0a7224 */ /* 0x000fe200078e0002 */
[----:B------:R-:W-:Y:S01]  /*13c30*/  IABS R2, R9 ;  /* 0x0000000900027213 */ /* 0x000fe20000000000 */
[----:B0-----:R-:W-:Y:S02]  /*13c40*/  IMAD.MOV R13, RZ, RZ, -R3 ;  /* 0x000000ffff0d7224 */ /* 0x001fe400078e0a03 */
[----:B------:R-:W-:Y:S01]  /*13c50*/  @!P2 IMAD.MOV R10, RZ, RZ, -R10 ;  /* 0x000000ffff0aa224 */ /* 0x000fe200078e0a0a */
[----:B------:R-:W-:Y:S01]  /*13c60*/  @!P1 LOP3.LUT R10, RZ, R6, RZ, 0x33, !PT ;  /* 0x00000006ff0a9212 */ /* 0x000fe200078e33ff */
[----:B------:R-:W-:Y:S02]  /*13c70*/  IMAD.MOV R12, RZ, RZ, -R2 ;  /* 0x000000ffff0c7224 */ /* 0x000fe400078e0a02 */
[----:B------:R-:W-:Y:S01]  /*13c80*/  IMAD R11, R13, R4, RZ ;  /* 0x000000040d0b7224 */ /* 0x000fe200078e02ff */
[----:B------:R-:W-:Y:S01]  /*13c90*/  IABS R8, R10 ;  /* 0x0000000a00087213 */ /* 0x000fe20000000000 */
[----:B------:R-:W-:-:S04]  /*13ca0*/  IMAD.MOV.U32 R2, RZ, RZ, RZ ;  /* 0x000000ffff027224 */ /* 0x000fc800078e00ff */
[----:B------:R-:W-:-:S04]  /*13cb0*/  IMAD.HI.U32 R2, R3, R11, R2 ;  /* 0x0000000b03027227 */ /* 0x000fc800078e0002 */
[----:B------:R-:W-:Y:S02]  /*13cc0*/  IMAD.MOV.U32 R3, RZ, RZ, R8 ;  /* 0x000000ffff037224 */ /* 0x000fe400078e0008 */
[----:B------:R-:W-:Y:S02]  /*13cd0*/  IMAD.MOV.U32 R8, RZ, RZ, R12 ;  /* 0x000000ffff087224 */ /* 0x000fe400078e000c */
[----:B------:R-:W-:-:S04]  /*13ce0*/  IMAD.HI.U32 R2, R2, R3, RZ ;  /* 0x0000000302027227 */ /* 0x000fc800078e00ff */
[----:B------:R-:W-:-:S05]  /*13cf0*/  IMAD R3, R2, R8, R3 ;  /* 0x0000000802037224 */ /* 0x000fca00078e0203 */
[----:B------:R-:W-:-:S13]  /*13d00*/  ISETP.GT.U32.AND P1, PT, R4, R3, PT ;  /* 0x000000030400720c */ /* 0x000fda0003f24070 */
[----:B------:R-:W-:Y:S02]  /*13d10*/  @!P1 IMAD.IADD R3, R3, 0x1, -R4 ;  /* 0x0000000103039824 */ /* 0x000fe400078e0a04 */
[----:B------:R-:W-:Y:S01]  /*13d20*/  @!P1 VIADD R2, R2, 0x1 ;  /* 0x0000000102029836 */ /* 0x000fe20000000000 */
[----:B------:R-:W-:Y:S02]  /*13d30*/  ISETP.NE.AND P1, PT, R9, RZ, PT ;  /* 0x000000ff0900720c */ /* 0x000fe40003f25270 */
[----:B------:R-:W-:Y:S02]  /*13d40*/  ISETP.GE.U32.AND P0, PT, R3, R4, PT ;  /* 0x000000040300720c */ /* 0x000fe40003f06070 */
[----:B------:R-:W-:-:S04]  /*13d50*/  LOP3.LUT R3, R10, R9, RZ, 0x3c, !PT ;  /* 0x000000090a037212 */ /* 0x000fc800078e3cff */
[----:B------:R-:W-:Y:S01]  /*13d60*/  ISETP.GE.AND P2, PT, R3, RZ, PT ;  /* 0x000000ff0300720c */ /* 0x000fe20003f46270 */
[----:B------:R-:W-:-:S06]  /*13d70*/  IMAD.MOV R3, RZ, RZ, -R10 ;  /* 0x000000ffff037224 */ /* 0x000fcc00078e0a0a */
[----:B------:R-:W-:-:S06]  /*13d80*/  @P0 VIADD R2, R2, 0x1 ;  /* 0x0000000102020836 */ /* 0x000fcc0000000000 */
[----:B------:R-:W-:Y:S01]  /*13d90*/  @!P2 IMAD.MOV R2, RZ, RZ, -R2 ;  /* 0x000000ffff02a224 */ /* 0x000fe200078e0a02 */
[----:B------:R-:W-:-:S05]  /*13da0*/  @!P1 LOP3.LUT R2, RZ, R9, RZ, 0x33, !PT ;  /* 0x00000009ff029212 */ /* 0x000fca00078e33ff */
[----:B------:R-:W-:-:S04]  /*13db0*/  IMAD.MOV R18, RZ, RZ, -R2 ;  /* 0x000000ffff127224 */ /* 0x000fc800078e0a02 */
[C---:B------:R-:W-:Y:S02]  /*13dc0*/  IMAD R18, R9.reuse, R18, R10 ;  /* 0x0000001209127224 */ /* 0x040fe400078e020a */
[----:B------:R-:W-:Y:S02]  /*13dd0*/  IMAD R9, R9, 0x1000000, R2 ;  /* 0x0100000009097824 */ /* 0x000fe400078e0202 */
[----:B------:R-:W-:Y:S02]  /*13de0*/  IMAD R2, R6, R3, R5 ;  /* 0x0000000306027224 */ /* 0x000fe400078e0205 */
[----:B------:R-:W-:Y:S01]  /*13df0*/  IMAD R18, R18, 0x10000, R9 ;  /* 0x0001000012127824 */ /* 0x000fe200078e0209 */
[----:B------:R-:W-:Y:S06]  /*13e00*/  BRA `(.L_x_1442) ;  /* 0x0000000000f47947 */ /* 0x000fec0003800000 */
.L_x_1441:
[----:B------:R-:W0:Y:S02]  /*13e10*/  LDC.64 R2, c[0x0][0xc90] ;  /* 0x00032400ff027b82 */ /* 0x000e240000000a00 */
[----:B0-----:R-:W-:-:S05]  /*13e20*/  IMAD.WIDE R2, R19, 0x4, R2 ;  /* 0x0000000413027825 */ /* 0x001fca00078e0202 */
[----:B------:R0:W2:Y:S01]  /*13e30*/  LDG.E R13, desc[UR36][R2.64] ;  /* 0x00000024020d7981 */ /* 0x0000a2000c1e1900 */
[----:B------:R-:W-:Y:S01]  /*13e40*/  IABS R15, R5 ;  /* 0x00000005000f7213 */ /* 0x000fe20000000000 */
[----:B0-----:R-:W-:Y:S02]  /*13e50*/  IMAD.MOV.U32 R2, RZ, RZ, RZ ;  /* 0x000000ffff027224 */ /* 0x001fe400078e00ff */
[----:B--2---:R-:W-:-:S05]  /*13e60*/  IMAD R4, R6, R13, RZ ;  /* 0x0000000d06047224 */ /* 0x004fca00078e02ff */
[-C--:B------:R-:W-:Y:S02]  /*13e70*/  IABS R10, R4.reuse ;  /* 0x00000004000a7213 */ /* 0x080fe40000000000 */
[----:B------:R-:W-:Y:S02]  /*13e80*/  IABS R12, R4 ;  /* 0x00000004000c7213 */ /* 0x000fe40000000000 */
[----:B------:R-:W0:Y:S08]  /*13e90*/  I2F.RP R8, R10 ;  /* 0x0000000a00087306 */ /* 0x000e300000209400 */
[----:B0-----:R-:W0:Y:S02]  /*13ea0*/  MUFU.RCP R8, R8 ;  /* 0x0000000800087308 */ /* 0x001e240000001000 */
[----:B0-----:R-:W-:-:S06]  /*13eb0*/  VIADD R9, R8, 0xffffffe ;  /* 0x0ffffffe08097836 */ /* 0x001fcc0000000000 */
[----:B------:R-:W0:Y:S02]  /*13ec0*/  F2I.FTZ.U32.TRUNC.NTZ R3, R9 ;  /* 0x0000000900037305 */ /* 0x000e24000021f000 */
[----:B0-----:R-:W-:-:S04]  /*13ed0*/  IMAD.MOV R11, RZ, RZ, -R3 ;  /* 0x000000ffff0b7224 */ /* 0x001fc800078e0a03 */
[----:B------:R-:W-:-:S04]  /*13ee0*/  IMAD R11, R11, R10, RZ ;  /* 0x0000000a0b0b7224 */ /* 0x000fc800078e02ff */
[----:B------:R-:W-:-:S04]  /*13ef0*/  IMAD.HI.U32 R2, R3, R11, R2 ;  /* 0x0000000b03027227 */ /* 0x000fc800078e0002 */
[----:B------:R-:W-:Y:S02]  /*13f00*/  IMAD.MOV R3, RZ, RZ, -R12 ;  /* 0x000000ffff037224 */ /* 0x000fe400078e0a0c */
        /* <DEDUP_REMOVED lines=8> */
[----:B------:R-:W-:-:S07]  /*13f90*/  ISETP.GE.AND P2, PT, R3, RZ, PT ;  /* 0x000000ff0300720c */ /* 0x000fce0003f46270 */
[----:B------:R-:W-:-:S06]  /*13fa0*/  @P0 VIADD R2, R2, 0x1 ;  /* 0x0000000102020836 */ /* 0x000fcc0000000000 */
[----:B------:R-:W-:Y:S01]  /*13fb0*/  @!P2 IMAD.MOV R2, RZ, RZ, -R2 ;  /* 0x000000ffff02a224 */ /* 0x000fe200078e0a02 */
[----:B------:R-:W-:-:S05]  /*13fc0*/  @!P1 LOP3.LUT R2, RZ, R4, RZ, 0x33, !PT ;  /* 0x00000004ff029212 */ /* 0x000fca00078e33ff */
[----:B------:R-:W-:Y:S02]  /*13fd0*/  IMAD R11, R13, R2, RZ ;  /* 0x000000020d0b7224 */ /* 0x000fe400078e02ff */
[----:B------:R-:W-:Y:S02]  /*13fe0*/  IMAD.MOV R2, RZ, RZ, -R2 ;  /* 0x000000ffff027224 */ /* 0x000fe400078e0a02 */
[----:B------:R-:W-:Y:S02]  /*13ff0*/  IMAD.MOV R3, RZ, RZ, -R11 ;  /* 0x000000ffff037224 */ /* 0x000fe400078e0a0b */
[----:B------:R-:W-:Y:S02]  /*14000*/  IMAD R4, R4, R2, R5 ;  /* 0x0000000204047224 */ /* 0x000fe400078e0205 */
[----:B------:R-:W-:Y:S01]  /*14010*/  IMAD.MOV.U32 R2, RZ, RZ, RZ ;  /* 0x000000ffff027224 */ /* 0x000fe200078e00ff */
[----:B------:R-:W-:-:S04]  /*14020*/  VIADDMNMX R13, R3, UR5, R13, PT ;  /* 0x00000005030d7c46 */ /* 0x000fc8000b80010d */
[-C--:B------:R-:W-:Y:S01]  /*14030*/  IABS R10, R13.reuse ;  /* 0x0000000d000a7213 */ /* 0x080fe20000000000 */
[----:B------:R-:W-:Y:S01]  /*14040*/  IMAD.MOV R18, RZ, RZ, -R13 ;  /* 0x000000ffff127224 */ /* 0x000fe200078e0a0d */
[----:B------:R-:W-:Y:S02]  /*14050*/  IABS R12, R13 ;  /* 0x0000000d000c7213 */ /* 0x000fe40000000000 */
[----:B------:R-:W0:Y:S08]  /*14060*/  I2F.RP R8, R10 ;  /* 0x0000000a00087306 */ /* 0x000e300000209400 */
[----:B0-----:R-:W0:Y:S02]  /*14070*/  MUFU.RCP R8, R8 ;  /* 0x0000000800087308 */ /* 0x001e240000001000 */
[----:B0-----:R-:W-:-:S06]  /*14080*/  VIADD R3, R8, 0xffffffe ;  /* 0x0ffffffe08037836 */ /* 0x001fcc0000000000 */
[----:B------:R-:W0:Y:S02]  /*14090*/  F2I.FTZ.U32.TRUNC.NTZ R3, R3 ;  /* 0x0000000300037305 */ /* 0x000e24000021f000 */
[----:B0-----:R-:W-:-:S04]  /*140a0*/  IMAD.MOV R9, RZ, RZ, -R3 ;  /* 0x000000ffff097224 */ /* 0x001fc800078e0a03 */
[----:B------:R-:W-:Y:S01]  /*140b0*/  IMAD.MOV.U32 R5, RZ, RZ, R9 ;  /* 0x000000ffff057224 */ /* 0x000fe200078e0009 */
[----:B------:R-:W-:-:S03]  /*140c0*/  IABS R9, R4 ;  /* 0x0000000400097213 */ /* 0x000fc60000000000 */
        /* <DEDUP_REMOVED lines=11> */
[----:B------:R-:W-:Y:S02]  /*14180*/  ISETP.GE.AND P2, PT, R3, RZ, PT ;  /* 0x000000ff0300720c */ /* 0x000fe40003f46270 */
[----:B------:R-:W-:-:S05]  /*14190*/  IADD3 R3, R11, 0x1000000, R4 ;  /* 0x010000000b037810 */ /* 0x000fca0007ffe004 */
[----:B------:R-:W-:-:S06]  /*141a0*/  @P0 VIADD R2, R2, 0x1 ;  /* 0x0000000102020836 */ /* 0x000fcc0000000000 */
[----:B------:R-:W-:Y:S01]  /*141b0*/  @!P2 IMAD.MOV R2, RZ, RZ, -R2 ;  /* 0x000000ffff02a224 */ /* 0x000fe200078e0a02 */
[----:B------:R-:W-:-:S05]  /*141c0*/  @!P1 LOP3.LUT R2, RZ, R13, RZ, 0x33, !PT ;  /* 0x0000000dff029212 */ /* 0x000fca00078e33ff */
[----:B------:R-:W-:-:S07]  /*141d0*/  IMAD R18, R2, R18, R3 ;  /* 0x0000001202127224 */ /* 0x000fce00078e0203 */
.L_x_1442:
[----:B------:R-:W-:-:S05]  /*141e0*/  LOP3.LUT R17, RZ, R2, RZ, 0x33, !PT ;  /* 0x00000002ff117212 */ /* 0x000fca00078e33ff */
[----:B------:R-:W-:Y:S01]  /*141f0*/  IMAD.IADD R17, R6, 0x1, R17 ;  /* 0x0000000106117824 */ /* 0x000fe200078e0211 */
[----:B------:R-:W-:Y:S06]  /*14200*/  BRA `(.L_x_1443) ;  /* 0x0000000000147947 */ /* 0x000fec0003800000 */
.L_x_1438:
[----:B------:R-:W-:Y:S01]  /*14210*/  ULDC UR4, c[0x0][0xc3c] ;  /* 0x00030f0000047ab9 */ /* 0x000fe20000000800 */
[----:B------:R-:W-:Y:S02]  /*14220*/  IMAD.MOV.U32 R17, RZ, RZ, RZ ;  /* 0x000000ffff117224 */ /* 0x000fe400078e00ff */
[----:B------:R-:W-:Y:S02]  /*14230*/  IMAD.U32 R16, RZ, RZ, UR6 ;  /* 0x00000006ff107e24 */ /* 0x000fe4000f8e00ff */
[----:B------:R-:W-:Y:S02]  /*14240*/  IMAD.MOV.U32 R18, RZ, RZ, RZ ;  /* 0x000000ffff127224 */ /* 0x000fe400078e00ff */
[----:B------:R-:W-:-:S07]  /*14250*/  IMAD.U32 R19, RZ, RZ, UR4 ;  /* 0x00000004ff137e24 */ /* 0x000fce000f8e00ff */
.L_x_1443:
[----:B------:R-:W-:-:S13]  /*14260*/  ISETP.NE.AND P0, PT, R7, RZ, PT ;  /* 0x000000ff0700720c */ /* 0x000fda0003f05270 */
[----:B------:R-:W0:Y:S01]  /*14270*/  @!P0 S2R R3, SR_CgaCtaId ;  /* 0x0000000000038919 */ /* 0x000e220000008800 */
[----:B------:R-:W-:-:S04]  /*14280*/  @!P0 MOV R2, 0x400 ;  /* 0x0000040000028802 */ /* 0x000fc80000000f00 */
[----:B0-----:R-:W-:-:S05]  /*14290*/  @!P0 LEA R2, R3, R2, 0x18 ;  /* 0x0000000203028211 */ /* 0x001fca00078ec0ff */
[----:B------:R1:W-:Y:S01]  /*142a0*/  @!P0 STS.128 [R2+0x288d0], R16 ;  /* 0x0288d01002008388 */ /* 0x0003e20000000c00 */
[----:B------:R-:W-:Y:S06]  /*142b0*/  BAR.ARV 0x5, 0x180 ;  /* 0x0146000000007b1d */ /* 0x000fec0000002000 */
.L_x_1436:
[----:B------:R2:W-:Y:S01]  /*142c0*/  STL [R1+0x14], RZ ;  /* 0x000014ff01007387 */ /* 0x0005e20000100800 */
[----:B------:R-:W-:Y:S01]  /*142d0*/  ULDC UR4, c[0x0][0xc3c] ;  /* 0x00030f0000047ab9 */ /* 0x000fe20000000800 */
[----:B------:R-:W-:Y:S01]  /*142e0*/  IMAD.MOV.U32 R28, RZ, RZ, 0x1 ;  /* 0x00000001ff1c7424 */ /* 0x000fe200078e00ff */
[----:B0-----:R-:W-:Y:S01]  /*142f0*/  ISETP.GE.AND P0, PT, R19, UR4, PT ;  /* 0x0000000413007c0c */ /* 0x001fe2000bf06270 */
[----:B------:R-:W-:-:S12]  /*14300*/  IMAD.MOV.U32 R25, RZ, RZ, RZ ;  /* 0x000000ffff197224 */ /* 0x000fd800078e00ff */
[----:B--2---:R-:W-:Y:S05]  /*14310*/  @P0 BRA `(.L_x_1444) ;  /* 0x0000005000cc0947 */ /* 0x004fea0003800000 */
[----:B-1----:R-:W2:Y:S01]  /*14320*/  LDL R2, [R1+0x18] ;  /* 0x0000180001027983 */ /* 0x002ea20000100800 */
[----:B------:R-:W0:Y:S01]  /*14330*/  S2UR UR5, SR_CgaCtaId ;  /* 0x00000000000579c3 */ /* 0x000e220000008800 */
[----:B------:R-:W-:Y:S01]  /*14340*/  IMAD.SHL.U32 R30, R0, 0x8, RZ ;  /* 0x00000008001e7824 */ /* 0x000fe200078e00ff */
[----:B------:R-:W-:Y:S01]  /*14350*/  BSSY B8, `(.L_x_1444) ;  /* 0x000052f000087945 */ /* 0x000fe20003800000 */
[----:B------:R1:W-:Y:S01]  /*14360*/  STL [R1+0x14], RZ ;  /* 0x000014ff01007387 */ /* 0x0003e20000100800 */
[----:B------:R-:W-:Y:S01]  /*14370*/  IMAD.MOV.U32 R28, RZ, RZ, 0x1 ;  /* 0x00000001ff1c7424 */ /* 0x000fe200078e00ff */
[----:B------:R-:W-:Y:S01]  /*14380*/  ULDC UR39, c[0x0][0xc] ;  /* 0x0000030000277ab9 */ /* 0x000fe20000000800 */
[----:B------:R-:W-:Y:S01]  /*14390*/  LOP3.LUT R3, R30, 0x1f8, RZ, 0xc0, !PT ;  /* 0x000001f81e037812 */ /* 0x000fe200078ec0ff */
[----:B------:R-:W-:-:S03]  /*143a0*/  IMAD.MOV.U32 R25, RZ, RZ, RZ ;  /* 0x000000ffff197224 */ /* 0x000fc600078e00ff */
[----:B------:R-:W-:-:S04]  /*143b0*/  LOP3.LUT R3, R3, 0x38, R0, 0x78, !PT ;  /* 0x0000003803037812 */ /* 0x000fc800078e7800 */
[----:B------:R-:W-:Y:S02]  /*143c0*/  LOP3.LUT R33, R3, 0x200, R30, 0xf8, !PT ;  /* 0x0000020003217812 */ /* 0x000fe400078ef81e */
[----:B------:R-:W-:-:S04]  /*143d0*/  LOP3.LUT R30, R30, 0x38, RZ, 0xc0, !PT ;  /* 0x000000381e1e7812 */ /* 0x000fc800078ec0ff */
[----:B------:R-:W-:Y:S02]  /*143e0*/  LOP3.LUT R29, R30, 0x40, RZ, 0xfc, !PT ;  /* 0x000000401e1d7812 */ /* 0x000fe400078efcff */
[----:B--2---:R-:W-:Y:S02]  /*143f0*/  R2UR UR4, R2 ;  /* 0x00000000020472ca */ /* 0x004fe400000e0000 */
[C---:B------:R-:W-:Y:S01]  /*14400*/  LOP3.LUT R2, R0.reuse, 0x7f, RZ, 0xc0, !PT ;  /* 0x0000007f00027812 */ /* 0x040fe200078ec0ff */
[----:B------:R-:W-:-:S03]  /*14410*/  IMAD.SHL.U32 R0, R0, 0x10, RZ ;  /* 0x0000001000007824 */ /* 0x000fc600078e00ff */
[----:B------:R-:W-:Y:S02]  /*14420*/  SHF.R.U32.HI R2, RZ, 0x3, R2 ;  /* 0x00000003ff027819 */ /* 0x000fe40000011602 */
[----:B------:R-:W-:-:S04]  /*14430*/  LOP3.LUT R0, R0, 0x70, RZ, 0xc0, !PT ;  /* 0x0000007000007812 */ /* 0x000fc800078ec0ff */
[----:B------:R-:W-:Y:S01]  /*14440*/  LOP3.LUT R2, R2, R0, RZ, 0xfc, !PT ;  /* 0x0000000002027212 */ /* 0x000fe200078efcff */
[----:B------:R-:W-:-:S03]  /*14450*/  ULOP3.LUT UR38, UR4, 0x2, URZ, 0xfc, !UPT ;  /* 0x0000000204267892 */ /* 0x000fc6000f8efc3f */
[----:B------:R-:W-:Y:S02]  /*14460*/  UMOV UR4, 0x400 ;  /* 0x0000040000047882 */ /* 0x000fe40000000000 */
[----:B0-----:R-:W-:-:S06]  /*14470*/  ULEA UR4, UR5, UR4, 0x18 ;  /* 0x0000000405047291 */ /* 0x001fcc000f8ec03f */
[----:B------:R-:W-:-:S04]  /*14480*/  IMAD.U32 R22, RZ, RZ, UR4 ;  /* 0x00000004ff167e24 */ /* 0x000fc8000f8e00ff */
[----:B------:R-:W-:-:S05]  /*14490*/  IMAD R0, R33, 0x2, R22 ;  /* 0x0000000221007824 */ /* 0x000fca00078e0216 */
[----:B------:R1:W-:Y:S02]  /*144a0*/  STL [R1], R0 ;  /* 0x0000000001007387 */ /* 0x0003e40000100800 */
.L_x_1517:
[----:B------:R-:W-:Y:S05]  /*144b0*/  YIELD ;  /* 0x0000000000007946 */ /* 0x000fea0003800000 */
[----:B------:R-:W-:Y:S01]  /*144c0*/  ULDC.64 UR4, c[0x0][0xa28] ;  /* 0x00028a0000047ab9 */ /* 0x000fe20000000a00 */
[----:B------:R-:W-:Y:S01]  /*144d0*/  IMAD.MOV.U32 R36, RZ, RZ, RZ ;  /* 0x000000ffff247224 */ /* 0x000fe200078e00ff */
[----:B------:R-:W-:-:S04]  /*144e0*/  ISETP.NE.U32.AND P0, PT, RZ, UR4, PT ;  /* 0x00000004ff007c0c */ /* 0x000fc8000bf05070 */
[----:B------:R-:W-:Y:S01]  /*144f0*/  ISETP.NE.AND.EX P0, PT, RZ, UR5, PT, P0 ;  /* 0x00000005ff007c0c */ /* 0x000fe2000bf05300 */
[----:B------:R-:W-:-:S12]  /*14500*/  ULDC.64 UR4, c[0x0][0xa18] ;  /* 0x0002860000047ab9 */ /* 0x000fd80000000a00 */
[----:B0-----:R-:W0:Y:S02]  /*14510*/  @P0 LDC.64 R2, c[0x0][0xa28] ;  /* 0x00028a00ff020b82 */ /* 0x001e240000000a00 */
[----:B0-----:R-:W-:-:S05]  /*14520*/  @P0 IMAD.WIDE R2, R19, 0x4, R2 ;  /* 0x0000000413020825 */ /* 0x001fca00078e0202 */
[----:B------:R0:W5:Y:S01]  /*14530*/  @P0 LDG.E R36, desc[UR36][R2.64] ;  /* 0x0000002402240981 */ /* 0x000162000c1e1900 */
[----:B------:R-:W-:Y:S01]  /*14540*/  ISETP.NE.U32.AND P0, PT, RZ, UR4, PT ;  /* 0x00000004ff007c0c */ /* 0x000fe2000bf05070 */
[----:B-1----:R-:W-:Y:S01]  /*14550*/  IMAD.MOV.U32 R0, RZ, RZ, RZ ;  /* 0x000000ffff007224 */ /* 0x002fe200078e00ff */
[----:B------:R-:W-:Y:S02]  /*14560*/  LOP3.LUT R23, R23, 0xffffffdf, RZ, 0xc0, !PT ;  /* 0xffffffdf17177812 */ /* 0x000fe400078ec0ff */
[----:B------:R-:W-:Y:S01]  /*14570*/  ISETP.NE.AND.EX P1, PT, RZ, UR5, PT, P0 ;  /* 0x00000005ff007c0c */ /* 0x000fe2000bf25300 */
[----:B------:R-:W-:Y:S02]  /*14580*/  ULDC.64 UR4, c[0x0][0xa00] ;  /* 0x0002800000047ab9 */ /* 0x000fe40000000a00 */
[----:B------:R-:W-:Y:S01]  /*14590*/  ISETP.NE.U32.AND P0, PT, RZ, UR4, PT ;  /* 0x00000004ff007c0c */ /* 0x000fe2000bf05070 */
[----:B0-----:R-:W0:Y:S03]  /*145a0*/  LDC.64 R2, c[0x0][0xa00] ;  /* 0x00028000ff027b82 */ /* 0x001e260000000a00 */
[----:B------:R-:W-:Y:S01]  /*145b0*/  ISETP.NE.AND.EX P2, PT, RZ, UR5, PT, P0 ;  /* 0x00000005ff007c0c */ /* 0x000fe2000bf45300 */
[----:B------:R-:W-:-:S05]  /*145c0*/  ULDC.64 UR4, c[0x0][0x418] ;  /* 0x0001060000047ab9 */ /* 0x000fca0000000a00 */
[----:B------:R-:W1:Y:S07]  /*145d0*/  @P1 LDC.64 R4, c[0x0][0xa18] ;  /* 0x00028600ff041b82 */ /* 0x000e6e0000000a00 */
[----:B------:R-:W-:Y:S01]  /*145e0*/  @P2 LOP3.LUT R23, R23, 0x20, RZ, 0xfc, !PT ;  /* 0x0000002017172812 */ /* 0x000fe200078efcff */
[----:B0-----:R-:W-:-:S05]  /*145f0*/  IMAD.WIDE R2, R19, 0x4, R2 ;  /* 0x0000000413027825 */ /* 0x001fca00078e0202 */
[----:B--2---:R-:W2:Y:S01]  /*14600*/  @P2 LDG.E R0, desc[UR36][R2.64] ;  /* 0x0000002402002981 */ /* 0x004ea2000c1e1900 */
[----:B-1----:R-:W-:-:S05]  /*14610*/  @P1 IMAD.WIDE R4, R19, 0x4, R4 ;  /* 0x0000000413041825 */ /* 0x002fca00078e0204 */
[----:B------:R0:W5:Y:S01]  /*14620*/  @P1 LDG.E R31, desc[UR36][R4.64] ;  /* 0x00000024041f1981 */ /* 0x000162000c1e1900 */
[----:B------:R-:W-:-:S03]  /*14630*/  UISETP.NE.U32.AND UP0, UPT, UR4, URZ, UPT ;  /* 0x0000003f0400728c */ /* 0x000fc6000bf05070 */
[----:B------:R-:W-:Y:S01]  /*14640*/  ULDC UR4, c[0x0][0x424] ;  /* 0x0001090000047ab9 */ /* 0x000fe20000000800 */
[----:B------:R-:W-:-:S03]  /*14650*/  UISETP.NE.AND.EX UP0, UPT, UR5, URZ, UPT, UP0 ;  /* 0x0000003f0500728c */ /* 0x000fc6000bf05300 */
[----:B------:R-:W-:Y:S01]  /*14660*/  ULDC UR5, c[0x0][0x2f0] ;  /* 0x0000bc0000057ab9 */ /* 0x000fe20000000800 */
[----:B------:R-:W-:-:S04]  /*14670*/  USEL UR4, UR4, 0x1, UP0 ;  /* 0x0000000104047887 */ /* 0x000fc80008000000 */
[----:B------:R-:W-:-:S06]  /*14680*/  UIMAD UR4, UR4, UR5, URZ ;  /* 0x00000005040472a4 */ /* 0x000fcc000f8e023f */
[----:B------:R-:W-:Y:S01]  /*14690*/  IMAD.U32 R7, RZ, RZ, UR4 ;  /* 0x00000004ff077e24 */ /* 0x000fe2000f8e00ff */
[----:B--2---:R0:W-:Y:S01]  /*146a0*/  STL [R1+0x4], R0 ;  /* 0x0000040001007387 */ /* 0x0041e20000100800 */
[----:B------:R-:W-:Y:S05]  /*146b0*/  @P1 BRA `(.L_x_1445) ;  /* 0x0000000000181947 */ /* 0x000fea0003800000 */
[----:B------:R-:W-:Y:S02]  /*146c0*/  ULDC UR4, c[0x0][0x288] ;  /* 0x0000a20000047ab9 */ /* 0x000fe40000000800 */
[----:B-----5:R-:W-:Y:S01]  /*146d0*/  IMAD.U32 R31, RZ, RZ, UR4 ;  /* 0x00000004ff1f7e24 */ /* 0x020fe2000f8e00ff */
[----:B------:R-:W-:Y:S06]  /*146e0*/  @!P2 BRA `(.L_x_1445) ;  /* 0x00000000000ca947 */ /* 0x000fec0003800000 */
[----:B0-----:R-:W2:Y:S04]  /*146f0*/  LDG.E R0, desc[UR36][R2.64] ;  /* 0x0000002402007981 */ /* 0x001ea8000c1e1900 */
[----:B------:R-:W2:Y:S02]  /*14700*/  LDG.E R31, desc[UR36][R2.64+0x4] ;  /* 0x00000424021f7981 */ /* 0x000ea4000c1e1900 */
[----:B--2---:R-:W-:-:S07]  /*14710*/  IMAD.IADD R31, R31, 0x1, -R0 ;  /* 0x000000011f1f7824 */ /* 0x004fce00078e0a00 */
.L_x_1445:
[----:B------:R-:W-:Y:S02]  /*14720*/  ULDC.64 UR4, c[0x0][0xa20] ;  /* 0x0002880000047ab9 */ /* 0x000fe40000000a00 */
[----:B------:R-:W-:-:S04]  /*14730*/  ISETP.NE.U32.AND P0, PT, RZ, UR4, PT ;  /* 0x00000004ff007c0c */ /* 0x000fc8000bf05070 */
[----:B------:R-:W-:-:S13]  /*14740*/  ISETP.NE.AND.EX P0, PT, RZ, UR5, PT, P0 ;  /* 0x00000005ff007c0c */ /* 0x000fda000bf05300 */
[----:B------:R-:W-:Y:S05]  /*14750*/  @!P0 BRA `(.L_x_1446) ;  /* 0x0000000000108947 */ /* 0x000fea0003800000 */
[----:B------:R-:W1:Y:S02]  /*14760*/  LDC.64 R2, c[0x0][0xa20] ;  /* 0x00028800ff027b82 */ /* 0x000e640000000a00 */
[----:B-1----:R-:W-:-:S05]  /*14770*/  IMAD.WIDE R2, R19, 0x4, R2 ;  /* 0x0000000413027825 */ /* 0x002fca00078e0202 */
[----:B------:R1:W5:Y:S01]  /*14780*/  LDG.E R7, desc[UR36][R2.64] ;  /* 0x0000002402077981 */ /* 0x000362000c1e1900 */
[----:B------:R-:W-:Y:S05]  /*14790*/  BRA `(.L_x_1447) ;  /* 0x0000000000247947 */ /* 0x000fea0003800000 */
.L_x_1446:
[----:B------:R-:W-:Y:S02]  /*147a0*/  ULDC.64 UR4, c[0x0][0xa08] ;  /* 0x0002820000047ab9 */ /* 0x000fe40000000a00 */
[----:B------:R-:W-:-:S04]  /*147b0*/  ISETP.NE.U32.AND P0, PT, RZ, UR4, PT ;  /* 0x00000004ff007c0c */ /* 0x000fc8000bf05070 */
[----:B------:R-:W-:-:S13]  /*147c0*/  ISETP.NE.AND.EX P0, PT, RZ, UR5, PT, P0 ;  /* 0x00000005ff007c0c */ /* 0x000fda000bf05300 */
[----:B------:R-:W-:Y:S05]  /*147d0*/  @!P0 BRA `(.L_x_1447) ;  /* 0x0000000000148947 */ /* 0x000fea0003800000 */
[----:B------:R-:W1:Y:S02]  /*147e0*/  LDC.64 R2, c[0x0][0xa08] ;  /* 0x00028200ff027b82 */ /* 0x000e640000000a00 */
[----:B-1----:R-:W-:-:S05]  /*147f0*/  IMAD.WIDE R2, R19, 0x4, R2 ;  /* 0x0000000413027825 */ /* 0x002fca00078e0202 */
[----:B------:R-:W2:Y:S04]  /*14800*/  LDG.E R7, desc[UR36][R2.64] ;  /* 0x0000002402077981 */ /* 0x000ea8000c1e1900 */
[----:B0-----:R-:W2:Y:S02]  /*14810*/  LDG.E R0, desc[UR36][R2.64+0x4] ;  /* 0x0000042402007981 */ /* 0x001ea4000c1e1900 */
[----:B--2---:R-:W-:-:S07]  /*14820*/  IMAD.IADD R7, R0, 0x1, -R7 ;  /* 0x0000000100077824 */ /* 0x004fce00078e0a07 */
.L_x_1447:
[----:B0-----:R-:W0:Y:S01]  /*14830*/  LDC R0, c[0x0][0x448] ;  /* 0x00011200ff007b82 */ /* 0x001e220000000800 */
[----:B------:R-:W-:Y:S01]  /*14840*/  IMAD.SHL.U32 R27, R17, 0x80, RZ ;  /* 0x00000080111b7824 */ /* 0x000fe200078e00ff */
[----:B------:R-:W-:Y:S01]  /*14850*/  LOP3.LUT R23, R23, 0xffffffef, RZ, 0xc0, !PT ;  /* 0xffffffef17177812 */ /* 0x000fe200078ec0ff */
[----:B-----5:R-:W-:-:S05]  /*14860*/  IMAD.IADD R34, R7, 0x1, -R36 ;  /* 0x0000000107227824 */ /* 0x020fca00078e0a24 */
[----:B-1----:R-:W1:Y:S01]  /*14870*/  LDC.64 R2, c[0x0][0x9e0] ;  /* 0x00027800ff027b82 */ /* 0x002e620000000a00 */
[----:B0-----:R-:W-:Y:S01]  /*14880*/  ISETP.NE.AND P2, PT, R0, 0x1, PT ;  /* 0x000000010000780c */ /* 0x001fe20003f45270 */
[----:B------:R-:W-:Y:S01]  /*14890*/  VIADD R0, R27, 0x7f ;  /* 0x0000007f1b007836 */ /* 0x000fe20000000000 */
[----:B-1----:R-:W-:-:S11]  /*148a0*/  ISETP.GE.AND P1, PT, R3, 0x1, PT ;  /* 0x000000010300780c */ /* 0x002fd60003f26270 */
[----:B------:R-:W0:Y:S01]  /*148b0*/  @P2 LDC R5, c[0x0][0x44c] ;  /* 0x00011300ff052b82 */ /* 0x000e220000000800 */
[----:B------:R-:W-:-:S07]  /*148c0*/  @P2 LOP3.LUT R23, R23, 0x10, RZ, 0xfc, !PT ;  /* 0x0000001017172812 */ /* 0x000fce00078efcff */
[----:B------:R-:W1:Y:S01]  /*148d0*/  @P2 LDC R9, c[0x0][0x450] ;  /* 0x00011400ff092b82 */ /* 0x000e620000000800 */
[----:B0-----:R-:W-:Y:S01]  /*148e0*/  @P2 IMAD.HI.U32 R4, R0, R5, RZ ;  /* 0x0000000500042227 */ /* 0x001fe200078e00ff */
[----:B------:R-:W-:-:S04]  /*148f0*/  IADD3 R5, R34, 0x1, -R31 ;  /* 0x0000000122057810 */ /* 0x000fc80007ffe81f */
[----:B-1----:R-:W-:-:S05]  /*14900*/  @P2 SHF.R.U32.HI R0, RZ, R9, R4 ;  /* 0x00000009ff002219 */ /* 0x002fca0000011604 */
[----:B------:R-:W-:-:S04]  /*14910*/  IMAD.IADD R7, R5, 0x1, R0 ;  /* 0x0000000105077824 */ /* 0x000fc800078e0200 */
[----:B------:R-:W-:Y:S01]  /*14920*/  IMAD.IADD R2, R7, 0x1, R2 ;  /* 0x0000000107027824 */ /* 0x000fe200078e0202 */
[----:B------:R-:W-:Y:S06]  /*14930*/  @!P1 BRA `(.L_x_1448) ;  /* 0x0000000000489947 */ /* 0x000fec0003800000 */
[C---:B------:R-:W-:Y:S01]  /*14940*/  ISETP.GT.AND P0, PT, R7.reuse, RZ, PT ;  /* 0x000000ff0700720c */ /* 0x040fe20003f04270 */
[----:B------:R-:W-:Y:S01]  /*14950*/  BSSY B0, `(.L_x_1449) ;  /* 0x000000e000007945 */ /* 0x000fe20003800000 */
[----:B------:R-:W-:-:S11]  /*14960*/  VIADD R0, R7, 0xffffffff ;  /* 0xffffffff07007836 */ /* 0x000fd60000000000 */
[----:B------:R-:W-:Y:S05]  /*14970*/  @P0 BRA `(.L_x_1450) ;  /* 0x00000000001c0947 */ /* 0x000fea0003800000 */
[----:B------:R-:W-:Y:S01]  /*14980*/  ISETP.NE.AND P0, PT, R3, 0x1, PT ;  /* 0x000000010300780c */ /* 0x000fe20003f05270 */
[----:B------:R-:W-:-:S12]  /*14990*/  IMAD.MOV R7, RZ, RZ, -R7 ;  /* 0x000000ffff077224 */ /* 0x000fd800078e0a07 */
[----:B------:R-:W0:Y:S02]  /*149a0*/  @P0 LDC.64 R4, c[0x0][0x9e8] ;  /* 0x00027a00ff040b82 */ /* 0x000e240000000a00 */
[----:B0-----:R-:W-:-:S05]  /*149b0*/  @P0 IMAD.HI.U32 R4, R7, R4, RZ ;  /* 0x0000000407040227 */ /* 0x001fca00078e00ff */
[----:B------:R-:W-:-:S04]  /*149c0*/  @P0 SHF.R.U32.HI R7, RZ, R5, R4 ;  /* 0x00000005ff070219 */ /* 0x000fc80000011604 */
[----:B------:R-:W-:Y:S01]  /*149d0*/  LOP3.LUT R0, RZ, R7, RZ, 0x33, !PT ;  /* 0x00000007ff007212 */ /* 0x000fe200078e33ff */
[----:B------:R-:W-:Y:S06]  /*149e0*/  BRA `(.L_x_1451) ;  /* 0x0000000000107947 */ /* 0x000fec0003800000 */
.L_x_1450:
[----:B------:R-:W-:-:S13]  /*149f0*/  ISETP.NE.AND P0, PT, R3, 0x1, PT ;  /* 0x000000010300780c */ /* 0x000fda0003f05270 */
[----:B------:R-:W0:Y:S02]  /*14a00*/  @P0 LDC.64 R4, c[0x0][0x9e8] ;  /* 0x00027a00ff040b82 */ /* 0x000e240000000a00 */
[----:B0-----:R-:W-:-:S05]  /*14a10*/  @P0 IMAD.HI.U32 R4, R0, R4, RZ ;  /* 0x0000000400040227 */ /* 0x001fca00078e00ff */
[----:B------:R-:W-:-:S07]  /*14a20*/  @P0 SHF.R.U32.HI R0, RZ, R5, R4 ;  /* 0x00000005ff000219 */ /* 0x000fce0000011604 */
.L_x_1451:
[----:B------:R-:W-:Y:S05]  /*14a30*/  BSYNC B0 ;  /* 0x0000000000007941 */ /* 0x000fea0003800000 */
.L_x_1449:
[----:B------:R-:W-:-:S05]  /*14a40*/  IMAD R5, R0, R3, R3 ;  /* 0x0000000300057224 */ /* 0x000fca00078e0203 */
[----:B------:R-:W-:-:S07]  /*14a50*/  VIMNMX R2, R2, R5, PT ;  /* 0x0000000502027248 */ /* 0x000fce0003fe0100 */
.L_x_1448:
[----:B------:R-:W0:Y:S01]  /*14a60*/  @P2 LDC R0, c[0x0][0x44c] ;  /* 0x00011300ff002b82 */ /* 0x000e220000000800 */
[----:B------:R-:W-:Y:S01]  /*14a70*/  VIADD R2, R2, 0x7f ;  /* 0x0000007f02027836 */ /* 0x000fe20000000000 */
[----:B------:R-:W-:Y:S01]  /*14a80*/  ULDC UR4, c[0x0][0x9dc] ;  /* 0x0002770000047ab9 */ /* 0x000fe20000000800 */
[----:B------:R-:W-:-:S05]  /*14a90*/  IMAD.MOV.U32 R4, RZ, RZ, R27 ;  /* 0x000000ffff047224 */ /* 0x000fca00078e001b */
[----:B------:R-:W1:Y:S01]  /*14aa0*/  @P2 LDC R5, c[0x0][0x450] ;  /* 0x00011400ff052b82 */ /* 0x000e620000000800 */
[----:B0-----:R-:W-:-:S05]  /*14ab0*/  @P2 IMAD.HI.U32 R0, R27, R0, RZ ;  /* 0x000000001b002227 */ /* 0x001fca00078e00ff */
[----:B-1----:R-:W-:Y:S01]  /*14ac0*/  @P2 SHF.R.U32.HI R4, RZ, R5, R0 ;  /* 0x00000005ff042219 */ /* 0x002fe20000011600 */
[----:B------:R-:W-:Y:S01]  /*14ad0*/  VIADD R0, R34, 0x7f ;  /* 0x0000007f22007836 */ /* 0x000fe20000000000 */
[----:B------:R-:W-:Y:S02]  /*14ae0*/  SHF.R.S32.HI R5, RZ, 0x1f, R2 ;  /* 0x0000001fff057819 */ /* 0x000fe40000011402 */
[----:B------:R-:W-:Y:S02]  /*14af0*/  IADD3 R4, R4, R34, -R31 ;  /* 0x0000002204047210 */ /* 0x000fe40007ffe81f */
[----:B------:R-:W-:Y:S02]  /*14b00*/  LEA.HI R2, R5, R2, RZ, 0x7 ;  /* 0x0000000205027211 */ /* 0x000fe400078f38ff */
[----:B------:R-:W-:Y:S02]  /*14b10*/  SHF.R.S32.HI R5, RZ, 0x1f, R0 ;  /* 0x0000001fff057819 */ /* 0x000fe40000011400 */
[----:B------:R-:W-:Y:S01]  /*14b20*/  SHF.R.S32.HI R7, RZ, 0x7, R2 ;  /* 0x00000007ff077819 */ /* 0x000fe20000011402 */
[----:B------:R-:W-:Y:S01]  /*14b30*/  VIADD R2, R4, -UR4 ;  /* 0x8000000404027c36 */ /* 0x000fe20008000000 */
[----:B------:R-:W-:-:S04]  /*14b40*/  LEA.HI R5, R5, R0, RZ, 0x7 ;  /* 0x0000000005057211 */ /* 0x000fc800078f38ff */
[----:B------:R-:W-:-:S04]  /*14b50*/  SHF.R.S32.HI R0, RZ, 0x7, R5 ;  /* 0x00000007ff007819 */ /* 0x000fc80000011405 */
[----:B------:R-:W-:Y:S01]  /*14b60*/  VIMNMX R0, R0, R7, PT ;  /* 0x0000000700007248 */ /* 0x000fe20003fe0100 */
[----:B------:R-:W-:Y:S06]  /*14b70*/  @!P1 BRA `(.L_x_1452) ;  /* 0x0000000000489947 */ /* 0x000fec0003800000 */
[----:B------:R-:W-:Y:S01]  /*14b80*/  IMAD.MOV.U32 R6, RZ, RZ, R4 ;  /* 0x000000ffff067224 */ /* 0x000fe200078e0004 */
[----:B------:R-:W-:Y:S04]  /*14b90*/  BSSY B0, `(.L_x_1453) ;  /* 0x000000e000007945 */ /* 0x000fe80003800000 */
[----:B------:R-:W-:-:S13]  /*14ba0*/  ISETP.GT.AND P0, PT, R6, -0x1, PT ;  /* 0xffffffff0600780c */ /* 0x000fda0003f04270 */
[----:B------:R-:W-:Y:S05]  /*14bb0*/  @P0 BRA `(.L_x_1454) ;  /* 0x00000000001c0947 */ /* 0x000fea0003800000 */
[----:B------:R-:W-:Y:S02]  /*14bc0*/  ISETP.NE.AND P0, PT, R3, 0x1, PT ;  /* 0x000000010300780c */ /* 0x000fe40003f05270 */
[----:B------:R-:W-:-:S11]  /*14bd0*/  LOP3.LUT R7, RZ, R6, RZ, 0x33, !PT ;  /* 0x00000006ff077212 */ /* 0x000fd600078e33ff */
[----:B------:R-:W0:Y:S02]  /*14be0*/  @P0 LDC.64 R4, c[0x0][0x9e8] ;  /* 0x00027a00ff040b82 */ /* 0x000e240000000a00 */
[----:B0-----:R-:W-:-:S05]  /*14bf0*/  @P0 IMAD.HI.U32 R4, R7, R4, RZ ;  /* 0x0000000407040227 */ /* 0x001fca00078e00ff */
[----:B------:R-:W-:-:S04]  /*14c00*/  @P0 SHF.R.U32.HI R7, RZ, R5, R4 ;  /* 0x00000005ff070219 */ /* 0x000fc80000011604 */
[----:B------:R-:W-:Y:S01]  /*14c10*/  LOP3.LUT R6, RZ, R7, RZ, 0x33, !PT ;  /* 0x00000007ff067212 */ /* 0x000fe200078e33ff */
[----:B------:R-:W-:Y:S06]  /*14c20*/  BRA `(.L_x_1455) ;  /* 0x0000000000107947 */ /* 0x000fec0003800000 */
.L_x_1454:
[----:B------:R-:W-:-:S13]  /*14c30*/  ISETP.NE.AND P0, PT, R3, 0x1, PT ;  /* 0x000000010300780c */ /* 0x000fda0003f05270 */
[----:B------:R-:W0:Y:S02]  /*14c40*/  @P0 LDC.64 R4, c[0x0][0x9e8] ;  /* 0x00027a00ff040b82 */ /* 0x000e240000000a00 */
[----:B0-----:R-:W-:-:S05]  /*14c50*/  @P0 IMAD.HI.U32 R4, R6, R4, RZ ;  /* 0x0000000406040227 */ /* 0x001fca00078e00ff */
[----:B------:R-:W-:-:S07]  /*14c60*/  @P0 SHF.R.U32.HI R6, RZ, R5, R4 ;  /* 0x00000005ff060219 */ /* 0x000fce0000011604 */
.L_x_1455:
[----:B------:R-:W-:Y:S05]  /*14c70*/  BSYNC B0 ;  /* 0x0000000000007941 */ /* 0x000fea0003800000 */
.L_x_1453:
[----:B------:R-:W-:-:S05]  /*14c80*/  IMAD R3, R6, R3, RZ ;  /* 0x0000000306037224 */ /* 0x000fca00078e02ff */
[----:B------:R-:W-:-:S07]  /*14c90*/  VIMNMX R2, R2, R3, !PT ;  /* 0x0000000302027248 */ /* 0x000fce0007fe0100 */
.L_x_1452:
[----:B------:R-:W-:Y:S01]  /*14ca0*/  SHF.R.S32.HI R3, RZ, 0x1f, R2 ;  /* 0x0000001fff037819 */ /* 0x000fe20000011402 */
[----:B------:R-:W-:Y:S03]  /*14cb0*/  BSSY B0, `(.L_x_1456) ;  /* 0x000002a000007945 */ /* 0x000fe60003800000 */
[----:B------:R-:W-:Y:S02]  /*14cc0*/  LEA.HI R3, R3, R2, RZ, 0x7 ;  /* 0x0000000203037211 */ /* 0x000fe400078f38ff */
[----:B------:R-:W-:Y:S02]  /*14cd0*/  LOP3.LUT R2, R18, 0xff000000, RZ, 0xc0, !PT ;  /* 0xff00000012027812 */ /* 0x000fe400078ec0ff */
[----:B------:R-:W-:-:S04]  /*14ce0*/  SHF.R.S32.HI R3, RZ, 0x7, R3 ;  /* 0x00000007ff037819 */ /* 0x000fc80000011403 */
[----:B------:R-:W-:Y:S02]  /*14cf0*/  VIMNMX R35, RZ, R3, !PT ;  /* 0x00000003ff237248 */ /* 0x000fe40007fe0100 */
[----:B------:R-:W-:Y:S02]  /*14d00*/  SHF.R.U32.HI R3, RZ, 0x8, R2 ;  /* 0x00000008ff037819 */ /* 0x000fe40000011602 */
[----:B------:R-:W-:Y:S02]  /*14d10*/  ISETP.GT.AND P0, PT, R0, R35, PT ;  /* 0x000000230000720c */ /* 0x000fe40003f04270 */
[----:B------:R-:W-:-:S04]  /*14d20*/  LOP3.LUT R2, R18, 0xff0000, RZ, 0xc0, !PT ;  /* 0x00ff000012027812 */ /* 0x000fc800078ec0ff */
[----:B------:R-:W-:Y:S01]  /*14d30*/  LEA.HI R3, R2, R3, RZ, 0x10 ;  /* 0x0000000302037211 */ /* 0x000fe200078f80ff */
[----:B------:R-:W-:-:S03]  /*14d40*/  IMAD.MOV.U32 R2, RZ, RZ, RZ ;  /* 0x000000ffff027224 */ /* 0x000fc600078e00ff */
[----:B------:R-:W-:-:S03]  /*14d50*/  LOP3.LUT R4, R3, 0xff, RZ, 0xc0, !PT ;  /* 0x000000ff03047812 */ /* 0x000fc600078ec0ff */
[----:B------:R-:W-:Y:S05]  /*14d60*/  @!P0 BRA `(.L_x_1457) ;  /* 0x0000000000788947 */ /* 0x000fea0003800000 */
[----:B------:R-:W-:Y:S01]  /*14d70*/  SHF.R.U32.HI R5, RZ, 0x10, R3 ;  /* 0x00000010ff057819 */ /* 0x000fe20000011603 */
[----:B------:R-:W-:-:S03]  /*14d80*/  IMAD.MOV.U32 R2, RZ, RZ, RZ ;  /* 0x000000ffff027224 */ /* 0x000fc600078e00ff */
[----:B------:R-:W-:-:S13]  /*14d90*/  ISETP.NE.AND P0, PT, R5, RZ, PT ;  /* 0x000000ff0500720c */ /* 0x000fda0003f05270 */
[----:B------:R-:W0:Y:S02]  /*14da0*/  @!P0 LDC R5, c[0x0][0x9f0] ;  /* 0x00027c00ff058b82 */ /* 0x000e240000000800 */
[----:B0-----:R-:W-:-:S04]  /*14db0*/  IABS R6, R5 ;  /* 0x0000000500067213 */ /* 0x001fc80000000000 */
[----:B------:R-:W0:Y:S08]  /*14dc0*/  I2F.RP R7, R6 ;  /* 0x0000000600077306 */ /* 0x000e300000209400 */
[----:B0-----:R-:W0:Y:S02]  /*14dd0*/  MUFU.RCP R7, R7 ;  /* 0x0000000700077308 */ /* 0x001e240000001000 */
[----:B0-----:R-:W-:-:S06]  /*14de0*/  VIADD R8, R7, 0xffffffe ;  /* 0x0ffffffe07087836 */ /* 0x001fcc0000000000 */
[----:B------:R-:W0:Y:S02]  /*14df0*/  F2I.FTZ.U32.TRUNC.NTZ R3, R8 ;  /* 0x0000000800037305 */ /* 0x000e24000021f000 */
[----:B0-----:R-:W-:-:S04]  /*14e00*/  IMAD.MOV R9, RZ, RZ, -R3 ;  /* 0x000000ffff097224 */ /* 0x001fc800078e0a03 */
[----:B------:R-:W-:-:S04]  /*14e10*/  IMAD R9, R9, R6, RZ ;  /* 0x0000000609097224 */ /* 0x000fc800078e02ff */
[----:B------:R-:W-:Y:S01]  /*14e20*/  IMAD.HI.U32 R3, R3, R9, R2 ;  /* 0x0000000903037227 */ /* 0x000fe200078e0002 */
[----:B------:R-:W-:Y:S02]  /*14e30*/  IADD3 R2, R5, -0x1, R0 ;  /* 0xffffffff05027810 */ /* 0x000fe40007ffe000 */
[----:B------:R-:W-:-:S03]  /*14e40*/  IABS R9, R5 ;  /* 0x0000000500097213 */ /* 0x000fc60000000000 */
[----:B------:R-:W-:Y:S02]  /*14e50*/  IMAD.IADD R2, R2, 0x1, -R35 ;  /* 0x0000000102027824 */ /* 0x000fe400078e0a23 */
[----:B------:R-:W-:-:S03]  /*14e60*/  IMAD.MOV R7, RZ, RZ, -R9 ;  /* 0x000000ffff077224 */ /* 0x000fc600078e0a09 */
[----:B------:R-:W-:Y:S02]  /*14e70*/  IABS R8, R2 ;  /* 0x0000000200087213 */ /* 0x000fe40000000000 */
[----:B------:R-:W-:-:S03]  /*14e80*/  LOP3.LUT R2, R2, R5, RZ, 0x3c, !PT ;  /* 0x0000000502027212 */ /* 0x000fc600078e3cff */
[----:B------:R-:W-:Y:S01]  /*14e90*/  IMAD.HI.U32 R3, R3, R8, RZ ;  /* 0x0000000803037227 */ /* 0x000fe200078e00ff */
[----:B------:R-:W-:-:S03]  /*14ea0*/  ISETP.GE.AND P2, PT, R2, RZ, PT ;  /* 0x000000ff0200720c */ /* 0x000fc60003f46270 */
[----:B------:R-:W-:-:S05]  /*14eb0*/  IMAD R7, R3, R7, R8 ;  /* 0x0000000703077224 */ /* 0x000fca00078e0208 */
[----:B------:R-:W-:-:S13]  /*14ec0*/  ISETP.GT.U32.AND P1, PT, R6, R7, PT ;  /* 0x000000070600720c */ /* 0x000fda0003f24070 */
[----:B------:R-:W-:Y:S02]  /*14ed0*/  @!P1 IMAD.IADD R7, R7, 0x1, -R6 ;  /* 0x0000000107079824 */ /* 0x000fe400078e0a06 */
[----:B------:R-:W-:Y:S01]  /*14ee0*/  @!P1 VIADD R3, R3, 0x1 ;  /* 0x0000000103039836 */ /* 0x000fe20000000000 */
[----:B------:R-:W-:Y:S02]  /*14ef0*/  ISETP.NE.AND P1, PT, R5, RZ, PT ;  /* 0x000000ff0500720c */ /* 0x000fe40003f25270 */
[----:B------:R-:W-:-:S13]  /*14f00*/  ISETP.GE.U32.AND P0, PT, R7, R6, PT ;  /* 0x000000060700720c */ /* 0x000fda0003f06070 */
[----:B------:R-:W-:-:S04]  /*14f10*/  @P0 VIADD R3, R3, 0x1 ;  /* 0x0000000103030836 */ /* 0x000fc80000000000 */
[----:B------:R-:W-:-:S04]  /*14f20*/  IMAD.MOV.U32 R2, RZ, RZ, R3 ;  /* 0x000000ffff027224 */ /* 0x000fc800078e0003 */
[----:B------:R-:W-:Y:S01]  /*14f30*/  @!P2 IMAD.MOV R2, RZ, RZ, -R2 ;  /* 0x000000ffff02a224 */ /* 0x000fe200078e0a02 */
[----:B------:R-:W-:-:S07]  /*14f40*/  @!P1 LOP3.LUT R2, RZ, R5, RZ, 0x33, !PT ;  /* 0x00000005ff029212 */ /* 0x000fce00078e33ff */
.L_x_1457:
[----:B------:R-:W-:Y:S05]  /*14f50*/  BSYNC B0 ;  /* 0x0000000000007941 */ /* 0x000fea0003800000 */
.L_x_1456:
[-C--:B------:R-:W-:Y:S01]  /*14f60*/  IMAD R35, R4, R2.reuse, R35 ;  /* 0x0000000204237224 */ /* 0x080fe200078e0223 */
        /* <DEDUP_REMOVED lines=12> */
[----:B------:R-:W0:Y:S08]  /*15030*/  FLO.U32 R0, UR4 ;  /* 0x0000000400007d00 */ /* 0x000e3000080e0000 */
[----:B------:R-:W1:Y:S01]  /*15040*/  POPC R5, UR4 ;  /* 0x0000000400057d09 */ /* 0x000e620008000000 */
[----:B0-----:R-:W-:-:S13]  /*15050*/  ISETP.EQ.U32.AND P0, PT, R0, R7, PT ;  /* 0x000000070000720c */ /* 0x001fda0003f02070 */
[----:B-1----:R-:W2:Y:S01]  /*15060*/  @P0 ATOMG.E.ADD.STRONG.GPU PT, R3, desc[UR36][R2.64], R5 ;  /* 0x00000005020309a8 */ /* 0x002ea200081ee1e4 */
[----:B------:R-:W0:Y:S02]  /*15070*/  S2R R4, SR_LTMASK ;  /* 0x0000000000047919 */ /* 0x000e240000003900 */
[----:B0-----:R-:W-:-:S04]  /*15080*/  LOP3.LUT R4, R4, UR4, RZ, 0xc0, !PT ;  /* 0x0000000404047c12 */ /* 0x001fc8000f8ec0ff */
[----:B------:R-:W0:Y:S01]  /*15090*/  POPC R7, R4 ;  /* 0x0000000400077309 */ /* 0x000e220000000000 */
[----:B--2---:R-:W0:Y:S02]  /*150a0*/  SHFL.IDX PT, R0, R3, R0, 0x1f ;  /* 0x00001f0003007589 */ /* 0x004e2400000e0000 */
[----:B0-----:R-:W-:Y:S01]  /*150b0*/  IADD3 R16, R0, UR39, R7 ;  /* 0x0000002700107c10 */ /* 0x001fe2000fffe007 */
[----:B------:R-:W-:Y:S06]  /*150c0*/  BRA `(.L_x_1460) ;  /* 0x00000034004c7947 */ /* 0x000fec0003800000 */
.L_x_1459:
        /* <DEDUP_REMOVED lines=8> */
[----:B------:R-:W-:Y:S02]  /*15150*/  IMAD.U32 R4, RZ, RZ, UR6 ;  /* 0x00000006ff047e24 */ /* 0x000fe4000f8e00ff */
[----:B------:R-:W0:Y:S01]  /*15160*/  LDC.64 R2, c[0x4][R2] ;  /* 0x0100000002027b82 */ /* 0x000e220000000a00 */
[----:B------:R-:W-:Y:S02]  /*15170*/  IMAD.U32 R5, RZ, RZ, UR7 ;  /* 0x00000007ff057e24 */ /* 0x000fe4000f8e00ff */
[----:B------:R-:W-:Y:S02]  /*15180*/  IMAD.U32 R6, RZ, RZ, UR8 ;  /* 0x00000008ff067e24 */ /* 0x000fe4000f8e00ff */
[----:B------:R-:W-:-:S02]  /*15190*/  IMAD.U32 R7, RZ, RZ, UR9 ;  /* 0x00000009ff077e24 */ /* 0x000fc4000f8e00ff */
[----:B------:R-:W-:Y:S02]  /*151a0*/  IMAD.U32 R10, RZ, RZ, UR4 ;  /* 0x00000004ff0a7e24 */ /* 0x000fe4000f8e00ff */
[----:B------:R-:W-:Y:S02]  /*151b0*/  IMAD.U32 R11, RZ, RZ, UR5 ;  /* 0x00000005ff0b7e24 */ /* 0x000fe4000f8e00ff */
[----:B------:R-:W-:Y:S02]  /*151c0*/  IMAD.MOV.U32 R8, RZ, RZ, 0x70 ;  /* 0x00000070ff087424 */ /* 0x000fe400078e00ff */
[----:B------:R-:W-:Y:S02]  /*151d0*/  IMAD.MOV.U32 R12, RZ, RZ, 0x1 ;  /* 0x00000001ff0c7424 */ /* 0x000fe400078e00ff */
[----:B------:R-:W-:-:S07]  /*151e0*/  IMAD.MOV.U32 R13, RZ, RZ, RZ ;  /* 0x000000ffff0d7224 */ /* 0x000fce00078e00ff */
[----:B------:R-:W-:-:S07]  /*151f0*/  LEPC R20, `(.L_x_1462) ;  /* 0x000000001014794e */ /* 0x000fce0000000000 */
[----:B0-----:R-:W-:Y:S05]  /*15200*/  CALL.ABS.NOINC R2 ;  /* 0x0000000002007343 */ /* 0x001fea0003c00000 */
.L_x_1462:
[----:B------:R-:W-:Y:S05]  /*15210*/  BSYNC B6 ;  /* 0x0000000000067941 */ /* 0x000fea0003800000 */
.L_x_1461:
        /* <DEDUP_REMOVED lines=9> */
[----:B------:R-:W-:Y:S02]  /*152b0*/  IMAD.U32 R4, RZ, RZ, UR6 ;  /* 0x00000006ff047e24 */ /* 0x000fe4000f8e00ff */
[----:B------:R-:W-:Y:S02]  /*152c0*/  IMAD.U32 R5, RZ, RZ, UR7 ;  /* 0x00000007ff057e24 */ /* 0x000fe4000f8e00ff */
[----:B------:R-:W-:Y:S02]  /*152d0*/  IMAD.U32 R6, RZ, RZ, UR8 ;  /* 0x00000008ff067e24 */ /* 0x000fe4000f8e00ff */
[----:B------:R-:W-:-:S02]  /*152e0*/  IMAD.U32 R7, RZ, RZ, UR9 ;  /* 0x00000009ff077e24 */ /* 0x000fc4000f8e00ff */
[----:B------:R-:W-:Y:S02]  /*152f0*/  IMAD.U32 R10, RZ, RZ, UR4 ;  /* 0x00000004ff0a7e24 */ /* 0x000fe4000f8e00ff */
[----:B------:R-:W-:Y:S02]  /*15300*/  IMAD.U32 R11, RZ, RZ, UR5 ;  /* 0x00000005ff0b7e24 */ /* 0x000fe4000f8e00ff */
[----:B------:R-:W-:Y:S02]  /*15310*/  IMAD.MOV.U32 R8, RZ, RZ, 0x70 ;  /* 0x00000070ff087424 */ /* 0x000fe400078e00ff */
[----:B------:R-:W-:Y:S02]  /*15320*/  IMAD.MOV.U32 R12, RZ, RZ, 0x1 ;  /* 0x00000001ff0c7424 */ /* 0x000fe400078e00ff */
[----:B0-----:R-:W-:-:S07]  /*15330*/  IMAD.MOV.U32 R13, RZ, RZ, RZ ;  /* 0x000000ffff0d7224 */ /* 0x001fce00078e00ff */
[----:B------:R-:W-:-:S07]  /*15340*/  LEPC R20, `(.L_x_1465) ;  /* 0x000000001014794e */ /* 0x000fce0000000000 */
[----:B-1----:R-:W-:Y:S05]  /*15350*/  CALL.ABS.NOINC R2 ;  /* 0x0000000002007343 */ /* 0x002fea0003c00000 */
.L_x_1465:
[----:B------:R0:W1:Y:S01]  /*15360*/  LDC.64 R2, c[0x4][R17] ;  /* 0x0100000011027b82 */ /* 0x0000620000000a00 */
[----:B------:R-:W-:Y:S01]  /*15370*/  ULDC.64 UR6, c[0x4][0x80] ;  /* 0x0100200000067ab9 */ /* 0x000fe20000000a00 */
[----:B------:R-:W-:Y:S01]  /*15380*/  ULDC.64 UR8, c[0x4][0x88] ;  /* 0x0100220000087ab9 */ /* 0x000fe20000000a00 */
[----:B------:R-:W-:Y:S01]  /*15390*/  ULDC.64 UR4, c[0x4][0x18] ;  /* 0x0100060000047ab9 */ /* 0x000fe20000000a00 */
        /* <DEDUP_REMOVED lines=11> */
.L_x_1464:
[----:B------:R-:W-:Y:S05]  /*15450*/  BSYNC B6 ;  /* 0x0000000000067941 */ /* 0x000fea0003800000 */
.L_x_1463:
[----:B------:R-:W-:Y:S01]  /*15460*/  ULDC.64 UR4, c[0x0][0x9f8] ;  /* 0x00027e0000047ab9 */ /* 0x000fe20000000a00 */
[----:B------:R-:W-:Y:S01]  /*15470*/  IMAD.MOV.U32 R32, RZ, RZ, R19 ;  /* 0x000000ffff207224 */ /* 0x000fe200078e0013 */
[----:B------:R-:W-:Y:S01]  /*15480*/  ISETP.NE.U32.AND P0, PT, RZ, UR4, PT ;  /* 0x00000004ff007c0c */ /* 0x000fe2000bf05070 */
[----:B------:R-:W0:Y:S01]  /*15490*/  S2R R20, SR_TID.X ;  /* 0x0000000000147919 */ /* 0x000e220000002100 */
[----:B------:R-:W1:Y:S01]  /*154a0*/  LDC R6, c[0x0][0x430] ;  /* 0x00010c00ff067b82 */ /* 0x000e620000000800 */
[----:B------:R-:W2:Y:S01]  /*154b0*/  S2R R17, SR_TID.X ;  /* 0x0000000000117919 */ /* 0x000ea20000002100 */
[----:B------:R-:W-:Y:S01]  /*154c0*/  ISETP.NE.AND.EX P0, PT, RZ, UR5, PT, P0 ;  /* 0x00000005ff007c0c */ /* 0x000fe2000bf05300 */
[----:B------:R-:W-:Y:S01]  /*154d0*/  VIADD R26, R24, 0xffffffff ;  /* 0xffffffff181a7836 */ /* 0x000fe20000000000 */
[----:B------:R-:W-:Y:S01]  /*154e0*/  LOP3.LUT R23, R23, 0xfffffff7, RZ, 0xc0, !PT ;  /* 0xfffffff717177812 */ /* 0x000fe200078ec0ff */
[----:B------:R-:W-:-:S10]  /*154f0*/  ULDC UR4, c[0x0][0x2f4] ;  /* 0x0000bd0000047ab9 */ /* 0x000fd40000000800 */
[----:B------:R-:W3:Y:S02]  /*15500*/  @P0 LDC.64 R2, c[0x0][0x9f8] ;  /* 0x00027e00ff020b82 */ /* 0x000ee40000000a00 */
[----:B---3--:R-:W-:-:S05]  /*15510*/  @P0 IMAD.WIDE R2, R19, 0x4, R2 ;  /* 0x0000000413020825 */ /* 0x008fca00078e0202 */
[----:B------:R3:W4:Y:S01]  /*15520*/  @P0 LDG.E R32, desc[UR36][R2.64] ;  /* 0x0000002402200981 */ /* 0x000722000c1e1900 */
[----:B-1----:R-:W-:Y:S01]  /*15530*/  ISETP.NE.AND P1, PT, R6, 0x1, PT ;  /* 0x000000010600780c */ /* 0x002fe20003f25270 */
[----:B0-----:R-:W-:Y:S01]  /*15540*/  IMAD.SHL.U32 R20, R20, 0x10, RZ ;  /* 0x0000001014147824 */ /* 0x001fe200078e00ff */
[----:B--2---:R-:W-:Y:S01]  /*15550*/  LOP3.LUT R17, R17, 0x7f, RZ, 0xc0, !PT ;  /* 0x0000007f11117812 */ /* 0x004fe200078ec0ff */
[----:B------:R-:W-:-:S03]  /*15560*/  IMAD.SHL.U32 R8, R26, 0x80, RZ ;  /* 0x000000801a087824 */ /* 0x000fc600078e00ff */
[----:B------:R-:W-:Y:S02]  /*15570*/  SHF.R.U32.HI R17, RZ, 0x3, R17 ;  /* 0x00000003ff117819 */ /* 0x000fe40000011611 */
[----:B------:R-:W-:-:S04]  /*15580*/  LOP3.LUT R20, R20, 0x70, RZ, 0xc0, !PT ;  /* 0x0000007014147812 */ /* 0x000fc800078ec0ff */
[----:B------:R-:W-:Y:S01]  /*15590*/  LOP3.LUT R5, R8, R17, R20, 0xfe, !PT ;  /* 0x0000001108057212 */ /* 0x000fe200078efe14 */
[----:B------:R-:W0:Y:S01]  /*155a0*/  @P1 LDC R4, c[0x0][0x434] ;  /* 0x00010d00ff041b82 */ /* 0x000e220000000800 */
[----:B------:R-:W-:Y:S02]  /*155b0*/  @P1 LOP3.LUT R23, R23, 0x8, RZ, 0xfc, !PT ;  /* 0x0000000817171812 */ /* 0x000fe400078efcff */
[C---:B------:R-:W-:Y:S01]  /*155c0*/  ISETP.GE.AND P0, PT, R5.reuse, R34, PT ;  /* 0x000000220500720c */ /* 0x040fe20003f06270 */
[----:B------:R-:W-:-:S04]  /*155d0*/  IMAD.IADD R5, R5, 0x1, R36 ;  /* 0x0000000105057824 */ /* 0x000fc800078e0224 */
[----:B------:R-:W1:Y:S08]  /*155e0*/  @P1 LDC R0, c[0x0][0x438] ;  /* 0x00010e00ff001b82 */ /* 0x000e700000000800 */
[----:B---3--:R-:W2:Y:S01]  /*155f0*/  @!P0 LDC.64 R2, c[0x0][0x428] ;  /* 0x00010a00ff028b82 */ /* 0x008ea20000000a00 */
[----:B0-----:R-:W-:-:S04]  /*15600*/  @P1 IMAD.HI.U32 R7, R5, R4, RZ ;  /* 0x0000000405071227 */ /* 0x001fc800078e00ff */
[----:B------:R-:W-:Y:S01]  /*15610*/  IMAD.MOV.U32 R4, RZ, RZ, R5 ;  /* 0x000000ffff047224 */ /* 0x000fe200078e0005 */
[----:B-1----:R-:W-:-:S05]  /*15620*/  @P1 SHF.R.U32.HI R4, RZ, R0, R7 ;  /* 0x00000000ff041219 */ /* 0x002fca0000011607 */
[----:B------:R-:W-:-:S04]  /*15630*/  IMAD.MOV R0, RZ, RZ, -R4 ;  /* 0x000000ffff007224 */ /* 0x000fc800078e0a04 */
[----:B------:R-:W-:Y:S01]  /*15640*/  IMAD R0, R6, R0, R5 ;  /* 0x0000000006007224 */ /* 0x000fe200078e0205 */
[----:B------:R-:W-:Y:S02]  /*15650*/  @!P0 SHF.R.S32.HI R5, RZ, 0x1f, R4 ;  /* 0x0000001fff058819 */ /* 0x000fe40000011404 */
[----:B------:R-:W-:Y:S01]  /*15660*/  LOP3.LUT R23, R23, 0xfffffffb, RZ, 0xc0, !PT ;  /* 0xfffffffb17177812 */ /* 0x000fe200078ec0ff */
[----:B------:R-:W-:Y:S01]  /*15670*/  UMOV UR5, 0xffffffff ;  /* 0xffffffff00057882 */ /* 0x000fe20000000000 */
[----:B----4-:R-:W-:Y:S01]  /*15680*/  SHF.R.S32.HI R37, RZ, 0x1f, R32 ;  /* 0x0000001fff257819 */ /* 0x010fe20000011420 */
[----:B--2---:R-:W-:-:S04]  /*15690*/  @!P0 IMAD.WIDE.U32 R4, R32, R2, R4 ;  /* 0x0000000220048225 */ /* 0x004fc800078e0004 */
[----:B------:R-:W-:-:S04]  /*156a0*/  @!P0 IMAD R6, R37, R2, RZ ;  /* 0x0000000225068224 */ /* 0x000fc800078e02ff */
[----:B------:R-:W-:Y:S02]  /*156b0*/  @!P0 IMAD R6, R32, R3, R6 ;  /* 0x0000000320068224 */ /* 0x000fe400078e0206 */
[----:B------:R-:W0:Y:S02]  /*156c0*/  @!P0 LDC.64 R2, c[0x0][0x418] ;  /* 0x00010600ff028b82 */ /* 0x000e240000000a00 */
[----:B------:R-:W-:Y:S01]  /*156d0*/  @!P0 IMAD.IADD R5, R5, 0x1, R6 ;  /* 0x0000000105058824 */ /* 0x000fe200078e0206 */
[----:B0-----:R-:W-:-:S04]  /*156e0*/  @!P0 LEA R2, P1, R4, R2, 0x2 ;  /* 0x0000000204028211 */ /* 0x001fc800078210ff */
[----:B------:R-:W-:Y:S01]  /*156f0*/  @!P0 LEA.HI.X R3, R4, R3, R5, 0x2, P1 ;  /* 0x0000000304038211 */ /* 0x000fe200008f1405 */
[----:B------:R-:W-:Y:S02]  /*15700*/  IMAD.U32 R5, RZ, RZ, UR38 ;  /* 0x00000026ff057e24 */ /* 0x000fe4000f8e00ff */
[----:B------:R-:W-:-:S03]  /*15710*/  IMAD.MOV.U32 R4, RZ, RZ, RZ ;  /* 0x000000ffff047224 */ /* 0x000fc600078e00ff */
[----:B------:R-:W-:-:S03]  /*15720*/  ISETP.NE.AND P2, PT, R5, 0x3, PT ;  /* 0x000000030500780c */ /* 0x000fc60003f45270 */
[----:B------:R0:W5:Y:S01]  /*15730*/  @!P0 LDG.E R4, desc[UR36][R2.64] ;  /* 0x0000002402048981 */ /* 0x000162000c1e1900 */
[----:B------:R-:W-:-:S09]  /*15740*/  ISETP.GE.AND P0, PT, R30, UR4, PT ;  /* 0x000000041e007c0c */ /* 0x000fd2000bf06270 */
[----:B------:R-:W-:-:S04]  /*15750*/  @P2 LOP3.LUT R23, R23, 0x4, RZ, 0xfc, !PT ;  /* 0x0000000417172812 */ /* 0x000fc800078efcff */
[----:B------:R-:W-:-:S04]  /*15760*/  LOP3.LUT R23, R23, 0xfffffffd, RZ, 0xc0, !PT ;  /* 0xfffffffd17177812 */ /* 0x000fc800078ec0ff */
[----:B------:R-:W-:Y:S02]  /*15770*/  @P0 LOP3.LUT R23, R23, 0x2, RZ, 0xfc, !PT ;  /* 0x0000000217170812 */ /* 0x000fe400078efcff */
[----:B------:R-:W-:Y:S02]  /*15780*/  ISETP.GE.AND P0, PT, R29, UR4, PT ;  /* 0x000000041d007c0c */ /* 0x000fe4000bf06270 */
[----:B------:R-:W-:-:S11]  /*15790*/  LOP3.LUT R23, R23, 0xfffffffe, RZ, 0xc0, !PT ;  /* 0xfffffffe17177812 */ /* 0x000fd600078ec0ff */
[----:B------:R-:W-:Y:S01]  /*157a0*/  @P0 LOP3.LUT R23, R23, 0x1, RZ, 0xfc, !PT ;  /* 0x0000000117170812 */ /* 0x000fe200078efcff */
[----:B0-----:R-:W-:Y:S06]  /*157b0*/  BRA.DIV UR5, `(.L_x_1466) ;  /* 0x0000004605687947 */ /* 0x001fec000b800000 */
.L_x_1534:
[----:B------:R-:W-:Y:S01]  /*157c0*/  LOP3.LUT R24, R18, 0xffff, RZ, 0xc0, !PT ;  /* 0x0000ffff12187812 */ /* 0x000fe200078ec0ff */
[----:B------:R-:W-:Y:S06]  /*157d0*/  @!P2 BRA `(.L_x_1467) ;  /* 0x000000000004a947 */ /* 0x000fec0003800000 */
[----:B------:R-:W-:Y:S01]  /*157e0*/  BPT.TRAP 0x1 ;  /* 0x000000040000795c */ /* 0x000fe20000300000 */
.L_x_1467:
[----:B------:R-:W-:Y:S01]  /*157f0*/  SHF.R.S32.HI R6, RZ, 0x1f, R0 ;  /* 0x0000001fff067819 */ /* 0x000fe20000011400 */
[----:B------:R-:W-:Y:S01]  /*15800*/  ULDC.64 UR4, c[0x0][0x328] ;  /* 0x0000ca0000047ab9 */ /* 0x000fe20000000a00 */
[----:B------:R-:W-:Y:S01]  /*15810*/  ULDC.64 UR6, c[0x0][0x318] ;  /* 0x0000c60000067ab9 */ /* 0x000fe20000000a00 */
[----:B------:R-:W-:Y:S01]  /*15820*/  IMAD.WIDE.U32 R2, R0, UR4, RZ ;  /* 0x0000000400027c25 */ /* 0x000fe2000f8e00ff */
[----:B------:R-:W-:Y:S03]  /*15830*/  BSSY B0, `(.L_x_1468) ;  /* 0x0000013000007945 */ /* 0x000fe60003800000 */
[----:B------:R-:W-:-:S04]  /*15840*/  IMAD R5, R6, UR4, RZ ;  /* 0x0000000406057c24 */ /* 0x000fc8000f8e02ff */
[----:B------:R-:W-:Y:S01]  /*15850*/  IMAD R5, R0, UR5, R5 ;  /* 0x0000000500057c24 */ /* 0x000fe2000f8e0205 */
        /* <DEDUP_REMOVED lines=16> */
.L_x_1535:
[----:B------:R-:W-:Y:S05]  /*15960*/  BSYNC B0 ;  /* 0x0000000000007941 */ /* 0x000fea0003800000 */
.L_x_1468:
        /* <DEDUP_REMOVED lines=10> */
[----:B------:R-:W-:Y:S02]  /*15a10*/  IMAD.IADD R3, R3, 0x1, R6 ;  /* 0x0000000103037824 */ /* 0x000fe400078e0206 */
[C---:B------:R-:W-:Y:S02]  /*15a20*/  IMAD R5, R4.reuse, UR5, R5 ;  /* 0x0000000504057c24 */ /* 0x040fe4000f8e0205 */
[----:B------:R-:W-:Y:S01]  /*15a30*/  IMAD.WIDE.U32 R2, R4, UR4, R2 ;  /* 0x0000000404027c25 */ /* 0x000fe2000f8e0002 */
[----:B------:R-:W-:-:S03]  /*15a40*/  ULDC.64 UR4, c[0x0][0x308] ;  /* 0x0000c20000047ab9 */ /* 0x000fc60000000a00 */
[----:B------:R-:W-:Y:S02]  /*15a50*/  IMAD.IADD R3, R3, 0x1, R5 ;  /* 0x0000000103037824 */ /* 0x000fe400078e0205 */
[----:B------:R-:W-:Y:S02]  /*15a60*/  IMAD R5, R25, 0x4000, R33 ;  /* 0x0000400019057824 */ /* 0x000fe400078e0221 */
[----:B------:R-:W-:Y:S01]  /*15a70*/  IMAD.WIDE.U32 R2, R24, UR4, R2 ;  /* 0x0000000418027c25 */ /* 0x000fe2000f8e0002 */
[----:B------:R-:W-:-:S03]  /*15a80*/  UMOV UR4, 0xffffffff ;  /* 0xffffffff00047882 */ /* 0x000fc60000000000 */
[----:B------:R-:W-:Y:S01]  /*15a90*/  IMAD R0, R24, UR5, R3 ;  /* 0x0000000518007c24 */ /* 0x000fe2000f8e0203 */
[C---:B------:R-:W-:Y:S02]  /*15aa0*/  LEA R4, P0, R2.reuse, UR6, 0x1 ;  /* 0x0000000602047c11 */ /* 0x040fe4000f8008ff */
[----:B-1----:R-:W-:Y:S02]  /*15ab0*/  LOP3.LUT R9, R9, 0x7f, RZ, 0xc0, !PT ;  /* 0x0000007f09097812 */ /* 0x002fe400078ec0ff */
[----:B------:R-:W-:Y:S02]  /*15ac0*/  LEA.HI.X R0, R2, UR7, R0, 0x1, P0 ;  /* 0x0000000702007c11 */ /* 0x000fe400080f0c00 */
[----:B------:R-:W-:-:S04]  /*15ad0*/  SHF.R.U32.HI R9, RZ, 0x3, R9 ;  /* 0x00000003ff097819 */ /* 0x000fc80000011609 */
        /* <DEDUP_REMOVED lines=82> */
.L_x_1553:
        /* <DEDUP_REMOVED lines=11> */
.L_x_1471:
[----:B------:R-:W-:Y:S02]  /*160b0*/  PLOP3.LUT P1, PT, P1, P0, PT, 0xa2, 0x0 ;  /* 0x000000000000781c */ /* 0x000fe40000f21472 */
[----:B------:R-:W-:-:S08]  /*160c0*/  @P0 R2UR P1, UR4, R7 ;  /* 0x00000000070402ca */ /* 0x000fd00000020000 */
[----:B------:R-:W-:-:S05]  /*160d0*/  @P0 PLOP3.LUT P0, PT, P1, PT, PT, 0x80, 0x0 ;  /* 0x000000000000081c */ /* 0x000fca0000f0f070 */
[----:B------:R-:W-:Y:S01]  /*160e0*/  @!P1 SYNCS.ARRIVE.TRANS64.RED.A0T1 RZ, [UR4+0x28830], RZ ;  /* 0x028830ffffff99a7 */ /* 0x000fe20008200404 */
[----:B------:R-:W-:Y:S07]  /*160f0*/  @!P1 ARRIVES.LDGSTSBAR.64.TRANSCNT [UR4+0x28830] ;  /* 0x02883000ff0099b0 */ /* 0x000fee0008000a84 */
[----:B------:R-:W-:Y:S05]  /*16100*/  @P0 BRA.U.ANY `(.L_x_1471) ;  /* 0xfffffffd00e80947 */ /* 0x000fea000393ffff */
[----:B------:R-:W-:Y:S01]  /*16110*/  NOP ;  /* 0x0000000000007918 */ /* 0x000fe20000000000 */
[----:B------:R-:W-:-:S13]  /*16120*/  LOP3.LUT P2, RZ, R23, 0x4, RZ, 0xc0, !PT ;  /* 0x0000000417ff7812 */ /* 0x000fda000784c0ff */
[----:B------:R-:W-:Y:S05]  /*16130*/  @!P2 BRA `(.L_x_1472) ;  /* 0x000000000004a947 */ /* 0x000fea0003800000 */
[----:B------:R-:W-:Y:S01]  /*16140*/  BPT.TRAP 0x1 ;  /* 0x000000040000795c */ /* 0x000fe20000300000 */
.L_x_1472:
[----:B-1----:R1:W5:Y:S01]  /*16150*/  LDL.LU R2, [R1+0x4] ;  /* 0x0000040001027983 */ /* 0x0023620000300800 */
[----:B------:R1:W-:Y:S02]  /*16160*/  SYNCS.ARRIVE.TRANS64.A1T0 RZ, [R7+URZ+0x28830], RZ ;  /* 0x028830ff07ff79a7 */ /* 0x0003e4000810003f */
[----:B------:R-:W-:Y:S05]  /*16170*/  WARPSYNC.ALL ;  /* 0x0000000000007948 */ /* 0x000fea0003800000 */
[----:B------:R-:W-:Y:S01]  /*16180*/  ULDC.64 UR4, c[0x0][0x298] ;  /* 0x0000a60000047ab9 */ /* 0x000fe20000000a00 */
[----:B------:R-:W-:Y:S01]  /*16190*/  BSSY B6, `(.L_x_1473) ;  /* 0x000001c000067945 */ /* 0x000fe20003800000 */
[----:B------:R-:W-:Y:S01]  /*161a0*/  BAR.SYNC.DEFER_BLOCKING 0x8, 0x180 ;  /* 0x0206000000007b1d */ /* 0x000fe20000010000 */
[----:B-----5:R-:W-:Y:S01]  /*161b0*/  SHF.R.S32.HI R0, RZ, 0x1f, R2 ;  /* 0x0000001fff007819 */ /* 0x020fe20000011402 */
[----:B0-----:R-:W-:-:S04]  /*161c0*/  IMAD.WIDE.U32 R4, R2, UR4, RZ ;  /* 0x0000000402047c25 */ /* 0x001fc8000f8e00ff */
[----:B------:R-:W-:Y:S01]  /*161d0*/  IMAD R0, R0, UR4, RZ ;  /* 0x0000000400007c24 */ /* 0x000fe2000f8e02ff */
[----:B------:R0:W-:Y:S03]  /*161e0*/  STL.64 [R1+0x8], R4 ;  /* 0x0000080401007387 */ /* 0x0001e60000100a00 */
[----:B------:R-:W-:Y:S02]  /*161f0*/  IMAD R0, R2, UR5, R0 ;  /* 0x0000000502007c24 */ /* 0x000fe4000f8e0200 */
[----:B------:R-:W-:Y:S02]  /*16200*/  VIADD R2, R22, 0x10400 ;  /* 0x0001040016027836 */ /* 0x000fe40000000000 */
[----:B------:R-:W-:-:S03]  /*16210*/  IMAD.IADD R0, R5, 0x1, R0 ;  /* 0x0000000105007824 */ /* 0x000fc600078e0200 */
[----:B------:R-:W-:Y:S02]  /*16220*/  LOP3.LUT P0, RZ, R2, 0x3ff, RZ, 0xc0, !PT ;  /* 0x000003ff02ff7812 */ /* 0x000fe4000780c0ff */
[----:B------:R0:W-:Y:S11]  /*16230*/  STL [R1+0x4], R0 ;  /* 0x0000040001007387 */ /* 0x0001f60000100800 */
[----:B0-----:R-:W-:Y:S05]  /*16240*/  @!P0 BRA `(.L_x_1474) ;  /* 0x0000000000408947 */ /* 0x001fea0003800000 */
        /* <DEDUP_REMOVED lines=8> */
[----:B-1----:R-:W-:-:S02]  /*162d0*/  IMAD.U32 R7, RZ, RZ, UR7 ;  /* 0x00000007ff077e24 */ /* 0x002fc4000f8e00ff */
[----:B------:R-:W-:Y:S02]  /*162e0*/  IMAD.U32 R10, RZ, RZ, UR8 ;  /* 0x00000008ff0a7e24 */ /* 0x000fe4000f8e00ff */
[----:B------:R-:W-:Y:S02]  /*162f0*/  IMAD.U32 R11, RZ, RZ, UR9 ;  /* 0x00000009ff0b7e24 */ /* 0x000fe4000f8e00ff */
[----:B------:R-:W-:Y:S02]  /*16300*/  IMAD.MOV.U32 R8, RZ, RZ, 0x70 ;  /* 0x00000070ff087424 */ /* 0x000fe400078e00ff */
[----:B------:R-:W-:Y:S02]  /*16310*/  IMAD.MOV.U32 R12, RZ, RZ, 0x1 ;  /* 0x00000001ff0c7424 */ /* 0x000fe400078e00ff */
[----:B------:R-:W-:-:S07]  /*16320*/  IMAD.MOV.U32 R13, RZ, RZ, RZ ;  /* 0x000000ffff0d7224 */ /* 0x000fce00078e00ff */
[----:B------:R-:W-:-:S07]  /*16330*/  LEPC R20, `(.L_x_1474) ;  /* 0x000000001014794e */ /* 0x000fce0000000000 */
[----:B0-----:R-:W-:Y:S05]  /*16340*/  CALL.ABS.NOINC R2 ;  /* 0x0000000002007343 */ /* 0x001fea0003c00000 */
.L_x_1474:
[----:B------:R-:W-:Y:S05]  /*16350*/  BSYNC B6 ;  /* 0x0000000000067941 */ /* 0x000fea0003800000 */
.L_x_1473:
[----:B------:R-:W2:Y:S01]  /*16360*/  LDL.LU R2, [R1+0x4] ;  /* 0x0000040001027983 */ /* 0x000ea20000300800 */
[----:B------:R-:W-:Y:S01]  /*16370*/  LOP3.LUT P6, RZ, R23, 0x20, RZ, 0xc0, !PT ;  /* 0x0000002017ff7812 */ /* 0x000fe200078cc0ff */
[----:B------:R-:W-:Y:S01]  /*16380*/  ULDC.64 UR6, c[0x0][0x2e0] ;  /* 0x0000b80000067ab9 */ /* 0x000fe20000000a00 */
[----:B------:R-:W-:Y:S01]  /*16390*/  SHF.R.S32.HI R0, RZ, 0x1f, R19 ;  /* 0x0000001fff007819 */ /* 0x000fe20000011413 */
[----:B------:R-:W3:Y:S01]  /*163a0*/  LDL.LU.64 R20, [R1+0x8] ;  /* 0x0000080001147983 */ /* 0x000ee20000300a00 */
[----:B------:R-:W-:Y:S02]  /*163b0*/  ULDC.64 UR4, c[0x0][0x2d8] ;  /* 0x0000b60000047ab9 */ /* 0x000fe40000000a00 */
[----:B------:R-:W-:Y:S01]  /*163c0*/  SEL R0, R0, RZ, !P6 ;  /* 0x000000ff00007207 */ /* 0x000fe20007000000 */
[----:B------:R0:W5:Y:S04]  /*163d0*/  LDL R8, [R1] ;  /* 0x0000000001087983 */ /* 0x0001680000100800 */
[----:B------:R-:W-:Y:S01]  /*163e0*/  IMAD R4, R0, UR6, RZ ;  /* 0x0000000600047c24 */ /* 0x000fe2000f8e02ff */
[----:B------:R-:W-:-:S05]  /*163f0*/  SEL R0, R19, RZ, !P6 ;  /* 0x000000ff13007207 */ /* 0x000fca0007000000 */
[----:B------:R-:W-:Y:S02]  /*16400*/  IMAD R4, R0, UR7, R4 ;  /* 0x0000000700047c24 */ /* 0x000fe4000f8e0204 */
[----:B--2---:R-:W-:Y:S01]  /*16410*/  IMAD.MOV.U32 R3, RZ, RZ, R2 ;  /* 0x000000ffff037224 */ /* 0x004fe200078e0002 */
[----:B---3--:R-:W2:Y:S01]  /*16420*/  LDC R21, c[0x0][0x448] ;  /* 0x00011200ff157b82 */ /* 0x008ea20000000800 */
[----:B------:R-:W-:Y:S02]  /*16430*/  IMAD.MOV.U32 R2, RZ, RZ, R20 ;  /* 0x000000ffff027224 */ /* 0x000fe400078e0014 */
[----:B------:R-:W3:Y:S02]  /*16440*/  S2R R20, SR_TID.X ;  /* 0x0000000000147919 */ /* 0x000ee40000002100 */
[----:B------:R-:W-:-:S04]  /*16450*/  IMAD.WIDE.U32 R2, R24, UR4, R2 ;  /* 0x0000000418027c25 */ /* 0x000fc8000f8e0002 */
[----:B------:R-:W-:Y:S01]  /*16460*/  IMAD R3, R24, UR5, R3 ;  /* 0x0000000518037c24 */ /* 0x000fe2000f8e0203 */
[----:B------:R-:W-:Y:S01]  /*16470*/  ULDC.64 UR4, c[0x0][0x2d0] ;  /* 0x0000b40000047ab9 */ /* 0x000fe20000000a00 */
[----:B------:R-:W-:-:S04]  /*16480*/  IMAD.WIDE.U32 R2, R0, UR6, R2 ;  /* 0x0000000600027c25 */ /* 0x000fc8000f8e0002 */
[----:B------:R-:W-:Y:S01]  /*16490*/  IMAD.IADD R3, R3, 0x1, R4 ;  /* 0x0000000103037824 */ /* 0x000fe200078e0204 */
[----:B--2---:R-:W-:Y:S02]  /*164a0*/  ISETP.NE.AND P6, PT, R21, 0x1, PT ;  /* 0x000000011500780c */ /* 0x004fe40003fc5270 */
[----:B------:R-:W2:Y:S01]  /*164b0*/  S2R R21, SR_TID.X ;  /* 0x0000000000157919 */ /* 0x000ea20000002100 */
[----:B---3--:R-:W-:-:S10]  /*164c0*/  LOP3.LUT R20, R20, 0x7f, RZ, 0xc0, !PT ;  /* 0x0000007f14147812 */ /* 0x008fd400078ec0ff */
[----:B------:R-:W3:Y:S01]  /*164d0*/  @P6 LDC R5, c[0x0][0x44c] ;  /* 0x00011300ff056b82 */ /* 0x000ee20000000800 */
[----:B------:R-:W-:-:S07]  /*164e0*/  SHF.R.U32.HI R20, RZ, 0x3, R20 ;  /* 0x00000003ff147819 */ /* 0x000fce0000011614 */
[----:B------:R-:W4:Y:S01]  /*164f0*/  @P6 LDC R0, c[0x0][0x450] ;  /* 0x00011400ff006b82 */ /* 0x000f220000000800 */
[----:B--2---:R-:W-:-:S05]  /*16500*/  IMAD.SHL.U32 R21, R21, 0x10, RZ ;  /* 0x0000001015157824 */ /* 0x004fca00078e00ff */
[----:B------:R-:W-:-:S04]  /*16510*/  LOP3.LUT R21, R21, 0x70, RZ, 0xc0, !PT ;  /* 0x0000007015157812 */ /* 0x000fc800078ec0ff */
[----:B------:R-:W-:-:S05]  /*16520*/  LOP3.LUT R20, R20, R21, RZ, 0xfc, !PT ;  /* 0x0000001514147212 */ /* 0x000fca00078efcff */
[----:B------:R-:W-:-:S04]  /*16530*/  IMAD.IADD R4, R20, 0x1, R27 ;  /* 0x0000000114047824 */ /* 0x000fc800078e021b */
[----:B---3--:R-:W-:-:S04]  /*16540*/  @P6 IMAD.HI.U32 R5, R4, R5, RZ ;  /* 0x0000000504056227 */ /* 0x008fc800078e00ff */
[----:B------:R-:W-:Y:S01]  /*16550*/  IMAD.MOV.U32 R6, RZ, RZ, R4 ;  /* 0x000000ffff067224 */ /* 0x000fe200078e0004 */
[----:B----4-:R-:W-:Y:S02]  /*16560*/  @P6 SHF.R.U32.HI R6, RZ, R0, R5 ;  /* 0x00000000ff066219 */ /* 0x010fe40000011605 */
[----:B------:R-:W2:Y:S03]  /*16570*/  LDC R5, c[0x0][0x448] ;  /* 0x00011200ff057b82 */ /* 0x000ea60000000800 */
[----:B------:R-:W-:Y:S01]  /*16580*/  IMAD.MOV R0, RZ, RZ, -R6 ;  /* 0x000000ffff007224 */ /* 0x000fe200078e0a06 */
[----:B------:R-:W3:Y:S01]  /*16590*/  S2R R20, SR_TID.X ;  /* 0x0000000000147919 */ /* 0x000ee20000002100 */
[----:B------:R-:W-:-:S04]  /*165a0*/  IMAD.WIDE.U32 R2, R6, UR4, R2 ;  /* 0x0000000406027c25 */ /* 0x000fc8000f8e0002 */
[----:B--2---:R-:W-:Y:S01]  /*165b0*/  IMAD R0, R5, R0, R4 ;  /* 0x0000000005007224 */ /* 0x004fe200078e0204 */
[----:B------:R-:W-:-:S05]  /*165c0*/  SHF.R.S32.HI R4, RZ, 0x1f, R6 ;  /* 0x0000001fff047819 */ /* 0x000fca0000011406 */
[----:B-1----:R-:W-:-:S04]  /*165d0*/  IMAD R7, R4, UR4, RZ ;  /* 0x0000000404077c24 */ /* 0x002fc8000f8e02ff */
        /* <DEDUP_REMOVED lines=14> */
[----:B------:R-:W-:Y:S01]  /*166c0*/  UMOV UR4, 0xffffffff ;  /* 0xffffffff00047882 */ /* 0x000fe20000000000 */
[----:B---3--:R-:W-:-:S04]  /*166d0*/  LOP3.LUT R20, R20, 0x7f, RZ, 0xc0, !PT ;  /* 0x0000007f14147812 */ /* 0x008fc800078ec0ff */
[----:B------:R-:W-:Y:S01]  /*166e0*/  SHF.R.U32.HI R9, RZ, 0x3, R20 ;  /* 0x00000003ff097819 */ /* 0x000fe20000011614 */
[----:B0-----:R-:W-:Y:S06]  /*166f0*/  BRA.DIV UR4, `(.L_x_1475) ;  /* 0x0000004204ac7947 */ /* 0x001fec000b800000 */
[----:B------:R-:W0:Y:S01]  /*16700*/  SHFL.IDX PT, R14, R0, RZ, 0x181f ;  /* 0x00181fff000e7589 */ /* 0x000e2200000e0000 */
[----:B------:R-:W-:Y:S02]  /*16710*/  IMAD R31, R31, R5, RZ ;  /* 0x000000051f1f7224 */ /* 0x000fe400078e02ff */
        /* <DEDUP_REMOVED lines=8> */
[----:B-----5:R-:W-:Y:S04]  /*167a0*/  @!P2 LDGSTS.E.BYPASS.LTC128B.128 [R8+0x10400], desc[UR36][R2.64], !P0 ;  /* 0x104000000208afae */ /* 0x020fe8000c101d64 */
[----:B------:R1:W-:Y:S01]  /*167b0*/  @!P2 LDGSTS.E.BYPASS.LTC128B.128 [R8+0x14400], desc[UR36][R2.64+0x80], !P1 ;  /* 0x144000800208afae */ /* 0x0003e2000c901d64 */
[----:B------:R-:W-:Y:S01]  /*167c0*/  ISETP.GE.AND P2, PT, R6, R31, PT ;  /* 0x0000001f0600720c */ /* 0x000fe20003f46270 */
[----:B------:R-:W-:-:S02]  /*167d0*/  VIADD R6, R27, 0x20 ;  /* 0x000000201b067836 */ /* 0x000fc40000000000 */
[----:B-1----:R-:W1:Y:S10]  /*167e0*/  SHFL.IDX PT, R2, R4, 0x1, 0x181f ;  /* 0x00381f0004027f89 */ /* 0x002e7400000e0000 */
[----:B0-----:R-:W-:-:S05]  /*167f0*/  @!P2 LEA R14, P3, R30, R14, 0x1 ;  /* 0x0000000e1e0ea211 */ /* 0x001fca00078608ff */
[----:B-1----:R-:W-:Y:S02]  /*16800*/  @!P2 IMAD.X R5, RZ, RZ, R2, P3 ;  /* 0x000000ffff05a224 */ /* 0x002fe400018e0602 */
[----:B------:R-:W-:Y:S02]  /*16810*/  @!P2 IMAD.MOV.U32 R2, RZ, RZ, R14 ;  /* 0x000000ffff02a224 */ /* 0x000fe400078e000e */
[----:B------:R-:W-:Y:S01]  /*16820*/  @!P2 IMAD.MOV.U32 R3, RZ, RZ, R5 ;  /* 0x000000ffff03a224 */ /* 0x000fe200078e0005 */
[----:B------:R-:W0:Y:S04]  /*16830*/  SHFL.IDX PT, R14, R0, 0x2, 0x181f ;  /* 0x00581f00000e7f89 */ /* 0x000e2800000e0000 */
[----:B------:R-:W-:Y:S04]  /*16840*/  @!P2 LDGSTS.E.BYPASS.LTC128B.128 [R8+0x10c00], desc[UR36][R2.64], !P0 ;  /* 0x10c000000208afae */ /* 0x000fe8000c101d64 */
        /* <DEDUP_REMOVED lines=41> */
[----:B------:R-:W-:-:S03]  /*16ae0*/  ISETP.GE.AND P2, PT, R6, R31, PT ;  /* 0x0000001f0600720c */ /* 0x000fc60003f46270 */
[----:B-1----:R-:W1:Y:S10]  /*16af0*/  SHFL.IDX PT, R2, R4, 0x6, 0x181f ;  /* 0x00d81f0004027f89 */ /* 0x002e7400000e0000 */
[----:B0-----:R-:W-:Y:S01]  /*16b00*/  @!P2 LEA R14, P3, R30, R14, 0x1 ;  /* 0x0000000e1e0ea211 */ /* 0x001fe200078608ff */
[----:B------:R-:W0:Y:S04]  /*16b10*/  SHFL.IDX PT, R4, R4, 0x7, 0x181f ;  /* 0x00f81f0004047f89 */ /* 0x000e2800000e0000 */
[----:B-1----:R-:W-:-:S02]  /*16b20*/  @!P2 IMAD.X R5, RZ, RZ, R2, P3 ;  /* 0x000000ffff05a224 */ /* 0x002fc400018e0602 */
[----:B------:R-:W-:Y:S02]  /*16b30*/  @!P2 IMAD.MOV.U32 R2, RZ, RZ, R14 ;  /* 0x000000ffff02a224 */ /* 0x000fe400078e000e */
[----:B------:R-:W-:Y:S01]  /*16b40*/  @!P2 IMAD.MOV.U32 R3, RZ, RZ, R5 ;  /* 0x000000ffff03a224 */ /* 0x000fe200078e0005 */
[----:B------:R1:W2:Y:S04]  /*16b50*/  SHFL.IDX PT, R14, R0, 0x7, 0x181f ;  /* 0x00f81f00000e7f89 */ /* 0x0002a800000e0000 */
[----:B------:R1:W-:Y:S04]  /*16b60*/  @!P2 LDGSTS.E.BYPASS.LTC128B.128 [R8+0x13400], desc[UR36][R2.64], !P0 ;  /* 0x134000000208afae */ /* 0x0003e8000c101d64 */
[----:B0-----:R1:W-:Y:S02]  /*16b70*/  @!P2 LDGSTS.E.BYPASS.LTC128B.128 [R8+0x17400], desc[UR36][R2.64+0x80], !P1 ;  /* 0x174000800208afae */ /* 0x0013e4000c901d64 */
.L_x_1570:
        /* <DEDUP_REMOVED lines=11> */
.L_x_1477:
[----:B------:R-:W-:Y:S05]  /*16c30*/  BSYNC B0 ;  /* 0x0000000000007941 */ /* 0x000fea0003800000 */
.L_x_1476:
[----:B------:R-:W-:Y:S01]  /*16c40*/  NOP ;  /* 0x0000000000007918 */ /* 0x000fe20000000000 */
[----:B------:R-:W-:-:S13]  /*16c50*/  PLOP3.LUT P0, PT, PT, PT, PT, 0x80, 0x0 ;  /* 0x000000000000781c */ /* 0x000fda0003f0f070 */
.L_x_1478:
        /* <DEDUP_REMOVED lines=21> */
.L_x_1571:
[----:B------:R-:W-:Y:S05]  /*16db0*/  BSYNC B0 ;  /* 0x0000000000007941 */ /* 0x000fea0003800000 */
.L_x_1479:
[----:B------:R-:W-:Y:S04]  /*16dc0*/  BSSY B0, `(.L_x_1481) ;  /* 0x0000106000007945 */ /* 0x000fe80003800000 */
[----:B------:R-:W-:Y:S05]  /*16dd0*/  @!P0 BRA `(.L_x_1482) ;  /* 0x0000001000108947 */ /* 0x000fea0003800000 */
[----:B------:R-:W-:Y:S01]  /*16de0*/  ULDC UR4, c[0x0][0x2f4] ;  /* 0x0000bd0000047ab9 */ /* 0x000fe20000000800 */
[----:B------:R-:W-:Y:S01]  /*16df0*/  IMAD.MOV.U32 R10, RZ, RZ, R25 ;  /* 0x000000ffff0a7224 */ /* 0x000fe200078e0019 */
[----:B------:R-:W-:Y:S01]  /*16e00*/  ISETP.GE.AND P2, PT, R30, UR4, PT ;  /* 0x000000041e007c0c */ /* 0x000fe2000bf46270 */
[----:B------:R-:W-:Y:S01]  /*16e10*/  IMAD.MOV.U32 R20, RZ, RZ, R28 ;  /* 0x000000ffff147224 */ /* 0x000fe200078e001c */
[----:B------:R-:W-:Y:S01]  /*16e20*/  ISETP.GE.AND P1, PT, R29, UR4, PT ;  /* 0x000000041d007c0c */ /* 0x000fe2000bf26270 */
[----:B------:R-:W-:-:S12]  /*16e30*/  IMAD.MOV.U32 R31, RZ, RZ, R26 ;  /* 0x000000ffff1f7224 */ /* 0x000fd800078e001a */
.L_x_1495:
[----:B------:R-:W1:Y:S01]  /*16e40*/  LDC R0, c[0x0][0x430] ;  /* 0x00010c00ff007b82 */ /* 0x000e620000000800 */
[----:B------:R-:W3:Y:S01]  /*16e50*/  S2R R4, SR_TID.X ;  /* 0x0000000000047919 */ /* 0x000ee20000002100 */
[----:B------:R-:W-:Y:S05]  /*16e60*/  YIELD ;  /* 0x0000000000007946 */ /* 0x000fea0003800000 */
[----:B------:R-:W-:Y:S01]  /*16e70*/  ULDC.64 UR4, c[0x0][0x428] ;  /* 0x00010a0000047ab9 */ /* 0x000fe20000000a00 */
[----:B------:R-:W-:Y:S01]  /*16e80*/  LOP3.LUT P3, RZ, R23, 0x4, RZ, 0xc0, !PT ;  /* 0x0000000417ff7812 */ /* 0x000fe2000786c0ff */
[----:B------:R-:W-:Y:S01]  /*16e90*/  VIADD R25, R10, 0x1 ;  /* 0x000000010a197836 */ /* 0x000fe20000000000 */
[----:B-1----:R-:W-:-:S02]  /*16ea0*/  ISETP.NE.AND P0, PT, R0, 0x1, PT ;  /* 0x000000010000780c */ /* 0x002fc40003f05270 */
[----:B------:R-:W1:Y:S01]  /*16eb0*/  S2R R0, SR_TID.X ;  /* 0x0000000000007919 */ /* 0x000e620000002100 */
[----:B---3--:R-:W-:-:S10]  /*16ec0*/  IMAD.SHL.U32 R4, R4, 0x10, RZ ;  /* 0x0000001004047824 */ /* 0x008fd400078e00ff */
[----:B0-----:R-:W0:Y:S01]  /*16ed0*/  @P0 LDC R3, c[0x0][0x438] ;  /* 0x00010e00ff030b82 */ /* 0x001e220000000800 */
[----:B------:R-:W-:Y:S02]  /*16ee0*/  LOP3.LUT R4, R4, 0x70, RZ, 0xc0, !PT ;  /* 0x0000007004047812 */ /* 0x000fe400078ec0ff */
[----:B-1----:R-:W-:-:S04]  /*16ef0*/  LOP3.LUT R0, R0, 0x7f, RZ, 0xc0, !PT ;  /* 0x0000007f00007812 */ /* 0x002fc800078ec0ff */
[----:B------:R-:W-:Y:S02]  /*16f00*/  SHF.R.U32.HI R5, RZ, 0x3, R0 ;  /* 0x00000003ff057819 */ /* 0x000fe40000011600 */
[----:B------:R-:W1:Y:S03]  /*16f10*/  @P0 LDC R0, c[0x0][0x434] ;  /* 0x00010d00ff000b82 */ /* 0x000e660000000800 */
[----:B------:R-:W-:Y:S02]  /*16f20*/  IMAD R7, R6, 0x80, R5 ;  /* 0x0000008006077824 */ /* 0x000fe400078e0205 */
[----:B------:R-:W-:-:S03]  /*16f30*/  IMAD R5, R37, UR4, RZ ;  /* 0x0000000425057c24 */ /* 0x000fc6000f8e02ff */
[----:B------:R-:W-:Y:S01]  /*16f40*/  IADD3 R7, R4, R7, R36 ;  /* 0x0000000704077210 */ /* 0x000fe20007ffe024 */
[----:B------:R-:W-:-:S04]  /*16f50*/  IMAD R5, R32, UR5, R5 ;  /* 0x0000000520057c24 */ /* 0x000fc8000f8e0205 */
[----:B------:R-:W-:Y:S02]  /*16f60*/  IMAD.MOV.U32 R8, RZ, RZ, R7 ;  /* 0x000000ffff087224 */ /* 0x000fe400078e0007 */
[----:B-1----:R-:W-:-:S05]  /*16f70*/  @P0 IMAD.HI.U32 R0, R7, R0, RZ ;  /* 0x0000000007000227 */ /* 0x002fca00078e00ff */
[----:B0-----:R-:W-:-:S04]  /*16f80*/  @P0 SHF.R.U32.HI R8, RZ, R3, R0 ;  /* 0x00000003ff080219 */ /* 0x001fc80000011600 */
[--C-:B------:R-:W-:Y:S01]  /*16f90*/  SHF.R.S32.HI R3, RZ, 0x1f, R8.reuse ;  /* 0x0000001fff037819 */ /* 0x100fe20000011408 */
[----:B------:R-:W-:-:S04]  /*16fa0*/  IMAD.MOV.U32 R2, RZ, RZ, R8 ;  /* 0x000000ffff027224 */ /* 0x000fc800078e0008 */
[----:B------:R-:W-:Y:S01]  /*16fb0*/  IMAD.WIDE.U32 R2, R32, UR4, R2 ;  /* 0x0000000420027c25 */ /* 0x000fe2000f8e0002 */
[----:B------:R-:W-:-:S03]  /*16fc0*/  ULDC.64 UR4, c[0x0][0x418] ;  /* 0x0001060000047ab9 */ /* 0x000fc60000000a00 */
[----:B------:R-:W-:Y:S01]  /*16fd0*/  IMAD.IADD R3, R5, 0x1, R3 ;  /* 0x0000000105037824 */ /* 0x000fe200078e0203 */
[----:B------:R-:W-:Y:S01]  /*16fe0*/  LEA R4, P0, R2, UR4, 0x2 ;  /* 0x0000000402047c11 */ /* 0x000fe2000f8010ff */
[----:B------:R-:W-:-:S03]  /*16ff0*/  ULDC UR4, c[0x0][0x430] ;  /* 0x00010c0000047ab9 */ /* 0x000fc60000000800 */
[----:B------:R-:W-:Y:S01]  /*17000*/  LEA.HI.X R5, R2, UR5, R3, 0x2, P0 ;  /* 0x0000000502057c11 */ /* 0x000fe200080f1403 */
[----:B------:R-:W-:Y:S01]  /*17010*/  IMAD.MOV R2, RZ, RZ, -R8 ;  /* 0x000000ffff027224 */ /* 0x000fe200078e0a08 */
[----:B------:R-:W-:-:S03]  /*17020*/  ISETP.NE.AND P0, PT, R25, 0x2, PT ;  /* 0x000000021900780c */ /* 0x000fc60003f05270 */
[----:B------:R0:W3:Y:S01]  /*17030*/  LDG.E R0, desc[UR36][R4.64] ;  /* 0x0000002404007981 */ /* 0x0000e2000c1e1900 */
[----:B------:R-:W-:Y:S01]  /*17040*/  SEL R28, RZ, 0x1, P0 ;  /* 0x00000001ff1c7807 */ /* 0x000fe20000000000 */
[----:B------:R-:W-:Y:S01]  /*17050*/  IMAD.MOV.U32 R26, RZ, RZ, R6 ;  /* 0x000000ffff1a7224 */ /* 0x000fe200078e0006 */
[----:B------:R-:W-:Y:S02]  /*17060*/  SEL R25, R25, RZ, P0 ;  /* 0x000000ff19197207 */ /* 0x000fe40000000000 */
[----:B------:R-:W-:Y:S01]  /*17070*/  LOP3.LUT R28, R20, R28, RZ, 0x3c, !PT ;  /* 0x0000001c141c7212 */ /* 0x000fe200078e3cff */
[----:B0-----:R-:W-:Y:S01]  /*17080*/  IMAD R4, R2, UR4, R7 ;  /* 0x0000000402047c24 */ /* 0x001fe2000f8e0207 */
[----:B---3--:R-:W-:Y:S01]  /*17090*/  SHF.R.S32.HI R27, RZ, 0x1f, R0 ;  /* 0x0000001fff1b7819 */ /* 0x008fe20000011400 */
[----:B------:R-:W-:Y:S06]  /*170a0*/  @!P3 BRA `(.L_x_1483) ;  /* 0x000000000004b947 */ /* 0x000fec0003800000 */
[----:B------:R-:W-:Y:S01]  /*170b0*/  BPT.TRAP 0x1 ;  /* 0x000000040000795c */ /* 0x000fe20000300000 */
.L_x_1483:
[----:B------:R-:W-:Y:S01]  /*170c0*/  IMAD R6, R25, 0x8, R22 ;  /* 0x0000000819067824 */ /* 0x000fe200078e0216 */
[----:B------:R-:W-:Y:S01]  /*170d0*/  SHF.L.U32 R3, R28, 0x1f, RZ ;  /* 0x0000001f1c037819 */ /* 0x000fe200000006ff */
[----:B------:R-:W-:Y:S03]  /*170e0*/  BSSY B1, `(.L_x_1484) ;  /* 0x0000003000017945 */ /* 0x000fe60003800000 */
[----:B------:R-:W0:Y:S02]  /*170f0*/  SYNCS.PHASECHK.TRANS64.TRYWAIT P0, [R6+URZ+0x28840], R3 ;  /* 0x02884003060075a7 */ /* 0x000e24000800017f */
[----:B0-----:R-:W-:Y:S05]  /*17100*/  @!P0 BRA `(.L_x_1485) ;  /* 0x0000004000bc8947 */ /* 0x001fea0003800000 */
.L_x_1572:
[----:B------:R-:W-:Y:S05]  /*17110*/  BSYNC B1 ;  /* 0x0000000000017941 */ /* 0x000fea0003800000 */
.L_x_1484:
[----:B------:R-:W-:Y:S01]  /*17120*/  SHF.R.S32.HI R21, RZ, 0x1f, R4 ;  /* 0x0000001fff157819 */ /* 0x000fe20000011404 */
[----:B------:R-:W-:Y:S01]  /*17130*/  ULDC.64 UR4, c[0x0][0x300] ;  /* 0x0000c00000047ab9 */ /* 0x000fe20000000a00 */
[----:B------:R-:W-:Y:S01]  /*17140*/  ULDC.64 UR6, c[0x0][0x2e8] ;  /* 0x0000ba0000067ab9 */ /* 0x000fe20000000a00 */
[C---:B0-----:R-:W-:Y:S01]  /*17150*/  IMAD.WIDE.U32 R2, R4.reuse, UR4, RZ ;  /* 0x0000000404027c25 */ /* 0x041fe2000f8e00ff */
[C---:B------:R-:W-:Y:S02]  /*17160*/  LOP3.LUT P4, RZ, R23.reuse, 0x2, RZ, 0xc0, !PT ;  /* 0x0000000217ff7812 */ /* 0x040fe4000788c0ff */
[----:B------:R-:W-:Y:S01]  /*17170*/  LOP3.LUT P3, RZ, R23, 0x1, RZ, 0xc0, !PT ;  /* 0x0000000117ff7812 */ /* 0x000fe2000786c0ff */
[----:B------:R-:W-:Y:S02]  /*17180*/  IMAD R5, R21, UR4, RZ ;  /* 0x0000000415057c24 */ /* 0x000fe4000f8e02ff */
[----:B------:R-:W-:Y:S02]  /*17190*/  IMAD R8, R25, 0x4000, R33 ;  /* 0x0000400019087824 */ /* 0x000fe400078e0221 */
        /* <DEDUP_REMOVED lines=61> */
.L_x_1590:
        /* <DEDUP_REMOVED lines=9> */
.L_x_1487:
        /* <DEDUP_REMOVED lines=10> */
.L_x_1488:
[----:B------:R3:W-:Y:S01]  /*176a0*/  SYNCS.ARRIVE.TRANS64.A1T0 RZ, [R6+URZ+0x28830], RZ ;  /* 0x028830ff06ff79a7 */ /* 0x0007e2000810003f */
[----:B------:R-:W-:Y:S05]  /*176b0*/  @!P4 BRA `(.L_x_1489) ;  /* 0x000000000004c947 */ /* 0x000fea0003800000 */
[----:B------:R-:W-:Y:S01]  /*176c0*/  BPT.TRAP 0x1 ;  /* 0x000000040000795c */ /* 0x000fe20000300000 */
.L_x_1489:
[----:B-1----:R-:W-:Y:S01]  /*176d0*/  SHF.L.U32 R2, R20, 0x1f, RZ ;  /* 0x0000001f14027819 */ /* 0x002fe200000006ff */
[----:B---3--:R-:W-:Y:S01]  /*176e0*/  IMAD R6, R10, 0x8, R22 ;  /* 0x000000080a067824 */ /* 0x008fe200078e0216 */
[----:B------:R-:W-:Y:S01]  /*176f0*/  BSSY B1, `(.L_x_1490) ;  /* 0x0000004000017945 */ /* 0x000fe20003800000 */
[----:B------:R-:W-:Y:S02]  /*17700*/  IMAD R8, R31, -0x80, R34 ;  /* 0xffffff801f087824 */ /* 0x000fe400078e0222 */
[----:B------:R-:W1:Y:S02]  /*17710*/  SYNCS.PHASECHK.TRANS64.TRYWAIT P0, [R6+URZ+0x28860], R2 ;  /* 0x02886002060075a7 */ /* 0x000e64000800017f */
[----:B-1----:R-:W-:Y:S05]  /*17720*/  @!P0 BRA `(.L_x_1491) ;  /* 0x0000004400948947 */ /* 0x002fea0003800000 */
.L_x_1591:
[----:B------:R-:W-:Y:S05]  /*17730*/  BSYNC B1 ;  /* 0x0000000000017941 */ /* 0x000fea0003800000 */
.L_x_1490:
[----:B------:R-:W3:Y:S01]  /*17740*/  S2R R3, SR_TID.X ;  /* 0x0000000000037919 */ /* 0x000ee20000002100 */
[----:B------:R-:W-:Y:S01]  /*17750*/  UMOV UR4, 0xffffffff ;  /* 0xffffffff00047882 */ /* 0x000fe20000000000 */
[----:B0-----:R-:W-:Y:S01]  /*17760*/  IMAD R7, R10, 0x4000, R33 ;  /* 0x000040000a077824 */ /* 0x001fe200078e0221 */
[----:B---3--:R-:W-:-:S04]  /*17770*/  LOP3.LUT R3, R3, 0x7f, RZ, 0xc0, !PT ;  /* 0x0000007f03037812 */ /* 0x008fc800078ec0ff */
[----:B------:R-:W-:-:S05]  /*17780*/  SHF.R.U32.HI R3, RZ, 0x3, R3 ;  /* 0x00000003ff037819 */ /* 0x000fca0000011603 */
[----:B------:R-:W-:Y:S01]  /*17790*/  IMAD.IADD R8, R8, 0x1, -R3 ;  /* 0x0000000108087824 */ /* 0x000fe200078e0a03 */
[----:B------:R-:W-:Y:S06]  /*177a0*/  BRA.DIV UR4, `(.L_x_1492) ;  /* 0x0000004604887947 */ /* 0x000fec000b800000 */
[----:B-1----:R-:W0:Y:S01]  /*177b0*/  SHFL.IDX PT, R2, R17, RZ, 0x181f ;  /* 0x00181fff11027589 */ /* 0x002e2200000e0000 */
[----:B------:R-:W-:-:S03]  /*177c0*/  IMAD R7, R7, 0x2, R22 ;  /* 0x0000000207077824 */ /* 0x000fc600078e0216 */
[----:B------:R-:W1:Y:S04]  /*177d0*/  SHFL.IDX PT, R3, R18, RZ, 0x181f ;  /* 0x00181fff12037589 */ /* 0x000e6800000e0000 */
        /* <DEDUP_REMOVED lines=50> */
[----:B0-----:R-:W-:-:S05]  /*17b00*/  IADD3 R2, P0, R2, R5, RZ ;  /* 0x0000000502027210 */ /* 0x001fca0007f1e0ff */
[----:B-1----:R-:W-:Y:S01]  /*17b10*/  IMAD.X R3, RZ, RZ, R3, P0 ;  /* 0x000000ffff037224 */ /* 0x002fe200000e0603 */
[----:B------:R-:W-:-:S13]  /*17b20*/  ISETP.LT.OR P0, PT, R8, 0x61, P2 ;  /* 0x000000610800780c */ /* 0x000fda0001701670 */
[----:B------:R1:W-:Y:S01]  /*17b30*/  LDGSTS.E.BYPASS.LTC128B.128 [R7+0x3400], desc[UR36][R2.64], !P0 ;  /* 0x0340000002077fae */ /* 0x0003e2000c101d64 */
[----:B------:R-:W-:-:S13]  /*17b40*/  ISETP.LT.OR P0, PT, R8, 0x61, P1 ;  /* 0x000000610800780c */ /* 0x000fda0000f01670 */
[----:B--2---:R1:W-:Y:S02]  /*17b50*/  LDGSTS.E.BYPASS.LTC128B.128 [R7+0x7400], desc[UR36][R2.64+0x80], !P0 ;  /* 0x0740008002077fae */ /* 0x0043e4000c101d64 */
.L_x_1609:
        /* <DEDUP_REMOVED lines=27> */
.L_x_1493:
        /* <DEDUP_REMOVED lines=10> */
.L_x_1494:
[C---:B------:R-:W-:Y:S01]  /*17db0*/  ISETP.GT.AND P0, PT, R26.reuse, R35, PT ;  /* 0x000000231a00720c */ /* 0x040fe20003f04270 */
[----:B------:R0:W-:Y:S01]  /*17dc0*/  SYNCS.ARRIVE.TRANS64.A1T0 RZ, [R6+URZ+0x28850], RZ ;  /* 0x028850ff06ff79a7 */ /* 0x0001e2000810003f */
[----:B------:R-:W-:Y:S02]  /*17dd0*/  IMAD.MOV.U32 R10, RZ, RZ, R25 ;  /* 0x000000ffff0a7224 */ /* 0x000fe400078e0019 */
[----:B------:R-:W-:Y:S02]  /*17de0*/  IMAD.MOV.U32 R20, RZ, RZ, R28 ;  /* 0x000000ffff147224 */ /* 0x000fe400078e001c */
[----:B------:R-:W-:Y:S02]  /*17df0*/  IMAD.MOV.U32 R31, RZ, RZ, R26 ;  /* 0x000000ffff1f7224 */ /* 0x000fe400078e001a */
[----:B0-----:R-:W-:-:S05]  /*17e00*/  VIADD R6, R26, 0xffffffff ;  /* 0xffffffff1a067836 */ /* 0x001fca0000000000 */
[----:B------:R-:W-:Y:S05]  /*17e10*/  @P0 BRA `(.L_x_1495) ;  /* 0xfffffff000080947 */ /* 0x000fea000383ffff */
.L_x_1482:
[----:B------:R-:W-:Y:S05]  /*17e20*/  BSYNC B0 ;  /* 0x0000000000007941 */ /* 0x000fea0003800000 */
.L_x_1481:
        /* <DEDUP_REMOVED lines=17> */
.L_x_1497:
[----:B------:R-:W-:Y:S05]  /*17f40*/  BSYNC B0 ;  /* 0x0000000000007941 */ /* 0x000fea0003800000 */
.L_x_1496:
[----:B------:R-:W-:-:S13]  /*17f50*/  LOP3.LUT P0, RZ, R23, 0x4, RZ, 0xc0, !PT ;  /* 0x0000000417ff7812 */ /* 0x000fda000780c0ff */
[----:B------:R-:W-:Y:S05]  /*17f60*/  @!P0 BRA `(.L_x_1498) ;  /* 0x0000000000048947 */ /* 0x000fea0003800000 */
[----:B------:R-:W-:Y:S01]  /*17f70*/  BPT.TRAP 0x1 ;  /* 0x000000040000795c */ /* 0x000fe20000300000 */
.L_x_1498:
[----:B------:R-:W-:Y:S01]  /*17f80*/  IMAD R0, R25, 0x8, R22 ;  /* 0x0000000819007824 */ /* 0x000fe200078e0216 */
[----:B0-----:R-:W-:Y:S01]  /*17f90*/  SHF.L.U32 R3, R28, 0x1f, RZ ;  /* 0x0000001f1c037819 */ /* 0x001fe200000006ff */
[----:B------:R-:W-:Y:S01]  /*17fa0*/  BSSY B0, `(.L_x_1499) ;  /* 0x0000004000007945 */ /* 0x000fe20003800000 */
[----:B------:R-:W-:Y:S02]  /*17fb0*/  IMAD R6, R26, -0x80, R34 ;  /* 0xffffff801a067824 */ /* 0x000fe400078e0222 */
[----:B------:R-:W0:Y:S02]  /*17fc0*/  SYNCS.PHASECHK.TRANS64.TRYWAIT P0, [R0+URZ+0x28860], R3 ;  /* 0x02886003000075a7 */ /* 0x000e24000800017f */
[----:B0-----:R-:W-:Y:S05]  /*17fd0*/  @!P0 BRA `(.L_x_1500) ;  /* 0x0000004800048947 */ /* 0x001fea0003800000 */
.L_x_1610:
[----:B------:R-:W-:Y:S05]  /*17fe0*/  BSYNC B0 ;  /* 0x0000000000007941 */ /* 0x000fea0003800000 */
.L_x_1499:
        /* <DEDUP_REMOVED lines=70> */
.L_x_1628:
        /* <DEDUP_REMOVED lines=11> */
.L_x_1502:
        /* <DEDUP_REMOVED lines=10> */
.L_x_1503:
[----:B------:R1:W-:Y:S01]  /*185a0*/  SYNCS.ARRIVE.TRANS64.A1T0 RZ, [R0+URZ+0x28850], RZ ;  /* 0x028850ff00ff79a7 */ /* 0x0003e2000810003f */
[----:B------:R-:W-:-:S05]  /*185b0*/  VIADD R25, R25, 0x1 ;  /* 0x0000000119197836 */ /* 0x000fca0000000000 */
[----:B------:R-:W-:-:S04]  /*185c0*/  ISETP.NE.AND P0, PT, R25, 0x2, PT ;  /* 0x000000021900780c */ /* 0x000fc80003f05270 */
[----:B0-----:R-:W-:Y:S02]  /*185d0*/  SEL R3, RZ, 0x1, P0 ;  /* 0x00000001ff037807 */ /* 0x001fe40000000000 */
[----:B------:R-:W-:Y:S02]  /*185e0*/  SEL R25, R25, RZ, P0 ;  /* 0x000000ff19197207 */ /* 0x000fe40000000000 */
[----:B-1----:R-:W-:-:S07]  /*185f0*/  LOP3.LUT R28, R28, R3, RZ, 0x3c, !PT ;  /* 0x000000031c1c7212 */ /* 0x002fce00078e3cff */
.L_x_1460:
[----:B------:R-:W-:Y:S05]  /*18600*/  BSYNC B7 ;  /* 0x0000000000077941 */ /* 0x000fea0003800000 */
.L_x_1458:
        /* <DEDUP_REMOVED lines=8> */
[----:B------:R0:W1:Y:S01]  /*18690*/  LDS.128 R16, [R22+0x288d0] ;  /* 0x0288d00016107984 */ /* 0x0000620000000c00 */
[----:B------:R-:W-:Y:S06]  /*186a0*/  BAR.ARV 0x4, 0x180 ;  /* 0x0106000000007b1d */ /* 0x000fec0000002000 */
[----:B------:R-:W-:Y:S05]  /*186b0*/  BRA `(.L_x_1505) ;  /* 0x0000000c00d47947 */ /* 0x000fea0003800000 */
.L_x_1504:
        /* <DEDUP_REMOVED lines=10> */
[----:B0-----:R-:W-:-:S06]  /*18760*/  @!P1 IMAD.WIDE R4, R7, 0x4, R4 ;  /* 0x0000000407049825 */ /* 0x001fcc00078e0204 */
[----:B------:R-:W2:Y:S01]  /*18770*/  @!P1 LDG.E R4, desc[UR36][R4.64] ;  /* 0x0000002404049981 */ /* 0x000ea2000c1e1900 */
[----:B-1----:R-:W-:-:S06]  /*18780*/  @!P1 IMAD.WIDE R2, R7, 0x4, R2 ;  /* 0x0000000407029825 */ /* 0x002fcc00078e0202 */
[----:B------:R-:W3:Y:S01]  /*18790*/  @!P1 LDG.E R2, desc[UR36][R2.64] ;  /* 0x0000002402029981 */ /* 0x000ee2000c1e1900 */
[----:B------:R-:W-:Y:S02]  /*187a0*/  IMAD.MOV.U32 R17, RZ, RZ, RZ ;  /* 0x000000ffff117224 */ /* 0x000fe400078e00ff */
[----:B------:R-:W-:Y:S01]  /*187b0*/  IMAD.MOV.U32 R8, RZ, RZ, RZ ;  /* 0x000000ffff087224 */ /* 0x000fe200078e00ff */
[C---:B------:R-:W-:Y:S02]  /*187c0*/  ISETP.GE.U32.AND P2, PT, R10.reuse, 0x2, PT ;  /* 0x000000020a00780c */ /* 0x040fe40003f46070 */
[C---:B------:R-:W-:Y:S02]  /*187d0*/  ISETP.GE.U32.AND P3, PT, R10.reuse, 0x4, PT ;  /* 0x000000040a00780c */ /* 0x040fe40003f66070 */
[C---:B------:R-:W-:Y:S02]  /*187e0*/  ISETP.GE.U32.AND P4, PT, R10.reuse, 0x8, PT ;  /* 0x000000080a00780c */ /* 0x040fe40003f86070 */
[----:B------:R-:W-:Y:S01]  /*187f0*/  ISETP.GE.U32.AND P5, PT, R10, 0x10, PT ;  /* 0x000000100a00780c */ /* 0x000fe20003fa6070 */
[----:B------:R-:W-:Y:S04]  /*18800*/  SHFL.IDX PT, R0, R16, RZ, 0x1f ;  /* 0x00001fff10007589 */ /* 0x000fe800000e0000 */
[----:B------:R-:W-:Y:S01]  /*18810*/  SHFL.IDX PT, R7, R16, 0x1, 0x1f ;  /* 0x00201f0010077f89 */ /* 0x000fe200000e0000 */
[----:B--2---:R-:W-:-:S02]  /*18820*/  @!P1 IMAD.MOV.U32 R17, RZ, RZ, R4 ;  /* 0x000000ffff119224 */ /* 0x004fc400078e0004 */
[----:B---3--:R-:W-:-:S04]  /*18830*/  @!P1 IMAD.MOV.U32 R8, RZ, RZ, R2 ;  /* 0x000000ffff089224 */ /* 0x008fc800078e0002 */
[----:B------:R-:W-:-:S05]  /*18840*/  IMAD R13, R8, R17, RZ ;  /* 0x00000011080d7224 */ /* 0x000fca00078e02ff */
[----:B------:R-:W0:Y:S01]  /*18850*/  SHFL.UP PT, R14, R13, 0x1, RZ ;  /* 0x042000000d0e7989 */ /* 0x000e2200000e00ff */
[----:B------:R-:W-:-:S04]  /*18860*/  ISETP.NE.AND P1, PT, R10, RZ, PT ;  /* 0x000000ff0a00720c */ /* 0x000fc80003f25270 */
        /* <DEDUP_REMOVED lines=14> */
[----:B------:R0:W1:Y:S01]  /*18950*/  SHFL.IDX PT, R14, R2, 0x1f, 0x1f ;  /* 0x03e01f00020e7f89 */ /* 0x00006200000e0000 */
[----:B------:R-:W-:-:S07]  /*18960*/  IMAD.MOV.U32 R6, RZ, RZ, RZ ;  /* 0x000000ffff067224 */ /* 0x000fce00078e00ff */
.L_x_1638:
[----:B------:R-:W-:Y:S02]  /*18970*/  ULDC UR4, c[0x0][0xc38] ;  /* 0x00030e0000047ab9 */ /* 0x000fe40000000800 */
[----:B------:R-:W-:-:S04]  /*18980*/  IMAD.U32 R5, RZ, RZ, UR4 ;  /* 0x00000004ff057e24 */ /* 0x000fc8000f8e00ff */
[----:B-1----:R-:W-:-:S04]  /*18990*/  IMAD R14, R14, R5, RZ ;  /* 0x000000050e0e7224 */ /* 0x002fc800078e02ff */
[----:B------:R-:W-:-:S05]  /*189a0*/  IMAD.IADD R7, R7, 0x1, R14 ;  /* 0x0000000107077824 */ /* 0x000fca00078e020e */
[----:B------:R-:W-:-:S13]  /*189b0*/  ISETP.GT.AND P6, PT, R7, R0, PT ;  /* 0x000000000700720c */ /* 0x000fda0003fc4270 */
[----:B------:R-:W-:Y:S05]  /*189c0*/  @P6 BRA `(.L_x_1507) ;  /* 0x0000000000a46947 */ /* 0x000fea0003800000 */
.L_x_1510:
        /* <DEDUP_REMOVED lines=11> */
[----:B------:R-:W-:Y:S02]  /*18a80*/  IMAD.MOV.U32 R8, RZ, RZ, RZ ;  /* 0x000000ffff087224 */ /* 0x000fe400078e00ff */
[----:B0-----:R-:W-:-:S05]  /*18a90*/  @!P6 IMAD.WIDE R2, R9, 0x4, R2 ;  /* 0x000000040902e825 */ /* 0x001fca00078e0202 */
[----:B------:R1:W2:Y:S02]  /*18aa0*/  @!P6 LDG.E R17, desc[UR36][R2.64] ;  /* 0x000000240211e981 */ /* 0x0002a4000c1e1900 */
[----:B-1----:R-:W-:-:S05]  /*18ab0*/  @!P6 IMAD.WIDE R2, R9, 0x4, R4 ;  /* 0x000000040902e825 */ /* 0x002fca00078e0204 */
        /* <DEDUP_REMOVED lines=20> */
.L_x_1646:
[----:B------:R-:W-:Y:S02]  /*18c00*/  ULDC UR4, c[0x0][0xc38] ;  /* 0x00030e0000047ab9 */ /* 0x000fe40000000800 */
[----:B------:R-:W-:-:S04]  /*18c10*/  IMAD.U32 R5, RZ, RZ, UR4 ;  /* 0x00000004ff057e24 */ /* 0x000fc8000f8e00ff */
[----:B-1----:R-:W-:-:S04]  /*18c20*/  IMAD R14, R14, R5, RZ ;  /* 0x000000050e0e7224 */ /* 0x002fc800078e02ff */
[----:B------:R-:W-:-:S05]  /*18c30*/  IMAD.IADD R7, R14, 0x1, R7 ;  /* 0x000000010e077824 */ /* 0x000fca00078e0207 */
[----:B------:R-:W-:-:S13]  /*18c40*/  ISETP.GT.AND P6, PT, R7, R0, PT ;  /* 0x000000000700720c */ /* 0x000fda0003fc4270 */
[----:B------:R-:W-:Y:S05]  /*18c50*/  @!P6 BRA `(.L_x_1510) ;  /* 0xfffffffc005ce947 */ /* 0x000fea000383ffff */
.L_x_1507:
[----:B------:R-:W-:Y:S01]  /*18c60*/  IMAD.IADD R7, R7, 0x1, -R14 ;  /* 0x0000000107077824 */ /* 0x000fe200078e0a0e */
[----:B------:R-:W-:-:S03]  /*18c70*/  UMOV UR4, 0xffffffff ;  /* 0xffffffff00047882 */ /* 0x000fc60000000000 */
[----:B------:R-:W-:-:S05]  /*18c80*/  IMAD R3, R2, R5, R7 ;  /* 0x0000000502037224 */ /* 0x000fca00078e0207 */
[----:B------:R-:W-:Y:S01]  /*18c90*/  ISETP.GT.AND P6, PT, R3, R0, PT ;  /* 0x000000000300720c */ /* 0x000fe20003fc4270 */
[----:B------:R-:W-:-:S12]  /*18ca0*/  BRA.DIV UR4, `(.L_x_1511) ;  /* 0x0000004e04547947 */ /* 0x000fd8000b800000 */
[----:B------:R-:W-:-:S04]  /*18cb0*/  VOTE.ANY R3, PT, !P6 ;  /* 0x0000000000037806 */ /* 0x000fc800070e0100 */
[----:B------:R-:W1:Y:S02]  /*18cc0*/  POPC R12, R3 ;  /* 0x00000003000c7309 */ /* 0x000e640000000000 */
[----:B-1----:R1:W2:Y:S01]  /*18cd0*/  SHFL.IDX PT, R17, R17, R12, 0x1f ;  /* 0x00001f0c11117589 */ /* 0x0022a200000e0000 */
[----:B------:R-:W-:-:S03]  /*18ce0*/  IMAD.IADD R19, R12, 0x1, R19 ;  /* 0x000000010c137824 */ /* 0x000fc600078e0213 */
[----:B------:R1:W3:Y:S04]  /*18cf0*/  SHFL.IDX PT, R8, R8, R12, 0x1f ;  /* 0x00001f0c08087589 */ /* 0x0002e800000e0000 */
.L_x_1651:
[----:B------:R-:W-:-:S13]  /*18d00*/  ISETP.NE.AND P0, PT, R3, RZ, PT ;  /* 0x000000ff0300720c */ /* 0x000fda0003f05270 */
[----:B------:R-:W-:Y:S05]  /*18d10*/  @!P0 BRA `(.L_x_1512) ;  /* 0x0000000000108947 */ /* 0x000fea0003800000 */
[----:B------:R-:W-:Y:S01]  /*18d20*/  UMOV UR4, 0xffffffff ;  /* 0xffffffff00047882 */ /* 0x000fe20000000000 */
[----:B-1----:R-:W-:Y:S02]  /*18d30*/  VIADD R12, R12, 0xffffffff ;  /* 0xffffffff0c0c7836 */ /* 0x002fe40000000000 */
[----:B------:R-:W-:Y:S05]  /*18d40*/  BRA.DIV UR4, `(.L_x_1513) ;  /* 0x0000004e04887947 */ /* 0x000fea000b800000 */
[----:B------:R4:W1:Y:S02]  /*18d50*/  SHFL.IDX PT, R6, R2, R12, 0x1f ;  /* 0x00001f0c02067589 */ /* 0x00086400000e0000 */
.L_x_1512:
[----:B---3--:R-:W-:Y:S01]  /*18d60*/  ISETP.NE.AND P0, PT, R8, 0x1, PT ;  /* 0x000000010800780c */ /* 0x008fe20003f05270 */
[----:B-1----:R-:W-:-:S04]  /*18d70*/  IMAD R16, R6, R5, R7 ;  /* 0x0000000506107224 */ /* 0x002fc800078e0207 */
[----:B------:R-:W-:-:S08]  /*18d80*/  IMAD.IADD R0, R0, 0x1, -R16 ;  /* 0x0000000100007824 */ /* 0x000fd000078e0a10 */
[----:B------:R-:W-:Y:S05]  /*18d90*/  @!P0 BRA `(.L_x_1514) ;  /* 0x0000000000dc8947 */ /* 0x000fea0003800000 */
[-C--:B--2---:R-:W-:Y:S02]  /*18da0*/  IABS R5, R17.reuse ;  /* 0x0000001100057213 */ /* 0x084fe40000000000 */
[----:B------:R-:W-:Y:S02]  /*18db0*/  IABS R4, R8 ;  /* 0x0000000800047213 */ /* 0x000fe40000000000 */
[----:B------:R-:W1:Y:S08]  /*18dc0*/  I2F.RP R6, R5 ;  /* 0x0000000500067306 */ /* 0x000e700000209400 */
[----:B------:R-:W2:Y:S08]  /*18dd0*/  I2F.RP R7, R4 ;  /* 0x0000000400077306 */ /* 0x000eb00000209400 */
[----:B-1----:R-:W0:Y:S08]  /*18de0*/  MUFU.RCP R6, R6 ;  /* 0x0000000600067308 */ /* 0x002e300000001000 */
[----:B--2---:R-:W-:Y:S01]  /*18df0*/  MUFU.RCP R7, R7 ;  /* 0x0000000700077308 */ /* 0x004fe20000001000 */
[----:B0---4-:R-:W-:Y:S01]  /*18e00*/  VIADD R2, R6, 0xffffffe ;  /* 0x0ffffffe06027836 */ /* 0x011fe20000000000 */
[----:B------:R-:W-:-:S06]  /*18e10*/  IABS R6, R17 ;  /* 0x0000001100067213 */ /* 0x000fcc0000000000 */
[----:B------:R0:W1:Y:S02]  /*18e20*/  F2I.FTZ.U32.TRUNC.NTZ R3, R2 ;  /* 0x0000000200037305 */ /* 0x000064000021f000 */
[----:B0-----:R-:W-:Y:S02]  /*18e30*/  IMAD.MOV.U32 R2, RZ, RZ, RZ ;  /* 0x000000ffff027224 */ /* 0x001fe400078e00ff */
[----:B-1----:R-:W-:-:S04]  /*18e40*/  IMAD.MOV R10, RZ, RZ, -R3 ;  /* 0x000000ffff0a7224 */ /* 0x002fc800078e0a03 */
[----:B------:R-:W-:-:S04]  /*18e50*/  IMAD R9, R10, R5, RZ ;  /* 0x000000050a097224 */ /* 0x000fc800078e02ff */
[----:B------:R-:W-:Y:S01]  /*18e60*/  IMAD.HI.U32 R3, R3, R9, R2 ;  /* 0x0000000903037227 */ /* 0x000fe200078e0002 */
[----:B------:R-:W-:-:S03]  /*18e70*/  IABS R2, R0 ;  /* 0x0000000000027213 */ /* 0x000fc60000000000 */
[----:B------:R-:W-:Y:S02]  /*18e80*/  IMAD.MOV R9, RZ, RZ, -R6 ;  /* 0x000000ffff097224 */ /* 0x000fe400078e0a06 */
[----:B------:R-:W-:-:S04]  /*18e90*/  IMAD.HI.U32 R6, R3, R2, RZ ;  /* 0x0000000203067227 */ /* 0x000fc800078e00ff */
[----:B------:R-:W-:Y:S02]  /*18ea0*/  IMAD R2, R6, R9, R2 ;  /* 0x0000000906027224 */ /* 0x000fe400078e0202 */
[----:B------:R-:W-:-:S03]  /*18eb0*/  VIADD R3, R7, 0xffffffe ;  /* 0x0ffffffe07037836 */ /* 0x000fc60000000000 */
[----:B------:R-:W-:-:S03]  /*18ec0*/  ISETP.GT.U32.AND P1, PT, R5, R2, PT ;  /* 0x000000020500720c */ /* 0x000fc60003f24070 */
[----:B------:R-:W0:Y:S10]  /*18ed0*/  F2I.FTZ.U32.TRUNC.NTZ R3, R3 ;  /* 0x0000000300037305 */ /* 0x000e34000021f000 */
[----:B------:R-:W-:-:S02]  /*18ee0*/  @!P1 IMAD.IADD R2, R2, 0x1, -R5 ;  /* 0x0000000102029824 */ /* 0x000fc400078e0a05 */
[----:B------:R-:W-:Y:S01]  /*18ef0*/  @!P1 VIADD R6, R6, 0x1 ;  /* 0x0000000106069836 */ /* 0x000fe20000000000 */
[----:B------:R-:W-:Y:S02]  /*18f00*/  ISETP.NE.AND P1, PT, R17, RZ, PT ;  /* 0x000000ff1100720c */ /* 0x000fe40003f25270 */
[----:B------:R-:W-:Y:S01]  /*18f10*/  ISETP.GE.U32.AND P0, PT, R2, R5, PT ;  /* 0x000000050200720c */ /* 0x000fe20003f06070 */
[----:B0-----:R-:W-:Y:S02]  /*18f20*/  IMAD.MOV R5, RZ, RZ, -R3 ;  /* 0x000000ffff057224 */ /* 0x001fe400078e0a03 */
[----:B------:R-:W-:Y:S02]  /*18f30*/  IMAD.MOV.U32 R2, RZ, RZ, RZ ;  /* 0x000000ffff027224 */ /* 0x000fe400078e00ff */
[----:B------:R-:W-:-:S04]  /*18f40*/  IMAD R5, R5, R4, RZ ;  /* 0x0000000405057224 */ /* 0x000fc800078e02ff */
[----:B------:R-:W-:Y:S01]  /*18f50*/  IMAD.HI.U32 R5, R3, R5, R2 ;  /* 0x0000000503057227 */ /* 0x000fe200078e0002 */
[----:B------:R-:W-:Y:S02]  /*18f60*/  LOP3.LUT R2, R0, R17, RZ, 0x3c, !PT ;  /* 0x0000001100027212 */ /* 0x000fe400078e3cff */
[----:B------:R-:W-:Y:S01]  /*18f70*/  IABS R3, R8 ;  /* 0x0000000800037213 */ /* 0x000fe20000000000 */
[----:B------:R-:W-:Y:S01]  /*18f80*/  @P0 VIADD R6, R6, 0x1 ;  /* 0x0000000106060836 */ /* 0x000fe20000000000 */
[----:B------:R-:W-:-:S03]  /*18f90*/  ISETP.GE.AND P2, PT, R2, RZ, PT ;  /* 0x000000ff0200720c */ /* 0x000fc60003f46270 */
[----:B------:R-:W-:-:S10]  /*18fa0*/  IMAD.MOV R3, RZ, RZ, -R3 ;  /* 0x000000ffff037224 */ /* 0x000fd400078e0a03 */
[----:B------:R-:W-:Y:S01]  /*18fb0*/  @!P2 IMAD.MOV R6, RZ, RZ, -R6 ;  /* 0x000000ffff06a224 */ /* 0x000fe200078e0a06 */
[----:B------:R-:W-:-:S04]  /*18fc0*/  @!P1 LOP3.LUT R6, RZ, R17, RZ, 0x33, !PT ;  /* 0x00000011ff069212 */ /* 0x000fc800078e33ff */
[----:B------:R-:W-:-:S05]  /*18fd0*/  IABS R2, R6 ;  /* 0x0000000600027213 */ /* 0x000fca0000000000 */
[----:B------:R-:W-:-:S04]  /*18fe0*/  IMAD.HI.U32 R5, R5, R2, RZ ;  /* 0x0000000205057227 */ /* 0x000fc800078e00ff */
[----:B------:R-:W-:Y:S01]  /*18ff0*/  IMAD R3, R5, R3, R2 ;  /* 0x0000000305037224 */ /* 0x000fe200078e0202 */
[----:B------:R-:W-:-:S04]  /*19000*/  LOP3.LUT R2, R6, R8, RZ, 0x3c, !PT ;  /* 0x0000000806027212 */ /* 0x000fc800078e3cff */
[----:B------:R-:W-:Y:S02]  /*19010*/  ISETP.GT.U32.AND P1, PT, R4, R3, PT ;  /* 0x000000030400720c */ /* 0x000fe40003f24070 */
[----:B------:R-:W-:Y:S01]  /*19020*/  ISETP.GE.AND P2, PT, R2, RZ, PT ;  /* 0x000000ff0200720c */ /* 0x000fe20003f46270 */
[----:B------:R-:W-:-:S04]  /*19030*/  IMAD.MOV R2, RZ, RZ, -R6 ;  /* 0x000000ffff027224 */ /* 0x000fc800078e0a06 */
[----:B------:R-:W-:-:S06]  /*19040*/  IMAD R2, R17, R2, R0 ;  /* 0x0000000211027224 */ /* 0x000fcc00078e0200 */
[----:B------:R-:W-:Y:S02]  /*19050*/  @!P1 IMAD.IADD R3, R3, 0x1, -R4 ;  /* 0x0000000103039824 */ /* 0x000fe400078e0a04 */
[----:B------:R-:W-:Y:S01]  /*19060*/  @!P1 VIADD R5, R5, 0x1 ;  /* 0x0000000105059836 */ /* 0x000fe20000000000 */
[----:B------:R-:W-:Y:S02]  /*19070*/  ISETP.NE.AND P1, PT, R8, RZ, PT ;  /* 0x000000ff0800720c */ /* 0x000fe40003f25270 */
[----:B------:R-:W-:-:S13]  /*19080*/  ISETP.GE.U32.AND P0, PT, R3, R4, PT ;  /* 0x000000040300720c */ /* 0x000fda0003f06070 */
[----:B------:R-:W-:-:S04]  /*19090*/  @P0 VIADD R5, R5, 0x1 ;  /* 0x0000000105050836 */ /* 0x000fc80000000000 */
[----:B------:R-:W-:Y:S01]  /*190a0*/  @!P2 IMAD.MOV R5, RZ, RZ, -R5 ;  /* 0x000000ffff05a224 */ /* 0x000fe200078e0a05 */
[----:B------:R-:W-:-:S05]  /*190b0*/  @!P1 LOP3.LUT R5, RZ, R8, RZ, 0x33, !PT ;  /* 0x00000008ff059212 */ /* 0x000fca00078e33ff */
[--C-:B------:R-:W-:Y:S02]  /*190c0*/  IMAD.MOV R3, RZ, RZ, -R5.reuse ;  /* 0x000000ffff037224 */ /* 0x100fe400078e0a05 */
[C---:B------:R-:W-:Y:S02]  /*190d0*/  IMAD R5, R8.reuse, 0x1000000, R5 ;  /* 0x0100000008057824 */ /* 0x040fe400078e0205 */
[----:B------:R-:W-:-:S04]  /*190e0*/  IMAD R8, R8, R3, R6 ;  /* 0x0000000308087224 */ /* 0x000fc800078e0206 */
[----:B------:R-:W-:Y:S01]  /*190f0*/  IMAD R18, R8, 0x10000, R5 ;  /* 0x0001000008127824 */ /* 0x000fe200078e0205 */
[----:B------:R-:W-:Y:S06]  /*19100*/  BRA `(.L_x_1515) ;  /* 0x0000000000f07947 */ /* 0x000fec0003800000 */
.L_x_1514:
[----:B0---4-:R-:W0:Y:S02]  /*19110*/  LDC.64 R2, c[0x0][0xc90] ;  /* 0x00032400ff027b82 */ /* 0x011e240000000a00 */
[----:B0-----:R-:W-:-:S05]  /*19120*/  IMAD.WIDE R2, R19, 0x4, R2 ;  /* 0x0000000413027825 */ /* 0x001fca00078e0202 */
[----:B------:R0:W2:Y:S02]  /*19130*/  LDG.E R6, desc[UR36][R2.64] ;  /* 0x0000002402067981 */ /* 0x0000a4000c1e1900 */
[----:B0-----:R-:W-:Y:S02]  /*19140*/  IMAD.MOV.U32 R2, RZ, RZ, RZ ;  /* 0x000000ffff027224 */ /* 0x001fe400078e00ff */
[----:B--2---:R-:W-:-:S05]  /*19150*/  IMAD R7, R17, R6, RZ ;  /* 0x0000000611077224 */ /* 0x004fca00078e02ff */
[----:B------:R-:W-:-:S04]  /*19160*/  IABS R4, R7 ;  /* 0x0000000700047213 */ /* 0x000fc80000000000 */
[----:B------:R-:W0:Y:S08]  /*19170*/  I2F.RP R8, R4 ;  /* 0x0000000400087306 */ /* 0x000e300000209400 */
        /* <DEDUP_REMOVED lines=26> */
[----:B------:R-:W-:-:S04]  /*19320*/  VIADDMNMX R5, R3, R5, R6, PT ;  /* 0x0000000503057246 */ /* 0x000fc80003800106 */
[----:B------:R-:W-:-:S04]  /*19330*/  IABS R6, R5 ;  /* 0x0000000500067213 */ /* 0x000fc80000000000 */
[----:B------:R-:W0:Y:S08]  /*19340*/  I2F.RP R8, R6 ;  /* 0x0000000600087306 */ /* 0x000e300000209400 */
[----:B0-----:R-:W0:Y:S02]  /*19350*/  MUFU.RCP R8, R8 ;  /* 0x0000000800087308 */ /* 0x001e240000001000 */
[----:B0-----:R-:W-:Y:S01]  /*19360*/  VIADD R3, R8, 0xffffffe ;  /* 0x0ffffffe08037836 */ /* 0x001fe20000000000 */
[----:B------:R-:W-:-:S05]  /*19370*/  IABS R8, R5 ;  /* 0x0000000500087213 */ /* 0x000fca0000000000 */
[----:B------:R-:W0:Y:S02]  /*19380*/  F2I.FTZ.U32.TRUNC.NTZ R3, R3 ;  /* 0x0000000300037305 */ /* 0x000e24000021f000 */
[----:B0-----:R-:W-:-:S04]  /*19390*/  IMAD.MOV R7, RZ, RZ, -R3 ;  /* 0x000000ffff077224 */ /* 0x001fc800078e0a03 */
[----:B------:R-:W-:-:S04]  /*193a0*/  IMAD R7, R7, R6, RZ ;  /* 0x0000000607077224 */ /* 0x000fc800078e02ff */
[----:B------:R-:W-:Y:S01]  /*193b0*/  IMAD.HI.U32 R2, R3, R7, R2 ;  /* 0x0000000703027227 */ /* 0x000fe200078e0002 */
[----:B------:R-:W-:-:S03]  /*193c0*/  IABS R7, R0 ;  /* 0x0000000000077213 */ /* 0x000fc60000000000 */
        /* <DEDUP_REMOVED lines=13> */
[----:B------:R-:W-:Y:S01]  /*194a0*/  @!P1 LOP3.LUT R2, RZ, R5, RZ, 0x33, !PT ;  /* 0x00000005ff029212 */ /* 0x000fe200078e33ff */
[----:B------:R-:W-:-:S04]  /*194b0*/  IMAD.MOV R5, RZ, RZ, -R5 ;  /* 0x000000ffff057224 */ /* 0x000fc800078e0a05 */
[----:B------:R-:W-:-:S07]  /*194c0*/  IMAD R18, R2, R5, R3 ;  /* 0x0000000502127224 */ /* 0x000fce00078e0203 */
.L_x_1515:
[----:B------:R-:W-:-:S05]  /*194d0*/  LOP3.LUT R2, RZ, R2, RZ, 0x33, !PT ;  /* 0x00000002ff027212 */ /* 0x000fca00078e33ff */
[----:B------:R-:W-:Y:S01]  /*194e0*/  IMAD.IADD R17, R17, 0x1, R2 ;  /* 0x0000000111117824 */ /* 0x000fe200078e0202 */
[----:B------:R-:W-:Y:S06]  /*194f0*/  BRA `(.L_x_1516) ;  /* 0x00000000001c7947 */ /* 0x000fec0003800000 */
.L_x_1508:
[----:B------:R-:W-:Y:S01]  /*19500*/  UMOV UR4, URZ ;  /* 0x0000003f00047c82 */ /* 0x000fe20008000000 */
[----:B------:R-:W-:Y:S01]  /*19510*/  UMOV UR5, URZ ;  /* 0x0000003f00057c82 */ /* 0x000fe20008000000 */
[----:B------:R-:W-:Y:S01]  /*19520*/  ULDC UR6, c[0x0][0xc3c] ;  /* 0x00030f0000067ab9 */ /* 0x000fe20000000800 */
[----:B------:R-:W-:Y:S02]  /*19530*/  IMAD.MOV.U32 R16, RZ, RZ, R0 ;  /* 0x000000ffff107224 */ /* 0x000fe400078e0000 */
[----:B------:R-:W-:Y:S02]  /*19540*/  IMAD.U32 R17, RZ, RZ, UR4 ;  /* 0x00000004ff117e24 */ /* 0x000fe4000f8e00ff */
[----:B------:R-:W-:Y:S02]  /*19550*/  IMAD.U32 R18, RZ, RZ, UR5 ;  /* 0x00000005ff127e24 */ /* 0x000fe4000f8e00ff */
[----:B------:R-:W-:-:S07]  /*19560*/  IMAD.U32 R19, RZ, RZ, UR6 ;  /* 0x00000006ff137e24 */ /* 0x000fce000f8e00ff */
.L_x_1516:
        /* <DEDUP_REMOVED lines=10> */
.L_x_1505:
[----:B------:R-:W-:Y:S02]  /*19610*/  ULDC UR4, c[0x0][0xc3c] ;  /* 0x00030f0000047ab9 */ /* 0x000fe40000000800 */
[----:B-1----:R-:W-:-:S13]  /*19620*/  ISETP.GE.AND P0, PT, R19, UR4, PT ;  /* 0x0000000413007c0c */ /* 0x002fda000bf06270 */
[----:B------:R-:W-:Y:S05]  /*19630*/  @!P0 BRA `(.L_x_1517) ;  /* 0xffffffac009c8947 */ /* 0x000fea000383ffff */
[----:B------:R-:W-:Y:S05]  /*19640*/  BSYNC B8 ;  /* 0x0000000000087941 */ /* 0x000fea0003800000 */
.L_x_1444:
[----:B------:R-:W3:Y:S01]  /*19650*/  LDL.LU R0, [R1+0x14] ;  /* 0x0000140001007983 */ /* 0x000ee20000300800 */
[----:B------:R-:W-:Y:S01]  /*19660*/  BSSY B0, `(.L_x_1518) ;  /* 0x000000b000007945 */ /* 0x000fe20003800000 */
[----:B------:R-:W4:Y:S01]  /*19670*/  S2R R5, SR_CgaCtaId ;  /* 0x0000000000057919 */ /* 0x000f220000008800 */
[----:B---3--:R-:W-:-:S05]  /*19680*/  VIADD R0, R0, 0x1 ;  /* 0x0000000100007836 */ /* 0x008fca0000000000 */
[----:B-1----:R-:W-:-:S04]  /*19690*/  LEA.HI R2, R0, R0, RZ, 0x1 ;  /* 0x0000000000027211 */ /* 0x002fc800078f08ff */
[----:B------:R-:W-:Y:S02]  /*196a0*/  LOP3.LUT R3, R2, 0xfffffffe, RZ, 0xc0, !PT ;  /* 0xfffffffe02037812 */ /* 0x000fe400078ec0ff */
[----:B------:R-:W-:-:S03]  /*196b0*/  MOV R2, 0x400 ;  /* 0x0000040000027802 */ /* 0x000fc60000000f00 */
[----:B------:R-:W-:Y:S01]  /*196c0*/  IMAD.IADD R0, R0, 0x1, -R3 ;  /* 0x0000000100007824 */ /* 0x000fe200078e0a03 */
[----:B----4-:R-:W-:-:S04]  /*196d0*/  LEA R4, R5, R2, 0x18 ;  /* 0x0000000205047211 */ /* 0x010fc800078ec0ff */
[----:B------:R-:W-:-:S04]  /*196e0*/  SHF.L.U32 R0, R0, 0x1f, RZ ;  /* 0x0000001f00007819 */ /* 0x000fc800000006ff */
[----:B------:R-:W1:Y:S02]  /*196f0*/  SYNCS.PHASECHK.TRANS64.TRYWAIT P0, [R4+URZ+0x28820], R0 ;  /* 0x02882000040075a7 */ /* 0x000e64000800017f */
[----:B-1----:R-:W-:Y:S05]  /*19700*/  @!P0 BRA `(.L_x_1519) ;  /* 0x0000004400408947 */ /* 0x002fea0003800000 */
.L_x_1654:
[----:B------:R-:W-:Y:S05]  /*19710*/  BSYNC B0 ;  /* 0x0000000000007941 */ /* 0x000fea0003800000 */
.L_x_1518:
[----:B------:R-:W-:-:S03]  /*19720*/  UMOV UR4, 0xffffffff ;  /* 0xffffffff00047882 */ /* 0x000fc60000000000 */
[----:B------:R-:W-:Y:S05]  /*19730*/  BRA.DIV UR4, `(.L_x_1520) ;  /* 0x0000004604487947 */ /* 0x000fea000b800000 */
[----:B-1----:R-:W1:Y:S02]  /*19740*/  S2R R0, SR_TID.X ;  /* 0x0000000000007919 */ /* 0x002e640000002100 */
[----:B-1----:R-:W-:-:S04]  /*19750*/  SHF.R.U32.HI R0, RZ, 0x5, R0 ;  /* 0x00000005ff007819 */ /* 0x002fc80000011600 */
[----:B------:R-:W-:-:S05]  /*19760*/  LOP3.LUT R0, R0, 0x3, RZ, 0xc0, !PT ;  /* 0x0000000300007812 */ /* 0x000fca00078ec0ff */
[----:B------:R1:W3:Y:S02]  /*19770*/  SHFL.IDX PT, R14, R0, RZ, 0x1f ;  /* 0x00001fff000e7589 */ /* 0x0002e400000e0000 */
.L_x_1657:
[----:B---3--:R-:W-:Y:S01]  /*19780*/  ISETP.NE.AND P0, PT, R14, RZ, PT ;  /* 0x000000ff0e00720c */ /* 0x008fe20003f05270 */
[----:B------:R-:W-:-:S12]  /*19790*/  BSSY B0, `(.L_x_1521) ;  /* 0x0000026000007945 */ /* 0x000fd80003800000 */
[----:B------:R-:W-:Y:S05]  /*197a0*/  @P0 BRA `(.L_x_1522) ;  /* 0x0000000000900947 */ /* 0x000fea0003800000 */
[----:B------:R-:W-:-:S03]  /*197b0*/  UMOV UR4, 0xffffffff ;  /* 0xffffffff00047882 */ /* 0x000fc60000000000 */
[----:B------:R-:W-:Y:S05]  /*197c0*/  BRA.DIV UR4, `(.L_x_1523) ;  /* 0x0000004604587947 */ /* 0x000fea000b800000 */
[----:B------:R-:W-:-:S13]  /*197d0*/  ELECT P6, URZ, PT ;  /* 0x00000000003f782f */ /* 0x000fda00038c0000 */
.L_x_1660:
[----:B------:R-:W-:Y:S05]  /*197e0*/  @!P6 BRA `(.L_x_1522) ;  /* 0x000000000080e947 */ /* 0x000fea0003800000 */
[----:B-1----:R-:W3:Y:S02]  /*197f0*/  LDL R0, [R1+0x18] ;  /* 0x0000180001007983 */ /* 0x002ee40000100800 */
[----:B---3--:R-:W-:-:S13]  /*19800*/  R2UR UR4, R0 ;  /* 0x00000000000472ca */ /* 0x008fda00000e0000 */
[----:B------:R-:W-:-:S06]  /*19810*/  ULOP3.LUT UR4, UR4, 0x2, URZ, 0xfc, !UPT ;  /* 0x0000000204047892 */ /* 0x000fcc000f8efc3f */
[----:B------:R-:W-:-:S05]  /*19820*/  IMAD.U32 R0, RZ, RZ, UR4 ;  /* 0x00000004ff007e24 */ /* 0x000fca000f8e00ff */
[----:B------:R-:W-:-:S13]  /*19830*/  ISETP.NE.AND P0, PT, R0, 0x3, PT ;  /* 0x000000030000780c */ /* 0x000fda0003f05270 */
[----:B------:R-:W-:Y:S05]  /*19840*/  @!P0 BRA `(.L_x_1524) ;  /* 0x0000000000048947 */ /* 0x000fea0003800000 */
[----:B------:R-:W-:Y:S01]  /*19850*/  BPT.TRAP 0x1 ;  /* 0x000000040000795c */ /* 0x000fe20000300000 */
.L_x_1524:
[C---:B------:R-:W-:Y:S01]  /*19860*/  IMAD R5, R25.reuse, 0x8, R4 ;  /* 0x0000000819057824 */ /* 0x040fe200078e0204 */
[----:B------:R-:W-:Y:S01]  /*19870*/  SHF.L.U32 R0, R28, 0x1f, RZ ;  /* 0x0000001f1c007819 */ /* 0x000fe200000006ff */
[----:B------:R-:W-:-:S03]  /*19880*/  VIADD R25, R25, 0x1 ;  /* 0x0000000119197836 */ /* 0x000fc60000000000 */
[----:B------:R-:W1:Y:S02]  /*19890*/  SYNCS.PHASECHK.TRANS64.TRYWAIT P1, [R5+URZ+0x28840], R0 ;  /* 0x02884000050075a7 */ /* 0x000e64000802017f */
[----:B------:R-:W-:-:S04]  /*198a0*/  ISETP.NE.AND P2, PT, R25, 0x2, PT ;  /* 0x000000021900780c */ /* 0x000fc80003f45270 */
[----:B------:R-:W-:Y:S01]  /*198b0*/  SEL R3, RZ, 0x1, P2 ;  /* 0x00000001ff037807 */ /* 0x000fe20001000000 */
[----:B-1----:R-:W-:Y:S08]  /*198c0*/  @!P1 BRA `(.L_x_1525) ;  /* 0x0000004400389947 */ /* 0x002ff00003800000 */
.L_x_1661:
[----:B------:R-:W-:Y:S02]  /*198d0*/  SEL R25, R25, RZ, P2 ;  /* 0x000000ff19197207 */ /* 0x000fe40001000000 */
[----:B------:R-:W-:Y:S01]  /*198e0*/  LOP3.LUT R2, R28, R3, RZ, 0x3c, !PT ;  /* 0x000000031c027212 */ /* 0x000fe200078e3cff */
[----:B------:R-:W-:Y:S06]  /*198f0*/  @!P0 BRA `(.L_x_1526) ;  /* 0x0000000000048947 */ /* 0x000fec0003800000 */
[----:B------:R-:W-:Y:S01]  /*19900*/  BPT.TRAP 0x1 ;  /* 0x000000040000795c */ /* 0x000fe20000300000 */
.L_x_1526:
[----:B------:R-:W-:Y:S01]  /*19910*/  IMAD R25, R25, 0x8, R4 ;  /* 0x0000000819197824 */ /* 0x000fe200078e0204 */
[----:B------:R-:W-:-:S04]  /*19920*/  SHF.L.U32 R2, R2, 0x1f, RZ ;  /* 0x0000001f02027819 */ /* 0x000fc800000006ff */
[----:B------:R-:W3:Y:S02]  /*19930*/  SYNCS.PHASECHK.TRANS64.TRYWAIT P1, [R25+URZ+0x28840], R2 ;  /* 0x02884002190075a7 */ /* 0x000ee4000802017f */
[----:B---3--:R-:W-:Y:S05]  /*19940*/  @!P1 BRA `(.L_x_1527) ;  /* 0x00000044002c9947 */ /* 0x008fea0003800000 */
.L_x_1662:
[----:B------:R-:W-:Y:S05]  /*19950*/  @!P0 BRA `(.L_x_1528) ;  /* 0x0000000000048947 */ /* 0x000fea0003800000 */
[----:B------:R-:W-:Y:S01]  /*19960*/  BPT.TRAP 0x1 ;  /* 0x000000040000795c */ /* 0x000fe20000300000 */
.L_x_1528:
[----:B------:R-:W4:Y:S02]  /*19970*/  SYNCS.PHASECHK.TRANS64.TRYWAIT P1, [R5+URZ+0x28860], R0 ;  /* 0x02886000050075a7 */ /* 0x000f24000802017f */
[----:B----4-:R-:W-:Y:S05]  /*19980*/  @!P1 BRA `(.L_x_1529) ;  /* 0x0000004400309947 */ /* 0x010fea0003800000 */
.L_x_1663:
[----:B------:R-:W-:Y:S05]  /*19990*/  @!P0 BRA `(.L_x_1530) ;  /* 0x0000000000048947 */ /* 0x000fea0003800000 */
[----:B------:R-:W-:Y:S01]  /*199a0*/  BPT.TRAP 0x1 ;  /* 0x000000040000795c */ /* 0x000fe20000300000 */
.L_x_1530:
[----:B------:R0:W0:Y:S02]  /*199b0*/  SYNCS.PHASECHK.TRANS64.TRYWAIT P0, [R25+URZ+0x28860], R2 ;  /* 0x02886002190075a7 */ /* 0x000024000800017f */
[----:B0-----:R-:W-:Y:S05]  /*199c0*/  @!P0 NANOSLEEP.SYNCS 0x989680 ;  /* 0x009896800000895d */ /* 0x001fea0003900000 */
[----:B------:R-:W0:Y:S02]  /*199d0*/  @!P0 SYNCS.PHASECHK.TRANS64 P0, [R25+URZ+0x28860], R2 ;  /* 0x02886002190085a7 */ /* 0x000e24000800007f */
[----:B0-----:R-:W-:Y:S05]  /*199e0*/  @!P0 BRA `(.L_x_1530) ;  /* 0xfffffffc00f08947 */ /* 0x001fea000383ffff */
.L_x_1522:
[----:B------:R-:W-:Y:S05]  /*199f0*/  BSYNC B0 ;  /* 0x0000000000007941 */ /* 0x000fea0003800000 */
.L_x_1521:
[----:B------:R-:W-:Y:S05]  /*19a00*/  EXIT ;  /* 0x000000000000794d */ /* 0x000fea0003800000 */
.L_x_1335:
[----:B0-----:R-:W-:-:S04]  /*19a10*/  IMAD.U32 R3, RZ, RZ, UR40 ;  /* 0x00000028ff037e24 */ /* 0x001fc8000f8e00ff */
[----:B------:R0:W1:Y:S03]  /*19a20*/  SYNCS.PHASECHK.TRANS64.TRYWAIT P1, [R3+URZ+0x28800], R0 ;  /* 0x02880000030075a7 */ /* 0x000066000802017f */
[----:B-1----:R-:W-:Y:S05]  /*19a30*/  @!P1 NANOSLEEP.SYNCS 0x989680 ;  /* 0x009896800000995d */ /* 0x002fea0003900000 */
[----:B------:R-:W1:Y:S02]  /*19a40*/  @!P1 SYNCS.PHASECHK.TRANS64 P1, [R3+URZ+0x28800], R0 ;  /* 0x02880000030095a7 */ /* 0x000e64000802007f */
[----:B-1----:R-:W-:Y:S05]  /*19a50*/  @!P1 BRA `(.L_x_1335) ;  /* 0xfffffffc00ec9947 */ /* 0x002fea000383ffff */
[----:B------:R-:W-:Y:S05]  /*19a60*/  BRA `(.L_x_1531) ;  /* 0xfffffe8400a47947 */ /* 0x000fea000383ffff */
.L_x_1339:
[----:B-1----:R1:W2:Y:S02]  /*19a70*/  SYNCS.PHASECHK.TRANS64.TRYWAIT P1, [R89+URZ+0x28830], R0 ;  /* 0x02883000590075a7 */ /* 0x0022a4000802017f */
[----:B--2---:R-:W-:Y:S05]  /*19a80*/  @!P1 NANOSLEEP.SYNCS 0x989680 ;  /* 0x009896800000995d */ /* 0x004fea0003900000 */
[----:B------:R-:W2:Y:S02]  /*19a90*/  @!P1 SYNCS.PHASECHK.TRANS64 P1, [R89+URZ+0x28830], R0 ;  /* 0x02883000590095a7 */ /* 0x000ea4000802007f */
[----:B--2---:R-:W-:Y:S05]  /*19aa0*/  @!P1 BRA `(.L_x_1339) ;  /* 0xfffffffc00f09947 */ /* 0x004fea000383ffff */
[----:B------:R-:W-:Y:S05]  /*19ab0*/  BRA `(.L_x_1338) ;  /* 0xfffffe8400c07947 */ /* 0x000fea000383ffff */
.L_x_1356:
[----:B-1----:R-:W-:-:S04]  /*19ac0*/  IMAD.U32 R7, RZ, RZ, UR6 ;  /* 0x00000006ff077e24 */ /* 0x002fc8000f8e00ff */
[----:B------:R1:W2:Y:S03]  /*19ad0*/  SYNCS.PHASECHK.TRANS64.TRYWAIT P1, [R7+URZ+0x28830], R6 ;  /* 0x02883006070075a7 */ /* 0x0002a6000802017f */
[----:B--2---:R-:W-:Y:S05]  /*19ae0*/  @!P1 NANOSLEEP.SYNCS 0x989680 ;  /* 0x009896800000995d */ /* 0x004fea0003900000 */
[----:B------:R-:W2:Y:S02]  /*19af0*/  @!P1 SYNCS.PHASECHK.TRANS64 P1, [R7+URZ+0x28830], R6 ;  /* 0x02883006070095a7 */ /* 0x000ea4000802007f */
[----:B--2---:R-:W-:Y:S05]  /*19b00*/  @!P1 BRA `(.L_x_1356) ;  /* 0xfffffffc00ec9947 */ /* 0x004fea000383ffff */
[----:B------:R-:W-:Y:S05]  /*19b10*/  BRA `(.L_x_1353) ;  /* 0xfffffec000947947 */ /* 0x000fea000383ffff */
.L_x_1360:
[----:B-1----:R-:W-:-:S04]  /*19b20*/  IMAD.U32 R7, RZ, RZ, UR6 ;  /* 0x00000006ff077e24 */ /* 0x002fc8000f8e00ff */
[----:B------:R1:W2:Y:S03]  /*19b30*/  SYNCS.PHASECHK.TRANS64.TRYWAIT P1, [R7+URZ+0x28850], R6 ;  /* 0x02885006070075a7 */ /* 0x0002a6000802017f */
[----:B--2---:R-:W-:Y:S05]  /*19b40*/  @!P1 NANOSLEEP.SYNCS 0x989680 ;  /* 0x009896800000995d */ /* 0x004fea0003900000 */
[----:B------:R-:W2:Y:S02]  /*19b50*/  @!P1 SYNCS.PHASECHK.TRANS64 P1, [R7+URZ+0x28850], R6 ;  /* 0x02885006070095a7 */ /* 0x000ea4000802007f */
[----:B--2---:R-:W-:Y:S05]  /*19b60*/  @!P1 BRA `(.L_x_1360) ;  /* 0xfffffffc00ec9947 */ /* 0x004fea000383ffff */
[----:B------:R-:W-:Y:S05]  /*19b70*/  BRA `(.L_x_1357) ;  /* 0xfffffec4006c7947 */ /* 0x000fea000383ffff */
.L_x_1379:
[----:B-1----:R-:W-:-:S04]  /*19b80*/  IMAD.U32 R7, RZ, RZ, UR6 ;  /* 0x00000006ff077e24 */ /* 0x002fc8000f8e00ff */
[----:B------:R1:W2:Y:S03]  /*19b90*/  SYNCS.PHASECHK.TRANS64.TRYWAIT P1, [R7+URZ+0x28830], R6 ;  /* 0x02883006070075a7 */ /* 0x0002a6000802017f */
[----:B--2---:R-:W-:Y:S05]  /*19ba0*/  @!P1 NANOSLEEP.SYNCS 0x989680 ;  /* 0x009896800000995d */ /* 0x004fea0003900000 */
[----:B------:R-:W2:Y:S02]  /*19bb0*/  @!P1 SYNCS.PHASECHK.TRANS64 P1, [R7+URZ+0x28830], R6 ;  /* 0x02883006070095a7 */ /* 0x000ea4000802007f */
[----:B--2---:R-:W-:Y:S05]  /*19bc0*/  @!P1 BRA `(.L_x_1379) ;  /* 0xfffffffc00ec9947 */ /* 0x004fea000383ffff */
[----:B------:R-:W-:Y:S05]  /*19bd0*/  BRA `(.L_x_1376) ;  /* 0xfffffefc00707947 */ /* 0x000fea000383ffff */
.L_x_1383:
[----:B-1----:R-:W-:-:S04]  /*19be0*/  IMAD.U32 R7, RZ, RZ, UR6 ;  /* 0x00000006ff077e24 */ /* 0x002fc8000f8e00ff */
[----:B------:R1:W2:Y:S03]  /*19bf0*/  SYNCS.PHASECHK.TRANS64.TRYWAIT P1, [R7+URZ+0x28850], R6 ;  /* 0x02885006070075a7 */ /* 0x0002a6000802017f */
[----:B--2---:R-:W-:Y:S05]  /*19c00*/  @!P1 NANOSLEEP.SYNCS 0x989680 ;  /* 0x009896800000995d */ /* 0x004fea0003900000 */
[----:B------:R-:W2:Y:S02]  /*19c10*/  @!P1 SYNCS.PHASECHK.TRANS64 P1, [R7+URZ+0x28850], R6 ;  /* 0x02885006070095a7 */ /* 0x000ea4000802007f */
[----:B--2---:R-:W-:Y:S05]  /*19c20*/  @!P1 BRA `(.L_x_1383) ;  /* 0xfffffffc00ec9947 */ /* 0x004fea000383ffff */
[----:B------:R-:W-:Y:S05]  /*19c30*/  BRA `(.L_x_1380) ;  /* 0xffffff0000487947 */ /* 0x000fea000383ffff */
.L_x_1391:
[----:B-1----:R-:W-:-:S04]  /*19c40*/  IMAD.U32 R7, RZ, RZ, UR6 ;  /* 0x00000006ff077e24 */ /* 0x002fc8000f8e00ff */
[----:B------:R1:W2:Y:S03]  /*19c50*/  SYNCS.PHASECHK.TRANS64.TRYWAIT P1, [R7+URZ+0x28830], R6 ;  /* 0x02883006070075a7 */ /* 0x0002a6000802017f */
[----:B--2---:R-:W-:Y:S05]  /*19c60*/  @!P1 NANOSLEEP.SYNCS 0x989680 ;  /* 0x009896800000995d */ /* 0x004fea0003900000 */
[----:B------:R-:W2:Y:S02]  /*19c70*/  @!P1 SYNCS.PHASECHK.TRANS64 P1, [R7+URZ+0x28830], R6 ;  /* 0x02883006070095a7 */ /* 0x000ea4000802007f */
[----:B--2---:R-:W-:Y:S05]  /*19c80*/  @!P1 BRA `(.L_x_1391) ;  /* 0xfffffffc00ec9947 */ /* 0x004fea000383ffff */
[----:B------:R-:W-:Y:S05]  /*19c90*/  BRA `(.L_x_1388) ;  /* 0xffffff2400787947 */ /* 0x000fea000383ffff */
.L_x_1395:
[----:B-1----:R-:W-:-:S04]  /*19ca0*/  IMAD.U32 R7, RZ, RZ, UR6 ;  /* 0x00000006ff077e24 */ /* 0x002fc8000f8e00ff */
[----:B------:R1:W2:Y:S03]  /*19cb0*/  SYNCS.PHASECHK.TRANS64.TRYWAIT P1, [R7+URZ+0x28850], R6 ;  /* 0x02885006070075a7 */ /* 0x0002a6000802017f */
[----:B--2---:R-:W-:Y:S05]  /*19cc0*/  @!P1 NANOSLEEP.SYNCS 0x989680 ;  /* 0x009896800000995d */ /* 0x004fea0003900000 */
[----:B------:R-:W2:Y:S02]  /*19cd0*/  @!P1 SYNCS.PHASECHK.TRANS64 P1, [R7+URZ+0x28850], R6 ;  /* 0x02885006070095a7 */ /* 0x000ea4000802007f */
[----:B--2---:R-:W-:Y:S05]  /*19ce0*/  @!P1 BRA `(.L_x_1395) ;  /* 0xfffffffc00ec9947 */ /* 0x004fea000383ffff */
[----:B------:R-:W-:Y:S05]  /*19cf0*/  BRA `(.L_x_1392) ;  /* 0xffffff2800447947 */ /* 0x000fea000383ffff */
.L_x_1410:
[----:B-1----:R-:W-:-:S04]  /*19d00*/  IMAD.U32 R4, RZ, RZ, UR5 ;  /* 0x00000005ff047e24 */ /* 0x002fc8000f8e00ff */
[----:B------:R1:W2:Y:S03]  /*19d10*/  SYNCS.PHASECHK.TRANS64.TRYWAIT P1, [R4+URZ+0x28850], R3 ;  /* 0x02885003040075a7 */ /* 0x0002a6000802017f */
[----:B--2---:R-:W-:Y:S05]  /*19d20*/  @!P1 NANOSLEEP.SYNCS 0x989680 ;  /* 0x009896800000995d */ /* 0x004fea0003900000 */
[----:B------:R-:W2:Y:S02]  /*19d30*/  @!P1 SYNCS.PHASECHK.TRANS64 P1, [R4+URZ+0x28850], R3 ;  /* 0x02885003040095a7 */ /* 0x000ea4000802007f */
[----:B--2---:R-:W-:Y:S05]  /*19d40*/  @!P1 BRA `(.L_x_1410) ;  /* 0xfffffffc00ec9947 */ /* 0x004fea000383ffff */
[----:B------:R-:W-:Y:S05]  /*19d50*/  BRA `(.L_x_1409) ;  /* 0xffffff5c00707947 */ /* 0x000fea000383ffff */
.L_x_1466:
[----:B------:R-:W0:Y:S01]  /*19d60*/  S2R R9, SR_TID.X ;  /* 0x0000000000097919 */ /* 0x000e220000002100 */
[----:B------:R-:W-:Y:S01]  /*19d70*/  BSSY B0, `(.L_x_1532) ;  /* 0x000000a000007945 */ /* 0x000fe20003800000 */
[----:B------:R-:W-:Y:S02]  /*19d80*/  IMAD.MOV.U32 R12, RZ, RZ, RZ ;  /* 0x000000ffff0c7224 */ /* 0x000fe400078e00ff */
[----:B------:R-:W-:Y:S02]  /*19d90*/  IMAD.MOV.U32 R11, RZ, RZ, 0x1f ;  /* 0x0000001fff0b7424 */ /* 0x000fe400078e00ff */
[----:B------:R-:W-:Y:S01]  /*19da0*/  IMAD.MOV.U32 R15, RZ, RZ, -0x1 ;  /* 0xffffffffff0f7424 */ /* 0x000fe200078e00ff */
[----:B0-----:R-:W-:-:S04]  /*19db0*/  SHF.R.U32.HI R9, RZ, 0x5, R9 ;  /* 0x00000005ff097819 */ /* 0x001fc80000011609 */
[----:B------:R-:W-:-:S05]  /*19dc0*/  LOP3.LUT R9, R9, 0x3, RZ, 0xc0, !PT ;  /* 0x0000000309097812 */ /* 0x000fca00078ec0ff */
[----:B------:R-:W-:-:S07]  /*19dd0*/  IMAD.MOV.U32 R13, RZ, RZ, R9 ;  /* 0x000000ffff0d7224 */ /* 0x000fce00078e0009 */
[----:B-----5:R-:W-:Y:S05]  /*19de0*/  WARPSYNC.COLLECTIVE R15, `(.L_x_1533) ;  /* 0x000000000f087348 */ /* 0x020fea0003c00000 */
[----:B------:R0:W1:Y:S02]  /*19df0*/  SHFL.IDX P6, R14, R13, R12, R11 ;  /* 0x0000000c0d0e7389 */ /* 0x00006400000c000b */
[----:B01---5:R-:W-:Y:S01]  /*19e00*/  ENDCOLLECTIVE ;  /* 0x000000000000791b */ /* 0x023fe20003800000 */
.L_x_1533:
[----:B------:R-:W-:Y:S05]  /*19e10*/  BSYNC B0 ;  /* 0x0000000000007941 */ /* 0x000fea0003800000 */
.L_x_1532:
[----:B------:R-:W-:Y:S05]  /*19e20*/  BRA `(.L_x_1534) ;  /* 0xffffffb800647947 */ /* 0x000fea000383ffff */
.L_x_1469:
[----:B0-----:R0:W1:Y:S02]  /*19e30*/  SYNCS.PHASECHK.TRANS64.TRYWAIT P0, [R7+URZ+0x28840], R2 ;  /* 0x02884002070075a7 */ /* 0x001064000800017f */
[----:B-1----:R-:W-:Y:S05]  /*19e40*/  @!P0 NANOSLEEP.SYNCS 0x989680 ;  /* 0x009896800000895d */ /* 0x002fea0003900000 */
[----:B------:R-:W1:Y:S02]  /*19e50*/  @!P0 SYNCS.PHASECHK.TRANS64 P0, [R7+URZ+0x28840], R2 ;  /* 0x02884002070085a7 */ /* 0x000e64000800007f */
[----:B-1----:R-:W-:Y:S05]  /*19e60*/  @!P0 BRA `(.L_x_1469) ;  /* 0xfffffffc00f08947 */ /* 0x002fea000383ffff */
[----:B------:R-:W-:Y:S05]  /*19e70*/  BRA `(.L_x_1535) ;  /* 0xffffffb800b87947 */ /* 0x000fea000383ffff */
.L_x_1470:
[----:B------:R-:W-:Y:S01]  /*19e80*/  BSSY B0, `(.L_x_1536) ;  /* 0x0000008000007945 */ /* 0x000fe20003800000 */
[----:B------:R-:W-:Y:S02]  /*19e90*/  IMAD.MOV.U32 R13, RZ, RZ, R0 ;  /* 0x000000ffff0d7224 */ /* 0x000fe400078e0000 */
[----:B------:R-:W-:Y:S02]  /*19ea0*/  IMAD.MOV.U32 R12, RZ, RZ, RZ ;  /* 0x000000ffff0c7224 */ /* 0x000fe400078e00ff */
[----:B------:R-:W-:Y:S02]  /*19eb0*/  IMAD.MOV.U32 R11, RZ, RZ, 0x181f ;  /* 0x0000181fff0b7424 */ /* 0x000fe400078e00ff */
[----:B------:R-:W-:-:S07]  /*19ec0*/  IMAD.MOV.U32 R15, RZ, RZ, -0x1 ;  /* 0xffffffffff0f7424 */ /* 0x000fce00078e00ff */
[----:B------:R-:W-:Y:S05]  /*19ed0*/  WARPSYNC.COLLECTIVE R15, `(.L_x_1537) ;  /* 0x000000000f087348 */ /* 0x000fea0003c00000 */
[----:B------:R0:W1:Y:S02]  /*19ee0*/  SHFL.IDX P6, R14, R13, R12, R11 ;  /* 0x0000000c0d0e7389 */ /* 0x00006400000c000b */
[----:B01----:R-:W-:Y:S01]  /*19ef0*/  ENDCOLLECTIVE ;  /* 0x000000000000791b */ /* 0x003fe20003800000 */
.L_x_1537:
[----:B------:R-:W-:Y:S05]  /*19f00*/  BSYNC B0 ;  /* 0x0000000000007941 */ /* 0x000fea0003800000 */
.L_x_1536:
        /* <DEDUP_REMOVED lines=9> */
.L_x_1538:
[----:B------:R-:W-:Y:S02]  /*19fa0*/  IMAD.MOV.U32 R13, RZ, RZ, R0 ;  /* 0x000000ffff0d7224 */ /* 0x000fe400078e0000 */
[----:B------:R-:W-:Y:S02]  /*19fb0*/  IMAD.MOV.U32 R12, RZ, RZ, 0x1 ;  /* 0x00000001ff0c7424 */ /* 0x000fe400078e00ff */
[----:B------:R-:W-:-:S07]  /*19fc0*/  IMAD.MOV.U32 R3, RZ, RZ, R14 ;  /* 0x000000ffff037224 */ /* 0x000fce00078e000e */
[----:B------:R-:W-:Y:S05]  /*19fd0*/  WARPSYNC.COLLECTIVE R15, `(.L_x_1539) ;  /* 0x000000000f087348 */ /* 0x000fea0003c00000 */
[----:B------:R0:W1:Y:S02]  /*19fe0*/  SHFL.IDX P6, R14, R13, R12, R11 ;  /* 0x0000000c0d0e7389 */ /* 0x00006400000c000b */
[----:B01----:R-:W-:Y:S01]  /*19ff0*/  ENDCOLLECTIVE ;  /* 0x000000000000791b */ /* 0x003fe20003800000 */
.L_x_1539:
[----:B------:R-:W-:-:S05]  /*1a000*/  @P0 LEA R3, P1, R30, R3, 0x1 ;  /* 0x000000031e030211 */ /* 0x000fca00078208ff */
[----:B------:R-:W-:Y:S01]  /*1a010*/  @P0 IMAD.X R2, RZ, RZ, R2, P1 ;  /* 0x000000ffff020224 */ /* 0x000fe200008e0602 */
[----:B------:R-:W-:-:S04]  /*1a020*/  ISETP.GE.AND P1, PT, R6, 0x11, PT ;  /* 0x000000110600780c */ /* 0x000fc80003f26270 */
        /* <DEDUP_REMOVED lines=13> */
.L_x_1540:
[----:B------:R-:W-:Y:S02]  /*1a100*/  @P1 IMAD R8, R5, 0x2, R22 ;  /* 0x0000000205081824 */ /* 0x000fe400078e0216 */
[----:B------:R-:W-:Y:S02]  /*1a110*/  IMAD.MOV.U32 R13, RZ, RZ, R0 ;  /* 0x000000ffff0d7224 */ /* 0x000fe400078e0000 */
[----:B------:R-:W-:Y:S02]  /*1a120*/  IMAD.MOV.U32 R12, RZ, RZ, 0x2 ;  /* 0x00000002ff0c7424 */ /* 0x000fe400078e00ff */
[----:B------:R-:W-:-:S07]  /*1a130*/  IMAD.MOV.U32 R3, RZ, RZ, R14 ;  /* 0x000000ffff037224 */ /* 0x000fce00078e000e */
[----:B------:R-:W-:Y:S05]  /*1a140*/  WARPSYNC.COLLECTIVE R15, `(.L_x_1541) ;  /* 0x000000000f087348 */ /* 0x000fea0003c00000 */
[----:B------:R0:W1:Y:S02]  /*1a150*/  SHFL.IDX P6, R14, R13, R12, R11 ;  /* 0x0000000c0d0e7389 */ /* 0x00006400000c000b */
[----:B01----:R-:W-:Y:S01]  /*1a160*/  ENDCOLLECTIVE ;  /* 0x000000000000791b */ /* 0x003fe20003800000 */
.L_x_1541:
        /* <DEDUP_REMOVED lines=16> */
.L_x_1542:
[----:B------:R-:W-:Y:S02]  /*1a270*/  @P1 IMAD R8, R5, 0x2, R22 ;  /* 0x0000000205081824 */ /* 0x000fe400078e0216 */
[----:B------:R-:W-:Y:S02]  /*1a280*/  IMAD.MOV.U32 R13, RZ, RZ, R0 ;  /* 0x000000ffff0d7224 */ /* 0x000fe400078e0000 */
[----:B------:R-:W-:Y:S02]  /*1a290*/  IMAD.MOV.U32 R12, RZ, RZ, 0x3 ;  /* 0x00000003ff0c7424 */ /* 0x000fe400078e00ff */
[----:B------:R-:W-:-:S07]  /*1a2a0*/  IMAD.MOV.U32 R3, RZ, RZ, R14 ;  /* 0x000000ffff037224 */ /* 0x000fce00078e000e */
[----:B------:R-:W-:Y:S05]  /*1a2b0*/  WARPSYNC.COLLECTIVE R15, `(.L_x_1543) ;  /* 0x000000000f087348 */ /* 0x000fea0003c00000 */
[----:B------:R0:W1:Y:S02]  /*1a2c0*/  SHFL.IDX P6, R14, R13, R12, R11 ;  /* 0x0000000c0d0e7389 */ /* 0x00006400000c000b */
[----:B01----:R-:W-:Y:S01]  /*1a2d0*/  ENDCOLLECTIVE ;  /* 0x000000000000791b */ /* 0x003fe20003800000 */
.L_x_1543:
        /* <DEDUP_REMOVED lines=16> */
.L_x_1544:
[----:B------:R-:W-:Y:S02]  /*1a3e0*/  @P1 IMAD R8, R5, 0x2, R22 ;  /* 0x0000000205081824 */ /* 0x000fe400078e0216 */
[----:B------:R-:W-:Y:S02]  /*1a3f0*/  IMAD.MOV.U32 R13, RZ, RZ, R0 ;  /* 0x000000ffff0d7224 */ /* 0x000fe400078e0000 */
[----:B------:R-:W-:Y:S02]  /*1a400*/  IMAD.MOV.U32 R12, RZ, RZ, 0x4 ;  /* 0x00000004ff0c7424 */ /* 0x000fe400078e00ff */
[----:B------:R-:W-:-:S07]  /*1a410*/  IMAD.MOV.U32 R3, RZ, RZ, R14 ;  /* 0x000000ffff037224 */ /* 0x000fce00078e000e */
[----:B------:R-:W-:Y:S05]  /*1a420*/  WARPSYNC.COLLECTIVE R15, `(.L_x_1545) ;  /* 0x000000000f087348 */ /* 0x000fea0003c00000 */
[----:B------:R0:W1:Y:S02]  /*1a430*/  SHFL.IDX P6, R14, R13, R12, R11 ;  /* 0x0000000c0d0e7389 */ /* 0x00006400000c000b */
[----:B01----:R-:W-:Y:S01]  /*1a440*/  ENDCOLLECTIVE ;  /* 0x000000000000791b */ /* 0x003fe20003800000 */
.L_x_1545:
        /* <DEDUP_REMOVED lines=16> */
.L_x_1546:
[----:B------:R-:W-:Y:S02]  /*1a550*/  @P1 IMAD R8, R5, 0x2, R22 ;  /* 0x0000000205081824 */ /* 0x000fe400078e0216 */
[----:B------:R-:W-:Y:S02]  /*1a560*/  IMAD.MOV.U32 R13, RZ, RZ, R0 ;  /* 0x000000ffff0d7224 */ /* 0x000fe400078e0000 */
[----:B------:R-:W-:Y:S02]  /*1a570*/  IMAD.MOV.U32 R12, RZ, RZ, 0x5 ;  /* 0x00000005ff0c7424 */ /* 0x000fe400078e00ff */
[----:B------:R-:W-:-:S07]  /*1a580*/  IMAD.MOV.U32 R3, RZ, RZ, R14 ;  /* 0x000000ffff037224 */ /* 0x000fce00078e000e */
[----:B------:R-:W-:Y:S05]  /*1a590*/  WARPSYNC.COLLECTIVE R15, `(.L_x_1547) ;  /* 0x000000000f087348 */ /* 0x000fea0003c00000 */
[----:B------:R0:W1:Y:S02]  /*1a5a0*/  SHFL.IDX P6, R14, R13, R12, R11 ;  /* 0x0000000c0d0e7389 */ /* 0x00006400000c000b */
[----:B01----:R-:W-:Y:S01]  /*1a5b0*/  ENDCOLLECTIVE ;  /* 0x000000000000791b */ /* 0x003fe20003800000 */
.L_x_1547:
        /* <DEDUP_REMOVED lines=16> */
.L_x_1548:
[----:B------:R-:W-:Y:S02]  /*1a6c0*/  @P1 IMAD R8, R5, 0x2, R22 ;  /* 0x0000000205081824 */ /* 0x000fe400078e0216 */
[----:B------:R-:W-:Y:S02]  /*1a6d0*/  IMAD.MOV.U32 R13, RZ, RZ, R0 ;  /* 0x000000ffff0d7224 */ /* 0x000fe400078e0000 */
[----:B------:R-:W-:Y:S02]  /*1a6e0*/  IMAD.MOV.U32 R12, RZ, RZ, 0x6 ;  /* 0x00000006ff0c7424 */ /* 0x000fe400078e00ff */
[----:B------:R-:W-:-:S07]  /*1a6f0*/  IMAD.MOV.U32 R3, RZ, RZ, R14 ;  /* 0x000000ffff037224 */ /* 0x000fce00078e000e */
[----:B------:R-:W-:Y:S05]  /*1a700*/  WARPSYNC.COLLECTIVE R15, `(.L_x_1549) ;  /* 0x000000000f087348 */ /* 0x000fea0003c00000 */
[----:B------:R0:W1:Y:S02]  /*1a710*/  SHFL.IDX P6, R14, R13, R12, R11 ;  /* 0x0000000c0d0e7389 */ /* 0x00006400000c000b */
[----:B01----:R-:W-:Y:S01]  /*1a720*/  ENDCOLLECTIVE ;  /* 0x000000000000791b */ /* 0x003fe20003800000 */
.L_x_1549:
        /* <DEDUP_REMOVED lines=16> */
.L_x_1550:
[----:B------:R-:W-:Y:S02]  /*1a830*/  @P1 IMAD R8, R5, 0x2, R22 ;  /* 0x0000000205081824 */ /* 0x000fe400078e0216 */
[----:B------:R-:W-:Y:S02]  /*1a840*/  IMAD.MOV.U32 R13, RZ, RZ, R0 ;  /* 0x000000ffff0d7224 */ /* 0x000fe400078e0000 */
[----:B------:R-:W-:Y:S02]  /*1a850*/  IMAD.MOV.U32 R12, RZ, RZ, 0x7 ;  /* 0x00000007ff0c7424 */ /* 0x000fe400078e00ff */
[----:B------:R-:W-:-:S07]  /*1a860*/  IMAD.MOV.U32 R3, RZ, RZ, R14 ;  /* 0x000000ffff037224 */ /* 0x000fce00078e000e */
[----:B------:R-:W-:Y:S05]  /*1a870*/  WARPSYNC.COLLECTIVE R15, `(.L_x_1551) ;  /* 0x000000000f087348 */ /* 0x000fea0003c00000 */
[----:B------:R0:W1:Y:S02]  /*1a880*/  SHFL.IDX P6, R14, R13, R12, R11 ;  /* 0x0000000c0d0e7389 */ /* 0x00006400000c000b */
[----:B01----:R-:W-:Y:S01]  /*1a890*/  ENDCOLLECTIVE ;  /* 0x000000000000791b */ /* 0x003fe20003800000 */
.L_x_1551:
[----:B------:R-:W-:-:S05]  /*1a8a0*/  @P1 LEA R3, P0, R30, R3, 0x1 ;  /* 0x000000031e031211 */ /* 0x000fca00078008ff */
[----:B------:R-:W-:-:S05]  /*1a8b0*/  @P1 IMAD.X R2, RZ, RZ, R2, P0 ;  /* 0x000000ffff021224 */ /* 0x000fca00000e0602 */
[----:B------:R-:W-:Y:S01]  /*1a8c0*/  @P1 LOP3.LUT R3, R3, R2, RZ, 0x3c, !PT ;  /* 0x0000000203031212 */ /* 0x000fe200078e3cff */
[----:B------:R-:W-:-:S03]  /*1a8d0*/  IMAD.MOV.U32 R13, RZ, RZ, R4 ;  /* 0x000000ffff0d7224 */ /* 0x000fc600078e0004 */
[----:B------:R-:W-:-:S04]  /*1a8e0*/  @P1 LOP3.LUT R2, R3, R2, RZ, 0x3c, !PT ;  /* 0x0000000203021212 */ /* 0x000fc800078e3cff */
[----:B------:R-:W-:Y:S01]  /*1a8f0*/  @P1 LOP3.LUT R3, R3, R2, RZ, 0x3c, !PT ;  /* 0x0000000203031212 */ /* 0x000fe200078e3cff */
[----:B------:R-:W-:-:S07]  /*1a900*/  IMAD.MOV.U32 R0, RZ, RZ, R14 ;  /* 0x000000ffff007224 */ /* 0x000fce00078e000e */
[----:B------:R-:W-:Y:S05]  /*1a910*/  WARPSYNC.COLLECTIVE R15, `(.L_x_1552) ;  /* 0x000000000f087348 */ /* 0x000fea0003c00000 */
[----:B------:R0:W1:Y:S02]  /*1a920*/  SHFL.IDX P6, R14, R13, R12, R11 ;  /* 0x0000000c0d0e7389 */ /* 0x00006400000c000b */
[----:B01----:R-:W-:Y:S01]  /*1a930*/  ENDCOLLECTIVE ;  /* 0x000000000000791b */ /* 0x003fe20003800000 */
.L_x_1552:
[----:B------:R-:W-:Y:S01]  /*1a940*/  @!PT LDS RZ, [RZ] ;  /* 0x00000000fffff984 */ /* 0x000fe20000000800 */
[----:B------:R-:W-:Y:S01]  /*1a950*/  @!PT LDS RZ, [RZ] ;  /* 0x00000000fffff984 */ /* 0x000fe20000000800 */
[----:B------:R-:W-:Y:S01]  /*1a960*/  @!PT LDS RZ, [RZ] ;  /* 0x00000000fffff984 */ /* 0x000fe20000000800 */
[----:B------:R-:W-:Y:S04]  /*1a970*/  @P1 LDGSTS.E.BYPASS.LTC128B.128 [R8+0x1b400], desc[UR36][R2.64], !P3 ;  /* 0x1b40000002081fae */ /* 0x000fe8000d901d64 */
[----:B------:R0:W-:Y:S02]  /*1a980*/  @P1 LDGSTS.E.BYPASS.LTC128B.128 [R8+0x1f400], desc[UR36][R2.64+0x80], !P2 ;  /* 0x1f40008002081fae */ /* 0x0001e4000d101d64 */
[----:B0-----:R-:W-:Y:S01]  /*1a990*/  IMAD.MOV.U32 R2, RZ, RZ, R14 ;  /* 0x000000ffff027224 */ /* 0x001fe200078e000e */
[----:B------:R-:W-:Y:S06]  /*1a9a0*/  BRA `(.L_x_1553) ;  /* 0xffffffb400947947 */ /* 0x000fec000383ffff */
.L_x_1475:
[----:B------:R-:W-:Y:S02]  /*1a9b0*/  IMAD.MOV.U32 R13, RZ, RZ, R4 ;  /* 0x000000ffff0d7224 */ /* 0x000fe400078e0004 */
[----:B------:R-:W-:Y:S02]  /*1a9c0*/  IMAD.MOV.U32 R12, RZ, RZ, RZ ;  /* 0x000000ffff0c7224 */ /* 0x000fe400078e00ff */
[----:B------:R-:W-:Y:S02]  /*1a9d0*/  IMAD.MOV.U32 R11, RZ, RZ, 0x181f ;  /* 0x0000181fff0b7424 */ /* 0x000fe400078e00ff */
[----:B------:R-:W-:Y:S02]  /*1a9e0*/  IMAD.MOV.U32 R15, RZ, RZ, -0x1 ;  /* 0xffffffffff0f7424 */ /* 0x000fe400078e00ff */
[----:B------:R-:W-:Y:S02]  /*1a9f0*/  IMAD R31, R31, R5, RZ ;  /* 0x000000051f1f7224 */ /* 0x000fe400078e02ff */
[----:B------:R-:W-:-:S07]  /*1aa00*/  IMAD.IADD R27, R9, 0x1, R27 ;  /* 0x00000001091b7824 */ /* 0x000fce00078e021b */
[----:B-----5:R-:W-:Y:S05]  /*1aa10*/  WARPSYNC.COLLECTIVE R15, `(.L_x_1554) ;  /* 0x000000000f087348 */ /* 0x020fea0003c00000 */
[----:B------:R0:W1:Y:S02]  /*1aa20*/  SHFL.IDX P6, R14, R13, R12, R11 ;  /* 0x0000000c0d0e7389 */ /* 0x00006400000c000b */
[----:B01---5:R-:W-:Y:S01]  /*1aa30*/  ENDCOLLECTIVE ;  /* 0x000000000000791b */ /* 0x023fe20003800000 */
.L_x_1554:
[C---:B------:R-:W-:Y:S01]  /*1aa40*/  VIADD R6, R27.reuse, 0x10 ;  /* 0x000000101b067836 */ /* 0x040fe20000000000 */
[----:B------:R-:W-:Y:S01]  /*1aa50*/  ISETP.GE.AND P2, PT, R27, R31, PT ;  /* 0x0000001f1b00720c */ /* 0x000fe20003f46270 */
[----:B------:R-:W-:Y:S02]  /*1aa60*/  IMAD.MOV.U32 R13, RZ, RZ, R0 ;  /* 0x000000ffff0d7224 */ /* 0x000fe400078e0000 */
[----:B------:R-:W-:-:S10]  /*1aa70*/  IMAD.MOV.U32 R2, RZ, RZ, R14 ;  /* 0x000000ffff027224 */ /* 0x000fd400078e000e */
[----:B------:R-:W-:Y:S05]  /*1aa80*/  WARPSYNC.COLLECTIVE R15, `(.L_x_1555) ;  /* 0x000000000f087348 */ /* 0x000fea0003c00000 */
[----:B------:R0:W1:Y:S02]  /*1aa90*/  SHFL.IDX P6, R14, R13, R12, R11 ;  /* 0x0000000c0d0e7389 */ /* 0x00006400000c000b */
[----:B01----:R-:W-:Y:S01]  /*1aaa0*/  ENDCOLLECTIVE ;  /* 0x000000000000791b */ /* 0x003fe20003800000 */
.L_x_1555:
        /* <DEDUP_REMOVED lines=8> */
.L_x_1556:
[----:B------:R-:W-:Y:S01]  /*1ab30*/  @!PT LDS RZ, [RZ] ;  /* 0x00000000fffff984 */ /* 0x000fe20000000800 */
[----:B------:R-:W-:Y:S01]  /*1ab40*/  @!PT LDS RZ, [RZ] ;  /* 0x00000000fffff984 */ /* 0x000fe20000000800 */
[----:B------:R-:W-:Y:S01]  /*1ab50*/  @!PT LDS RZ, [RZ] ;  /* 0x00000000fffff984 */ /* 0x000fe20000000800 */
[----:B------:R-:W-:Y:S04]  /*1ab60*/  @!P2 LDGSTS.E.BYPASS.LTC128B.128 [R8+0x10400], desc[UR36][R2.64], !P0 ;  /* 0x104000000208afae */ /* 0x000fe8000c101d64 */
[----:B------:R0:W-:Y:S01]  /*1ab70*/  @!P2 LDGSTS.E.BYPASS.LTC128B.128 [R8+0x14400], desc[UR36][R2.64+0x80], !P1 ;  /* 0x144000800208afae */ /* 0x0001e2000c901d64 */
[----:B------:R-:W-:Y:S01]  /*1ab80*/  ISETP.GE.AND P2, PT, R6, R31, PT ;  /* 0x0000001f0600720c */ /* 0x000fe20003f46270 */
[----:B------:R-:W-:Y:S02]  /*1ab90*/  VIADD R6, R27, 0x20 ;  /* 0x000000201b067836 */ /* 0x000fe40000000000 */
[----:B------:R-:W-:Y:S02]  /*1aba0*/  IMAD.MOV.U32 R13, RZ, RZ, R0 ;  /* 0x000000ffff0d7224 */ /* 0x000fe400078e0000 */
[----:B0-----:R-:W-:-:S08]  /*1abb0*/  IMAD.MOV.U32 R2, RZ, RZ, R14 ;  /* 0x000000ffff027224 */ /* 0x001fd000078e000e */
[----:B------:R-:W-:Y:S05]  /*1abc0*/  WARPSYNC.COLLECTIVE R15, `(.L_x_1557) ;  /* 0x000000000f087348 */ /* 0x000fea0003c00000 */
[----:B------:R0:W1:Y:S02]  /*1abd0*/  SHFL.IDX P6, R14, R13, R12, R11 ;  /* 0x0000000c0d0e7389 */ /* 0x00006400000c000b */
[----:B01----:R-:W-:Y:S01]  /*1abe0*/  ENDCOLLECTIVE ;  /* 0x000000000000791b */ /* 0x003fe20003800000 */
.L_x_1557:
        /* <DEDUP_REMOVED lines=8> */
.L_x_1558:
[----:B------:R-:W-:-:S05]  /*1ac70*/  @!P2 IMAD.MOV.U32 R3, RZ, RZ, R5 ;  /* 0x000000ffff03a224 */ /* 0x000fca00078e0005 */
        /* <DEDUP_REMOVED lines=12> */
.L_x_1559:
        /* <DEDUP_REMOVED lines=8> */
.L_x_1560:
        /* <DEDUP_REMOVED lines=13> */
.L_x_1561:
        /* <DEDUP_REMOVED lines=8> */
.L_x_1562:
        /* <DEDUP_REMOVED lines=13> */
.L_x_1563:
        /* <DEDUP_REMOVED lines=8> */
.L_x_1564:
        /* <DEDUP_REMOVED lines=13> */
.L_x_1565:
        /* <DEDUP_REMOVED lines=8> */
.L_x_1566:
[----:B------:R-:W-:-:S05]  /*1b1b0*/  @!P2 IMAD.MOV.U32 R3, RZ, RZ, R5 ;  /* 0x000000ffff03a224 */ /* 0x000fca00078e0005 */
        /* <DEDUP_REMOVED lines=11> */
.L_x_1567:
        /* <DEDUP_REMOVED lines=8> */
.L_x_1568:
[----:B------:R-:W-:-:S05]  /*1b2f0*/  @!P2 IMAD.MOV.U32 R3, RZ, RZ, R5 ;  /* 0x000000ffff03a224 */ /* 0x000fca00078e0005 */
        /* <DEDUP_REMOVED lines=10> */
.L_x_1569:
[----:B------:R-:W-:Y:S05]  /*1b3a0*/  BRA `(.L_x_1570) ;  /* 0xffffffb400f47947 */ /* 0x000fea000383ffff */
.L_x_1480:
[----:B0-----:R0:W1:Y:S02]  /*1b3b0*/  SYNCS.PHASECHK.TRANS64.TRYWAIT P1, [R22+URZ+0x28820], R3 ;  /* 0x02882003160075a7 */ /* 0x001064000802017f */
[----:B-1----:R-:W-:Y:S05]  /*1b3c0*/  @!P1 NANOSLEEP.SYNCS 0x989680 ;  /* 0x009896800000995d */ /* 0x002fea0003900000 */
[----:B------:R-:W1:Y:S02]  /*1b3d0*/  @!P1 SYNCS.PHASECHK.TRANS64 P1, [R22+URZ+0x28820], R3 ;  /* 0x02882003160095a7 */ /* 0x000e64000802007f */
[----:B-1----:R-:W-:Y:S05]  /*1b3e0*/  @!P1 BRA `(.L_x_1480) ;  /* 0xfffffffc00f09947 */ /* 0x002fea000383ffff */
[----:B------:R-:W-:Y:S05]  /*1b3f0*/  BRA `(.L_x_1571) ;  /* 0xffffffb8006c7947 */ /* 0x000fea000383ffff */
.L_x_1485:
[----:B0-----:R0:W1:Y:S02]  /*1b400*/  SYNCS.PHASECHK.TRANS64.TRYWAIT P0, [R6+URZ+0x28840], R3 ;  /* 0x02884003060075a7 */ /* 0x001064000800017f */
[----:B-1----:R-:W-:Y:S05]  /*1b410*/  @!P0 NANOSLEEP.SYNCS 0x989680 ;  /* 0x009896800000895d */ /* 0x002fea0003900000 */
[----:B------:R-:W1:Y:S02]  /*1b420*/  @!P0 SYNCS.PHASECHK.TRANS64 P0, [R6+URZ+0x28840], R3 ;  /* 0x02884003060085a7 */ /* 0x000e64000800007f */
[----:B-1----:R-:W-:Y:S05]  /*1b430*/  @!P0 BRA `(.L_x_1485) ;  /* 0xfffffffc00f08947 */ /* 0x002fea000383ffff */
[----:B------:R-:W-:Y:S05]  /*1b440*/  BRA `(.L_x_1572) ;  /* 0xffffffbc00307947 */ /* 0x000fea000383ffff */
.L_x_1486:
[----:B------:R-:W-:Y:S01]  /*1b450*/  BSSY B1, `(.L_x_1573) ;  /* 0x0000008000017945 */ /* 0x000fe20003800000 */
[----:B------:R-:W-:Y:S02]  /*1b460*/  IMAD.MOV.U32 R13, RZ, RZ, R9 ;  /* 0x000000ffff0d7224 */ /* 0x000fe400078e0009 */
[----:B------:R-:W-:Y:S02]  /*1b470*/  IMAD.MOV.U32 R12, RZ, RZ, RZ ;  /* 0x000000ffff0c7224 */ /* 0x000fe400078e00ff */
[----:B------:R-:W-:Y:S02]  /*1b480*/  IMAD.MOV.U32 R11, RZ, RZ, 0x181f ;  /* 0x0000181fff0b7424 */ /* 0x000fe400078e00ff */
[----:B------:R-:W-:-:S07]  /*1b490*/  IMAD.MOV.U32 R15, RZ, RZ, -0x1 ;  /* 0xffffffffff0f7424 */ /* 0x000fce00078e00ff */
[----:B--2---:R-:W-:Y:S05]  /*1b4a0*/  WARPSYNC.COLLECTIVE R15, `(.L_x_1574) ;  /* 0x000000000f087348 */ /* 0x004fea0003c00000 */
[----:B--2---:R0:W1:Y:S02]  /*1b4b0*/  SHFL.IDX P6, R14, R13, R12, R11 ;  /* 0x0000000c0d0e7389 */ /* 0x00406400000c000b */
[----:B01----:R-:W-:Y:S01]  /*1b4c0*/  ENDCOLLECTIVE ;  /* 0x000000000000791b */ /* 0x003fe20003800000 */
.L_x_1574:
[----:B------:R-:W-:Y:S05]  /*1b4d0*/  BSYNC B1 ;  /* 0x0000000000017941 */ /* 0x000fea0003800000 */
.L_x_1573:
        /* <DEDUP_REMOVED lines=9> */
.L_x_1575:
[----:B------:R-:W-:Y:S02]  /*1b570*/  IMAD R8, R8, 0x2, R22 ;  /* 0x0000000208087824 */ /* 0x000fe400078e0216 */
[----:B------:R-:W-:Y:S02]  /*1b580*/  IMAD.MOV.U32 R13, RZ, RZ, R9 ;  /* 0x000000ffff0d7224 */ /* 0x000fe400078e0009 */
[----:B------:R-:W-:Y:S02]  /*1b590*/  IMAD.MOV.U32 R12, RZ, RZ, 0x1 ;  /* 0x00000001ff0c7424 */ /* 0x000fe400078e00ff */
[----:B------:R-:W-:-:S07]  /*1b5a0*/  IMAD.MOV.U32 R2, RZ, RZ, R14 ;  /* 0x000000ffff027224 */ /* 0x000fce00078e000e */
[----:B------:R-:W-:Y:S05]  /*1b5b0*/  WARPSYNC.COLLECTIVE R15, `(.L_x_1576) ;  /* 0x000000000f087348 */ /* 0x000fea0003c00000 */
[----:B------:R0:W1:Y:S02]  /*1b5c0*/  SHFL.IDX P6, R14, R13, R12, R11 ;  /* 0x0000000c0d0e7389 */ /* 0x00006400000c000b */
[----:B01----:R-:W-:Y:S01]  /*1b5d0*/  ENDCOLLECTIVE ;  /* 0x000000000000791b */ /* 0x003fe20003800000 */
.L_x_1576:
        /* <DEDUP_REMOVED lines=12> */
.L_x_1577:
[----:B------:R-:W-:Y:S02]  /*1b6a0*/  IMAD.MOV.U32 R13, RZ, RZ, R9 ;  /* 0x000000ffff0d7224 */ /* 0x000fe400078e0009 */
[----:B------:R-:W-:Y:S02]  /*1b6b0*/  IMAD.MOV.U32 R12, RZ, RZ, 0x2 ;  /* 0x00000002ff0c7424 */ /* 0x000fe400078e00ff */
[----:B------:R-:W-:-:S07]  /*1b6c0*/  IMAD.MOV.U32 R2, RZ, RZ, R14 ;  /* 0x000000ffff027224 */ /* 0x000fce00078e000e */
[----:B------:R-:W-:Y:S05]  /*1b6d0*/  WARPSYNC.COLLECTIVE R15, `(.L_x_1578) ;  /* 0x000000000f087348 */ /* 0x000fea0003c00000 */
[----:B------:R0:W1:Y:S02]  /*1b6e0*/  SHFL.IDX P6, R14, R13, R12, R11 ;  /* 0x0000000c0d0e7389 */ /* 0x00006400000c000b */
[----:B01----:R-:W-:Y:S01]  /*1b6f0*/  ENDCOLLECTIVE ;  /* 0x000000000000791b */ /* 0x003fe20003800000 */
.L_x_1578:
        /* <DEDUP_REMOVED lines=12> */
.L_x_1579:
[----:B------:R-:W-:Y:S02]  /*1b7c0*/  IMAD.MOV.U32 R13, RZ, RZ, R9 ;  /* 0x000000ffff0d7224 */ /* 0x000fe400078e0009 */
[----:B------:R-:W-:Y:S02]  /*1b7d0*/  IMAD.MOV.U32 R12, RZ, RZ, 0x3 ;  /* 0x00000003ff0c7424 */ /* 0x000fe400078e00ff */
[----:B------:R-:W-:-:S07]  /*1b7e0*/  IMAD.MOV.U32 R2, RZ, RZ, R14 ;  /* 0x000000ffff027224 */ /* 0x000fce00078e000e */
[----:B------:R-:W-:Y:S05]  /*1b7f0*/  WARPSYNC.COLLECTIVE R15, `(.L_x_1580) ;  /* 0x000000000f087348 */ /* 0x000fea0003c00000 */
[----:B------:R0:W1:Y:S02]  /*1b800*/  SHFL.IDX P6, R14, R13, R12, R11 ;  /* 0x0000000c0d0e7389 */ /* 0x00006400000c000b */
[----:B01----:R-:W-:Y:S01]  /*1b810*/  ENDCOLLECTIVE ;  /* 0x000000000000791b */ /* 0x003fe20003800000 */
.L_x_1580:
        /* <DEDUP_REMOVED lines=12> */
.L_x_1581:
[----:B------:R-:W-:Y:S02]  /*1b8e0*/  IMAD.MOV.U32 R13, RZ, RZ, R9 ;  /* 0x000000ffff0d7224 */ /* 0x000fe400078e0009 */
[----:B------:R-:W-:Y:S02]  /*1b8f0*/  IMAD.MOV.U32 R12, RZ, RZ, 0x4 ;  /* 0x00000004ff0c7424 */ /* 0x000fe400078e00ff */
[----:B------:R-:W-:-:S07]  /*1b900*/  IMAD.MOV.U32 R2, RZ, RZ, R14 ;  /* 0x000000ffff027224 */ /* 0x000fce00078e000e */
[----:B------:R-:W-:Y:S05]  /*1b910*/  WARPSYNC.COLLECTIVE R15, `(.L_x_1582) ;  /* 0x000000000f087348 */ /* 0x000fea0003c00000 */
[----:B------:R0:W1:Y:S02]  /*1b920*/  SHFL.IDX P6, R14, R13, R12, R11 ;  /* 0x0000000c0d0e7389 */ /* 0x00006400000c000b */
[----:B01----:R-:W-:Y:S01]  /*1b930*/  ENDCOLLECTIVE ;  /* 0x000000000000791b */ /* 0x003fe20003800000 */
.L_x_1582:
        /* <DEDUP_REMOVED lines=12> */
.L_x_1583:
[----:B------:R-:W-:Y:S02]  /*1ba00*/  IMAD.MOV.U32 R13, RZ, RZ, R9 ;  /* 0x000000ffff0d7224 */ /* 0x000fe400078e0009 */
[----:B------:R-:W-:Y:S02]  /*1ba10*/  IMAD.MOV.U32 R12, RZ, RZ, 0x5 ;  /* 0x00000005ff0c7424 */ /* 0x000fe400078e00ff */
[----:B------:R-:W-:-:S07]  /*1ba20*/  IMAD.MOV.U32 R2, RZ, RZ, R14 ;  /* 0x000000ffff027224 */ /* 0x000fce00078e000e */
[----:B------:R-:W-:Y:S05]  /*1ba30*/  WARPSYNC.COLLECTIVE R15, `(.L_x_1584) ;  /* 0x000000000f087348 */ /* 0x000fea0003c00000 */
[----:B------:R0:W1:Y:S02]  /*1ba40*/  SHFL.IDX P6, R14, R13, R12, R11 ;  /* 0x0000000c0d0e7389 */ /* 0x00006400000c000b */
[----:B01----:R-:W-:Y:S01]  /*1ba50*/  ENDCOLLECTIVE ;  /* 0x000000000000791b */ /* 0x003fe20003800000 */
.L_x_1584:
        /* <DEDUP_REMOVED lines=12> */
.L_x_1585:
[----:B------:R-:W-:Y:S02]  /*1bb20*/  IMAD.MOV.U32 R13, RZ, RZ, R9 ;  /* 0x000000ffff0d7224 */ /* 0x000fe400078e0009 */
[----:B------:R-:W-:Y:S02]  /*1bb30*/  IMAD.MOV.U32 R12, RZ, RZ, 0x6 ;  /* 0x00000006ff0c7424 */ /* 0x000fe400078e00ff */
[----:B------:R-:W-:-:S07]  /*1bb40*/  IMAD.MOV.U32 R2, RZ, RZ, R14 ;  /* 0x000000ffff027224 */ /* 0x000fce00078e000e */
[----:B------:R-:W-:Y:S05]  /*1bb50*/  WARPSYNC.COLLECTIVE R15, `(.L_x_1586) ;  /* 0x000000000f087348 */ /* 0x000fea0003c00000 */
[----:B------:R0:W1:Y:S02]  /*1bb60*/  SHFL.IDX P6, R14, R13, R12, R11 ;  /* 0x0000000c0d0e7389 */ /* 0x00006400000c000b */
[----:B01----:R-:W-:Y:S01]  /*1bb70*/  ENDCOLLECTIVE ;  /* 0x000000000000791b */ /* 0x003fe20003800000 */
.L_x_1586:
        /* <DEDUP_REMOVED lines=12> */
.L_x_1587:
[----:B------:R-:W-:Y:S02]  /*1bc40*/  IMAD.MOV.U32 R13, RZ, RZ, R9 ;  /* 0x000000ffff0d7224 */ /* 0x000fe400078e0009 */
[----:B------:R-:W-:Y:S02]  /*1bc50*/  IMAD.MOV.U32 R12, RZ, RZ, 0x7 ;  /* 0x00000007ff0c7424 */ /* 0x000fe400078e00ff */
[----:B------:R-:W-:-:S07]  /*1bc60*/  IMAD.MOV.U32 R2, RZ, RZ, R14 ;  /* 0x000000ffff027224 */ /* 0x000fce00078e000e */
[----:B------:R-:W-:Y:S05]  /*1bc70*/  WARPSYNC.COLLECTIVE R15, `(.L_x_1588) ;  /* 0x000000000f087348 */ /* 0x000fea0003c00000 */
[----:B------:R0:W1:Y:S02]  /*1bc80*/  SHFL.IDX P6, R14, R13, R12, R11 ;  /* 0x0000000c0d0e7389 */ /* 0x00006400000c000b */
[----:B01----:R-:W-:Y:S01]  /*1bc90*/  ENDCOLLECTIVE ;  /* 0x000000000000791b */ /* 0x003fe20003800000 */
.L_x_1588:
        /* <DEDUP_REMOVED lines=12> */
.L_x_1589:
[----:B------:R-:W-:Y:S01]  /*1bd60*/  IMAD.MOV.U32 R2, RZ, RZ, R14 ;  /* 0x000000ffff027224 */ /* 0x000fe200078e000e */
[----:B------:R-:W-:Y:S06]  /*1bd70*/  BRA `(.L_x_1590) ;  /* 0xffffffb400fc7947 */ /* 0x000fec000383ffff */
.L_x_1491:
[----:B-1----:R1:W3:Y:S02]  /*1bd80*/  SYNCS.PHASECHK.TRANS64.TRYWAIT P0, [R6+URZ+0x28860], R2 ;  /* 0x02886002060075a7 */ /* 0x0022e4000800017f */
[----:B---3--:R-:W-:Y:S05]  /*1bd90*/  @!P0 NANOSLEEP.SYNCS 0x989680 ;  /* 0x009896800000895d */ /* 0x008fea0003900000 */
[----:B------:R-:W3:Y:S02]  /*1bda0*/  @!P0 SYNCS.PHASECHK.TRANS64 P0, [R6+URZ+0x28860], R2 ;  /* 0x02886002060085a7 */ /* 0x000ee4000800007f */
[----:B---3--:R-:W-:Y:S05]  /*1bdb0*/  @!P0 BRA `(.L_x_1491) ;  /* 0xfffffffc00f08947 */ /* 0x008fea000383ffff */
[----:B------:R-:W-:Y:S05]  /*1bdc0*/  BRA `(.L_x_1591) ;  /* 0xffffffb800587947 */ /* 0x000fea000383ffff */
.L_x_1492:
        /* <DEDUP_REMOVED lines=8> */
.L_x_1593:
[----:B------:R-:W-:Y:S05]  /*1be50*/  BSYNC B1 ;  /* 0x0000000000017941 */ /* 0x000fea0003800000 */
.L_x_1592:
[----:B------:R-:W-:Y:S02]  /*1be60*/  IMAD.MOV.U32 R13, RZ, RZ, R17 ;  /* 0x000000ffff0d7224 */ /* 0x000fe400078e0011 */
[----:B------:R-:W-:Y:S02]  /*1be70*/  IMAD.MOV.U32 R12, RZ, RZ, RZ ;  /* 0x000000ffff0c7224 */ /* 0x000fe400078e00ff */
[----:B------:R-:W-:Y:S02]  /*1be80*/  IMAD.MOV.U32 R11, RZ, RZ, 0x181f ;  /* 0x0000181fff0b7424 */ /* 0x000fe400078e00ff */
[----:B------:R-:W-:Y:S02]  /*1be90*/  IMAD.MOV.U32 R15, RZ, RZ, -0x1 ;  /* 0xffffffffff0f7424 */ /* 0x000fe400078e00ff */
[----:B------:R-:W-:Y:S02]  /*1bea0*/  IMAD.MOV.U32 R3, RZ, RZ, R14 ;  /* 0x000000ffff037224 */ /* 0x000fe400078e000e */
[----:B------:R-:W-:-:S07]  /*1beb0*/  IMAD R7, R7, 0x2, R22 ;  /* 0x0000000207077824 */ /* 0x000fce00078e0216 */
[----:B------:R-:W-:Y:S05]  /*1bec0*/  WARPSYNC.COLLECTIVE R15, `(.L_x_1594) ;  /* 0x000000000f087348 */ /* 0x000fea0003c00000 */
[----:B------:R0:W1:Y:S02]  /*1bed0*/  SHFL.IDX P6, R14, R13, R12, R11 ;  /* 0x0000000c0d0e7389 */ /* 0x00006400000c000b */
[----:B01----:R-:W-:Y:S01]  /*1bee0*/  ENDCOLLECTIVE ;  /* 0x000000000000791b */ /* 0x003fe20003800000 */
.L_x_1594:
[----:B------:R-:W-:Y:S02]  /*1bef0*/  IMAD.MOV.U32 R13, RZ, RZ, R18 ;  /* 0x000000ffff0d7224 */ /* 0x000fe400078e0012 */
[----:B------:R-:W-:Y:S02]  /*1bf00*/  IMAD.MOV.U32 R12, RZ, RZ, 0x1 ;  /* 0x00000001ff0c7424 */ /* 0x000fe400078e00ff */
[----:B------:R-:W-:-:S07]  /*1bf10*/  IMAD.MOV.U32 R2, RZ, RZ, R14 ;  /* 0x000000ffff027224 */ /* 0x000fce00078e000e */
[----:B------:R-:W-:Y:S05]  /*1bf20*/  WARPSYNC.COLLECTIVE R15, `(.L_x_1595) ;  /* 0x000000000f087348 */ /* 0x000fea0003c00000 */
[----:B------:R0:W1:Y:S02]  /*1bf30*/  SHFL.IDX P6, R14, R13, R12, R11 ;  /* 0x0000000c0d0e7389 */ /* 0x00006400000c000b */
[----:B01----:R-:W-:Y:S01]  /*1bf40*/  ENDCOLLECTIVE ;  /* 0x000000000000791b */ /* 0x003fe20003800000 */
.L_x_1595:
        /* <DEDUP_REMOVED lines=14> */
.L_x_1596:
[----:B------:R-:W-:Y:S02]  /*1c030*/  IMAD.MOV.U32 R13, RZ, RZ, R18 ;  /* 0x000000ffff0d7224 */ /* 0x000fe400078e0012 */
[----:B------:R-:W-:Y:S02]  /*1c040*/  IMAD.MOV.U32 R12, RZ, RZ, 0x2 ;  /* 0x00000002ff0c7424 */ /* 0x000fe400078e00ff */
[----:B------:R-:W-:-:S07]  /*1c050*/  IMAD.MOV.U32 R2, RZ, RZ, R14 ;  /* 0x000000ffff027224 */ /* 0x000fce00078e000e */
[----:B------:R-:W-:Y:S05]  /*1c060*/  WARPSYNC.COLLECTIVE R15, `(.L_x_1597) ;  /* 0x000000000f087348 */ /* 0x000fea0003c00000 */
[----:B------:R0:W1:Y:S02]  /*1c070*/  SHFL.IDX P6, R14, R13, R12, R11 ;  /* 0x0000000c0d0e7389 */ /* 0x00006400000c000b */
[----:B01----:R-:W-:Y:S01]  /*1c080*/  ENDCOLLECTIVE ;  /* 0x000000000000791b */ /* 0x003fe20003800000 */
.L_x_1597:
        /* <DEDUP_REMOVED lines=14> */
.L_x_1598:
[----:B------:R-:W-:Y:S02]  /*1c170*/  IMAD.MOV.U32 R13, RZ, RZ, R18 ;  /* 0x000000ffff0d7224 */ /* 0x000fe400078e0012 */
[----:B------:R-:W-:Y:S02]  /*1c180*/  IMAD.MOV.U32 R12, RZ, RZ, 0x3 ;  /* 0x00000003ff0c7424 */ /* 0x000fe400078e00ff */
[----:B------:R-:W-:-:S07]  /*1c190*/  IMAD.MOV.U32 R2, RZ, RZ, R14 ;  /* 0x000000ffff027224 */ /* 0x000fce00078e000e */
[----:B------:R-:W-:Y:S05]  /*1c1a0*/  WARPSYNC.COLLECTIVE R15, `(.L_x_1599) ;  /* 0x000000000f087348 */ /* 0x000fea0003c00000 */
[----:B------:R0:W1:Y:S02]  /*1c1b0*/  SHFL.IDX P6, R14, R13, R12, R11 ;  /* 0x0000000c0d0e7389 */ /* 0x00006400000c000b */
[----:B01----:R-:W-:Y:S01]  /*1c1c0*/  ENDCOLLECTIVE ;  /* 0x000000000000791b */ /* 0x003fe20003800000 */
.L_x_1599:
        /* <DEDUP_REMOVED lines=14> */
.L_x_1600:
[----:B------:R-:W-:Y:S02]  /*1c2b0*/  IMAD.MOV.U32 R13, RZ, RZ, R18 ;  /* 0x000000ffff0d7224 */ /* 0x000fe400078e0012 */
[----:B------:R-:W-:Y:S02]  /*1c2c0*/  IMAD.MOV.U32 R12, RZ, RZ, 0x4 ;  /* 0x00000004ff0c7424 */ /* 0x000fe400078e00ff */
[----:B------:R-:W-:-:S07]  /*1c2d0*/  IMAD.MOV.U32 R2, RZ, RZ, R14 ;  /* 0x000000ffff027224 */ /* 0x000fce00078e000e */
[----:B------:R-:W-:Y:S05]  /*1c2e0*/  WARPSYNC.COLLECTIVE R15, `(.L_x_1601) ;  /* 0x000000000f087348 */ /* 0x000fea0003c00000 */
[----:B------:R0:W1:Y:S02]  /*1c2f0*/  SHFL.IDX P6, R14, R13, R12, R11 ;  /* 0x0000000c0d0e7389 */ /* 0x00006400000c000b */
[----:B01----:R-:W-:Y:S01]  /*1c300*/  ENDCOLLECTIVE ;  /* 0x000000000000791b */ /* 0x003fe20003800000 */
.L_x_1601:
        /* <DEDUP_REMOVED lines=14> */
.L_x_1602:
[----:B------:R-:W-:Y:S02]  /*1c3f0*/  IMAD.MOV.U32 R13, RZ, RZ, R18 ;  /* 0x000000ffff0d7224 */ /* 0x000fe400078e0012 */
[----:B------:R-:W-:Y:S02]  /*1c400*/  IMAD.MOV.U32 R12, RZ, RZ, 0x5 ;  /* 0x00000005ff0c7424 */ /* 0x000fe400078e00ff */
[----:B------:R-:W-:-:S07]  /*1c410*/  IMAD.MOV.U32 R2, RZ, RZ, R14 ;  /* 0x000000ffff027224 */ /* 0x000fce00078e000e */
[----:B------:R-:W-:Y:S05]  /*1c420*/  WARPSYNC.COLLECTIVE R15, `(.L_x_1603) ;  /* 0x000000000f087348 */ /* 0x000fea0003c00000 */
[----:B------:R0:W1:Y:S02]  /*1c430*/  SHFL.IDX P6, R14, R13, R12, R11 ;  /* 0x0000000c0d0e7389 */ /* 0x00006400000c000b */
[----:B01----:R-:W-:Y:S01]  /*1c440*/  ENDCOLLECTIVE ;  /* 0x000000000000791b */ /* 0x003fe20003800000 */
.L_x_1603:
        /* <DEDUP_REMOVED lines=14> */
.L_x_1604:
[----:B------:R-:W-:Y:S02]  /*1c530*/  IMAD.MOV.U32 R13, RZ, RZ, R18 ;  /* 0x000000ffff0d7224 */ /* 0x000fe400078e0012 */
[----:B------:R-:W-:Y:S02]  /*1c540*/  IMAD.MOV.U32 R12, RZ, RZ, 0x6 ;  /* 0x00000006ff0c7424 */ /* 0x000fe400078e00ff */
[----:B------:R-:W-:-:S07]  /*1c550*/  IMAD.MOV.U32 R2, RZ, RZ, R14 ;  /* 0x000000ffff027224 */ /* 0x000fce00078e000e */
[----:B------:R-:W-:Y:S05]  /*1c560*/  WARPSYNC.COLLECTIVE R15, `(.L_x_1605) ;  /* 0x000000000f087348 */ /* 0x000fea0003c00000 */
[----:B------:R0:W1:Y:S02]  /*1c570*/  SHFL.IDX P6, R14, R13, R12, R11 ;  /* 0x0000000c0d0e7389 */ /* 0x00006400000c000b */
[----:B01----:R-:W-:Y:S01]  /*1c580*/  ENDCOLLECTIVE ;  /* 0x000000000000791b */ /* 0x003fe20003800000 */
.L_x_1605:
        /* <DEDUP_REMOVED lines=14> */
.L_x_1606:
[----:B------:R-:W-:Y:S02]  /*1c670*/  IMAD.MOV.U32 R13, RZ, RZ, R18 ;  /* 0x000000ffff0d7224 */ /* 0x000fe400078e0012 */
[----:B------:R-:W-:Y:S02]  /*1c680*/  IMAD.MOV.U32 R12, RZ, RZ, 0x7 ;  /* 0x00000007ff0c7424 */ /* 0x000fe400078e00ff */
[----:B------:R-:W-:-:S07]  /*1c690*/  IMAD.MOV.U32 R2, RZ, RZ, R14 ;  /* 0x000000ffff027224 */ /* 0x000fce00078e000e */
[----:B------:R-:W-:Y:S05]  /*1c6a0*/  WARPSYNC.COLLECTIVE R15, `(.L_x_1607) ;  /* 0x000000000f087348 */ /* 0x000fea0003c00000 */
[----:B------:R0:W1:Y:S02]  /*1c6b0*/  SHFL.IDX P6, R14, R13, R12, R11 ;  /* 0x0000000c0d0e7389 */ /* 0x00006400000c000b */
[----:B01----:R-:W-:Y:S01]  /*1c6c0*/  ENDCOLLECTIVE ;  /* 0x000000000000791b */ /* 0x003fe20003800000 */
.L_x_1607:
        /* <DEDUP_REMOVED lines=13> */
.L_x_1608:
[----:B------:R-:W-:Y:S01]  /*1c7a0*/  @!PT LDS RZ, [RZ] ;  /* 0x00000000fffff984 */ /* 0x000fe20000000800 */
[----:B------:R-:W-:Y:S01]  /*1c7b0*/  @!PT LDS RZ, [RZ] ;  /* 0x00000000fffff984 */ /* 0x000fe20000000800 */
[----:B------:R-:W-:Y:S01]  /*1c7c0*/  @!PT LDS RZ, [RZ] ;  /* 0x00000000fffff984 */ /* 0x000fe20000000800 */
[----:B------:R0:W-:Y:S01]  /*1c7d0*/  LDGSTS.E.BYPASS.LTC128B.128 [R7+0x7400], desc[UR36][R2.64+0x80], !P0 ;  /* 0x0740008002077fae */ /* 0x0001e2000c101d64 */
[----:B------:R-:W-:Y:S05]  /*1c7e0*/  BRA `(.L_x_1609) ;  /* 0xffffffb000dc7947 */ /* 0x000fea000383ffff */
.L_x_1500:
[----:B0-----:R0:W1:Y:S02]  /*1c7f0*/  SYNCS.PHASECHK.TRANS64.TRYWAIT P0, [R0+URZ+0x28860], R3 ;  /* 0x02886003000075a7 */ /* 0x001064000800017f */
[----:B-1----:R-:W-:Y:S05]  /*1c800*/  @!P0 NANOSLEEP.SYNCS 0x989680 ;  /* 0x009896800000895d */ /* 0x002fea0003900000 */
[----:B------:R-:W1:Y:S02]  /*1c810*/  @!P0 SYNCS.PHASECHK.TRANS64 P0, [R0+URZ+0x28860], R3 ;  /* 0x02886003000085a7 */ /* 0x000e64000800007f */
[----:B-1----:R-:W-:Y:S05]  /*1c820*/  @!P0 BRA `(.L_x_1500) ;  /* 0xfffffffc00f08947 */ /* 0x002fea000383ffff */
[----:B------:R-:W-:Y:S05]  /*1c830*/  BRA `(.L_x_1610) ;  /* 0xffffffb400e87947 */ /* 0x000fea000383ffff */
.L_x_1501:
[----:B------:R-:W-:Y:S01]  /*1c840*/  BSSY B0, `(.L_x_1611) ;  /* 0x0000008000007945 */ /* 0x000fe20003800000 */
[----:B------:R-:W-:Y:S02]  /*1c850*/  IMAD.MOV.U32 R13, RZ, RZ, R18 ;  /* 0x000000ffff0d7224 */ /* 0x000fe400078e0012 */
[----:B------:R-:W-:Y:S02]  /*1c860*/  IMAD.MOV.U32 R12, RZ, RZ, RZ ;  /* 0x000000ffff0c7224 */ /* 0x000fe400078e00ff */
[----:B------:R-:W-:Y:S02]  /*1c870*/  IMAD.MOV.U32 R11, RZ, RZ, 0x181f ;  /* 0x0000181fff0b7424 */ /* 0x000fe400078e00ff */
[----:B------:R-:W-:-:S07]  /*1c880*/  IMAD.MOV.U32 R15, RZ, RZ, -0x1 ;  /* 0xffffffffff0f7424 */ /* 0x000fce00078e00ff */
[----:B0-2---:R-:W-:Y:S05]  /*1c890*/  WARPSYNC.COLLECTIVE R15, `(.L_x_1612) ;  /* 0x000000000f087348 */ /* 0x005fea0003c00000 */
[----:B--2---:R1:W2:Y:S02]  /*1c8a0*/  SHFL.IDX P6, R14, R13, R12, R11 ;  /* 0x0000000c0d0e7389 */ /* 0x0042a400000c000b */
[----:B012---:R-:W-:Y:S01]  /*1c8b0*/  ENDCOLLECTIVE ;  /* 0x000000000000791b */ /* 0x007fe20003800000 */
.L_x_1612:
[----:B------:R-:W-:Y:S05]  /*1c8c0*/  BSYNC B0 ;  /* 0x0000000000007941 */ /* 0x000fea0003800000 */
.L_x_1611:
        /* <DEDUP_REMOVED lines=9> */
.L_x_1613:
        /* <DEDUP_REMOVED lines=12> */
.L_x_1614:
        /* <DEDUP_REMOVED lines=13> */
.L_x_1615:
[----:B------:R-:W-:Y:S02]  /*1caf0*/  IMAD.MOV.U32 R13, RZ, RZ, R18 ;  /* 0x000000ffff0d7224 */ /* 0x000fe400078e0012 */
[----:B------:R-:W-:Y:S02]  /*1cb00*/  IMAD.MOV.U32 R12, RZ, RZ, 0x2 ;  /* 0x00000002ff0c7424 */ /* 0x000fe400078e00ff */
[----:B------:R-:W-:-:S07]  /*1cb10*/  IMAD.MOV.U32 R10, RZ, RZ, R14 ;  /* 0x000000ffff0a7224 */ /* 0x000fce00078e000e */
[----:B------:R-:W-:Y:S05]  /*1cb20*/  WARPSYNC.COLLECTIVE R15, `(.L_x_1616) ;  /* 0x000000000f087348 */ /* 0x000fea0003c00000 */
[----:B------:R0:W1:Y:S02]  /*1cb30*/  SHFL.IDX P6, R14, R13, R12, R11 ;  /* 0x0000000c0d0e7389 */ /* 0x00006400000c000b */
[----:B01----:R-:W-:Y:S01]  /*1cb40*/  ENDCOLLECTIVE ;  /* 0x000000000000791b */ /* 0x003fe20003800000 */
.L_x_1616:
        /* <DEDUP_REMOVED lines=14> */
.L_x_1617:
[----:B------:R-:W-:Y:S02]  /*1cc30*/  IMAD.MOV.U32 R13, RZ, RZ, R18 ;  /* 0x000000ffff0d7224 */ /* 0x000fe400078e0012 */
[----:B------:R-:W-:Y:S01]  /*1cc40*/  IMAD.MOV.U32 R12, RZ, RZ, 0x3 ;  /* 0x00000003ff0c7424 */ /* 0x000fe200078e00ff */
[----:B------:R-:W-:-:S13]  /*1cc50*/  IADD3 R2, P2, R14, R5, RZ ;  /* 0x000000050e027210 */ /* 0x000fda0007f5e0ff */
[----:B------:R-:W-:Y:S05]  /*1cc60*/  WARPSYNC.COLLECTIVE R15, `(.L_x_1618) ;  /* 0x000000000f087348 */ /* 0x000fea0003c00000 */
[----:B------:R0:W1:Y:S02]  /*1cc70*/  SHFL.IDX P6, R14, R13, R12, R11 ;  /* 0x0000000c0d0e7389 */ /* 0x00006400000c000b */
[----:B01----:R-:W-:Y:S01]  /*1cc80*/  ENDCOLLECTIVE ;  /* 0x000000000000791b */ /* 0x003fe20003800000 */
.L_x_1618:
        /* <DEDUP_REMOVED lines=13> */
.L_x_1619:
[----:B------:R-:W-:Y:S02]  /*1cd60*/  IMAD.MOV.U32 R13, RZ, RZ, R18 ;  /* 0x000000ffff0d7224 */ /* 0x000fe400078e0012 */
[----:B------:R-:W-:Y:S01]  /*1cd70*/  IMAD.MOV.U32 R12, RZ, RZ, 0x4 ;  /* 0x00000004ff0c7424 */ /* 0x000fe200078e00ff */
[----:B------:R-:W-:-:S13]  /*1cd80*/  IADD3 R2, P2, R14, R5, RZ ;  /* 0x000000050e027210 */ /* 0x000fda0007f5e0ff */
[----:B------:R-:W-:Y:S05]  /*1cd90*/  WARPSYNC.COLLECTIVE R15, `(.L_x_1620) ;  /* 0x000000000f087348 */ /* 0x000fea0003c00000 */
[----:B------:R0:W1:Y:S02]  /*1cda0*/  SHFL.IDX P6, R14, R13, R12, R11 ;  /* 0x0000000c0d0e7389 */ /* 0x00006400000c000b */
[----:B01----:R-:W-:Y:S01]  /*1cdb0*/  ENDCOLLECTIVE ;  /* 0x000000000000791b */ /* 0x003fe20003800000 */
.L_x_1620:
        /* <DEDUP_REMOVED lines=13> */
.L_x_1621:
[----:B------:R-:W-:Y:S02]  /*1ce90*/  IMAD.MOV.U32 R13, RZ, RZ, R18 ;  /* 0x000000ffff0d7224 */ /* 0x000fe400078e0012 */
[----:B------:R-:W-:Y:S02]  /*1cea0*/  IMAD.MOV.U32 R12, RZ, RZ, 0x5 ;  /* 0x00000005ff0c7424 */ /* 0x000fe400078e00ff */
[----:B------:R-:W-:-:S07]  /*1ceb0*/  IMAD.MOV.U32 R10, RZ, RZ, R14 ;  /* 0x000000ffff0a7224 */ /* 0x000fce00078e000e */
[----:B------:R-:W-:Y:S05]  /*1cec0*/  WARPSYNC.COLLECTIVE R15, `(.L_x_1622) ;  /* 0x000000000f087348 */ /* 0x000fea0003c00000 */
[----:B------:R0:W1:Y:S02]  /*1ced0*/  SHFL.IDX P6, R14, R13, R12, R11 ;  /* 0x0000000c0d0e7389 */ /* 0x00006400000c000b */
[----:B01----:R-:W-:Y:S01]  /*1cee0*/  ENDCOLLECTIVE ;  /* 0x000000000000791b */ /* 0x003fe20003800000 */
.L_x_1622:
        /* <DEDUP_REMOVED lines=14> */
.L_x_1623:
[----:B------:R-:W-:Y:S02]  /*1cfd0*/  IMAD.MOV.U32 R13, RZ, RZ, R18 ;  /* 0x000000ffff0d7224 */ /* 0x000fe400078e0012 */
[----:B------:R-:W-:Y:S01]  /*1cfe0*/  IMAD.MOV.U32 R12, RZ, RZ, 0x6 ;  /* 0x00000006ff0c7424 */ /* 0x000fe200078e00ff */
[----:B------:R-:W-:-:S13]  /*1cff0*/  IADD3 R2, P2, R14, R5, RZ ;  /* 0x000000050e027210 */ /* 0x000fda0007f5e0ff */
[----:B------:R-:W-:Y:S05]  /*1d000*/  WARPSYNC.COLLECTIVE R15, `(.L_x_1624) ;  /* 0x000000000f087348 */ /* 0x000fea0003c00000 */
[----:B------:R0:W1:Y:S02]  /*1d010*/  SHFL.IDX P6, R14, R13, R12, R11 ;  /* 0x0000000c0d0e7389 */ /* 0x00006400000c000b */
[----:B01----:R-:W-:Y:S01]  /*1d020*/  ENDCOLLECTIVE ;  /* 0x000000000000791b */ /* 0x003fe20003800000 */
.L_x_1624:
        /* <DEDUP_REMOVED lines=13> */
.L_x_1625:
[----:B------:R-:W-:Y:S02]  /*1d100*/  IMAD.MOV.U32 R13, RZ, RZ, R18 ;  /* 0x000000ffff0d7224 */ /* 0x000fe400078e0012 */
[----:B------:R-:W-:Y:S02]  /*1d110*/  IMAD.MOV.U32 R12, RZ, RZ, 0x7 ;  /* 0x00000007ff0c7424 */ /* 0x000fe400078e00ff */
[----:B------:R-:W-:-:S07]  /*1d120*/  IMAD.MOV.U32 R10, RZ, RZ, R14 ;  /* 0x000000ffff0a7224 */ /* 0x000fce00078e000e */
[----:B------:R-:W-:Y:S05]  /*1d130*/  WARPSYNC.COLLECTIVE R15, `(.L_x_1626) ;  /* 0x000000000f087348 */ /* 0x000fea0003c00000 */
[----:B------:R0:W1:Y:S02]  /*1d140*/  SHFL.IDX P6, R14, R13, R12, R11 ;  /* 0x0000000c0d0e7389 */ /* 0x00006400000c000b */
[----:B01----:R-:W-:Y:S01]  /*1d150*/  ENDCOLLECTIVE ;  /* 0x000000000000791b */ /* 0x003fe20003800000 */
.L_x_1626:
        /* <DEDUP_REMOVED lines=12> */
.L_x_1627:
[----:B------:R-:W-:Y:S05]  /*1d220*/  BRA `(.L_x_1628) ;  /* 0xffffffb000887947 */ /* 0x000fea000383ffff */
.L_x_1506:
        /* <DEDUP_REMOVED lines=8> */
.L_x_1630:
[----:B------:R-:W-:Y:S05]  /*1d2b0*/  BSYNC B0 ;  /* 0x0000000000007941 */ /* 0x000fea0003800000 */
.L_x_1629:
[----:B------:R-:W-:Y:S02]  /*1d2c0*/  IMAD.MOV.U32 R13, RZ, RZ, R16 ;  /* 0x000000ffff0d7224 */ /* 0x000fe400078e0010 */
[----:B------:R-:W-:Y:S02]  /*1d2d0*/  IMAD.MOV.U32 R12, RZ, RZ, 0x1 ;  /* 0x00000001ff0c7424 */ /* 0x000fe400078e00ff */
[----:B------:R-:W-:Y:S02]  /*1d2e0*/  IMAD.MOV.U32 R11, RZ, RZ, 0x1f ;  /* 0x0000001fff0b7424 */ /* 0x000fe400078e00ff */
[----:B------:R-:W-:Y:S02]  /*1d2f0*/  IMAD.MOV.U32 R15, RZ, RZ, -0x1 ;  /* 0xffffffffff0f7424 */ /* 0x000fe400078e00ff */
[----:B------:R-:W-:Y:S02]  /*1d300*/  IMAD.IADD R9, R19, 0x1, R10 ;  /* 0x0000000113097824 */ /* 0x000fe400078e020a */
[----:B------:R-:W-:-:S07]  /*1d310*/  IMAD.MOV.U32 R0, RZ, RZ, R14 ;  /* 0x000000ffff007224 */ /* 0x000fce00078e000e */
[----:B------:R-:W-:Y:S05]  /*1d320*/  WARPSYNC.COLLECTIVE R15, `(.L_x_1631) ;  /* 0x000000000f087348 */ /* 0x000fea0003c00000 */
[----:B------:R0:W1:Y:S02]  /*1d330*/  SHFL.IDX P6, R14, R13, R12, R11 ;  /* 0x0000000c0d0e7389 */ /* 0x00006400000c000b */
[----:B01----:R-:W-:Y:S01]  /*1d340*/  ENDCOLLECTIVE ;  /* 0x000000000000791b */ /* 0x003fe20003800000 */
.L_x_1631:
[----:B------:R-:W-:Y:S02]  /*1d350*/  ULDC UR4, c[0x0][0xc3c] ;  /* 0x00030f0000047ab9 */ /* 0x000fe40000000800 */
[----:B------:R-:W-:-:S13]  /*1d360*/  ISETP.GE.OR P1, PT, R9, UR4, !P0 ;  /* 0x0000000409007c0c */ /* 0x000fda000c726670 */
[----:B------:R-:W0:Y:S08]  /*1d370*/  @!P1 LDC.64 R4, c[0x0][0xc80] ;  /* 0x00032000ff049b82 */ /* 0x000e300000000a00 */
[----:B------:R-:W1:Y:S01]  /*1d380*/  @!P1 LDC.64 R2, c[0x0][0xc78] ;  /* 0x00031e00ff029b82 */ /* 0x000e620000000a00 */
[----:B------:R-:W-:Y:S02]  /*1d390*/  IMAD.MOV.U32 R17, RZ, RZ, RZ ;  /* 0x000000ffff117224 */ /* 0x000fe400078e00ff */
[----:B------:R-:W-:-:S02]  /*1d3a0*/  IMAD.MOV.U32 R8, RZ, RZ, RZ ;  /* 0x000000ffff087224 */ /* 0x000fc400078e00ff */
[----:B------:R-:W-:Y:S02]  /*1d3b0*/  IMAD.MOV.U32 R11, RZ, RZ, RZ ;  /* 0x000000ffff0b7224 */ /* 0x000fe400078e00ff */
[----:B------:R-:W-:Y:S02]  /*1d3c0*/  IMAD.MOV.U32 R7, RZ, RZ, R14 ;  /* 0x000000ffff077224 */ /* 0x000fe400078e000e */
[----:B0-----:R-:W-:-:S06]  /*1d3d0*/  @!P1 IMAD.WIDE R4, R9, 0x4, R4 ;  /* 0x0000000409049825 */ /* 0x001fcc00078e0204 */
[----:B------:R-:W2:Y:S01]  /*1d3e0*/  @!P1 LDG.E R4, desc[UR36][R4.64] ;  /* 0x0000002404049981 */ /* 0x000ea2000c1e1900 */
[----:B-1----:R-:W-:-:S06]  /*1d3f0*/  @!P1 IMAD.WIDE R2, R9, 0x4, R2 ;  /* 0x0000000409029825 */ /* 0x002fcc00078e0202 */
[----:B------:R-:W3:Y:S01]  /*1d400*/  @!P1 LDG.E R2, desc[UR36][R2.64] ;  /* 0x0000002402029981 */ /* 0x000ee2000c1e1900 */
[C---:B------:R-:W-:Y:S02]  /*1d410*/  ISETP.GE.U32.AND P2, PT, R10.reuse, 0x2, PT ;  /* 0x000000020a00780c */ /* 0x040fe40003f46070 */
[C---:B------:R-:W-:Y:S02]  /*1d420*/  ISETP.GE.U32.AND P3, PT, R10.reuse, 0x4, PT ;  /* 0x000000040a00780c */ /* 0x040fe40003f66070 */
[C---:B------:R-:W-:Y:S02]  /*1d430*/  ISETP.GE.U32.AND P4, PT, R10.reuse, 0x8, PT ;  /* 0x000000080a00780c */ /* 0x040fe40003f86070 */
[C---:B------:R-:W-:Y:S01]  /*1d440*/  ISETP.GE.U32.AND P5, PT, R10.reuse, 0x10, PT ;  /* 0x000000100a00780c */ /* 0x040fe20003fa6070 */
[----:B--2---:R-:W-:Y:S02]  /*1d450*/  @!P1 IMAD.MOV.U32 R17, RZ, RZ, R4 ;  /* 0x000000ffff119224 */ /* 0x004fe400078e0004 */
[----:B---3--:R-:W-:Y:S01]  /*1d460*/  @!P1 IMAD.MOV.U32 R8, RZ, RZ, R2 ;  /* 0x000000ffff089224 */ /* 0x008fe200078e0002 */
[----:B------:R-:W-:-:S03]  /*1d470*/  ISETP.NE.AND P1, PT, R10, RZ, PT ;  /* 0x000000ff0a00720c */ /* 0x000fc60003f25270 */
[----:B------:R-:W-:-:S10]  /*1d480*/  IMAD R13, R8, R17, RZ ;  /* 0x00000011080d7224 */ /* 0x000fd400078e02ff */
[----:B------:R-:W-:Y:S05]  /*1d490*/  WARPSYNC.COLLECTIVE R15, `(.L_x_1632) ;  /* 0x000000000f087348 */ /* 0x000fea0003c00000 */
[----:B------:R0:W1:Y:S02]  /*1d4a0*/  SHFL.UP P6, R14, R13, R12, R11 ;  /* 0x0400000c0d0e7389 */ /* 0x00006400000c000b */
[----:B01----:R-:W-:Y:S01]  /*1d4b0*/  ENDCOLLECTIVE ;  /* 0x000000000000791b */ /* 0x003fe20003800000 */
.L_x_1632:
[----:B------:R-:W-:Y:S01]  /*1d4c0*/  IMAD.MOV.U32 R12, RZ, RZ, 0x2 ;  /* 0x00000002ff0c7424 */ /* 0x000fe200078e00ff */
[----:B------:R-:W-:-:S05]  /*1d4d0*/  SEL R6, R14, RZ, P1 ;  /* 0x000000ff0e067207 */ /* 0x000fca0000800000 */
[----:B------:R-:W-:-:S04]  /*1d4e0*/  IMAD.IADD R6, R13, 0x1, R6 ;  /* 0x000000010d067824 */ /* 0x000fc800078e0206 */
[----:B------:R-:W-:-:S07]  /*1d4f0*/  IMAD.MOV.U32 R13, RZ, RZ, R6 ;  /* 0x000000ffff0d7224 */ /* 0x000fce00078e0006 */
[----:B------:R-:W-:Y:S05]  /*1d500*/  WARPSYNC.COLLECTIVE R15, `(.L_x_1633) ;  /* 0x000000000f087348 */ /* 0x000fea0003c00000 */
[----:B------:R0:W1:Y:S02]  /*1d510*/  SHFL.UP P6, R14, R13, R12, R11 ;  /* 0x0400000c0d0e7389 */ /* 0x00006400000c000b */
[----:B01----:R-:W-:Y:S01]  /*1d520*/  ENDCOLLECTIVE ;  /* 0x000000000000791b */ /* 0x003fe20003800000 */
.L_x_1633:
[----:B------:R-:W-:Y:S01]  /*1d530*/  IMAD.MOV.U32 R12, RZ, RZ, 0x4 ;  /* 0x00000004ff0c7424 */ /* 0x000fe200078e00ff */
[----:B------:R-:W-:-:S05]  /*1d540*/  SEL R3, R14, RZ, P2 ;  /* 0x000000ff0e037207 */ /* 0x000fca0001000000 */
[----:B------:R-:W-:Y:S02]  /*1d550*/  IMAD.IADD R2, R6, 0x1, R3 ;  /* 0x0000000106027824 */ /* 0x000fe400078e0203 */
[----:B------:R-:W-:Y:S02]  /*1d560*/  IMAD.MOV.U32 R6, RZ, RZ, RZ ;  /* 0x000000ffff067224 */ /* 0x000fe400078e00ff */
[----:B------:R-:W-:-:S07]  /*1d570*/  IMAD.MOV.U32 R13, RZ, RZ, R2 ;  /* 0x000000ffff0d7224 */ /* 0x000fce00078e0002 */
[----:B------:R-:W-:Y:S05]  /*1d580*/  WARPSYNC.COLLECTIVE R15, `(.L_x_1634) ;  /* 0x000000000f087348 */ /* 0x000fea0003c00000 */
[----:B------:R0:W1:Y:S02]  /*1d590*/  SHFL.UP P6, R14, R13, R12, R11 ;  /* 0x0400000c0d0e7389 */ /* 0x00006400000c000b */
[----:B01----:R-:W-:Y:S01]  /*1d5a0*/  ENDCOLLECTIVE ;  /* 0x000000000000791b */ /* 0x003fe20003800000 */
.L_x_1634:
[----:B------:R-:W-:Y:S01]  /*1d5b0*/  IMAD.MOV.U32 R12, RZ, RZ, 0x8 ;  /* 0x00000008ff0c7424 */ /* 0x000fe200078e00ff */
[----:B------:R-:W-:-:S05]  /*1d5c0*/  SEL R3, R14, RZ, P3 ;  /* 0x000000ff0e037207 */ /* 0x000fca0001800000 */
[----:B------:R-:W-:-:S04]  /*1d5d0*/  IMAD.IADD R3, R2, 0x1, R3 ;  /* 0x0000000102037824 */ /* 0x000fc800078e0203 */
[----:B------:R-:W-:-:S07]  /*1d5e0*/  IMAD.MOV.U32 R13, RZ, RZ, R3 ;  /* 0x000000ffff0d7224 */ /* 0x000fce00078e0003 */
[----:B------:R-:W-:Y:S05]  /*1d5f0*/  WARPSYNC.COLLECTIVE R15, `(.L_x_1635) ;  /* 0x000000000f087348 */ /* 0x000fea0003c00000 */
[----:B------:R0:W1:Y:S02]  /*1d600*/  SHFL.UP P6, R14, R13, R12, R11 ;  /* 0x0400000c0d0e7389 */ /* 0x00006400000c000b */
[----:B01----:R-:W-:Y:S01]  /*1d610*/  ENDCOLLECTIVE ;  /* 0x000000000000791b */ /* 0x003fe20003800000 */
.L_x_1635:
[----:B------:R-:W-:Y:S01]  /*1d620*/  IMAD.MOV.U32 R12, RZ, RZ, 0x10 ;  /* 0x00000010ff0c7424 */ /* 0x000fe200078e00ff */
[----:B------:R-:W-:-:S05]  /*1d630*/  SEL R4, R14, RZ, P4 ;  /* 0x000000ff0e047207 */ /* 0x000fca0002000000 */
[----:B------:R-:W-:-:S04]  /*1d640*/  IMAD.IADD R4, R3, 0x1, R4 ;  /* 0x0000000103047824 */ /* 0x000fc800078e0204 */
[----:B------:R-:W-:-:S07]  /*1d650*/  IMAD.MOV.U32 R13, RZ, RZ, R4 ;  /* 0x000000ffff0d7224 */ /* 0x000fce00078e0004 */
[----:B------:R-:W-:Y:S05]  /*1d660*/  WARPSYNC.COLLECTIVE R15, `(.L_x_1636) ;  /* 0x000000000f087348 */ /* 0x000fea0003c00000 */
[----:B------:R0:W1:Y:S02]  /*1d670*/  SHFL.UP P6, R14, R13, R12, R11 ;  /* 0x0400000c0d0e7389 */ /* 0x00006400000c000b */
[----:B01----:R-:W-:Y:S01]  /*1d680*/  ENDCOLLECTIVE ;  /* 0x000000000000791b */ /* 0x003fe20003800000 */
.L_x_1636:
        /* <DEDUP_REMOVED lines=8> */
.L_x_1637:
[----:B------:R-:W-:Y:S05]  /*1d710*/  BRA `(.L_x_1638) ;  /* 0xffffffb000947947 */ /* 0x000fea000383ffff */
.L_x_1509:
[----:B------:R-:W-:Y:S01]  /*1d720*/  BSSY B0, `(.L_x_1639) ;  /* 0x0000007000007945 */ /* 0x000fe20003800000 */
[----:B------:R-:W-:Y:S02]  /*1d730*/  IMAD.MOV.U32 R12, RZ, RZ, 0x1 ;  /* 0x00000001ff0c7424 */ /* 0x000fe400078e00ff */
[----:B------:R-:W-:Y:S02]  /*1d740*/  IMAD.MOV.U32 R11, RZ, RZ, RZ ;  /* 0x000000ffff0b7224 */ /* 0x000fe400078e00ff */
[----:B------:R-:W-:-:S07]  /*1d750*/  IMAD.MOV.U32 R15, RZ, RZ, -0x1 ;  /* 0xffffffffff0f7424 */ /* 0x000fce00078e00ff */
[----:B------:R-:W-:Y:S05]  /*1d760*/  WARPSYNC.COLLECTIVE R15, `(.L_x_1640) ;  /* 0x000000000f087348 */ /* 0x000fea0003c00000 */
[----:B------:R0:W1:Y:S02]  /*1d770*/  SHFL.UP P6, R14, R13, R12, R11 ;  /* 0x0400000c0d0e7389 */ /* 0x00006400000c000b */
[----:B01----:R-:W-:Y:S01]  /*1d780*/  ENDCOLLECTIVE ;  /* 0x000000000000791b */ /* 0x003fe20003800000 */
.L_x_1640:
[----:B------:R-:W-:Y:S05]  /*1d790*/  BSYNC B0 ;  /* 0x0000000000007941 */ /* 0x000fea0003800000 */
.L_x_1639:
[----:B------:R-:W-:Y:S01]  /*1d7a0*/  SEL R14, R14, RZ, P1 ;  /* 0x000000ff0e0e7207 */ /* 0x000fe20000800000 */
[----:B------:R-:W-:Y:S02]  /*1d7b0*/  IMAD.MOV.U32 R12, RZ, RZ, 0x2 ;  /* 0x00000002ff0c7424 */ /* 0x000fe400078e00ff */
[----:B------:R-:W-:Y:S02]  /*1d7c0*/  IMAD.MOV.U32 R11, RZ, RZ, RZ ;  /* 0x000000ffff0b7224 */ /* 0x000fe400078e00ff */
[----:B------:R-:W-:Y:S02]  /*1d7d0*/  IMAD.IADD R13, R13, 0x1, R14 ;  /* 0x000000010d0d7824 */ /* 0x000fe400078e020e */
[----:B------:R-:W-:-:S07]  /*1d7e0*/  IMAD.MOV.U32 R15, RZ, RZ, -0x1 ;  /* 0xffffffffff0f7424 */ /* 0x000fce00078e00ff */
[----:B------:R-:W-:Y:S05]  /*1d7f0*/  WARPSYNC.COLLECTIVE R15, `(.L_x_1641) ;  /* 0x000000000f087348 */ /* 0x000fea0003c00000 */
[----:B------:R0:W1:Y:S02]  /*1d800*/  SHFL.UP P6, R14, R13, R12, R11 ;  /* 0x0400000c0d0e7389 */ /* 0x00006400000c000b */
[----:B01----:R-:W-:Y:S01]  /*1d810*/  ENDCOLLECTIVE ;  /* 0x000000000000791b */ /* 0x003fe20003800000 */
.L_x_1641:
[----:B------:R-:W-:Y:S01]  /*1d820*/  IMAD.MOV.U32 R12, RZ, RZ, 0x4 ;  /* 0x00000004ff0c7424 */ /* 0x000fe200078e00ff */
[----:B------:R-:W-:-:S05]  /*1d830*/  SEL R2, R14, RZ, P2 ;  /* 0x000000ff0e027207 */ /* 0x000fca0001000000 */
[----:B------:R-:W-:-:S04]  /*1d840*/  IMAD.IADD R2, R13, 0x1, R2 ;  /* 0x000000010d027824 */ /* 0x000fc800078e0202 */
[----:B------:R-:W-:-:S07]  /*1d850*/  IMAD.MOV.U32 R13, RZ, RZ, R2 ;  /* 0x000000ffff0d7224 */ /* 0x000fce00078e0002 */
[----:B------:R-:W-:Y:S05]  /*1d860*/  WARPSYNC.COLLECTIVE R15, `(.L_x_1642) ;  /* 0x000000000f087348 */ /* 0x000fea0003c00000 */
[----:B------:R0:W1:Y:S02]  /*1d870*/  SHFL.UP P6, R14, R13, R12, R11 ;  /* 0x0400000c0d0e7389 */ /* 0x00006400000c000b */
[----:B01----:R-:W-:Y:S01]  /*1d880*/  ENDCOLLECTIVE ;  /* 0x000000000000791b */ /* 0x003fe20003800000 */
.L_x_1642:
[----:B------:R-:W-:Y:S01]  /*1d890*/  IMAD.MOV.U32 R12, RZ, RZ, 0x8 ;  /* 0x00000008ff0c7424 */ /* 0x000fe200078e00ff */
[----:B------:R-:W-:-:S05]  /*1d8a0*/  SEL R3, R14, RZ, P3 ;  /* 0x000000ff0e037207 */ /* 0x000fca0001800000 */
[----:B------:R-:W-:-:S04]  /*1d8b0*/  IMAD.IADD R3, R2, 0x1, R3 ;  /* 0x0000000102037824 */ /* 0x000fc800078e0203 */
[----:B------:R-:W-:-:S07]  /*1d8c0*/  IMAD.MOV.U32 R13, RZ, RZ, R3 ;  /* 0x000000ffff0d7224 */ /* 0x000fce00078e0003 */
[----:B------:R-:W-:Y:S05]  /*1d8d0*/  WARPSYNC.COLLECTIVE R15, `(.L_x_1643) ;  /* 0x000000000f087348 */ /* 0x000fea0003c00000 */
[----:B------:R0:W1:Y:S02]  /*1d8e0*/  SHFL.UP P6, R14, R13, R12, R11 ;  /* 0x0400000c0d0e7389 */ /* 0x00006400000c000b */
[----:B01----:R-:W-:Y:S01]  /*1d8f0*/  ENDCOLLECTIVE ;  /* 0x000000000000791b */ /* 0x003fe20003800000 */
.L_x_1643:
[----:B------:R-:W-:Y:S01]  /*1d900*/  IMAD.MOV.U32 R12, RZ, RZ, 0x10 ;  /* 0x00000010ff0c7424 */ /* 0x000fe200078e00ff */
[----:B------:R-:W-:-:S05]  /*1d910*/  SEL R4, R14, RZ, P4 ;  /* 0x000000ff0e047207 */ /* 0x000fca0002000000 */
[----:B------:R-:W-:-:S04]  /*1d920*/  IMAD.IADD R4, R3, 0x1, R4 ;  /* 0x0000000103047824 */ /* 0x000fc800078e0204 */
[----:B------:R-:W-:-:S07]  /*1d930*/  IMAD.MOV.U32 R13, RZ, RZ, R4 ;  /* 0x000000ffff0d7224 */ /* 0x000fce00078e0004 */
[----:B------:R-:W-:Y:S05]  /*1d940*/  WARPSYNC.COLLECTIVE R15, `(.L_x_1644) ;  /* 0x000000000f087348 */ /* 0x000fea0003c00000 */
[----:B------:R0:W1:Y:S02]  /*1d950*/  SHFL.UP P6, R14, R13, R12, R11 ;  /* 0x0400000c0d0e7389 */ /* 0x00006400000c000b */
[----:B01----:R-:W-:Y:S01]  /*1d960*/  ENDCOLLECTIVE ;  /* 0x000000000000791b */ /* 0x003fe20003800000 */
.L_x_1644:
        /* <DEDUP_REMOVED lines=8> */
.L_x_1645:
[----:B------:R-:W-:Y:S05]  /*1d9f0*/  BRA `(.L_x_1646) ;  /* 0xffffffb000807947 */ /* 0x000fea000383ffff */
.L_x_1511:
[----:B------:R-:W-:Y:S01]  /*1da00*/  BSSY B0, `(.L_x_1647) ;  /* 0x0000006000007945 */ /* 0x000fe20003800000 */
[----:B------:R-:W-:Y:S01]  /*1da10*/  PLOP3.LUT P6, PT, P6, PT, PT, 0x8, 0x0 ;  /* 0x000000000000781c */ /* 0x000fe200037ce170 */
[----:B------:R-:W-:-:S12]  /*1da20*/  IMAD.MOV.U32 R15, RZ, RZ, -0x1 ;  /* 0xffffffffff0f7424 */ /* 0x000fd800078e00ff */
[----:B0-----:R-:W-:Y:S05]  /*1da30*/  WARPSYNC.COLLECTIVE R15, `(.L_x_1648) ;  /* 0x000000000f087348 */ /* 0x001fea0003c00000 */
[----:B------:R-:W-:Y:S01]  /*1da40*/  VOTE.ANY R14, PT, P6 ;  /* 0x00000000000e7806 */ /* 0x000fe200030e0100 */
[----:B0-----:R-:W-:Y:S06]  /*1da50*/  ENDCOLLECTIVE ;  /* 0x000000000000791b */ /* 0x001fec0003800000 */
.L_x_1648:
[----:B------:R-:W-:Y:S05]  /*1da60*/  BSYNC B0 ;  /* 0x0000000000007941 */ /* 0x000fea0003800000 */
.L_x_1647:
[----:B------:R-:W-:Y:S02]  /*1da70*/  IMAD.MOV.U32 R3, RZ, RZ, R14 ;  /* 0x000000ffff037224 */ /* 0x000fe400078e000e */
[----:B------:R-:W-:Y:S02]  /*1da80*/  IMAD.MOV.U32 R13, RZ, RZ, R17 ;  /* 0x000000ffff0d7224 */ /* 0x000fe400078e0011 */
[----:B------:R0:W1:Y:S01]  /*1da90*/  POPC R12, R3 ;  /* 0x00000003000c7309 */ /* 0x0000620000000000 */
[----:B------:R-:W-:Y:S02]  /*1daa0*/  IMAD.MOV.U32 R11, RZ, RZ, 0x1f ;  /* 0x0000001fff0b7424 */ /* 0x000fe400078e00ff */
[----:B------:R-:W-:-:S07]  /*1dab0*/  IMAD.MOV.U32 R15, RZ, RZ, -0x1 ;  /* 0xffffffffff0f7424 */ /* 0x000fce00078e00ff */
[----:B01----:R-:W-:Y:S05]  /*1dac0*/  WARPSYNC.COLLECTIVE R15, `(.L_x_1649) ;  /* 0x000000000f087348 */ /* 0x003fea0003c00000 */
[----:B-1----:R1:W2:Y:S02]  /*1dad0*/  SHFL.IDX P6, R14, R13, R12, R11 ;  /* 0x0000000c0d0e7389 */ /* 0x0022a400000c000b */
[----:B012---:R-:W-:Y:S01]  /*1dae0*/  ENDCOLLECTIVE ;  /* 0x000000000000791b */ /* 0x007fe20003800000 */
.L_x_1649:
[----:B------:R-:W-:Y:S02]  /*1daf0*/  IMAD.IADD R19, R12, 0x1, R19 ;  /* 0x000000010c137824 */ /* 0x000fe400078e0213 */
[----:B------:R-:W-:Y:S02]  /*1db00*/  IMAD.MOV.U32 R13, RZ, RZ, R8 ;  /* 0x000000ffff0d7224 */ /* 0x000fe400078e0008 */
[----:B------:R-:W-:-:S07]  /*1db10*/  IMAD.MOV.U32 R17, RZ, RZ, R14 ;  /* 0x000000ffff117224 */ /* 0x000fce00078e000e */
[----:B------:R-:W-:Y:S05]  /*1db20*/  WARPSYNC.COLLECTIVE R15, `(.L_x_1650) ;  /* 0x000000000f087348 */ /* 0x000fea0003c00000 */
[----:B------:R0:W1:Y:S02]  /*1db30*/  SHFL.IDX P6, R14, R13, R12, R11 ;  /* 0x0000000c0d0e7389 */ /* 0x00006400000c000b */
[----:B01----:R-:W-:Y:S01]  /*1db40*/  ENDCOLLECTIVE ;  /* 0x000000000000791b */ /* 0x003fe20003800000 */
.L_x_1650:
[----:B------:R-:W-:Y:S01]  /*1db50*/  IMAD.MOV.U32 R8, RZ, RZ, R14 ;  /* 0x000000ffff087224 */ /* 0x000fe200078e000e */
[----:B------:R-:W-:Y:S06]  /*1db60*/  BRA `(.L_x_1651) ;  /* 0xffffffb000647947 */ /* 0x000fec000383ffff */
.L_x_1513:
[----:B------:R-:W-:Y:S01]  /*1db70*/  BSSY B0, `(.L_x_1652) ;  /* 0x0000007000007945 */ /* 0x000fe20003800000 */
[----:B------:R-:W-:Y:S02]  /*1db80*/  IMAD.MOV.U32 R13, RZ, RZ, R2 ;  /* 0x000000ffff0d7224 */ /* 0x000fe400078e0002 */
[----:B------:R-:W-:Y:S02]  /*1db90*/  IMAD.MOV.U32 R11, RZ, RZ, 0x1f ;  /* 0x0000001fff0b7424 */ /* 0x000fe400078e00ff */
[----:B------:R-:W-:-:S07]  /*1dba0*/  IMAD.MOV.U32 R15, RZ, RZ, -0x1 ;  /* 0xffffffffff0f7424 */ /* 0x000fce00078e00ff */
[----:B0-23--:R-:W-:Y:S05]  /*1dbb0*/  WARPSYNC.COLLECTIVE R15, `(.L_x_1653) ;  /* 0x000000000f087348 */ /* 0x00dfea0003c00000 */
[----:B------:R1:W4:Y:S02]  /*1dbc0*/  SHFL.IDX P6, R14, R13, R12, R11 ;  /* 0x0000000c0d0e7389 */ /* 0x00032400000c000b */
[----:B01234-:R-:W-:Y:S01]  /*1dbd0*/  ENDCOLLECTIVE ;  /* 0x000000000000791b */ /* 0x01ffe20003800000 */
.L_x_1653:
[----:B------:R-:W-:Y:S05]  /*1dbe0*/  BSYNC B0 ;  /* 0x0000000000007941 */ /* 0x000fea0003800000 */
.L_x_1652:
[----:B------:R-:W-:Y:S01]  /*1dbf0*/  IMAD.MOV.U32 R6, RZ, RZ, R14 ;  /* 0x000000ffff067224 */ /* 0x000fe200078e000e */
[----:B------:R-:W-:Y:S06]  /*1dc00*/  BRA `(.L_x_1512) ;  /* 0xffffffb000547947 */ /* 0x000fec000383ffff */
.L_x_1519:
[----:B-1----:R1:W3:Y:S02]  /*1dc10*/  SYNCS.PHASECHK.TRANS64.TRYWAIT P0, [R4+URZ+0x28820], R0 ;  /* 0x02882000040075a7 */ /* 0x0022e4000800017f */
[----:B---3--:R-:W-:Y:S05]  /*1dc20*/  @!P0 NANOSLEEP.SYNCS 0x989680 ;  /* 0x009896800000895d */ /* 0x008fea0003900000 */
[----:B------:R-:W3:Y:S02]  /*1dc30*/  @!P0 SYNCS.PHASECHK.TRANS64 P0, [R4+URZ+0x28820], R0 ;  /* 0x02882000040085a7 */ /* 0x000ee4000800007f */
[----:B---3--:R-:W-:Y:S05]  /*1dc40*/  @!P0 BRA `(.L_x_1519) ;  /* 0xfffffffc00f08947 */ /* 0x008fea000383ffff */
[----:B------:R-:W-:Y:S05]  /*1dc50*/  BRA `(.L_x_1654) ;  /* 0xffffffb800ac7947 */ /* 0x000fea000383ffff */
.L_x_1520:
[----:B------:R-:W3:Y:S01]  /*1dc60*/  S2R R2, SR_TID.X ;  /* 0x0000000000027919 */ /* 0x000ee20000002100 */
[----:B------:R-:W-:Y:S01]  /*1dc70*/  BSSY B0, `(.L_x_1655) ;  /* 0x000000a000007945 */ /* 0x000fe20003800000 */
[----:B------:R-:W-:Y:S02]  /*1dc80*/  IMAD.MOV.U32 R12, RZ, RZ, RZ ;  /* 0x000000ffff0c7224 */ /* 0x000fe400078e00ff */
[----:B------:R-:W-:Y:S02]  /*1dc90*/  IMAD.MOV.U32 R11, RZ, RZ, 0x1f ;  /* 0x0000001fff0b7424 */ /* 0x000fe400078e00ff */
[----:B------:R-:W-:Y:S01]  /*1dca0*/  IMAD.MOV.U32 R15, RZ, RZ, -0x1 ;  /* 0xffffffffff0f7424 */ /* 0x000fe200078e00ff */
[----:B---3--:R-:W-:-:S04]  /*1dcb0*/  SHF.R.U32.HI R2, RZ, 0x5, R2 ;  /* 0x00000005ff027819 */ /* 0x008fc80000011602 */
[----:B------:R-:W-:-:S05]  /*1dcc0*/  LOP3.LUT R2, R2, 0x3, RZ, 0xc0, !PT ;  /* 0x0000000302027812 */ /* 0x000fca00078ec0ff */
[----:B------:R-:W-:-:S07]  /*1dcd0*/  IMAD.MOV.U32 R13, RZ, RZ, R2 ;  /* 0x000000ffff0d7224 */ /* 0x000fce00078e0002 */
[----:B012---:R-:W-:Y:S05]  /*1dce0*/  WARPSYNC.COLLECTIVE R15, `(.L_x_1656) ;  /* 0x000000000f087348 */ /* 0x007fea0003c00000 */
[----:B------:R3:W4:Y:S02]  /*1dcf0*/  SHFL.IDX P6, R14, R13, R12, R11 ;  /* 0x0000000c0d0e7389 */ /* 0x00072400000c000b */
[----:B01234-:R-:W-:Y:S01]  /*1dd00*/  ENDCOLLECTIVE ;  /* 0x000000000000791b */ /* 0x01ffe20003800000 */
.L_x_1656:
[----:B------:R-:W-:Y:S05]  /*1dd10*/  BSYNC B0 ;  /* 0x0000000000007941 */ /* 0x000fea0003800000 */
.L_x_1655:
[----:B------:R-:W-:Y:S05]  /*1dd20*/  BRA `(.L_x_1657) ;  /* 0xffffffb800947947 */ /* 0x000fea000383ffff */
.L_x_1523:
[----:B------:R-:W-:Y:S01]  /*1dd30*/  BSSY B1, `(.L_x_1658) ;  /* 0x0000006000017945 */ /* 0x000fe20003800000 */
[----:B------:R-:W-:-:S07]  /*1dd40*/  IMAD.MOV.U32 R15, RZ, RZ, -0x1 ;  /* 0xffffffffff0f7424 */ /* 0x000fce00078e00ff */
[----:B012---:R-:W-:Y:S05]  /*1dd50*/  WARPSYNC.COLLECTIVE R15, `(.L_x_1659) ;  /* 0x000000000f0c7348 */ /* 0x007fea0003c00000 */
[----:B------:R-:W-:Y:S02]  /*1dd60*/  ELECT P6, UR62, PT ;  /* 0x00000000003e782f */ /* 0x000fe400038c0000 */
[----:B------:R-:W-:Y:S01]  /*1dd70*/  MOV R14, UR62 ;  /* 0x0000003e000e7c02 */ /* 0x000fe20008000f00 */
[----:B012---:R-:W-:Y:S10]  /*1dd80*/  ENDCOLLECTIVE ;  /* 0x000000000000791b */ /* 0x007ff40003800000 */
.L_x_1659:
[----:B------:R-:W-:Y:S05]  /*1dd90*/  BSYNC B1 ;  /* 0x0000000000017941 */ /* 0x000fea0003800000 */
.L_x_1658:
[----:B------:R-:W-:Y:S05]  /*1dda0*/  BRA `(.L_x_1660) ;  /* 0xffffffb8008c7947 */ /* 0x000fea000383ffff */
.L_x_1525:
[----:B-1----:R1:W3:Y:S02]  /*1ddb0*/  SYNCS.PHASECHK.TRANS64.TRYWAIT P1, [R5+URZ+0x28840], R0 ;  /* 0x02884000050075a7 */ /* 0x0022e4000802017f */
[----:B---3--:R-:W-:Y:S05]  /*1ddc0*/  @!P1 NANOSLEEP.SYNCS 0x989680 ;  /* 0x009896800000995d */ /* 0x008fea0003900000 */
[----:B------:R-:W3:Y:S02]  /*1ddd0*/  @!P1 SYNCS.PHASECHK.TRANS64 P1, [R5+URZ+0x28840], R0 ;  /* 0x02884000050095a7 */ /* 0x000ee4000802007f */
[----:B---3--:R-:W-:Y:S05]  /*1dde0*/  @!P1 BRA `(.L_x_1525) ;  /* 0xfffffffc00f09947 */ /* 0x008fea000383ffff */
[----:B------:R-:W-:Y:S05]  /*1ddf0*/  BRA `(.L_x_1661) ;  /* 0xffffffb800b47947 */ /* 0x000fea000383ffff */
.L_x_1527:
[----:B---3--:R3:W4:Y:S02]  /*1de00*/  SYNCS.PHASECHK.TRANS64.TRYWAIT P1, [R25+URZ+0x28840], R2 ;  /* 0x02884002190075a7 */ /* 0x008724000802017f */
[----:B----4-:R-:W-:Y:S05]  /*1de10*/  @!P1 NANOSLEEP.SYNCS 0x989680 ;  /* 0x009896800000995d */ /* 0x010fea0003900000 */
[----:B------:R-:W4:Y:S02]  /*1de20*/  @!P1 SYNCS.PHASECHK.TRANS64 P1, [R25+URZ+0x28840], R2 ;  /* 0x02884002190095a7 */ /* 0x000f24000802007f */
[----:B----4-:R-:W-:Y:S05]  /*1de30*/  @!P1 BRA `(.L_x_1527) ;  /* 0xfffffffc00f09947 */ /* 0x010fea000383ffff */
[----:B------:R-:W-:Y:S05]  /*1de40*/  BRA `(.L_x_1662) ;  /* 0xffffffb800c07947 */ /* 0x000fea000383ffff */
.L_x_1529:
[----:B----4-:R4:W0:Y:S02]  /*1de50*/  SYNCS.PHASECHK.TRANS64.TRYWAIT P1, [R5+URZ+0x28860], R0 ;  /* 0x02886000050075a7 */ /* 0x010824000802017f */
[----:B0-----:R-:W-:Y:S05]  /*1de60*/  @!P1 NANOSLEEP.SYNCS 0x989680 ;  /* 0x009896800000995d */ /* 0x001fea0003900000 */
[----:B------:R-:W0:Y:S02]  /*1de70*/  @!P1 SYNCS.PHASECHK.TRANS64 P1, [R5+URZ+0x28860], R0 ;  /* 0x02886000050095a7 */ /* 0x000e24000802007f */
[----:B0-----:R-:W-:Y:S05]  /*1de80*/  @!P1 BRA `(.L_x_1529) ;  /* 0xfffffffc00f09947 */ /* 0x001fea000383ffff */
[----:B------:R-:W-:Y:S05]  /*1de90*/  BRA `(.L_x_1663) ;  /* 0xffffffb800bc7947 */ /* 0x000fea000383ffff */
.L_x_1664:
        /* <DEDUP_REMOVED lines=14> */
.L_x_3546:


//--------------------- .text._ZN7cutlass13device_kernelIN5flash11enable_sm90INS1_16FlashAttnFwdSm90INS1_25CollectiveMainloopFwdSm90ILi2EN4cute5tupleIJNS5_1CILi1EEES8_S8_EEENS6_IJNS7_ILi128EEESA_SA_EEELi128ENS_6half_tEfNS_4arch4Sm90ELb0ELb1ELb1ELb1ELb1ELb1ELb0ELb1ELb1ELb1ELb1ELb0EEENS1_21CollectiveEpilogueFwdISB_S9_SC_SE_Li256ELb1ELb1ELb1ELb0EEENS1_36VarlenDynamicPersistentTileSchedulerILi128ELi128ELi256ELi128ELb1ELb1ELb1ELb1ELb0ELb1EEEEEEEEEvNT_6ParamsE --------------------------
	.section	.text._ZN7cutlass13device_kernelIN5flash11enable_sm90INS1_16FlashAttnFwdSm90INS1_25CollectiveMainloopFwdSm90ILi2EN4cute5tupleIJNS5_1CILi1EEES8_S8_EEENS6_IJNS7_ILi128EEESA_SA_EEELi128ENS_6half_tEfNS_4arch4Sm90ELb0ELb1ELb1ELb1ELb1ELb1ELb0ELb1ELb1ELb1ELb1ELb0EEENS1_21CollectiveEpilogueFwdISB_S9_SC_SE_Li256ELb1ELb1ELb1ELb0EEENS1_36VarlenDynamicPersistentTileSchedulerILi128ELi128ELi256ELi128ELb1ELb1ELb1ELb1ELb0ELb1EEEEEEEEEvNT_6ParamsE,"ax",@progbits
	.align	128
.text._ZN7cutlass13device_kernelIN5flash11enable_sm90INS1_16FlashAttnFwdSm90INS1_25CollectiveMainloopFwdSm90ILi2EN4cute5tupleIJNS5_1CILi1EEES8_S8_EEENS6_IJNS7_ILi128EEESA_SA_EEELi128ENS_6half_tEfNS_4arch4Sm90ELb0ELb1ELb1ELb1ELb1ELb1ELb0ELb1ELb1ELb1ELb1ELb0EEENS1_21CollectiveEpilogueFwdISB_S9_SC_SE_Li256ELb1ELb1ELb1ELb0EEENS1_36VarlenDynamicPersistentTileSchedulerILi128ELi128ELi256ELi128ELb1ELb1ELb1ELb1ELb0ELb1EEEEEEEEEvNT_6ParamsE:
        .type           _ZN7cutlass13device_kernelIN5flash11enable_sm90INS1_16FlashAttnFwdSm90INS1_25CollectiveMainloopFwdSm90ILi2EN4cute5tupleIJNS5_1CILi1EEES8_S8_EEENS6_IJNS7_ILi128EEESA_SA_EEELi128ENS_6half_tEfNS_4arch4Sm90ELb0ELb1ELb1ELb1ELb1ELb1ELb0ELb1ELb1ELb1ELb1ELb0EEENS1_21CollectiveEpilogueFwdISB_S9_SC_SE_Li256ELb1ELb1ELb1ELb0EEENS1_36VarlenDynamicPersistentTileSchedulerILi128ELi128ELi256ELi128ELb1ELb1ELb1ELb1ELb0ELb1EEEEEEEEEvNT_6ParamsE,@function
        .size           _ZN7cutlass13device_kernelIN5flash11enable_sm90INS1_16FlashAttnFwdSm90INS1_25CollectiveMainloopFwdSm90ILi2EN4cute5tupleIJNS5_1CILi1EEES8_S8_EEENS6_IJNS7_ILi128EEESA_SA_EEELi128ENS_6half_tEfNS_4arch4Sm90ELb0ELb1ELb1ELb1ELb1ELb1ELb0ELb1ELb1ELb1ELb1ELb0EEENS1_21CollectiveEpilogueFwdISB_S9_SC_SE_Li256ELb1ELb1ELb1ELb0EEENS1_36VarlenDynamicPersistentTileSchedulerILi128ELi128ELi256ELi128ELb1ELb1ELb1ELb1ELb0ELb1EEEEEEEEEvNT_6ParamsE,(.L_x_3547 - _ZN7cutlass13device_kernelIN5flash11enable_sm90INS1_16FlashAttnFwdSm90INS1_25CollectiveMainloopFwdSm90ILi2EN4cute5tupleIJNS5_1CILi1EEES8_S8_EEENS6_IJNS7_ILi128EEESA_SA_EEELi128ENS_6half_tEfNS_4arch4Sm90ELb0ELb1ELb1ELb1ELb1ELb1ELb0ELb1ELb1ELb1ELb1ELb0EEENS1_21CollectiveEpilogueFwdISB_S9_SC_SE_Li256ELb1ELb1ELb1ELb0EEENS1_36VarlenDynamicPersistentTileSchedulerILi128ELi128ELi256ELi128ELb1ELb1ELb1ELb1ELb0ELb1EEEEEEEEEvNT_6ParamsE)
        .other          _ZN7cutlass13device_kernelIN5flash11enable_sm90INS1_16FlashAttnFwdSm90INS1_25CollectiveMainloopFwdSm90ILi2EN4cute5tupleIJNS5_1CILi1EEES8_S8_EEENS6_IJNS7_ILi128EEESA_SA_EEELi128ENS_6half_tEfNS_4arch4Sm90ELb0ELb1ELb1ELb1ELb1ELb1ELb0ELb1ELb1ELb1ELb1ELb0EEENS1_21CollectiveEpilogueFwdISB_S9_SC_SE_Li256ELb1ELb1ELb1ELb0EEENS1_36VarlenDynamicPersistentTileSchedulerILi128ELi128ELi256ELi128ELb1ELb1ELb1ELb1ELb0ELb1EEEEEEEEEvNT_6ParamsE,@"STO_CUDA_ENTRY STV_DEFAULT"
_ZN7cutlass13device_kernelIN5flash11enable_sm90INS1_16FlashAttnFwdSm90INS1_25CollectiveMainloopFwdSm90ILi2EN4cute5tupleIJNS5_1CILi1EEES8_S8_EEENS6_IJNS7_ILi128EEESA_SA_EEELi128ENS_6half_tEfNS_4arch4Sm90ELb0ELb1ELb1ELb1ELb1ELb1ELb0ELb1ELb1ELb1ELb1ELb0EEENS1_21CollectiveEpilogueFwdISB_S9_SC_SE_Li256ELb1ELb1ELb1ELb0EEENS1_36VarlenDynamicPersistentTileSchedulerILi128ELi128ELi256ELi128ELb1ELb1ELb1ELb1ELb0ELb1EEEEEEEEEvNT_6ParamsE:
        /* <DEDUP_REMOVED lines=18> */
.L_x_1666:
[----:B------:R-:W-:Y:S05]  /*0120*/  BSYNC B0 ;  /* 0x0000000000007941 */ /* 0x000fea0003800000 */
.L_x_1665:
        /* <DEDUP_REMOVED lines=41> */
.L_x_1667:
        /* <DEDUP_REMOVED lines=22> */
.L_x_1668:
        /* <DEDUP_REMOVED lines=18> */
.L_x_1669:
        /* <DEDUP_REMOVED lines=22> */
.L_x_1670:
        /* <DEDUP_REMOVED lines=22> */
.L_x_1671:
        /* <DEDUP_REMOVED lines=8> */
.L_x_1674:
        /* <DEDUP_REMOVED lines=19> */
[----:B------:R-:W-:Y:S01]  /*0ab0*/  MOV R19, RZ ;  /* 0x000000ff00137202 */ /* 0x000fe20000000f00 */
[----:B------:R-:W-:Y:S01]  /*0ac0*/  VIADD R212, R18, 0x10400 ;  /* 0x0001040012d47836 */ /* 0x000fe20000000000 */
[----:B------:R-:W-:Y:S01]  /*0ad0*/  ULOP3.LUT UR39, UR36, 0x1, URZ, 0xfc, !UPT ;  /* 0x0000000124277892 */ /* 0x000fe2000f8efc3f */
[----:B------:R-:W-:Y:S01]  /*0ae0*/  IMAD.MOV.U32 R197, RZ, RZ, RZ ;  /* 0x000000ffffc57224 */ /* 0x000fe200078e00ff */
[----:B------:R-:W-:Y:S01]  /*0af0*/  SHF.R.S32.HI R3, RZ, 0x1f, R0 ;  /* 0x0000001fff037819 */ /* 0x000fe20000011400 */
[----:B------:R-:W-:Y:S01]  /*0b00*/  IMAD.MOV.U32 R187, RZ, RZ, RZ ;  /* 0x000000ffffbb7224 */ /* 0x000fe200078e00ff */
[----:B------:R-:W-:Y:S01]  /*0b10*/  UMOV UR37, URZ ;  /* 0x0000003f00257c82 */ /* 0x000fe20008000000 */
[----:B------:R-:W-:Y:S01]  /*0b20*/  IMAD.MOV.U32 R184, RZ, RZ, RZ ;  /* 0x000000ffffb87224 */ /* 0x000fe200078e00ff */
[CC--:B------:R-:W-:Y:S02]  /*0b30*/  LEA.HI R2, R3.reuse, R0.reuse, RZ, 0x7 ;  /* 0x0000000003027211 */ /* 0x0c0fe400078f38ff */
[----:B------:R-:W-:-:S02]  /*0b40*/  LEA.HI R4, R3, R0, RZ, 0x4 ;  /* 0x0000000003047211 */ /* 0x000fc400078f20ff */
[----:B------:R-:W-:Y:S02]  /*0b50*/  LOP3.LUT R5, R2, 0xffffff80, RZ, 0xc0, !PT ;  /* 0xffffff8002057812 */ /* 0x000fe400078ec0ff */
[----:B------:R-:W-:Y:S02]  /*0b60*/  SHF.R.S32.HI R7, RZ, 0x4, R4 ;  /* 0x00000004ff077819 */ /* 0x000fe40000011404 */
[----:B------:R-:W-:Y:S01]  /*0b70*/  SHF.R.S32.HI R13, RZ, 0x7, R2 ;  /* 0x00000007ff0d7819 */ /* 0x000fe20000011402 */
[----:B------:R-:W-:Y:S01]  /*0b80*/  IMAD.IADD R14, R0, 0x1, -R5 ;  /* 0x00000001000e7824 */ /* 0x000fe200078e0a05 */
[CC--:B------:R-:W-:Y:S02]  /*0b90*/  LEA.HI R5, R3.reuse, R0.reuse, RZ, 0x5 ;  /* 0x0000000003057211 */ /* 0x0c0fe400078f28ff */
[----:B------:R-:W-:Y:S02]  /*0ba0*/  LEA.HI R188, R3, R0, RZ, 0x3 ;  /* 0x0000000003bc7211 */ /* 0x000fe400078f18ff */
[----:B------:R-:W-:Y:S01]  /*0bb0*/  SHF.R.S32.HI R8, RZ, 0x1f, R14 ;  /* 0x0000001fff087819 */ /* 0x000fe2000001140e */
[----:B------:R-:W-:Y:S01]  /*0bc0*/  IMAD.SHL.U32 R6, R5, 0x20, RZ ;  /* 0x0000002005067824 */ /* 0x000fe200078e00ff */
[----:B------:R-:W-:Y:S01]  /*0bd0*/  LOP3.LUT R5, R4, 0x3fffff0, RZ, 0xc0, !PT ;  /* 0x03fffff004057812 */ /* 0x000fe200078ec0ff */
[----:B------:R-:W-:Y:S01]  /*0be0*/  STL [R1+0x8], R14 ;  /* 0x0000080e01007387 */ /* 0x000fe20000100800 */
[----:B------:R-:W-:-:S02]  /*0bf0*/  LEA.HI R10, R8, R14, RZ, 0x2 ;  /* 0x0000000e080a7211 */ /* 0x000fc400078f10ff */
[----:B------:R-:W-:Y:S01]  /*0c00*/  LOP3.LUT R6, R6, 0xfffffc00, RZ, 0xc0, !PT ;  /* 0xfffffc0006067812 */ /* 0x000fe200078ec0ff */
[----:B------:R0:W-:Y:S01]  /*0c10*/  STL [R1+0x34], R13 ;  /* 0x0000340d01007387 */ /* 0x0001e20000100800 */
[----:B------:R-:W-:Y:S02]  /*0c20*/  IADD3 R5, R0, -R5, RZ ;  /* 0x8000000500057210 */ /* 0x000fe40007ffe0ff */
[--C-:B------:R-:W-:Y:S02]  /*0c30*/  SHF.R.S32.HI R11, RZ, 0x2, R10.reuse ;  /* 0x00000002ff0b7819 */ /* 0x100fe4000001140a */
[----:B------:R-:W-:Y:S01]  /*0c40*/  SHF.R.S32.HI R12, RZ, 0x1f, R10 ;  /* 0x0000001fff0c7819 */ /* 0x000fe2000001140a */
[----:B------:R-:W-:Y:S01]  /*0c50*/  IMAD R9, R5, 0x40, R6 ;  /* 0x0000004005097824 */ /* 0x000fe200078e0206 */
[----:B------:R-:W-:Y:S02]  /*0c60*/  LEA.HI R5, R3, R0, RZ, 0x2 ;  /* 0x0000000003057211 */ /* 0x000fe400078f10ff */
[----:B------:R-:W-:-:S02]  /*0c70*/  LEA.HI R4, R4, R7, RZ, 0x1 ;  /* 0x0000000704047211 */ /* 0x000fc400078f08ff */
[----:B------:R-:W-:Y:S02]  /*0c80*/  LOP3.LUT R5, R5, 0xfffffffc, RZ, 0xc0, !PT ;  /* 0xfffffffc05057812 */ /* 0x000fe400078ec0ff */
[----:B------:R-:W-:Y:S02]  /*0c90*/  LEA.HI R12, R12, R11, RZ, 0x3 ;  /* 0x0000000b0c0c7211 */ /* 0x000fe400078f18ff */
[----:B------:R-:W-:Y:S01]  /*0ca0*/  LOP3.LUT R4, R4, 0x1ffffffe, RZ, 0xc0, !PT ;  /* 0x1ffffffe04047812 */ /* 0x000fe200078ec0ff */
[----:B------:R-:W-:Y:S01]  /*0cb0*/  IMAD.IADD R6, R0, 0x1, -R5 ;  /* 0x0000000100067824 */ /* 0x000fe200078e0a05 */
[----:B------:R-:W-:Y:S02]  /*0cc0*/  LOP3.LUT R12, R12, 0xfffffff8, RZ, 0xc0, !PT ;  /* 0xfffffff80c0c7812 */ /* 0x000fe400078ec0ff */
[----:B------:R-:W-:Y:S01]  /*0cd0*/  LEA.HI R8, R8, R14, RZ, 0x5 ;  /* 0x0000000e08087211 */ /* 0x000fe200078f28ff */
[----:B------:R-:W-:Y:S01]  /*0ce0*/  IMAD.IADD R4, R7, 0x1, -R4 ;  /* 0x0000000107047824 */ /* 0x000fe200078e0a04 */
[----:B------:R-:W-:Y:S01]  /*0cf0*/  LEA.HI R2, R2, R13, RZ, 0x1 ;  /* 0x0000000d02027211 */ /* 0x000fe200078f08ff */
[----:B------:R-:W-:Y:S01]  /*0d00*/  IMAD.IADD R11, R11, 0x1, -R12 ;  /* 0x000000010b0b7824 */ /* 0x000fe200078e0a0c */
[----:B------:R-:W-:-:S02]  /*0d10*/  LOP3.LUT R5, R188, 0xfffffff8, RZ, 0xc0, !PT ;  /* 0xfffffff8bc057812 */ /* 0x000fc400078ec0ff */
[----:B------:R-:W-:Y:S02]  /*0d20*/  SHF.R.S32.HI R8, RZ, 0x5, R8 ;  /* 0x00000005ff087819 */ /* 0x000fe40000011408 */
[----:B------:R-:W-:Y:S01]  /*0d30*/  LOP3.LUT R2, R2, 0x3fffffe, RZ, 0xc0, !PT ;  /* 0x03fffffe02027812 */ /* 0x000fe200078ec0ff */
[----:B------:R-:W-:Y:S01]  /*0d40*/  IMAD.IADD R220, R0, 0x1, -R5 ;  /* 0x0000000100dc7824 */ /* 0x000fe200078e0a05 */
[----:B------:R-:W-:Y:S01]  /*0d50*/  SHF.R.S32.HI R188, RZ, 0x3, R188 ;  /* 0x00000003ffbc7819 */ /* 0x000fe200000114bc */
[----:B------:R-:W-:Y:S01]  /*0d60*/  IMAD R11, R8, 0x10, R11 ;  /* 0x00000010080b7824 */ /* 0x000fe200078e020b */
[----:B------:R-:W-:Y:S01]  /*0d70*/  LEA.HI R3, R3, R0, RZ, 0x6 ;  /* 0x0000000003037211 */ /* 0x000fe200078f30ff */
[----:B------:R-:W-:Y:S01]  /*0d80*/  IMAD R0, R4, 0x8, R9 ;  /* 0x0000000804007824 */ /* 0x000fe200078e0209 */
[----:B------:R-:W-:Y:S01]  /*0d90*/  IADD3 R2, R13, -R2, RZ ;  /* 0x800000020d027210 */ /* 0x000fe20007ffe0ff */
[C---:B0-----:R-:W-:Y:S01]  /*0da0*/  VIADD R13, R188.reuse, 0x40 ;  /* 0x00000040bc0d7836 */ /* 0x041fe20000000000 */
[----:B------:R-:W-:Y:S01]  /*0db0*/  IADD3 R15, R188, 0x20, RZ ;  /* 0x00000020bc0f7810 */ /* 0x000fe20007ffe0ff */
[----:B------:R-:W-:Y:S01]  /*0dc0*/  IMAD.SHL.U32 R3, R3, 0x8, RZ ;  /* 0x0000000803037824 */ /* 0x000fe200078e00ff */
[----:B------:R0:W-:Y:S01]  /*0dd0*/  STL [R1+0x3c], R0 ;  /* 0x00003c0001007387 */ /* 0x0001e20000100800 */
[----:B------:R-:W-:Y:S01]  /*0de0*/  LEA.HI R7, R6, R6, RZ, 0x1 ;  /* 0x0000000606077211 */ /* 0x000fe200078f08ff */
[----:B------:R-:W-:Y:S01]  /*0df0*/  IMAD R8, R2, 0x40, R11 ;  /* 0x0000004002087824 */ /* 0x000fe200078e020b */
[----:B------:R-:W-:Y:S01]  /*0e00*/  SHF.R.S32.HI R2, RZ, 0x1f, R13 ;  /* 0x0000001fff027819 */ /* 0x000fe2000001140d */
[C---:B------:R-:W-:Y:S01]  /*0e10*/  IMAD.SHL.U32 R207, R188.reuse, 0x40, RZ ;  /* 0x00000040bccf7824 */ /* 0x040fe200078e00ff */
[----:B------:R-:W-:Y:S01]  /*0e20*/  LOP3.LUT R211, R3, 0xfffffe00, RZ, 0xc0, !PT ;  /* 0xfffffe0003d37812 */ /* 0x000fe200078ec0ff */
[----:B------:R-:W-:Y:S01]  /*0e30*/  VIADD R12, R188, 0x60 ;  /* 0x00000060bc0c7836 */ /* 0x000fe20000000000 */
[----:B------:R-:W-:Y:S01]  /*0e40*/  LOP3.LUT R7, R7, 0x1ffffffe, RZ, 0xc0, !PT ;  /* 0x1ffffffe07077812 */ /* 0x000fe200078ec0ff */
[----:B------:R-:W-:Y:S01]  /*0e50*/  IMAD.SHL.U32 R203, R15, 0x40, RZ ;  /* 0x000000400fcb7824 */ /* 0x000fe200078e00ff */
[----:B------:R-:W-:Y:S01]  /*0e60*/  LEA.HI R4, R2, R13, RZ, 0x3 ;  /* 0x0000000d02047211 */ /* 0x000fe200078f18ff */
[----:B------:R-:W-:Y:S01]  /*0e70*/  IMAD.SHL.U32 R16, R220, 0x8, RZ ;  /* 0x00000008dc107824 */ /* 0x000fe200078e00ff */
[----:B0-----:R-:W-:Y:S01]  /*0e80*/  SHF.R.S32.HI R0, RZ, 0x1f, R15 ;  /* 0x0000001fff007819 */ /* 0x001fe2000001140f */
[----:B------:R-:W-:Y:S01]  /*0e90*/  IMAD.SHL.U32 R202, R13, 0x40, RZ ;  /* 0x000000400dca7824 */ /* 0x000fe200078e00ff */
[----:B------:R-:W-:Y:S01]  /*0ea0*/  LOP3.LUT R207, R207, 0x1c0, RZ, 0xc0, !PT ;  /* 0x000001c0cfcf7812 */ /* 0x000fe200078ec0ff */
[----:B------:R-:W-:Y:S01]  /*0eb0*/  IMAD.IADD R7, R6, 0x1, -R7 ;  /* 0x0000000106077824 */ /* 0x000fe200078e0a07 */
[----:B------:R-:W-:Y:S01]  /*0ec0*/  LEA.HI R3, R0, R15, RZ, 0x3 ;  /* 0x0000000f00037211 */ /* 0x000fe200078f18ff */
[----:B------:R-:W-:Y:S01]  /*0ed0*/  IMAD.SHL.U32 R4, R4, 0x40, RZ ;  /* 0x0000004004047824 */ /* 0x000fe200078e00ff */
[----:B------:R-:W-:Y:S01]  /*0ee0*/  SHF.R.S32.HI R5, RZ, 0x1f, R12 ;  /* 0x0000001fff057819 */ /* 0x000fe2000001140c */
[----:B------:R-:W-:Y:S01]  /*0ef0*/  STL [R1+0x38], R8 ;  /* 0x0000380801007387 */ /* 0x000fe20000100800 */
[----:B------:R-:W-:Y:S01]  /*0f00*/  LOP3.LUT R203, R203, 0x1c0, RZ, 0xc0, !PT ;  /* 0x000001c0cbcb7812 */ /* 0x000fe200078ec0ff */
[----:B------:R-:W-:Y:S01]  /*0f10*/  IMAD.SHL.U32 R3, R3, 0x40, RZ ;  /* 0x0000004003037824 */ /* 0x000fe200078e00ff */
[----:B------:R-:W-:Y:S01]  /*0f20*/  LOP3.LUT R0, R207, 0x38, R16, 0xf8, !PT ;  /* 0x00000038cf007812 */ /* 0x000fe200078ef810 */
[----:B------:R-:W-:Y:S01]  /*0f30*/  IMAD.SHL.U32 R22, R220, 0x4, RZ ;  /* 0x00000004dc167824 */ /* 0x000fe200078e00ff */
[----:B------:R-:W-:Y:S01]  /*0f40*/  SHF.R.U32.HI R6, RZ, 0x3, R207 ;  /* 0x00000003ff067819 */ /* 0x000fe200000116cf */
[----:B------:R-:W-:Y:S01]  /*0f50*/  VIADD R2, R16, 0x40 ;  /* 0x0000004010027836 */ /* 0x000fe20000000000 */
[----:B------:R-:W-:Y:S01]  /*0f60*/  LOP3.LUT R202, R202, 0x1c0, RZ, 0xc0, !PT ;  /* 0x000001c0caca7812 */ /* 0x000fe200078ec0ff */
[----:B------:R-:W-:Y:S01]  /*0f70*/  VIADD R186, R22, 0x20 ;  /* 0x0000002016ba7836 */ /* 0x000fe20000000000 */
[----:B------:R-:W-:Y:S01]  /*0f80*/  SHF.L.U32 R201, R12, 0x6, RZ ;  /* 0x000000060cc97819 */ /* 0x000fe200000006ff */
[----:B------:R-:W-:Y:S01]  /*0f90*/  IMAD R200, R7, 0x8, R8 ;  /* 0x0000000807c87824 */ /* 0x000fe200078e0208 */
[----:B------:R-:W-:-:S02]  /*0fa0*/  LEA.HI R5, R5, R12, RZ, 0x3 ;  /* 0x0000000c05057211 */ /* 0x000fc400078f18ff */
[----:B------:R-:W-:Y:S02]  /*0fb0*/  LOP3.LUT R219, R211, R0, R6, 0xf6, !PT ;  /* 0x00000000d3db7212 */ /* 0x000fe400078ef606 */
[----:B------:R-:W-:Y:S02]  /*0fc0*/  SHF.R.U32.HI R13, RZ, 0x3, R203 ;  /* 0x00000003ff0d7819 */ /* 0x000fe400000116cb */
[----:B------:R-:W-:Y:S02]  /*0fd0*/  LOP3.LUT R9, R203, 0x38, R16, 0xf8, !PT ;  /* 0x00000038cb097812 */ /* 0x000fe400078ef810 */
[----:B------:R-:W-:Y:S02]  /*0fe0*/  LOP3.LUT R210, R3, 0xfffffe00, RZ, 0xc0, !PT ;  /* 0xfffffe0003d27812 */ /* 0x000fe400078ec0ff */
[----:B------:R-:W-:Y:S02]  /*0ff0*/  SHF.R.U32.HI R12, RZ, 0x3, R202 ;  /* 0x00000003ff0c7819 */ /* 0x000fe400000116ca */
[----:B------:R-:W-:-:S02]  /*1000*/  LOP3.LUT R0, R202, 0x38, R16, 0xf8, !PT ;  /* 0x00000038ca007812 */ /* 0x000fc400078ef810 */
[----:B------:R-:W-:Y:S02]  /*1010*/  LOP3.LUT R209, R4, 0xfffffe00, RZ, 0xc0, !PT ;  /* 0xfffffe0004d17812 */ /* 0x000fe400078ec0ff */
[----:B------:R-:W-:Y:S02]  /*1020*/  LOP3.LUT R201, R201, 0x1c0, RZ, 0xc0, !PT ;  /* 0x000001c0c9c97812 */ /* 0x000fe400078ec0ff */
[----:B------:R-:W-:Y:S02]  /*1030*/  LOP3.LUT R10, R10, 0x7ffffffc, RZ, 0xc0, !PT ;  /* 0x7ffffffc0a0a7812 */ /* 0x000fe400078ec0ff */
[----:B------:R-:W-:Y:S02]  /*1040*/  SHF.L.U32 R5, R5, 0x6, RZ ;  /* 0x0000000605057819 */ /* 0x000fe400000006ff */
[----:B------:R-:W-:Y:S01]  /*1050*/  LOP3.LUT R9, R210, R9, R13, 0xf6, !PT ;  /* 0x00000009d2097212 */ /* 0x000fe200078ef60d */
[----:B------:R-:W-:Y:S01]  /*1060*/  IMAD.IADD R10, R14, 0x1, -R10 ;  /* 0x000000010e0a7824 */ /* 0x000fe200078e0a0a */
[----:B------:R-:W-:-:S02]  /*1070*/  LOP3.LUT R3, R209, R0, R12, 0xf6, !PT ;  /* 0x00000000d1037212 */ /* 0x000fc400078ef60c */
[----:B------:R-:W-:Y:S01]  /*1080*/  SHF.R.U32.HI R6, RZ, 0x3, R201 ;  /* 0x00000003ff067819 */ /* 0x000fe200000116c9 */
[----:B------:R-:W-:Y:S01]  /*1090*/  IMAD R4, R9, 0x2, R212 ;  /* 0x0000000209047824 */ /* 0x000fe200078e02d4 */
[----:B------:R-:W-:Y:S01]  /*10a0*/  LOP3.LUT R11, R201, 0x38, R16, 0xf8, !PT ;  /* 0x00000038c90b7812 */ /* 0x000fe200078ef810 */
[----:B------:R-:W-:Y:S01]  /*10b0*/  IMAD R0, R3, 0x2, R212 ;  /* 0x0000000203007824 */ /* 0x000fe200078e02d4 */
[----:B------:R-:W-:Y:S01]  /*10c0*/  LOP3.LUT R208, R5, 0xfffffe00, RZ, 0xc0, !PT ;  /* 0xfffffe0005d07812 */ /* 0x000fe200078ec0ff */
[----:B------:R-:W-:Y:S01]  /*10d0*/  IMAD.SHL.U32 R189, R10, 0x2, RZ ;  /* 0x000000020abd7824 */ /* 0x000fe200078e00ff */
[----:B------:R0:W-:Y:S01]  /*10e0*/  STL [R1+0x30], R4 ;  /* 0x0000300401007387 */ /* 0x0001e20000100800 */
[----:B------:R-:W-:Y:S02]  /*10f0*/  SHF.R.S32.HI R23, RZ, 0x1f, R22 ;  /* 0x0000001fff177819 */ /* 0x000fe40000011416 */
[----:B------:R-:W-:Y:S01]  /*1100*/  LOP3.LUT R11, R208, R11, R6, 0xf6, !PT ;  /* 0x0000000bd00b7212 */ /* 0x000fe200078ef606 */
[----:B------:R1:W-:Y:S01]  /*1110*/  STL [R1+0x2c], R0 ;  /* 0x00002c0001007387 */ /* 0x0003e20000100800 */
[C---:B------:R-:W-:Y:S01]  /*1120*/  VIADD R229, R189.reuse, 0x50 ;  /* 0x00000050bde57836 */ /* 0x040fe20000000000 */
[C---:B------:R-:W-:Y:S01]  /*1130*/  IADD3 R225, R189.reuse, 0x70, RZ ;  /* 0x00000070bde17810 */ /* 0x040fe20007ffe0ff */
[----:B------:R-:W-:Y:S01]  /*1140*/  VIADD R228, R189, 0x58 ;  /* 0x00000058bde47836 */ /* 0x000fe20000000000 */
[----:B------:R-:W-:Y:S01]  /*1150*/  SHF.R.S32.HI R17, RZ, 0x1f, R16 ;  /* 0x0000001fff117819 */ /* 0x000fe20000011410 */
[----:B------:R-:W-:Y:S01]  /*1160*/  IMAD R3, R11, 0x2, R212 ;  /* 0x000000020b037824 */ /* 0x000fe200078e02d4 */
[----:B0-----:R-:W-:Y:S01]  /*1170*/  SHF.R.S32.HI R4, RZ, 0x1f, R229 ;  /* 0x0000001fff047819 */ /* 0x001fe200000114e5 */
[C---:B------:R-:W-:Y:S01]  /*1180*/  VIADD R227, R189.reuse, 0x60 ;  /* 0x00000060bde37836 */ /* 0x040fe20000000000 */
[----:B------:R-:W-:Y:S01]  /*1190*/  SHF.R.S32.HI R185, RZ, 0x1f, R2 ;  /* 0x0000001fffb97819 */ /* 0x000fe20000011402 */
[C---:B------:R-:W-:Y:S01]  /*11a0*/  VIADD R226, R189.reuse, 0x68 ;  /* 0x00000068bde27836 */ /* 0x040fe20000000000 */
[----:B------:R0:W-:Y:S01]  /*11b0*/  STL [R1+0x28], R3 ;  /* 0x0000280301007387 */ /* 0x0001e20000100800 */
[----:B-1----:R-:W-:Y:S01]  /*11c0*/  VIADD R0, R189, 0x48 ;  /* 0x00000048bd007836 */ /* 0x002fe20000000000 */
[----:B------:R-:W-:Y:S01]  /*11d0*/  LEA R212, R219, R212, 0x1 ;  /* 0x000000d4dbd47211 */ /* 0x000fe200078e08ff */
[----:B------:R-:W-:Y:S01]  /*11e0*/  VIADD R224, R189, 0x78 ;  /* 0x00000078bde07836 */ /* 0x000fe20000000000 */
[----:B------:R-:W-:-:S02]  /*11f0*/  SHF.R.S32.HI R4, RZ, 0x1f, R226 ;  /* 0x0000001fff047819 */ /* 0x000fc400000114e2 */
[----:B------:R-:W-:Y:S02]  /*1200*/  SHF.R.S32.HI R0, RZ, 0x1f, R0 ;  /* 0x0000001fff007819 */ /* 0x000fe40000011400 */
[----:B------:R-:W-:Y:S02]  /*1210*/  SHF.R.S32.HI R0, RZ, 0x1f, R227 ;  /* 0x0000001fff007819 */ /* 0x000fe400000114e3 */
[----:B0-----:R-:W-:Y:S02]  /*1220*/  SHF.R.S32.HI R3, RZ, 0x1f, R228 ;  /* 0x0000001fff037819 */ /* 0x001fe400000114e4 */
[----:B------:R-:W-:Y:S02]  /*1230*/  SHF.R.S32.HI R3, RZ, 0x1f, R225 ;  /* 0x0000001fff037819 */ /* 0x000fe400000114e1 */
[----:B------:R-:W-:-:S07]  /*1240*/  SHF.R.S32.HI R0, RZ, 0x1f, R224 ;  /* 0x0000001fff007819 */ /* 0x000fce00000114e0 */
.L_x_1972:
[----:B------:R-:W-:Y:S05]  /*1250*/  YIELD ;  /* 0x0000000000007946 */ /* 0x000fea0003800000 */
[----:B------:R-:W-:Y:S01]  /*1260*/  ULDC.64 UR4, c[0x0][0xa28] ;  /* 0x00028a0000047ab9 */ /* 0x000fe20000000a00 */
[----:B01----:R-:W0:Y:S01]  /*1270*/  LDC.64 R6, c[0x0][0xa08] ;  /* 0x00028200ff067b82 */ /* 0x003e220000000a00 */
[----:B------:R-:W-:Y:S01]  /*1280*/  ISETP.NE.U32.AND P1, PT, RZ, UR4, PT ;  /* 0x00000004ff007c0c */ /* 0x000fe2000bf25070 */
[----:B------:R-:W-:Y:S02]  /*1290*/  IMAD.MOV.U32 R12, RZ, RZ, RZ ;  /* 0x000000ffff0c7224 */ /* 0x000fe400078e00ff */
[----:B------:R-:W-:Y:S01]  /*12a0*/  IMAD.MOV.U32 R32, RZ, RZ, RZ ;  /* 0x000000ffff207224 */ /* 0x000fe200078e00ff */
[----:B------:R-:W-:Y:S01]  /*12b0*/  ISETP.NE.AND.EX P1, PT, RZ, UR5, PT, P1 ;  /* 0x00000005ff007c0c */ /* 0x000fe2000bf25310 */
[----:B------:R-:W-:-:S02]  /*12c0*/  ULDC.64 UR4, c[0x0][0xa18] ;  /* 0x0002860000047ab9 */ /* 0x000fc40000000a00 */
[----:B------:R-:W-:-:S04]  /*12d0*/  ISETP.NE.U32.AND P2, PT, RZ, UR4, PT ;  /* 0x00000004ff007c0c */ /* 0x000fc8000bf45070 */
[----:B------:R-:W-:Y:S01]  /*12e0*/  ISETP.NE.AND.EX P2, PT, RZ, UR5, PT, P2 ;  /* 0x00000005ff007c0c */ /* 0x000fe2000bf45320 */
[----:B------:R-:W-:Y:S02]  /*12f0*/  ULDC.64 UR4, c[0x0][0xa08] ;  /* 0x0002820000047ab9 */ /* 0x000fe40000000a00 */
[----:B------:R-:W-:-:S03]  /*1300*/  ISETP.NE.U32.AND P0, PT, RZ, UR4, PT ;  /* 0x00000004ff007c0c */ /* 0x000fc6000bf05070 */
[----:B------:R-:W1:Y:S01]  /*1310*/  @P1 LDC.64 R4, c[0x0][0xa28] ;  /* 0x00028a00ff041b82 */ /* 0x000e620000000a00 */
[----:B------:R-:W-:Y:S01]  /*1320*/  ISETP.NE.AND.EX P0, PT, RZ, UR5, PT, P0 ;  /* 0x00000005ff007c0c */ /* 0x000fe2000bf05300 */
[----:B0-----:R-:W-:-:S06]  /*1330*/  IMAD.WIDE R10, R31, 0x4, R6 ;  /* 0x000000041f0a7825 */ /* 0x001fcc00078e0206 */
[----:B------:R-:W0:Y:S01]  /*1340*/  @P2 LDC.64 R8, c[0x0][0xa18] ;  /* 0x00028600ff082b82 */ /* 0x000e220000000a00 */
[----:B------:R-:W-:Y:S02]  /*1350*/  ULDC UR4, c[0x0][0x288] ;  /* 0x0000a20000047ab9 */ /* 0x000fe40000000800 */
[----:B------:R-:W-:Y:S01]  /*1360*/  IMAD.U32 R194, RZ, RZ, UR4 ;  /* 0x00000004ffc27e24 */ /* 0x000fe2000f8e00ff */
[----:B------:R-:W-:Y:S02]  /*1370*/  ULDC.64 UR4, c[0x0][0x418] ;  /* 0x0001060000047ab9 */ /* 0x000fe40000000a00 */
[----:B--2---:R2:W5:Y:S01]  /*1380*/  @P0 LDG.E R32, desc[UR54][R10.64] ;  /* 0x000000360a200981 */ /* 0x004562000c1e1900 */
[----:B-1----:R-:W-:-:S05]  /*1390*/  @P1 IMAD.WIDE R4, R31, 0x4, R4 ;  /* 0x000000041f041825 */ /* 0x002fca00078e0204 */
[----:B------:R2:W5:Y:S01]  /*13a0*/  @P1 LDG.E R12, desc[UR54][R4.64] ;  /* 0x00000036040c1981 */ /* 0x000562000c1e1900 */
[----:B0-----:R-:W-:-:S05]  /*13b0*/  @P2 IMAD.WIDE R6, R31, 0x4, R8 ;  /* 0x000000041f062825 */ /* 0x001fca00078e0208 */
        /* <DEDUP_REMOVED lines=8> */
[----:B------:R-:W-:Y:S01]  /*1440*/  MOV R25, UR5 ;  /* 0x0000000500197c02 */ /* 0x000fe20008000f00 */
[----:B------:R-:W-:Y:S01]  /*1450*/  IMAD.U32 R33, RZ, RZ, UR4 ;  /* 0x00000004ff217e24 */ /* 0x000fe2000f8e00ff */
[----:B--2-4-:R-:W-:Y:S06]  /*1460*/  @P2 BRA `(.L_x_1676) ;  /* 0x0000000000242947 */ /* 0x014fec0003800000 */
        /* <DEDUP_REMOVED lines=9> */
.L_x_1676:
[----:B------:R-:W-:Y:S01]  /*1500*/  ULDC.64 UR4, c[0x0][0xa20] ;  /* 0x0002880000047ab9 */ /* 0x000fe20000000a00 */
[C---:B------:R-:W-:Y:S01]  /*1510*/  LOP3.LUT R3, R30.reuse, 0xff000000, RZ, 0xc0, !PT ;  /* 0xff0000001e037812 */ /* 0x040fe200078ec0ff */
[----:B------:R-:W-:Y:S01]  /*1520*/  IMAD.MOV.U32 R222, RZ, RZ, R31 ;  /* 0x000000ffffde7224 */ /* 0x000fe200078e001f */
[----:B------:R-:W-:Y:S02]  /*1530*/  ISETP.NE.U32.AND P1, PT, RZ, UR4, PT ;  /* 0x00000004ff007c0c */ /* 0x000fe4000bf25070 */
[C---:B------:R-:W-:Y:S02]  /*1540*/  LOP3.LUT R0, R30.reuse, 0xff0000, RZ, 0xc0, !PT ;  /* 0x00ff00001e007812 */ /* 0x040fe400078ec0ff */
[----:B------:R-:W-:Y:S02]  /*1550*/  ISETP.NE.AND.EX P1, PT, RZ, UR5, PT, P1 ;  /* 0x00000005ff007c0c */ /* 0x000fe4000bf25310 */
[----:B------:R-:W-:Y:S02]  /*1560*/  SHF.R.U32.HI R3, RZ, 0x8, R3 ;  /* 0x00000008ff037819 */ /* 0x000fe40000011603 */
[----:B------:R-:W-:-:S02]  /*1570*/  LOP3.LUT R195, R30, 0xffff, RZ, 0xc0, !PT ;  /* 0x0000ffff1ec37812 */ /* 0x000fc400078ec0ff */
[----:B------:R-:W-:-:S07]  /*1580*/  LEA.HI R221, R0, R3, RZ, 0x10 ;  /* 0x0000000300dd7211 */ /* 0x000fce00078f80ff */
[----:B------:R-:W-:Y:S05]  /*1590*/  @!P1 BRA `(.L_x_1677) ;  /* 0x0000000000109947 */ /* 0x000fea0003800000 */
[----:B------:R-:W0:Y:S02]  /*15a0*/  LDC.64 R4, c[0x0][0xa20] ;  /* 0x00028800ff047b82 */ /* 0x000e240000000a00 */
[----:B0-----:R-:W-:-:S05]  /*15b0*/  IMAD.WIDE R4, R31, 0x4, R4 ;  /* 0x000000041f047825 */ /* 0x001fca00078e0204 */
[----:B------:R0:W5:Y:S01]  /*15c0*/  LDG.E R33, desc[UR54][R4.64] ;  /* 0x0000003604217981 */ /* 0x000162000c1e1900 */
[----:B------:R-:W-:Y:S05]  /*15d0*/  BRA `(.L_x_1678) ;  /* 0x0000000000107947 */ /* 0x000fea0003800000 */
.L_x_1677:
[----:B------:R-:W-:Y:S05]  /*15e0*/  @!P0 BRA `(.L_x_1678) ;  /* 0x00000000000c8947 */ /* 0x000fea0003800000 */
[----:B------:R-:W2:Y:S04]  /*15f0*/  LDG.E R0, desc[UR54][R10.64] ;  /* 0x000000360a007981 */ /* 0x000ea8000c1e1900 */
[----:B------:R-:W2:Y:S02]  /*1600*/  LDG.E R33, desc[UR54][R10.64+0x4] ;  /* 0x000004360a217981 */ /* 0x000ea4000c1e1900 */
[----:B--2---:R-:W-:-:S07]  /*1610*/  IMAD.IADD R33, R33, 0x1, -R0 ;  /* 0x0000000121217824 */ /* 0x004fce00078e0a00 */
.L_x_1678:
[----:B------:R-:W-:Y:S01]  /*1620*/  ULDC.64 UR4, c[0x0][0xa10] ;  /* 0x0002840000047ab9 */ /* 0x000fe20000000a00 */
[----:B------:R-:W1:Y:S01]  /*1630*/  LDC R8, c[0x0][0x448] ;  /* 0x00011200ff087b82 */ /* 0x000e620000000800 */
[----:B------:R-:W-:-:S04]  /*1640*/  ISETP.NE.U32.AND P0, PT, RZ, UR4, PT ;  /* 0x00000004ff007c0c */ /* 0x000fc8000bf05070 */
[----:B------:R-:W-:Y:S01]  /*1650*/  ISETP.NE.AND.EX P0, PT, RZ, UR5, PT, P0 ;  /* 0x00000005ff007c0c */ /* 0x000fe2000bf05300 */
[----:B------:R-:W-:Y:S02]  /*1660*/  ULDC.64 UR4, c[0x0][0xa30] ;  /* 0x00028c0000047ab9 */ /* 0x000fe40000000a00 */
[----:B------:R-:W-:Y:S01]  /*1670*/  ISETP.NE.U32.AND P1, PT, RZ, UR4, PT ;  /* 0x00000004ff007c0c */ /* 0x000fe2000bf25070 */
[----:B-----5:R-:W-:Y:S01]  /*1680*/  IMAD.MOV.U32 R24, RZ, RZ, R33 ;  /* 0x000000ffff187224 */ /* 0x020fe200078e0021 */
[----:B------:R-:W2:Y:S02]  /*1690*/  LDC.64 R10, c[0x0][0x9e0] ;  /* 0x00027800ff0a7b82 */ /* 0x000ea40000000a00 */
[----:B------:R-:W-:-:S06]  /*16a0*/  ISETP.NE.AND.EX P1, PT, RZ, UR5, PT, P1 ;  /* 0x00000005ff007c0c */ /* 0x000fcc000bf25310 */
[----:B0-----:R-:W0:Y:S08]  /*16b0*/  @P0 LDC.64 R4, c[0x0][0xa10] ;  /* 0x00028400ff040b82 */ /* 0x001e300000000a00 */
[----:B------:R-:W3:Y:S01]  /*16c0*/  @P1 LDC.64 R6, c[0x0][0xa30] ;  /* 0x00028c00ff061b82 */ /* 0x000ee20000000a00 */
[----:B0-----:R-:W-:-:S05]  /*16d0*/  @P0 IMAD.WIDE R4, R31, 0x4, R4 ;  /* 0x000000041f040825 */ /* 0x001fca00078e0204 */
[----:B------:R-:W4:Y:S04]  /*16e0*/  @P0 LDG.E R0, desc[UR54][R4.64] ;  /* 0x0000003604000981 */ /* 0x000f28000c1e1900 */
[----:B------:R-:W4:Y:S01]  /*16f0*/  @P0 LDG.E R3, desc[UR54][R4.64+0x4] ;  /* 0x0000043604030981 */ /* 0x000f22000c1e1900 */
[----:B---3--:R-:W-:-:S05]  /*1700*/  @P1 IMAD.WIDE R6, R31, 0x4, R6 ;  /* 0x000000041f061825 */ /* 0x008fca00078e0206 */
[----:B------:R0:W5:Y:S01]  /*1710*/  @P1 LDG.E R24, desc[UR54][R6.64] ;  /* 0x0000003606181981 */ /* 0x000162000c1e1900 */
[----:B-1----:R-:W-:Y:S01]  /*1720*/  ISETP.NE.AND P1, PT, R8, 0x1, PT ;  /* 0x000000010800780c */ /* 0x002fe20003f25270 */
[----:B------:R-:W-:Y:S01]  /*1730*/  IMAD.IADD R12, R33, 0x1, -R12 ;  /* 0x00000001210c7824 */ /* 0x000fe200078e0a0c */
[----:B------:R-:W-:Y:S02]  /*1740*/  SHF.L.U32 R198, R29, 0x7, RZ ;  /* 0x000000071dc67819 */ /* 0x000fe400000006ff */
[----:B--2---:R-:W-:-:S09]  /*1750*/  ISETP.GE.AND P2, PT, R11, 0x1, PT ;  /* 0x000000010b00780c */ /* 0x004fd20003f46270 */
[----:B------:R-:W1:Y:S08]  /*1760*/  @P1 LDC R9, c[0x0][0x44c] ;  /* 0x00011300ff091b82 */ /* 0x000e700000000800 */
[----:B------:R-:W2:Y:S01]  /*1770*/  @P1 LDC R8, c[0x0][0x450] ;  /* 0x00011400ff081b82 */ /* 0x000ea20000000800 */
[----:B----4-:R-:W-:Y:S02]  /*1780*/  @P0 IMAD.IADD R25, R3, 0x1, -R0 ;  /* 0x0000000103190824 */ /* 0x010fe400078e0a00 */
[----:B------:R-:W-:-:S02]  /*1790*/  VIADD R0, R198, 0x7f ;  /* 0x0000007fc6007836 */ /* 0x000fc40000000000 */
[----:B------:R-:W-:Y:S02]  /*17a0*/  IMAD.IADD R196, R12, 0x1, R25 ;  /* 0x000000010cc47824 */ /* 0x000fe400078e0219 */
[----:B-1----:R-:W-:-:S03]  /*17b0*/  @P1 IMAD.HI.U32 R3, R0, R9, RZ ;  /* 0x0000000900031227 */ /* 0x002fc600078e00ff */
[C---:B------:R-:W-:Y:S01]  /*17c0*/  IADD3 R5, R196.reuse, 0x1, -R194 ;  /* 0x00000001c4057810 */ /* 0x040fe20007ffe8c2 */
[----:B------:R-:W-:Y:S01]  /*17d0*/  IMAD.MOV.U32 R4, RZ, RZ, R0 ;  /* 0x000000ffff047224 */ /* 0x000fe200078e0000 */
[----:B------:R-:W-:Y:S02]  /*17e0*/  IADD3 R0, R196, 0x7f, RZ ;  /* 0x0000007fc4007810 */ /* 0x000fe40007ffe0ff */
[----:B--2---:R-:W-:Y:S02]  /*17f0*/  @P1 SHF.R.U32.HI R4, RZ, R8, R3 ;  /* 0x00000008ff041219 */ /* 0x004fe40000011603 */
[----:B------:R-:W-:-:S03]  /*1800*/  SHF.R.S32.HI R3, RZ, 0x1f, R0 ;  /* 0x0000001fff037819 */ /* 0x000fc60000011400 */
[----:B0-----:R-:W-:Y:S01]  /*1810*/  IMAD.IADD R7, R5, 0x1, R4 ;  /* 0x0000000105077824 */ /* 0x001fe200078e0204 */
[----:B------:R-:W-:-:S03]  /*1820*/  LEA.HI R3, R3, R0, RZ, 0x7 ;  /* 0x0000000003037211 */ /* 0x000fc600078f38ff */
[----:B------:R-:W-:Y:S01]  /*1830*/  IMAD.IADD R0, R7, 0x1, R10 ;  /* 0x0000000107007824 */ /* 0x000fe200078e020a */
[----:B------:R-:W-:Y:S01]  /*1840*/  SHF.R.S32.HI R94, RZ, 0x7, R3 ;  /* 0x00000007ff5e7819 */ /* 0x000fe20000011403 */
        /* <DEDUP_REMOVED lines=12> */
.L_x_1681:
[----:B------:R-:W-:-:S13]  /*1910*/  ISETP.NE.AND P0, PT, R11, 0x1, PT ;  /* 0x000000010b00780c */ /* 0x000fda0003f05270 */
[----:B------:R-:W0:Y:S02]  /*1920*/  @P0 LDC.64 R4, c[0x0][0x9e8] ;  /* 0x00027a00ff040b82 */ /* 0x000e240000000a00 */
[----:B0-----:R-:W-:-:S05]  /*1930*/  @P0 IMAD.HI.U32 R4, R3, R4, RZ ;  /* 0x0000000403040227 */ /* 0x001fca00078e00ff */
[----:B------:R-:W-:-:S07]  /*1940*/  @P0 SHF.R.U32.HI R3, RZ, R5, R4 ;  /* 0x00000005ff030219 */ /* 0x000fce0000011604 */
.L_x_1682:
[----:B------:R-:W-:Y:S05]  /*1950*/  BSYNC B0 ;  /* 0x0000000000007941 */ /* 0x000fea0003800000 */
.L_x_1680:
[----:B------:R-:W-:-:S05]  /*1960*/  IMAD R3, R3, R11, R11 ;  /* 0x0000000b03037224 */ /* 0x000fca00078e020b */
[----:B------:R-:W-:-:S07]  /*1970*/  VIMNMX R0, R0, R3, PT ;  /* 0x0000000300007248 */ /* 0x000fce0003fe0100 */
.L_x_1679:
[----:B------:R-:W0:Y:S01]  /*1980*/  @P1 LDC R5, c[0x0][0x44c] ;  /* 0x00011300ff051b82 */ /* 0x000e220000000800 */
[----:B------:R-:W-:Y:S01]  /*1990*/  VIADD R0, R0, 0x7f ;  /* 0x0000007f00007836 */ /* 0x000fe20000000000 */
[----:B------:R-:W-:Y:S01]  /*19a0*/  MOV R4, R198 ;  /* 0x000000c600047202 */ /* 0x000fe20000000f00 */
[----:B------:R-:W-:Y:S01]  /*19b0*/  IMAD.IADD R93, R196, 0x1, -R194 ;  /* 0x00000001c45d7824 */ /* 0x000fe200078e0ac2 */
[----:B------:R-:W-:Y:S02]  /*19c0*/  ULDC UR4, c[0x0][0x9dc] ;  /* 0x0002770000047ab9 */ /* 0x000fe40000000800 */
[----:B------:R-:W-:Y:S02]  /*19d0*/  SHF.R.S32.HI R3, RZ, 0x1f, R0 ;  /* 0x0000001fff037819 */ /* 0x000fe40000011400 */
[----:B------:R-:W1:Y:S02]  /*19e0*/  @P1 LDC R6, c[0x0][0x450] ;  /* 0x00011400ff061b82 */ /* 0x000e640000000800 */
[----:B------:R-:W-:-:S04]  /*19f0*/  LEA.HI R3, R3, R0, RZ, 0x7 ;  /* 0x0000000003037211 */ /* 0x000fc800078f38ff */
[----:B------:R-:W-:-:S04]  /*1a00*/  SHF.R.S32.HI R3, RZ, 0x7, R3 ;  /* 0x00000007ff037819 */ /* 0x000fc80000011403 */
[----:B------:R-:W-:Y:S01]  /*1a10*/  VIMNMX R8, R94, R3, PT ;  /* 0x000000035e087248 */ /* 0x000fe20003fe0100 */
[----:B0-----:R-:W-:-:S05]  /*1a20*/  @P1 IMAD.HI.U32 R5, R198, R5, RZ ;  /* 0x00000005c6051227 */ /* 0x001fca00078e00ff */
[----:B-1----:R-:W-:-:S05]  /*1a30*/  @P1 SHF.R.U32.HI R4, RZ, R6, R5 ;  /* 0x00000006ff041219 */ /* 0x002fca0000011605 */
[----:B------:R-:W-:-:S04]  /*1a40*/  IMAD.IADD R0, R93, 0x1, R4 ;  /* 0x000000015d007824 */ /* 0x000fc800078e0204 */
[----:B------:R-:W-:Y:S01]  /*1a50*/  VIADD R3, R0, -UR4 ;  /* 0x8000000400037c36 */ /* 0x000fe20008000000 */
[----:B------:R-:W-:Y:S06]  /*1a60*/  @!P2 BRA `(.L_x_1683) ;  /* 0x000000000044a947 */ /* 0x000fec0003800000 */
[----:B------:R-:W-:Y:S01]  /*1a70*/  ISETP.GT.AND P0, PT, R0, -0x1, PT ;  /* 0xffffffff0000780c */ /* 0x000fe20003f04270 */
[----:B------:R-:W-:-:S12]  /*1a80*/  BSSY B0, `(.L_x_1684) ;  /* 0x000000d000007945 */ /* 0x000fd80003800000 */
        /* <DEDUP_REMOVED lines=8> */
.L_x_1685:
[----:B------:R-:W-:-:S13]  /*1b10*/  ISETP.NE.AND P0, PT, R11, 0x1, PT ;  /* 0x000000010b00780c */ /* 0x000fda0003f05270 */
[----:B------:R-:W0:Y:S02]  /*1b20*/  @P0 LDC.64 R4, c[0x0][0x9e8] ;  /* 0x00027a00ff040b82 */ /* 0x000e240000000a00 */
[----:B0-----:R-:W-:-:S05]  /*1b30*/  @P0 IMAD.HI.U32 R4, R0, R4, RZ ;  /* 0x0000000400040227 */ /* 0x001fca00078e00ff */
[----:B------:R-:W-:-:S07]  /*1b40*/  @P0 SHF.R.U32.HI R0, RZ, R5, R4 ;  /* 0x00000005ff000219 */ /* 0x000fce0000011604 */
.L_x_1686:
[----:B------:R-:W-:Y:S05]  /*1b50*/  BSYNC B0 ;  /* 0x0000000000007941 */ /* 0x000fea0003800000 */
.L_x_1684:
[----:B------:R-:W-:-:S05]  /*1b60*/  IMAD R0, R0, R11, RZ ;  /* 0x0000000b00007224 */ /* 0x000fca00078e02ff */
[----:B------:R-:W-:-:S07]  /*1b70*/  VIMNMX R3, R3, R0, !PT ;  /* 0x0000000003037248 */ /* 0x000fce0007fe0100 */
.L_x_1683:
[----:B------:R-:W-:Y:S01]  /*1b80*/  SHF.R.S32.HI R0, RZ, 0x1f, R3 ;  /* 0x0000001fff007819 */ /* 0x000fe20000011403 */
[----:B------:R-:W-:Y:S01]  /*1b90*/  BSSY B0, `(.L_x_1687) ;  /* 0x0000028000007945 */ /* 0x000fe20003800000 */
[----:B------:R-:W-:Y:S02]  /*1ba0*/  LOP3.LUT R223, R221, 0xff, RZ, 0xc0, !PT ;  /* 0x000000ffdddf7812 */ /* 0x000fe400078ec0ff */
[----:B------:R-:W-:Y:S02]  /*1bb0*/  LEA.HI R0, R0, R3, RZ, 0x7 ;  /* 0x0000000300007211 */ /* 0x000fe400078f38ff */
[----:B------:R-:W-:Y:S02]  /*1bc0*/  SHF.R.U32.HI R221, RZ, 0x10, R221 ;  /* 0x00000010ffdd7819 */ /* 0x000fe400000116dd */
[----:B------:R-:W-:-:S04]  /*1bd0*/  SHF.R.S32.HI R0, RZ, 0x7, R0 ;  /* 0x00000007ff007819 */ /* 0x000fc80000011400 */
[----:B------:R-:W-:Y:S01]  /*1be0*/  VIMNMX R9, RZ, R0, !PT ;  /* 0x00000000ff097248 */ /* 0x000fe20007fe0100 */
[----:B------:R-:W-:-:S03]  /*1bf0*/  IMAD.MOV.U32 R0, RZ, RZ, RZ ;  /* 0x000000ffff007224 */ /* 0x000fc600078e00ff */
[----:B------:R-:W-:-:S13]  /*1c00*/  ISETP.GT.AND P0, PT, R8, R9, PT ;  /* 0x000000090800720c */ /* 0x000fda0003f04270 */
[----:B------:R-:W-:Y:S05]  /*1c10*/  @!P0 BRA `(.L_x_1688) ;  /* 0x00000000007c8947 */ /* 0x000fea0003800000 */
[----:B------:R-:W-:Y:S01]  /*1c20*/  ISETP.NE.AND P0, PT, R221, RZ, PT ;  /* 0x000000ffdd00720c */ /* 0x000fe20003f05270 */
[----:B------:R-:W-:-:S03]  /*1c30*/  ULDC UR4, c[0x0][0x9f0] ;  /* 0x00027c0000047ab9 */ /* 0x000fc60000000800 */
[----:B------:R-:W-:-:S04]  /*1c40*/  SEL R11, R221, UR4, P0 ;  /* 0x00000004dd0b7c07 */ /* 0x000fc80008000000 */
[-C--:B------:R-:W-:Y:S02]  /*1c50*/  IABS R6, R11.reuse ;  /* 0x0000000b00067213 */ /* 0x080fe40000000000 */
[----:B------:R-:W-:Y:S02]  /*1c60*/  IADD3 R0, R11, -0x1, R8 ;  /* 0xffffffff0b007810 */ /* 0x000fe40007ffe008 */
[----:B------:R-:W0:Y:S01]  /*1c70*/  I2F.RP R3, R6 ;  /* 0x0000000600037306 */ /* 0x000e220000209400 */
[----:B------:R-:W-:Y:S02]  /*1c80*/  IABS R13, R11 ;  /* 0x0000000b000d7213 */ /* 0x000fe40000000000 */
[----:B------:R-:W-:-:S05]  /*1c90*/  IMAD.IADD R0, R0, 0x1, -R9 ;  /* 0x0000000100007824 */ /* 0x000fca00078e0a09 */
[----:B------:R-:W-:Y:S02]  /*1ca0*/  IABS R10, R0 ;  /* 0x00000000000a7213 */ /* 0x000fe40000000000 */
[----:B------:R-:W-:-:S04]  /*1cb0*/  LOP3.LUT R0, R0, R11, RZ, 0x3c, !PT ;  /* 0x0000000b00007212 */ /* 0x000fc800078e3cff */
[----:B------:R-:W-:Y:S01]  /*1cc0*/  ISETP.GE.AND P2, PT, R0, RZ, PT ;  /* 0x000000ff0000720c */ /* 0x000fe20003f46270 */
[----:B0-----:R-:W0:Y:S02]  /*1cd0*/  MUFU.RCP R3, R3 ;  /* 0x0000000300037308 */ /* 0x001e240000001000 */
[----:B0-----:R-:W-:Y:S02]  /*1ce0*/  VIADD R4, R3, 0xffffffe ;  /* 0x0ffffffe03047836 */ /* 0x001fe40000000000 */
[----:B------:R-:W-:-:S04]  /*1cf0*/  IMAD.MOV R3, RZ, RZ, -R13 ;  /* 0x000000ffff037224 */ /* 0x000fc800078e0a0d */
[----:B------:R0:W1:Y:S02]  /*1d00*/  F2I.FTZ.U32.TRUNC.NTZ R5, R4 ;  /* 0x0000000400057305 */ /* 0x000064000021f000 */
[----:B0-----:R-:W-:Y:S01]  /*1d10*/  IMAD.MOV.U32 R4, RZ, RZ, RZ ;  /* 0x000000ffff047224 */ /* 0x001fe200078e00ff */
[----:B-1----:R-:W-:-:S05]  /*1d20*/  IADD3 R7, RZ, -R5, RZ ;  /* 0x80000005ff077210 */ /* 0x002fca0007ffe0ff */
[----:B------:R-:W-:-:S04]  /*1d30*/  IMAD R7, R7, R6, RZ ;  /* 0x0000000607077224 */ /* 0x000fc800078e02ff */
[----:B------:R-:W-:-:S04]  /*1d40*/  IMAD.HI.U32 R5, R5, R7, R4 ;  /* 0x0000000705057227 */ /* 0x000fc800078e0004 */
[----:B------:R-:W-:-:S04]  /*1d50*/  IMAD.MOV.U32 R4, RZ, RZ, R10 ;  /* 0x000000ffff047224 */ /* 0x000fc800078e000a */
        /* <DEDUP_REMOVED lines=8> */
[----:B------:R-:W-:-:S04]  /*1de0*/  IMAD.MOV.U32 R0, RZ, RZ, R5 ;  /* 0x000000ffff007224 */ /* 0x000fc800078e0005 */
[----:B------:R-:W-:Y:S01]  /*1df0*/  @!P2 IMAD.MOV R0, RZ, RZ, -R0 ;  /* 0x000000ffff00a224 */ /* 0x000fe200078e0a00 */
[----:B------:R-:W-:-:S07]  /*1e00*/  @!P1 LOP3.LUT R0, RZ, R11, RZ, 0x33, !PT ;  /* 0x0000000bff009212 */ /* 0x000fce00078e33ff */
.L_x_1688:
[----:B------:R-:W-:Y:S05]  /*1e10*/  BSYNC B0 ;  /* 0x0000000000007941 */ /* 0x000fea0003800000 */
.L_x_1687:
[----:B------:R-:W-:-:S05]  /*1e20*/  IMAD R3, R223, R0, R9 ;  /* 0x00000000df037224 */ /* 0x000fca00078e0209 */
[C---:B------:R-:W-:Y:S01]  /*1e30*/  VIADDMNMX R0, R3.reuse, R0, R8, PT ;  /* 0x0000000003007246 */ /* 0x040fe20003800108 */
[----:B------:R-:W-:-:S04]  /*1e40*/  IMAD R3, R3, 0x80, -R12 ;  /* 0x0000008003037824 */ /* 0x000fc800078e0a0c */
[----:B------:R-:W-:Y:S01]  /*1e50*/  IMAD R0, R0, 0x80, -R12 ;  /* 0x0000008000007824 */ /* 0x000fe200078e0a0c */
[----:B------:R-:W-:-:S04]  /*1e60*/  VIMNMX R3, RZ, R3, !PT ;  /* 0x00000003ff037248 */ /* 0x000fc80007fe0100 */
[----:B------:R-:W-:Y:S02]  /*1e70*/  VIMNMX R0, R0, R25, PT ;  /* 0x0000001900007248 */ /* 0x000fe40003fe0100 */
[----:B------:R-:W-:Y:S02]  /*1e80*/  SHF.R.U32.HI R26, RZ, 0x7, R3 ;  /* 0x00000007ff1a7819 */ /* 0x000fe40000011603 */
[----:B------:R-:W-:-:S03]  /*1e90*/  ISETP.GT.AND P0, PT, R0, R3, PT ;  /* 0x000000030000720c */ /* 0x000fc60003f04270 */
[----:B------:R-:W-:-:S10]  /*1ea0*/  IMAD.MOV.U32 R27, RZ, RZ, R26 ;  /* 0x000000ffff1b7224 */ /* 0x000fd400078e001a */
[----:B------:R-:W-:-:S04]  /*1eb0*/  @P0 IADD3 R0, R0, 0x7f, RZ ;  /* 0x0000007f00000810 */ /* 0x000fc80007ffe0ff */
        /* <DEDUP_REMOVED lines=26> */
.L_x_1691:
[----:B------:R-:W-:Y:S05]  /*2060*/  BSYNC B6 ;  /* 0x0000000000067941 */ /* 0x000fea0003800000 */
.L_x_1690:
[----:B------:R-:W-:Y:S01]  /*2070*/  IADD3 R0, R18, 0x400, RZ ;  /* 0x0000040012007810 */ /* 0x000fe20007ffe0ff */
[----:B------:R-:W-:Y:S03]  /*2080*/  BSSY B6, `(.L_x_1692) ;  /* 0x0000013000067945 */ /* 0x000fe60003800000 */
        /* <DEDUP_REMOVED lines=18> */
.L_x_1693:
[----:B------:R-:W-:Y:S05]  /*21b0*/  BSYNC B6 ;  /* 0x0000000000067941 */ /* 0x000fea0003800000 */
.L_x_1692:
[----:B------:R-:W-:Y:S01]  /*21c0*/  ULDC.64 UR4, c[0x0][0x9f8] ;  /* 0x00027e0000047ab9 */ /* 0x000fe20000000a00 */
[----:B------:R-:W-:Y:S01]  /*21d0*/  IMAD.MOV.U32 R0, RZ, RZ, R31 ;  /* 0x000000ffff007224 */ /* 0x000fe200078e001f */
[----:B------:R-:W-:Y:S01]  /*21e0*/  ISETP.NE.U32.AND P0, PT, RZ, UR4, PT ;  /* 0x00000004ff007c0c */ /* 0x000fe2000bf05070 */
[----:B------:R-:W0:Y:S03]  /*21f0*/  LDC R15, c[0x0][0x3f4] ;  /* 0x0000fd00ff0f7b82 */ /* 0x000e260000000800 */
[----:B------:R-:W-:-:S05]  /*2200*/  ISETP.NE.AND.EX P0, PT, RZ, UR5, PT, P0 ;  /* 0x00000005ff007c0c */ /* 0x000fca000bf05300 */
[----:B------:R-:W1:Y:S08]  /*2210*/  LDC.64 R28, c[0x0][0x3f8] ;  /* 0x0000fe00ff1c7b82 */ /* 0x000e700000000a00 */
[----:B------:R-:W2:Y:S08]  /*2220*/  @P0 LDC.64 R4, c[0x0][0x9f8] ;  /* 0x00027e00ff040b82 */ /* 0x000eb00000000a00 */
[----:B------:R-:W3:Y:S01]  /*2230*/  LDC.64 R34, c[0x0][0x408] ;  /* 0x00010200ff227b82 */ /* 0x000ee20000000a00 */
[----:B--2---:R-:W-:-:S05]  /*2240*/  @P0 IMAD.WIDE R4, R31, 0x4, R4 ;  /* 0x000000041f040825 */ /* 0x004fca00078e0204 */
[----:B------:R2:W4:Y:S01]  /*2250*/  @P0 LDG.E R0, desc[UR54][R4.64] ;  /* 0x0000003604000981 */ /* 0x000522000c1e1900 */
[----:B0-----:R-:W-:Y:S01]  /*2260*/  ISETP.GE.AND P0, PT, R16, R15, PT ;  /* 0x0000000f1000720c */ /* 0x001fe20003f06270 */
[----:B-1----:R-:W-:Y:S01]  /*2270*/  IMAD.WIDE.U32 R6, R188, R28, R22 ;  /* 0x0000001cbc067225 */ /* 0x002fe200078e0016 */
[----:B------:R-:W-:Y:S02]  /*2280*/  SHF.R.S32.HI R11, RZ, 0x1f, R188 ;  /* 0x0000001fff0b7819 */ /* 0x000fe400000114bc */
[----:B------:R-:W-:Y:S01]  /*2290*/  SEL R13, R15, RZ, P0 ;  /* 0x000000ff0f0d7207 */ /* 0x000fe20000000000 */
[----:B------:R-:W-:Y:S01]  /*22a0*/  IMAD.MOV.U32 R80, RZ, RZ, R6 ;  /* 0x000000ffff507224 */ /* 0x000fe200078e0006 */
[----:B------:R-:W-:Y:S01]  /*22b0*/  SHF.R.U32.HI R36, RZ, 0x3, R207 ;  /* 0x00000003ff247819 */ /* 0x000fe200000116cf */
[-C--:B---3--:R-:W-:Y:S01]  /*22c0*/  IMAD R10, R11, R34.reuse, RZ ;  /* 0x000000220b0a7224 */ /* 0x088fe200078e02ff */
[----:B------:R-:W-:Y:S01]  /*22d0*/  SHF.R.U32.HI R30, RZ, 0x3, R203 ;  /* 0x00000003ff1e7819 */ /* 0x000fe200000116cb */
[----:B------:R-:W-:Y:S01]  /*22e0*/  IMAD.IADD R13, R16, 0x1, R13 ;  /* 0x00000001100d7824 */ /* 0x000fe200078e020d */
[----:B------:R-:W-:Y:S01]  /*22f0*/  SHF.R.U32.HI R21, RZ, 0x3, R202 ;  /* 0x00000003ff157819 */ /* 0x000fe200000116ca */
[----:B--2---:R-:W-:Y:S01]  /*2300*/  IMAD.WIDE.U32 R4, R188, R34, R22 ;  /* 0x00000022bc047225 */ /* 0x004fe200078e0016 */
[----:B------:R-:W-:-:S02]  /*2310*/  SHF.R.U32.HI R20, RZ, 0x3, R201 ;  /* 0x00000003ff147819 */ /* 0x000fc400000116c9 */
[----:B------:R-:W-:Y:S01]  /*2320*/  SHF.R.S32.HI R6, RZ, 0x1f, R13 ;  /* 0x0000001fff067819 */ /* 0x000fe2000001140d */
[----:B------:R-:W-:Y:S01]  /*2330*/  IMAD.MOV.U32 R84, RZ, RZ, R4 ;  /* 0x000000ffff547224 */ /* 0x000fe200078e0004 */
[----:B------:R-:W-:Y:S01]  /*2340*/  SHF.L.U64.HI R31, R34, 0x7, R35 ;  /* 0x00000007221f7819 */ /* 0x000fe20000010223 */
[----:B------:R-:W-:Y:S01]  /*2350*/  IMAD R87, R188, R35, R10 ;  /* 0x00000023bc577224 */ /* 0x000fe200078e020a */
[CC--:B------:R-:W-:Y:S01]  /*2360*/  LEA.HI R4, R6.reuse, R13.reuse, RZ, 0x6 ;  /* 0x0000000d06047211 */ /* 0x0c0fe200078f30ff */
[----:B------:R-:W-:Y:S01]  /*2370*/  IMAD R8, R11, R28, RZ ;  /* 0x0000001c0b087224 */ /* 0x000fe200078e02ff */
[----:B------:R-:W-:Y:S01]  /*2380*/  LEA.HI R12, R6, R13, RZ, 0x3 ;  /* 0x0000000d060c7211 */ /* 0x000fe200078f18ff */
[----:B------:R-:W-:Y:S02]  /*2390*/  IMAD.IADD R85, R5, 0x1, R87 ;  /* 0x0000000105557824 */ /* 0x000fe400078e0257 */
[----:B------:R-:W-:Y:S01]  /*23a0*/  IMAD.SHL.U32 R5, R4, 0x80, RZ ;  /* 0x0000008004057824 */ /* 0x000fe200078e00ff */
[----:B------:R-:W-:Y:S01]  /*23b0*/  LOP3.LUT R4, R207, 0x38, R12, 0xf8, !PT ;  /* 0x00000038cf047812 */ /* 0x000fe200078ef80c */
[----:B------:R-:W-:Y:S01]  /*23c0*/  IMAD.WIDE.U32 R10, R188, R34, R16 ;  /* 0x00000022bc0a7225 */ /* 0x000fe200078e0010 */
[----:B------:R-:W-:-:S02]  /*23d0*/  LOP3.LUT R6, R203, 0x38, R12, 0xf8, !PT ;  /* 0x00000038cb067812 */ /* 0x000fc400078ef80c */
[----:B------:R-:W-:Y:S01]  /*23e0*/  LOP3.LUT R4, R4, R36, RZ, 0x3c, !PT ;  /* 0x0000002404047212 */ /* 0x000fe200078e3cff */
[C---:B------:R-:W-:Y:S01]  /*23f0*/  IMAD R83, R188.reuse, R29, R8 ;  /* 0x0000001dbc537224 */ /* 0x040fe200078e0208 */
[----:B------:R-:W0:Y:S01]  /*2400*/  S2R R36, SR_TID.X ;  /* 0x0000000000247919 */ /* 0x000e220000002100 */
[-C--:B------:R-:W-:Y:S01]  /*2410*/  IMAD.WIDE.U32 R8, R188, R28.reuse, R16 ;  /* 0x0000001cbc087225 */ /* 0x080fe200078e0010 */
[----:B------:R-:W-:Y:S02]  /*2420*/  IADD3 R87, R87, R11, RZ ;  /* 0x0000000b57577210 */ /* 0x000fe40007ffe0ff */
[----:B-----5:R-:W-:Y:S01]  /*2430*/  SHF.R.S32.HI R11, RZ, 0x1f, R24 ;  /* 0x0000001fff0b7819 */ /* 0x020fe20000011418 */
[----:B------:R-:W-:Y:S01]  /*2440*/  IMAD.MOV.U32 R82, RZ, RZ, R8 ;  /* 0x000000ffff527224 */ /* 0x000fe200078e0008 */
[----:B------:R-:W-:Y:S01]  /*2450*/  IADD3 R81, R7, R83, RZ ;  /* 0x0000005307517210 */ /* 0x000fe20007ffe0ff */
[----:B------:R-:W-:Y:S01]  /*2460*/  IMAD.IADD R83, R83, 0x1, R9 ;  /* 0x0000000153537824 */ /* 0x000fe200078e0209 */
[----:B------:R-:W-:Y:S01]  /*2470*/  LOP3.LUT R8, R202, 0x38, R12, 0xf8, !PT ;  /* 0x00000038ca087812 */ /* 0x000fe200078ef80c */
[----:B------:R-:W-:Y:S01]  /*2480*/  IMAD.MOV.U32 R86, RZ, RZ, R10 ;  /* 0x000000ffff567224 */ /* 0x000fe200078e000a */
[----:B------:R-:W-:Y:S01]  /*2490*/  LOP3.LUT R9, R201, 0x38, R12, 0xf8, !PT ;  /* 0x00000038c9097812 */ /* 0x000fe200078ef80c */
[----:B------:R-:W-:Y:S01]  /*24a0*/  IMAD R10, R11, R28, RZ ;  /* 0x0000001c0b0a7224 */ /* 0x000fe200078e02ff */
[----:B------:R-:W-:Y:S01]  /*24b0*/  LOP3.LUT R7, R5, 0xffffe000, RZ, 0xc0, !PT ;  /* 0xffffe00005077812 */ /* 0x000fe200078ec0ff */
[----:B------:R-:W-:Y:S01]  /*24c0*/  IMAD R11, R11, R34, RZ ;  /* 0x000000220b0b7224 */ /* 0x000fe200078e02ff */
[----:B------:R-:W-:Y:S01]  /*24d0*/  LOP3.LUT R5, R6, R30, RZ, 0x3c, !PT ;  /* 0x0000001e06057212 */ /* 0x000fe200078e3cff */
[----:B------:R-:W-:Y:S01]  /*24e0*/  IMAD R39, R24, R29, R10 ;  /* 0x0000001d18277224 */ /* 0x000fe200078e020a */
[----:B------:R-:W-:Y:S01]  /*24f0*/  LOP3.LUT R6, R8, R21, RZ, 0x3c, !PT ;  /* 0x0000001508067212 */ /* 0x000fe200078e3cff */
[----:B------:R-:W-:Y:S01]  /*2500*/  IMAD.WIDE.U32 R80, R24, R28, R80 ;  /* 0x0000001c18507225 */ /* 0x000fe200078e0050 */
[----:B------:R-:W-:-:S02]  /*2510*/  LOP3.LUT R9, R9, R20, RZ, 0x3c, !PT ;  /* 0x0000001409097212 */ /* 0x000fc400078e3cff */
[-C--:B------:R-:W-:Y:S01]  /*2520*/  IADD3 R4, R4, R7.reuse, R211 ;  /* 0x0000000704047210 */ /* 0x080fe20007ffe0d3 */
[----:B------:R-:W-:Y:S01]  /*2530*/  IMAD.WIDE.U32 R82, R24, R28, R82 ;  /* 0x0000001c18527225 */ /* 0x000fe200078e0052 */
[-C--:B------:R-:W-:Y:S02]  /*2540*/  IADD3 R5, R5, R7.reuse, R210 ;  /* 0x0000000705057210 */ /* 0x080fe40007ffe0d2 */
[----:B------:R-:W-:Y:S01]  /*2550*/  IADD3 R6, R6, R7, R209 ;  /* 0x0000000706067210 */ /* 0x000fe20007ffe0d1 */
[----:B------:R-:W-:Y:S01]  /*2560*/  IMAD R11, R24, R35, R11 ;  /* 0x00000023180b7224 */ /* 0x000fe200078e020b */
[----:B------:R-:W-:Y:S01]  /*2570*/  LOP3.LUT R76, R12, 0xfffffff8, RZ, 0xc0, !PT ;  /* 0xfffffff80c4c7812 */ /* 0x000fe200078ec0ff */
[-C--:B------:R-:W-:Y:S01]  /*2580*/  IMAD.WIDE.U32 R84, R24, R34.reuse, R84 ;  /* 0x0000002218547225 */ /* 0x080fe200078e0054 */
[----:B------:R-:W-:Y:S02]  /*2590*/  IADD3 R7, R9, R7, R208 ;  /* 0x0000000709077210 */ /* 0x000fe40007ffe0d0 */
[----:B------:R-:W-:Y:S01]  /*25a0*/  SHF.L.U64.HI R8, R28, 0x5, R29 ;  /* 0x000000051c087819 */ /* 0x000fe2000001021d */
[----:B------:R-:W-:Y:S01]  /*25b0*/  IMAD.WIDE.U32 R86, R24, R34, R86 ;  /* 0x0000002218567225 */ /* 0x000fe200078e0056 */
[----:B0-----:R-:W-:-:S02]  /*25c0*/  SHF.R.U32.HI R36, RZ, 0x7, R36 ;  /* 0x00000007ff247819 */ /* 0x001fc40000011624 */
[----:B------:R-:W-:Y:S01]  /*25d0*/  SHF.L.U64.HI R9, R28, 0x6, R29 ;  /* 0x000000061c097819 */ /* 0x000fe2000001021d */
[----:B------:R-:W-:Y:S01]  /*25e0*/  IMAD.IADD R3, R32, 0x1, R33 ;  /* 0x0000000120037824 */ /* 0x000fe200078e0221 */
[----:B------:R-:W-:Y:S01]  /*25f0*/  ISETP.NE.AND P6, PT, R36, 0x1, PT ;  /* 0x000000012400780c */ /* 0x000fe20003fc5270 */
[C---:B------:R-:W-:Y:S01]  /*2600*/  IMAD.SHL.U32 R20, R28.reuse, 0x20, RZ ;  /* 0x000000201c147824 */ /* 0x040fe200078e00ff */
[C---:B------:R-:W-:Y:S01]  /*2610*/  SHF.L.U64.HI R10, R28.reuse, 0x7, R29 ;  /* 0x000000071c0a7819 */ /* 0x040fe2000001021d */
[----:B------:R-:W-:Y:S01]  /*2620*/  IMAD.SHL.U32 R21, R28, 0x40, RZ ;  /* 0x000000401c157824 */ /* 0x000fe200078e00ff */
[C-C-:B------:R-:W-:Y:S01]  /*2630*/  SHF.L.U64.HI R29, R34.reuse, 0x5, R35.reuse ;  /* 0x00000005221d7819 */ /* 0x140fe20000010223 */
[C---:B------:R-:W-:Y:S01]  /*2640*/  IMAD.SHL.U32 R32, R34.reuse, 0x20, RZ ;  /* 0x0000002022207824 */ /* 0x040fe200078e00ff */
[C---:B------:R-:W-:Y:S01]  /*2650*/  SHF.L.U64.HI R30, R34.reuse, 0x6, R35 ;  /* 0x00000006221e7819 */ /* 0x040fe20000010223 */
[----:B------:R-:W-:Y:S01]  /*2660*/  IMAD.SHL.U32 R33, R34, 0x40, RZ ;  /* 0x0000004022217824 */ /* 0x000fe200078e00ff */
[----:B------:R-:W-:Y:S01]  /*2670*/  SHF.L.U32 R28, R28, 0x7, RZ ;  /* 0x000000071c1c7819 */ /* 0x000fe200000006ff */
[----:B------:R-:W-:Y:S01]  /*2680*/  VIADD R92, R36, 0x8 ;  /* 0x00000008245c7836 */ /* 0x000fe20000000000 */
[----:B------:R-:W-:Y:S01]  /*2690*/  SHF.L.U32 R36, R15, 0x1, RZ ;  /* 0x000000010f247819 */ /* 0x000fe200000006ff */
[----:B------:R-:W-:Y:S01]  /*26a0*/  IMAD.IADD R38, R81, 0x1, R39 ;  /* 0x0000000151267824 */ /* 0x000fe200078e0227 */
[----:B------:R-:W-:Y:S01]  /*26b0*/  SHF.R.S32.HI R79, RZ, 0x3, R12 ;  /* 0x00000003ff4f7819 */ /* 0x000fe2000001140c */
[----:B------:R-:W-:Y:S05]  /*26c0*/  @!P6 WARPSYNC.ALL ;  /* 0x000000000000e948 */ /* 0x000fea0003800000 */
[----:B------:R-:W-:Y:S01]  /*26d0*/  ULDC UR4, c[0x0][0x2f4] ;  /* 0x0000bd0000047ab9 */ /* 0x000fe20000000800 */
[----:B------:R-:W-:Y:S01]  /*26e0*/  IMAD.SHL.U32 R34, R34, 0x80, RZ ;  /* 0x0000008022227824 */ /* 0x000fe200078e00ff */
[----:B------:R-:W-:Y:S01]  /*26f0*/  ISETP.GE.AND P1, PT, R16, UR4, PT ;  /* 0x0000000410007c0c */ /* 0x000fe2000bf26270 */
[----:B------:R-:W-:Y:S01]  /*2700*/  IMAD R35, R220, 0x20, R188 ;  /* 0x00000020dc237824 */ /* 0x000fe200078e02bc */
[----:B------:R-:W-:Y:S01]  /*2710*/  @!P6 BAR.SYNC.DEFER_BLOCKING 0x9, 0x100 ;  /* 0x024400000000eb1d */ /* 0x000fe20000010000 */
[----:B------:R-:W-:Y:S01]  /*2720*/  ISETP.GE.AND P2, PT, R2, UR4, PT ;  /* 0x0000000402007c0c */ /* 0x000fe2000bf46270 */
[----:B------:R-:W-:Y:S01]  /*2730*/  IMAD.IADD R39, R39, 0x1, R83 ;  /* 0x0000000127277824 */ /* 0x000fe200078e0253 */
[----:B------:R-:W-:Y:S01]  /*2740*/  SHF.R.S32.HI R88, RZ, 0x1f, R76 ;  /* 0x0000001fff587819 */ /* 0x000fe2000001144c */
[----:B------:R-:W-:-:S02]  /*2750*/  IMAD.IADD R77, R85, 0x1, R11 ;  /* 0x00000001554d7824 */ /* 0x000fc400078e020b */
[----:B------:R-:W-:Y:S01]  /*2760*/  IMAD.IADD R78, R11, 0x1, R87 ;  /* 0x000000010b4e7824 */ /* 0x000fe200078e0257 */
[----:B----4-:R-:W-:-:S07]  /*2770*/  SHF.R.S32.HI R37, RZ, 0x1f, R0 ;  /* 0x0000001fff257819 */ /* 0x010fce0000011400 */
.L_x_1791:
[----:B------:R-:W0:Y:S01]  /*2780*/  LDC R98, c[0x0][0x430] ;  /* 0x00010c00ff627b82 */ /* 0x000e220000000800 */
[----:B------:R-:W-:Y:S02]  /*2790*/  VIADD R27, R27, 0xffffffff ;  /* 0xffffffff1b1b7836 */ /* 0x000fe40000000000 */
[----:B------:R-:W-:-:S03]  /*27a0*/  IMAD.MOV.U32 R99, RZ, RZ, RZ ;  /* 0x000000ffff637224 */ /* 0x000fc600078e00ff */
[----:B------:R-:W-:Y:S02]  /*27b0*/  LEA R40, R27, R35, 0x7 ;  /* 0x000000231b287211 */ /* 0x000fe400078e38ff */
[----:B-1----:R-:W1:Y:S02]  /*27c0*/  LDC R102, c[0x0][0x3f4] ;  /* 0x0000fd00ff667b82 */ /* 0x002e640000000800 */
[----:B------:R-:W-:Y:S01]  /*27d0*/  ISETP.GE.AND P3, PT, R40, R25, PT ;  /* 0x000000192800720c */ /* 0x000fe20003f66270 */
[----:B------:R-:W-:-:S03]  /*27e0*/  IMAD.IADD R41, R3, 0x1, R40 ;  /* 0x0000000103297824 */ /* 0x000fc600078e0228 */
[----:B------:R-:W-:Y:S01]  /*27f0*/  ISETP.GT.OR P3, PT, R35, 0x7f, P3 ;  /* 0x0000007f2300780c */ /* 0x000fe20001f64670 */
[----:B---3--:R-:W-:Y:S01]  /*2800*/  IMAD.MOV.U32 R11, RZ, RZ, R41 ;  /* 0x000000ffff0b7224 */ /* 0x008fe200078e0029 */
        /* <DEDUP_REMOVED lines=9> */
[----:B------:R-:W-:Y:S02]  /*28a0*/  @!P3 IMAD R15, R0, R15, R12 ;  /* 0x0000000f000fb224 */ /* 0x000fe400078e020c */
[----:B------:R-:W-:-:S04]  /*28b0*/  @!P3 IMAD.MOV.U32 R12, RZ, RZ, R11 ;  /* 0x000000ffff0cb224 */ /* 0x000fc800078e000b */
[----:B------:R-:W-:-:S04]  /*28c0*/  @!P3 IMAD.WIDE.U32 R12, R0, R14, R12 ;  /* 0x0000000e000cb225 */ /* 0x000fc800078e000c */
[----:B------:R-:W-:Y:S01]  /*28d0*/  @!P3 IMAD.IADD R13, R13, 0x1, R15 ;  /* 0x000000010d0db824 */ /* 0x000fe200078e020f */
[----:B--2---:R-:W-:-:S04]  /*28e0*/  @!P3 LEA R14, P4, R12, R42, 0x2 ;  /* 0x0000002a0c0eb211 */ /* 0x004fc800078810ff */
[----:B------:R-:W-:-:S05]  /*28f0*/  @!P3 LEA.HI.X R15, R12, R43, R13, 0x2, P4 ;  /* 0x0000002b0c0fb211 */ /* 0x000fca00020f140d */
[----:B------:R0:W5:Y:S01]  /*2900*/  @!P3 LDG.E R99, desc[UR54][R14.64] ;  /* 0x000000360e63b981 */ /* 0x000162000c1e1900 */
[----:B-1----:R-:W-:Y:S01]  /*2910*/  ISETP.GE.AND P3, PT, R102, 0x1, PT ;  /* 0x000000016600780c */ /* 0x002fe20003f66270 */
[----:B------:R-:W-:Y:S01]  /*2920*/  IMAD R91, R19, 0x4000, R219 ;  /* 0x00004000135b7824 */ /* 0x000fe200078e02db */
[----:B------:R-:W-:Y:S01]  /*2930*/  IADD3 R11, -R11, RZ, RZ ;  /* 0x000000ff0b0b7210 */ /* 0x000fe20007ffe1ff */
[----:B------:R-:W-:Y:S05]  /*2940*/  YIELD ;  /* 0x0000000000007946 */ /* 0x000fea0003800000 */
[----:B------:R-:W-:Y:S01]  /*2950*/  ISETP.GT.AND P4, PT, R27, R26, PT ;  /* 0x0000001a1b00720c */ /* 0x000fe20003f84270 */
[----:B------:R-:W-:Y:S01]  /*2960*/  BSSY B0, `(.L_x_1694) ;  /* 0x0000577000007945 */ /* 0x000fe20003800000 */
[----:B------:R-:W-:-:S02]  /*2970*/  IMAD R98, R98, R11, R41 ;  /* 0x0000000b62627224 */ /* 0x000fc400078e0229 */
[----:B------:R-:W-:Y:S01]  /*2980*/  IMAD R91, R91, 0x2, R18 ;  /* 0x000000025b5b7824 */ /* 0x000fe200078e0212 */
[----:B------:R-:W-:Y:S01]  /*2990*/  P2R R90, PR, RZ, 0x10 ;  /* 0x00000010ff5a7803 */ /* 0x000fe20000000000 */
[----:B0-----:R-:W-:Y:S07]  /*29a0*/  @!P3 BRA `(.L_x_1695) ;  /* 0x000000500024b947 */ /* 0x001fee0003800000 */
[----:B------:R-:W-:Y:S01]  /*29b0*/  SHF.R.S32.HI R97, RZ, 0x1f, R98 ;  /* 0x0000001fff617819 */ /* 0x000fe20000011462 */
[----:B------:R-:W-:Y:S01]  /*29c0*/  ULDC.64 UR4, c[0x0][0x300] ;  /* 0x0000c00000047ab9 */ /* 0x000fe20000000a00 */
[----:B-----5:R-:W-:Y:S01]  /*29d0*/  SHF.R.S32.HI R96, RZ, 0x1f, R99 ;  /* 0x0000001fff607819 */ /* 0x020fe20000011463 */
[C---:B------:R-:W-:Y:S01]  /*29e0*/  IMAD.WIDE.U32 R12, R98.reuse, UR4, RZ ;  /* 0x00000004620c7c25 */ /* 0x040fe2000f8e00ff */
[----:B------:R-:W-:Y:S02]  /*29f0*/  ULDC.U8 UR6, c[0x0][0x410] ;  /* 0x0001040000067ab9 */ /* 0x000fe40000000000 */
[----:B------:R-:W-:Y:S01]  /*2a00*/  ISETP.NE.AND P3, PT, RZ, UR6, PT ;  /* 0x00000006ff007c0c */ /* 0x000fe2000bf65270 */
[----:B------:R-:W-:Y:S02]  /*2a10*/  IMAD R11, R97, UR4, RZ ;  /* 0x00000004610b7c24 */ /* 0x000fe4000f8e02ff */
[----:B------:R-:W-:Y:S02]  /*2a20*/  IMAD R15, R31, R27, RZ ;  /* 0x0000001b1f0f7224 */ /* 0x000fe400078e02ff */
[----:B------:R-:W-:Y:S01]  /*2a30*/  IMAD R11, R98, UR5, R11 ;  /* 0x00000005620b7c24 */ /* 0x000fe2000f8e020b */
[----:B------:R-:W-:Y:S01]  /*2a40*/  ULDC.64 UR4, c[0x0][0x310] ;  /* 0x0000c40000047ab9 */ /* 0x000fe20000000a00 */
[----:B------:R-:W-:-:S02]  /*2a50*/  IMAD R95, R27, -0x80, R25 ;  /* 0xffffff801b5f7824 */ /* 0x000fc400078e0219 */
[----:B------:R-:W-:Y:S02]  /*2a60*/  IMAD R14, R96, UR4, RZ ;  /* 0x00000004600e7c24 */ /* 0x000fe4000f8e02ff */
[----:B------:R-:W-:Y:S01]  /*2a70*/  IMAD.IADD R13, R13, 0x1, R11 ;  /* 0x000000010d0d7824 */ /* 0x000fe200078e020b */
[----:B------:R-:W-:Y:S01]  /*2a80*/  VIMNMX R95, R95, 0x80, PT ;  /* 0x000000805f5f7848 */ /* 0x000fe20003fe0100 */
[C---:B------:R-:W-:Y:S02]  /*2a90*/  IMAD R11, R99.reuse, UR5, R14 ;  /* 0x00000005630b7c24 */ /* 0x040fe4000f8e020e */
[----:B------:R-:W-:Y:S01]  /*2aa0*/  IMAD.WIDE.U32 R12, R99, UR4, R12 ;  /* 0x00000004630c7c25 */ /* 0x000fe2000f8e000c */
[----:B------:R-:W-:-:S03]  /*2ab0*/  ULDC.64 UR4, c[0x0][0x308] ;  /* 0x0000c20000047ab9 */ /* 0x000fc60000000a00 */
[----:B------:R-:W-:Y:S01]  /*2ac0*/  IMAD.IADD R13, R13, 0x1, R11 ;  /* 0x000000010d0d7824 */ /* 0x000fe200078e020b */
[----:B------:R-:W-:Y:S01]  /*2ad0*/  SHF.R.S32.HI R11, RZ, 0x1f, R27 ;  /* 0x0000001fff0b7819 */ /* 0x000fe2000001141b */
[----:B------:R-:W-:Y:S02]  /*2ae0*/  IMAD R14, R10, R27, RZ ;  /* 0x0000001b0a0e7224 */ /* 0x000fe400078e02ff */
[----:B------:R-:W-:-:S04]  /*2af0*/  IMAD.WIDE.U32 R40, R195, UR4, R12 ;  /* 0x00000004c3287c25 */ /* 0x000fc8000f8e000c */
[----:B------:R-:W-:Y:S01]  /*2b00*/  IMAD R101, R195, UR5, R41 ;  /* 0x00000005c3657c24 */ /* 0x000fe2000f8e0229 */
[----:B------:R-:W-:Y:S01]  /*2b10*/  ULDC.64 UR4, c[0x0][0x2e8] ;  /* 0x0000ba0000047ab9 */ /* 0x000fe20000000a00 */
[C---:B------:R-:W-:Y:S01]  /*2b20*/  IMAD R89, R11.reuse, R28, R14 ;  /* 0x0000001c0b597224 */ /* 0x040fe200078e020e */
[----:B------:R-:W-:Y:S01]  /*2b30*/  LEA R106, P4, R40, UR4, 0x1 ;  /* 0x00000004286a7c11 */ /* 0x000fe2000f8808ff */
[----:B------:R-:W-:Y:S02]  /*2b40*/  IMAD R11, R11, R34, R15 ;  /* 0x000000220b0b7224 */ /* 0x000fe400078e020f */
[----:B------:R-:W-:Y:S01]  /*2b50*/  IMAD.WIDE.U32 R12, R34, R27, RZ ;  /* 0x0000001b220c7225 */ /* 0x000fe200078e00ff */
[----:B------:R-:W-:-:S03]  /*2b60*/  LEA.HI.X R101, R40, UR5, R101, 0x1, P4 ;  /* 0x0000000528657c11 */ /* 0x000fc6000a0f0c65 */
[----:B------:R-:W-:Y:S01]  /*2b70*/  IMAD.WIDE.U32 R14, R28, R27, RZ ;  /* 0x0000001b1c0e7225 */ /* 0x000fe200078e00ff */
[----:B------:R-:W-:-:S03]  /*2b80*/  IADD3 R11, R13, R11, RZ ;  /* 0x0000000b0d0b7210 */ /* 0x000fc60007ffe0ff */
[----:B------:R-:W-:Y:S01]  /*2b90*/  IMAD.IADD R89, R15, 0x1, R89 ;  /* 0x000000010f597824 */ /* 0x000fe200078e0259 */
[----:B------:R-:W-:Y:S06]  /*2ba0*/  @!P3 BRA `(.L_x_1696) ;  /* 0x000000240098b947 */ /* 0x000fec0003800000 */
        /* <DEDUP_REMOVED lines=14> */
[----:B------:R-:W-:-:S04]  /*2c90*/  LEA R40, P3, R41, UR4, 0x1 ;  /* 0x0000000429287c11 */ /* 0x000fc8000f8608ff */
[----:B------:R-:W-:Y:S01]  /*2ca0*/  LEA.HI.X R41, R41, UR5, R42, 0x1, P3 ;  /* 0x0000000529297c11 */ /* 0x000fe200098f0c2a */
[----:B------:R-:W-:Y:S01]  /*2cb0*/  ULDC.64 UR4, c[0x0][0x400] ;  /* 0x0001000000047ab9 */ /* 0x000fe20000000a00 */
[----:B------:R-:W-:-:S05]  /*2cc0*/  IADD3 R43, P3, R84, R12, RZ ;  /* 0x0000000c542b7210 */ /* 0x000fca0007f7e0ff */
[----:B------:R-:W-:Y:S01]  /*2cd0*/  IMAD.X R44, R11, 0x1, R77, P3 ;  /* 0x000000010b2c7824 */ /* 0x000fe200018e064d */
        /* <DEDUP_REMOVED lines=10> */
.L_x_1698:
[----:B------:R-:W-:Y:S05]  /*2d80*/  BSYNC B1 ;  /* 0x0000000000017941 */ /* 0x000fea0003800000 */
.L_x_1697:
        /* <DEDUP_REMOVED lines=13> */
[----:B------:R-:W-:Y:S01]  /*2e60*/  P2R R118, PR, RZ, 0x8 ;  /* 0x00000008ff767803 */ /* 0x000fe20000000000 */
[----:B------:R-:W-:Y:S01]  /*2e70*/  IMAD.MOV.U32 R42, RZ, RZ, R70 ;  /* 0x000000ffff2a7224 */ /* 0x000fe200078e0046 */
[----:B------:R-:W-:-:S02]  /*2e80*/  PRMT R119, R119, 0x5410, R43 ;  /* 0x0000541077777816 */ /* 0x000fc4000000002b */
[----:B------:R-:W-:Y:S02]  /*2e90*/  CS2R R60, SRZ ;  /* 0x00000000003c7805 */ /* 0x000fe4000001ff00 */
[----:B------:R-:W-:Y:S02]  /*2ea0*/  PRMT R113, R40, 0x5410, R41 ;  /* 0x0000541028717816 */ /* 0x000fe40000000029 */
[----:B------:R-:W-:Y:S02]  /*2eb0*/  CS2R R58, SRZ ;  /* 0x00000000003a7805 */ /* 0x000fe4000001ff00 */
[----:B------:R-:W-:Y:S02]  /*2ec0*/  PRMT R120, R42, 0x7610, R120 ;  /* 0x000076102a787816 */ /* 0x000fe40000000078 */
        /* <DEDUP_REMOVED lines=22> */
.L_x_1700:
[----:B------:R-:W-:Y:S05]  /*3030*/  BSYNC B1 ;  /* 0x0000000000017941 */ /* 0x000fea0003800000 */
.L_x_1699:
        /* <DEDUP_REMOVED lines=9> */
[----:B------:R-:W-:Y:S01]  /*30d0*/  CS2R R48, SRZ ;  /* 0x0000000000307805 */ /* 0x000fe2000001ff00 */
        /* <DEDUP_REMOVED lines=9> */
[----:B------:R-:W-:-:S02]  /*3170*/  CS2R R54, SRZ ;  /* 0x0000000000367805 */ /* 0x000fc4000001ff00 */
[----:B------:R-:W-:Y:S02]  /*3180*/  CS2R R44, SRZ ;  /* 0x00000000002c7805 */ /* 0x000fe4000001ff00 */
        /* <DEDUP_REMOVED lines=23> */
.L_x_1702:
[----:B------:R-:W-:Y:S05]  /*3300*/  BSYNC B1 ;  /* 0x0000000000017941 */ /* 0x000fea0003800000 */
.L_x_1701:
        /* <DEDUP_REMOVED lines=32> */
.L_x_1704:
[----:B------:R-:W-:Y:S05]  /*3510*/  BSYNC B1 ;  /* 0x0000000000017941 */ /* 0x000fea0003800000 */
.L_x_1703:
[----:B0----5:R-:W-:Y:S01]  /*3520*/  IMAD.MOV.U32 R12, RZ, RZ, R49 ;  /* 0x000000ffff0c7224 */ /* 0x021fe200078e0031 */
[----:B------:R-:W-:Y:S01]  /*3530*/  MOV R11, R48 ;  /* 0x00000030000b7202 */ /* 0x000fe20000000f00 */
[----:B------:R-:W-:Y:S01]  /*3540*/  IMAD.MOV.U32 R13, RZ, RZ, R52 ;  /* 0x000000ffff0d7224 */ /* 0x000fe200078e0034 */
[----:B------:R-:W-:Y:S01]  /*3550*/  UISETP.NE.AND UP0, UPT, UR39, 0x3, UPT ;  /* 0x000000032700788c */ /* 0x000fe2000bf05270 */
[----:B------:R-:W-:Y:S01]  /*3560*/  IMAD.MOV.U32 R14, RZ, RZ, R53 ;  /* 0x000000ffff0e7224 */ /* 0x000fe200078e0035 */
[----:B------:R-:W-:Y:S01]  /*3570*/  PRMT R114, R11, 0x5410, R12 ;  /* 0x000054100b727816 */ /* 0x000fe2000000000c */
[----:B------:R-:W-:Y:S02]  /*3580*/  IMAD.MOV.U32 R11, RZ, RZ, R50 ;  /* 0x000000ffff0b7224 */ /* 0x000fe400078e0032 */
        /* <DEDUP_REMOVED lines=8> */
[----:B------:R-:W-:Y:S02]  /*3610*/  IMAD.MOV.U32 R12, RZ, RZ, R41 ;  /* 0x000000ffff0c7224 */ /* 0x000fe400078e0029 */
[----:B------:R-:W-:Y:S02]  /*3620*/  IMAD.MOV.U32 R13, RZ, RZ, R44 ;  /* 0x000000ffff0d7224 */ /* 0x000fe400078e002c */
[----:B------:R-:W-:Y:S01]  /*3630*/  IMAD.MOV.U32 R14, RZ, RZ, R45 ;  /* 0x000000ffff0e7224 */ /* 0x000fe200078e002d */
[----:B------:R-:W-:Y:S01]  /*3640*/  PRMT R74, R11, 0x5410, R12 ;  /* 0x000054100b4a7816 */ /* 0x000fe2000000000c */
[----:B------:R-:W-:Y:S01]  /*3650*/  IMAD.MOV.U32 R12, RZ, RZ, R43 ;  /* 0x000000ffff0c7224 */ /* 0x000fe200078e002b */
[----:B------:R-:W-:-:S02]  /*3660*/  MOV R11, R42 ;  /* 0x0000002a000b7202 */ /* 0x000fc40000000f00 */
[----:B------:R-:W-:Y:S01]  /*3670*/  PRMT R108, R13, 0x5410, R14 ;  /* 0x000054100d6c7816 */ /* 0x000fe2000000000e */
[----:B------:R-:W-:Y:S01]  /*3680*/  IMAD.MOV.U32 R13, RZ, RZ, R46 ;  /* 0x000000ffff0d7224 */ /* 0x000fe200078e002e */
[----:B------:R-:W-:Y:S01]  /*3690*/  PRMT R104, R11, 0x5410, R12 ;  /* 0x000054100b687816 */ /* 0x000fe2000000000c */
[----:B------:R-:W-:-:S05]  /*36a0*/  IMAD.MOV.U32 R14, RZ, RZ, R47 ;  /* 0x000000ffff0e7224 */ /* 0x000fca00078e002f */
[----:B------:R-:W-:Y:S01]  /*36b0*/  PRMT R109, R13, 0x5410, R14 ;  /* 0x000054100d6d7816 */ /* 0x000fe2000000000e */
[----:B------:R-:W-:Y:S06]  /*36c0*/  @!P5 BRA `(.L_x_1705) ;  /* 0x000000000004d947 */ /* 0x000fec0003800000 */
[----:B------:R-:W-:Y:S01]  /*36d0*/  BPT.TRAP 0x1 ;  /* 0x000000040000795c */ /* 0x000fe20000300000 */
.L_x_1705:
[----:B------:R-:W-:Y:S01]  /*36e0*/  IMAD R89, R19, 0x8, R18 ;  /* 0x0000000813597824 */ /* 0x000fe200078e0212 */
[----:B------:R-:W-:Y:S01]  /*36f0*/  SHF.L.U32 R100, R197, 0x1f, RZ ;  /* 0x0000001fc5647819 */ /* 0x000fe200000006ff */
[----:B------:R-:W-:Y:S03]  /*3700*/  BSSY B1, `(.L_x_1706) ;  /* 0x0000003000017945 */ /* 0x000fe60003800000 */
[----:B------:R-:W0:Y:S02]  /*3710*/  SYNCS.PHASECHK.TRANS64.TRYWAIT P6, [R89+URZ+0x28890], R100 ;  /* 0x02889064590075a7 */ /* 0x000e2400080c017f */
[----:B0-----:R-:W-:Y:S05]  /*3720*/  @!P6 BRA `(.L_x_1707) ;  /* 0x000002480074e947 */ /* 0x001fea0003800000 */
.L_x_2113:
[----:B------:R-:W-:Y:S05]  /*3730*/  BSYNC B1 ;  /* 0x0000000000017941 */ /* 0x000fea0003800000 */
.L_x_1706:
[----:B------:R-:W-:-:S03]  /*3740*/  UMOV UR4, 0xffffffff ;  /* 0xffffffff00047882 */ /* 0x000fc60000000000 */
[----:B------:R-:W-:Y:S05]  /*3750*/  BRA.DIV UR4, `(.L_x_1708) ;  /* 0x0000024a047c7947 */ /* 0x000fea000b800000 */
[----:B------:R1:W2:Y:S04]  /*3760*/  SHFL.IDX PT, R75, R101, RZ, 0x181f ;  /* 0x00181fff654b7589 */ /* 0x0002a800000e0000 */
[----:B------:R1:W3:Y:S02]  /*3770*/  SHFL.IDX PT, R103, R106, RZ, 0x181f ;  /* 0x00181fff6a677589 */ /* 0x0002e400000e0000 */
.L_x_2117:
        /* <DEDUP_REMOVED lines=22> */
[CC--:B------:R-:W-:Y:S01]  /*38e0*/  FMUL.FTZ R126, R68.reuse, R71.reuse ;  /* 0x00000047447e7220 */ /* 0x0c0fe20000410000 */
[----:B------:R-:W-:Y:S02]  /*38f0*/  HADD2.F32 R69, -RZ, R69.H0_H0 ;  /* 0x20000045ff457230 */ /* 0x000fe40000004100 */
[-C--:B------:R-:W-:Y:S01]  /*3900*/  FMUL.FTZ R124, R11, R122.reuse ;  /* 0x0000007a0b7c7220 */ /* 0x080fe20000410000 */
[----:B------:R-:W-:Y:S01]  /*3910*/  FMUL.FTZ R121, R15, R71 ;  /* 0x000000470f797220 */ /* 0x000fe20000410000 */
[----:B------:R-:W-:Y:S01]  /*3920*/  FMUL.FTZ R122, R13, R122 ;  /* 0x0000007a0d7a7220 */ /* 0x000fe20000410000 */
[-C--:B------:R-:W-:Y:S01]  /*3930*/  FFMA.FTZ R126, R15, R69.reuse, -R126 ;  /* 0x000000450f7e7223 */ /* 0x080fe2000001087e */
[-C--:B------:R-:W-:Y:S02]  /*3940*/  FFMA.FTZ R124, R13, R70.reuse, -R124 ;  /* 0x000000460d7c7223 */ /* 0x080fe4000001087c */
[----:B------:R-:W-:Y:S01]  /*3950*/  FFMA.FTZ R71, R11, R70, R122 ;  /* 0x000000460b477223 */ /* 0x000fe2000001007a */
[----:B------:R-:W-:Y:S01]  /*3960*/  FFMA.FTZ R123, R68, R69, R121 ;  /* 0x00000045447b7223 */ /* 0x000fe20000010079 */
[----:B------:R-:W-:-:S02]  /*3970*/  HADD2.F32 R15, -RZ, R120.H1_H1 ;  /* 0x30000078ff0f7230 */ /* 0x000fc40000004100 */
[----:B------:R-:W-:Y:S02]  /*3980*/  HADD2.F32 R120, -RZ, R120.H0_H0 ;  /* 0x20000078ff787230 */ /* 0x000fe40000004100 */
[----:B------:R-:W-:Y:S02]  /*3990*/  HADD2.F32 R68, -RZ, R119.H1_H1 ;  /* 0x30000077ff447230 */ /* 0x000fe40000004100 */
[----:B------:R-:W-:Y:S02]  /*39a0*/  HADD2.F32 R11, -RZ, R12.H1_H1 ;  /* 0x3000000cff0b7230 */ /* 0x000fe40000004100 */
[----:B------:R-:W-:Y:S02]  /*39b0*/  HADD2.F32 R13, -RZ, R14.H1_H1 ;  /* 0x3000000eff0d7230 */ /* 0x000fe40000004100 */
[----:B------:R-:W-:Y:S02]  /*39c0*/  HADD2.F32 R12, -RZ, R12.H0_H0 ;  /* 0x2000000cff0c7230 */ /* 0x000fe40000004100 */
[----:B------:R-:W-:Y:S01]  /*39d0*/  FMUL.FTZ R69, R11, R120 ;  /* 0x000000780b457220 */ /* 0x000fe20000410000 */
[----:B------:R-:W-:-:S02]  /*39e0*/  HADD2.F32 R14, -RZ, R14.H0_H0 ;  /* 0x2000000eff0e7230 */ /* 0x000fc40000004100 */
[----:B------:R-:W-:Y:S01]  /*39f0*/  FMUL.FTZ R121, R13, R68 ;  /* 0x000000440d797220 */ /* 0x000fe20000410000 */
[----:B------:R-:W-:Y:S02]  /*3a00*/  HADD2.F32 R119, -RZ, R119.H0_H0 ;  /* 0x20000077ff777230 */ /* 0x000fe40000004100 */
[C---:B------:R-:W-:Y:S01]  /*3a10*/  FMUL.FTZ R120, R12.reuse, R120 ;  /* 0x000000780c787220 */ /* 0x040fe20000410000 */
[-C--:B------:R-:W-:Y:S01]  /*3a20*/  FFMA.FTZ R69, R12, R15.reuse, -R69 ;  /* 0x0000000f0c457223 */ /* 0x080fe20000010845 */
[C---:B------:R-:W-:Y:S02]  /*3a30*/  FMUL.FTZ R68, R14.reuse, R68 ;  /* 0x000000440e447220 */ /* 0x040fe40000410000 */
[----:B------:R-:W-:Y:S01]  /*3a40*/  FFMA.FTZ R120, R11, R15, R120 ;  /* 0x0000000f0b787223 */ /* 0x000fe20000010078 */
[-C--:B------:R-:W-:Y:S01]  /*3a50*/  FFMA.FTZ R121, R14, R119.reuse, -R121 ;  /* 0x000000770e797223 */ /* 0x080fe20000010879 */
[----:B------:R-:W-:Y:S01]  /*3a60*/  FFMA.FTZ R68, R13, R119, R68 ;  /* 0x000000770d447223 */ /* 0x000fe20000010044 */
[----:B------:R-:W-:-:S02]  /*3a70*/  F2FP.F16.F32.PACK_AB R13, R71, R124 ;  /* 0x0000007c470d723e */ /* 0x000fc400000000ff */
[----:B------:R-:W-:Y:S02]  /*3a80*/  F2FP.F16.F32.PACK_AB R15, R123, R126 ;  /* 0x0000007e7b0f723e */ /* 0x000fe400000000ff */
[----:B------:R-:W-:Y:S02]  /*3a90*/  F2FP.F16.F32.PACK_AB R12, R120, R69 ;  /* 0x00000045780c723e */ /* 0x000fe400000000ff */
[----:B------:R-:W-:-:S07]  /*3aa0*/  F2FP.F16.F32.PACK_AB R14, R68, R121 ;  /* 0x00000079440e723e */ /* 0x000fce00000000ff */
.L_x_1714:
[----:B------:R-:W-:Y:S05]  /*3ab0*/  BSYNC B3 ;  /* 0x0000000000037941 */ /* 0x000fea0003800000 */
.L_x_1713:
[----:B0-----:R4:W-:Y:S02]  /*3ac0*/  ST.E.128 desc[UR54][R72.64], R12 ;  /* 0x0000000c48007985 */ /* 0x0019e4000c101d36 */
.L_x_1712:
[----:B------:R-:W-:Y:S05]  /*3ad0*/  BSYNC B2 ;  /* 0x0000000000027941 */ /* 0x000fea0003800000 */
.L_x_1711:
        /* <DEDUP_REMOVED lines=47> */
.L_x_1716:
[----:B------:R-:W-:Y:S05]  /*3dd0*/  BSYNC B2 ;  /* 0x0000000000027941 */ /* 0x000fea0003800000 */
.L_x_1715:
[----:B0-----:R0:W-:Y:S02]  /*3de0*/  ST.E.128 desc[UR54][R68.64], R12 ;  /* 0x0000000c44007985 */ /* 0x0011e4000c101d36 */
.L_x_1710:
[----:B------:R-:W-:Y:S05]  /*3df0*/  BSYNC B1 ;  /* 0x0000000000017941 */ /* 0x000fea0003800000 */
.L_x_1709:
[----:B------:R-:W-:-:S03]  /*3e00*/  UMOV UR4, 0xffffffff ;  /* 0xffffffff00047882 */ /* 0x000fc60000000000 */
[----:B------:R-:W-:Y:S05]  /*3e10*/  BRA.DIV UR4, `(.L_x_1717) ;  /* 0x0000024604187947 */ /* 0x000fea000b800000 */
[----:B------:R1:W1:Y:S04]  /*3e20*/  SHFL.IDX PT, R67, R101, 0x1, 0x181f ;  /* 0x00381f0065437f89 */ /* 0x00026800000e0000 */
[----:B0-----:R0:W0:Y:S02]  /*3e30*/  SHFL.IDX PT, R69, R106, 0x1, 0x181f ;  /* 0x00381f006a457f89 */ /* 0x00102400000e0000 */
.L_x_2121:
[----:B------:R-:W-:Y:S01]  /*3e40*/  ISETP.NE.AND P6, PT, R118, RZ, PT ;  /* 0x000000ff7600720c */ /* 0x000fe20003fc5270 */
[----:B------:R-:W-:-:S12]  /*3e50*/  BSSY B1, `(.L_x_1718) ;  /* 0x0000066000017945 */ /* 0x000fd80003800000 */
[----:B------:R-:W-:Y:S05]  /*3e60*/  @P6 BRA `(.L_x_1719) ;  /* 0x0000000400906947 */ /* 0x000fea0003800000 */
[----:B------:R-:W-:Y:S04]  /*3e70*/  BSSY B2, `(.L_x_1720) ;  /* 0x0000032000027945 */ /* 0x000fe80003800000 */
[----:B------:R-:W-:Y:S05]  /*3e80*/  @P1 BRA `(.L_x_1721) ;  /* 0x0000000000c01947 */ /* 0x000fea0003800000 */
[----:B----4-:R4:W2:Y:S01]  /*3e90*/  LDS.128 R12, [R91+0x19400] ;  /* 0x019400005b0c7984 */ /* 0x0108a20000000c00 */
[C---:B0-----:R-:W-:Y:S01]  /*3ea0*/  LEA R64, P6, R16.reuse, R69, 0x1 ;  /* 0x0000004510407211 */ /* 0x041fe200078c08ff */
[----:B------:R-:W-:Y:S03]  /*3eb0*/  BSSY B3, `(.L_x_1722) ;  /* 0x000002c000037945 */ /* 0x000fe60003800000 */
[----:B-1----:R-:W-:Y:S02]  /*3ec0*/  LEA.HI.X R65, R16, R67, R17, 0x1, P6 ;  /* 0x0000004310417211 */ /* 0x002fe400030f0c11 */
[----:B------:R-:W-:-:S13]  /*3ed0*/  ISETP.GE.AND P6, PT, R22, R102, PT ;  /* 0x000000661600720c */ /* 0x000fda0003fc6270 */
[----:B----4-:R-:W-:Y:S05]  /*3ee0*/  @P6 BRA `(.L_x_1723) ;  /* 0x0000000000a06947 */ /* 0x010fea0003800000 */
[----:B------:R-:W-:Y:S01]  /*3ef0*/  SHF.R.U64 R11, R60, 0x10, R61 ;  /* 0x000000103c0b7819 */ /* 0x000fe2000000123d */
[--C-:B--2---:R-:W-:Y:S01]  /*3f00*/  HADD2.F32 R60, -RZ, R15.reuse.H1_H1 ;  /* 0x3000000fff3c7230 */ /* 0x104fe20000004100 */
        /* <DEDUP_REMOVED lines=38> */
.L_x_1723:
[----:B------:R-:W-:Y:S05]  /*4170*/  BSYNC B3 ;  /* 0x0000000000037941 */ /* 0x000fea0003800000 */
.L_x_1722:
[----:B--2---:R0:W-:Y:S02]  /*4180*/  ST.E.128 desc[UR54][R64.64], R12 ;  /* 0x0000000c40007985 */ /* 0x0041e4000c101d36 */
.L_x_1721:
[----:B------:R-:W-:Y:S05]  /*4190*/  BSYNC B2 ;  /* 0x0000000000027941 */ /* 0x000fea0003800000 */
.L_x_1720:
[----:B------:R-:W-:Y:S05]  /*41a0*/  @P2 BRA `(.L_x_1719) ;  /* 0x0000000000c02947 */ /* 0x000fea0003800000 */
[----:B0---4-:R0:W4:Y:S01]  /*41b0*/  LDS.128 R12, [R91+0x1d400] ;  /* 0x01d400005b0c7984 */ /* 0x0111220000000c00 */
[C---:B------:R-:W-:Y:S01]  /*41c0*/  LEA R60, P6, R2.reuse, R69, 0x1 ;  /* 0x00000045023c7211 */ /* 0x040fe200078c08ff */
[----:B------:R-:W-:Y:S03]  /*41d0*/  BSSY B2, `(.L_x_1724) ;  /* 0x000002c000027945 */ /* 0x000fe60003800000 */
[----:B-1----:R-:W-:Y:S02]  /*41e0*/  LEA.HI.X R61, R2, R67, R185, 0x1, P6 ;  /* 0x00000043023d7211 */ /* 0x002fe400030f0cb9 */
        /* <DEDUP_REMOVED lines=42> */
.L_x_1725:
[----:B------:R-:W-:Y:S05]  /*4490*/  BSYNC B2 ;  /* 0x0000000000027941 */ /* 0x000fea0003800000 */
.L_x_1724:
[----:B----4-:R0:W-:Y:S02]  /*44a0*/  ST.E.128 desc[UR54][R60.64], R12 ;  /* 0x0000000c3c007985 */ /* 0x0101e4000c101d36 */
.L_x_1719:
[----:B------:R-:W-:Y:S05]  /*44b0*/  BSYNC B1 ;  /* 0x0000000000017941 */ /* 0x000fea0003800000 */
.L_x_1718:
[----:B------:R-:W-:-:S03]  /*44c0*/  UMOV UR4, 0xffffffff ;  /* 0xffffffff00047882 */ /* 0x000fc60000000000 */
[----:B------:R-:W-:Y:S05]  /*44d0*/  BRA.DIV UR4, `(.L_x_1726) ;  /* 0x0000023e04b47947 */ /* 0x000fea000b800000 */
[----:B------:R1:W1:Y:S04]  /*44e0*/  SHFL.IDX PT, R59, R101, 0x2, 0x181f ;  /* 0x00581f00653b7f89 */ /* 0x00026800000e0000 */
[----:B0-----:R0:W0:Y:S02]  /*44f0*/  SHFL.IDX PT, R61, R106, 0x2, 0x181f ;  /* 0x00581f006a3d7f89 */ /* 0x00102400000e0000 */
.L_x_2125:
[----:B------:R-:W-:Y:S04]  /*4500*/  BSSY B1, `(.L_x_1727) ;  /* 0x0000066000017945 */ /* 0x000fe80003800000 */
        /* <DEDUP_REMOVED lines=49> */
.L_x_1732:
[----:B------:R-:W-:Y:S05]  /*4820*/  BSYNC B3 ;  /* 0x0000000000037941 */ /* 0x000fea0003800000 */
.L_x_1731:
[----:B--2---:R0:W-:Y:S02]  /*4830*/  ST.E.128 desc[UR54][R56.64], R12 ;  /* 0x0000000c38007985 */ /* 0x0041e4000c101d36 */
.L_x_1730:
[----:B------:R-:W-:Y:S05]  /*4840*/  BSYNC B2 ;  /* 0x0000000000027941 */ /* 0x000fea0003800000 */
.L_x_1729:
        /* <DEDUP_REMOVED lines=47> */
.L_x_1734:
[----:B------:R-:W-:Y:S05]  /*4b40*/  BSYNC B2 ;  /* 0x0000000000027941 */ /* 0x000fea0003800000 */
.L_x_1733:
[----:B----4-:R0:W-:Y:S02]  /*4b50*/  ST.E.128 desc[UR54][R52.64], R12 ;  /* 0x0000000c34007985 */ /* 0x0101e4000c101d36 */
.L_x_1728:
[----:B------:R-:W-:Y:S05]  /*4b60*/  BSYNC B1 ;  /* 0x0000000000017941 */ /* 0x000fea0003800000 */
.L_x_1727:
[----:B------:R-:W-:-:S03]  /*4b70*/  UMOV UR4, 0xffffffff ;  /* 0xffffffff00047882 */ /* 0x000fc60000000000 */
[----:B------:R-:W-:Y:S05]  /*4b80*/  BRA.DIV UR4, `(.L_x_1735) ;  /* 0x0000023a04547947 */ /* 0x000fea000b800000 */
[----:B-1----:R-:W1:Y:S04]  /*4b90*/  SHFL.IDX PT, R101, R101, 0x3, 0x181f ;  /* 0x00781f0065657f89 */ /* 0x002e6800000e0000 */
[----:B------:R0:W0:Y:S02]  /*4ba0*/  SHFL.IDX PT, R51, R106, 0x3, 0x181f ;  /* 0x00781f006a337f89 */ /* 0x00002400000e0000 */
.L_x_2129:
[----:B------:R-:W-:Y:S05]  /*4bb0*/  @P4 BRA `(.L_x_1736) ;  /* 0x0000003400444947 */ /* 0x000fea0003800000 */
[----:B------:R-:W-:Y:S04]  /*4bc0*/  BSSY B1, `(.L_x_1737) ;  /* 0x0000032000017945 */ /* 0x000fe80003800000 */
        /* <DEDUP_REMOVED lines=47> */
.L_x_1740:
[----:B------:R-:W-:Y:S05]  /*4ec0*/  BSYNC B2 ;  /* 0x0000000000027941 */ /* 0x000fea0003800000 */
.L_x_1739:
[----:B----4-:R0:W-:Y:S02]  /*4ed0*/  ST.E.128 desc[UR54][R48.64], R12 ;  /* 0x0000000c30007985 */ /* 0x0101e4000c101d36 */
.L_x_1738:
[----:B------:R-:W-:Y:S05]  /*4ee0*/  BSYNC B1 ;  /* 0x0000000000017941 */ /* 0x000fea0003800000 */
.L_x_1737:
        /* <DEDUP_REMOVED lines=47> */
.L_x_1742:
[----:B------:R-:W-:Y:S05]  /*51e0*/  BSYNC B1 ;  /* 0x0000000000017941 */ /* 0x000fea0003800000 */
.L_x_1741:
[----:B----4-:R0:W-:Y:S01]  /*51f0*/  ST.E.128 desc[UR54][R44.64], R12 ;  /* 0x0000000c2c007985 */ /* 0x0101e2000c101d36 */
[----:B------:R-:W-:Y:S05]  /*5200*/  BRA `(.L_x_1736) ;  /* 0x0000002c00b07947 */ /* 0x000fea0003800000 */
.L_x_1696:
[C---:B------:R-:W-:Y:S01]  /*5210*/  VIADD R40, R188.reuse, 0x20 ;  /* 0x00000020bc287836 */ /* 0x040fe20000000000 */
[----:B------:R-:W-:Y:S02]  /*5220*/  IADD3 R44, R188, 0x40, RZ ;  /* 0x00000040bc2c7810 */ /* 0x000fe40007ffe0ff */
[----:B------:R-:W-:Y:S02]  /*5230*/  CS2R R46, SRZ ;  /* 0x00000000002e7805 */ /* 0x000fe4000001ff00 */
[----:B------:R-:W-:-:S04]  /*5240*/  ISETP.GE.AND P4, PT, R40, R95, PT ;  /* 0x0000005f2800720c */ /* 0x000fc80003f86270 */
        /* <DEDUP_REMOVED lines=18> */
[----:B------:R-:W-:-:S05]  /*5370*/  @!P5 IADD3 R44, P6, R82, R14, RZ ;  /* 0x0000000e522cd210 */ /* 0x000fca0007fde0ff */
[----:B------:R-:W-:Y:S02]  /*5380*/  @!P5 IMAD.X R45, R89, 0x1, R39, P6 ;  /* 0x00000001592dd824 */ /* 0x000fe400030e0627 */
[----:B------:R-:W0:Y:S01]  /*5390*/  @!P5 LDC.64 R50, c[0x0][0x400] ;  /* 0x00010000ff32db82 */ /* 0x000e220000000a00 */
[----:B----4-:R-:W-:-:S04]  /*53a0*/  @!P5 LEA R48, P6, R44, R48, 0x1 ;  /* 0x000000302c30d211 */ /* 0x010fc800078c08ff */
[----:B------:R-:W-:Y:S02]  /*53b0*/  @!P5 LEA.HI.X R49, R44, R49, R45, 0x1, P6 ;  /* 0x000000312c31d211 */ /* 0x000fe400030f0c2d */
[----:B------:R-:W-:-:S05]  /*53c0*/  @!P5 IADD3 R44, P6, R86, R12, RZ ;  /* 0x0000000c562cd210 */ /* 0x000fca0007fde0ff */
[----:B------:R-:W-:Y:S01]  /*53d0*/  @!P5 IMAD.X R45, R11, 0x1, R78, P6 ;  /* 0x000000010b2dd824 */ /* 0x000fe200030e064e */
[----:B0-----:R-:W-:-:S04]  /*53e0*/  @!P5 LEA R50, P6, R44, R50, 0x1 ;  /* 0x000000322c32d211 */ /* 0x001fc800078c08ff */
[----:B------:R-:W-:Y:S02]  /*53f0*/  @!P5 LEA.HI.X R51, R44, R51, R45, 0x1, P6 ;  /* 0x000000332c33d211 */ /* 0x000fe400030f0c2d */
[----:B------:R-:W-:Y:S02]  /*5400*/  CS2R R44, SRZ ;  /* 0x00000000002c7805 */ /* 0x000fe4000001ff00 */
[----:B------:R-:W-:-:S04]  /*5410*/  @!P4 LEA R56, P6, R42, R56, 0x1 ;  /* 0x000000382a38c211 */ /* 0x000fc800078c08ff */
[----:B------:R-:W-:Y:S02]  /*5420*/  @!P4 LEA.HI.X R57, R42, R57, R43, 0x1, P6 ;  /* 0x000000392a39c211 */ /* 0x000fe400030f0c2b */
[----:B------:R-:W-:Y:S02]  /*5430*/  CS2R R42, SRZ ;  /* 0x00000000002a7805 */ /* 0x000fe4000001ff00 */
[C---:B-1----:R-:W-:Y:S01]  /*5440*/  @!P4 LEA R58, P6, R40.reuse, R58, 0x1 ;  /* 0x0000003a283ac211 */ /* 0x042fe200078c08ff */
[----:B------:R0:W5:Y:S03]  /*5450*/  @!P5 LDG.E.128 R44, desc[UR54][R50.64] ;  /* 0x00000036322cd981 */ /* 0x000166000c1e1d00 */
[----:B------:R-:W-:Y:S02]  /*5460*/  @!P4 LEA.HI.X R59, R40, R59, R41, 0x1, P6 ;  /* 0x0000003b283bc211 */ /* 0x000fe400030f0c29 */
[----:B------:R-:W-:-:S02]  /*5470*/  CS2R R40, SRZ ;  /* 0x0000000000287805 */ /* 0x000fc4000001ff00 */
[----:B------:R-:W-:Y:S02]  /*5480*/  CS2R R54, SRZ ;  /* 0x0000000000367805 */ /* 0x000fe4000001ff00 */
[----:B------:R-:W-:Y:S02]  /*5490*/  CS2R R52, SRZ ;  /* 0x0000000000347805 */ /* 0x000fe4000001ff00 */
[----:B------:R1:W5:Y:S01]  /*54a0*/  @!P5 LDG.E.128 R40, desc[UR54][R48.64] ;  /* 0x000000363028d981 */ /* 0x000362000c1e1d00 */
[----:B0-----:R-:W-:-:S03]  /*54b0*/  CS2R R50, SRZ ;  /* 0x0000000000327805 */ /* 0x001fc6000001ff00 */
[----:B------:R0:W5:Y:S01]  /*54c0*/  @!P4 LDG.E.128 R52, desc[UR54][R58.64] ;  /* 0x000000363a34c981 */ /* 0x000162000c1e1d00 */
[----:B-1----:R-:W-:-:S06]  /*54d0*/  CS2R R48, SRZ ;  /* 0x0000000000307805 */ /* 0x002fcc000001ff00 */
[----:B------:R1:W5:Y:S01]  /*54e0*/  @!P4 LDG.E.128 R48, desc[UR54][R56.64] ;  /* 0x000000363830c981 */ /* 0x000362000c1e1d00 */
[----:B--2---:R-:W-:Y:S01]  /*54f0*/  @!P3 LEA R64, P4, R62, R64, 0x1 ;  /* 0x000000403e40b211 */ /* 0x004fe200078808ff */
[----:B------:R-:W-:-:S03]  /*5500*/  VIADD R68, R188, 0x60 ;  /* 0x00000060bc447836 */ /* 0x000fc60000000000 */
[----:B------:R-:W-:Y:S02]  /*5510*/  @!P3 LEA.HI.X R65, R62, R65, R63, 0x1, P4 ;  /* 0x000000413e41b211 */ /* 0x000fe400020f0c3f */
[----:B---3--:R-:W-:-:S04]  /*5520*/  @!P3 LEA R66, P4, R60, R66, 0x1 ;  /* 0x000000423c42b211 */ /* 0x008fc800078808ff */
[----:B------:R-:W-:Y:S02]  /*5530*/  @!P3 LEA.HI.X R67, R60, R67, R61, 0x1, P4 ;  /* 0x000000433c43b211 */ /* 0x000fe400020f0c3d */
[----:B------:R-:W-:-:S04]  /*5540*/  ISETP.GE.AND P4, PT, R68, R95, PT ;  /* 0x0000005f4400720c */ /* 0x000fc80003f86270 */
[----:B------:R-:W-:Y:S02]  /*5550*/  ISETP.GE.OR P4, PT, R16, R102, P4 ;  /* 0x000000661000720c */ /* 0x000fe40002786670 */
[----:B0-----:R-:W-:Y:S02]  /*5560*/  CS2R R58, SRZ ;  /* 0x00000000003a7805 */ /* 0x001fe4000001ff00 */
[----:B-1----:R-:W-:Y:S02]  /*5570*/  CS2R R56, SRZ ;  /* 0x0000000000387805 */ /* 0x002fe4000001ff00 */
[----:B------:R-:W-:Y:S02]  /*5580*/  CS2R R62, SRZ ;  /* 0x00000000003e7805 */ /* 0x000fe4000001ff00 */
[----:B------:R-:W-:Y:S01]  /*5590*/  CS2R R60, SRZ ;  /* 0x00000000003c7805 */ /* 0x000fe2000001ff00 */
        /* <DEDUP_REMOVED lines=11> */
[----:B------:R-:W-:Y:S01]  /*5650*/  ULDC.64 UR4, c[0x0][0x3e8] ;  /* 0x0000fa0000047ab9 */ /* 0x000fe20000000a00 */
[----:B------:R-:W-:Y:S01]  /*5660*/  IMAD.MOV.U32 R13, RZ, RZ, R11 ;  /* 0x000000ffff0d7224 */ /* 0x000fe200078e000b */
[----:B------:R-:W-:-:S04]  /*5670*/  ULDC.64 UR6, c[0x0][0x400] ;  /* 0x0001000000067ab9 */ /* 0x000fc80000000a00 */
[----:B------:R-:W1:Y:S01]  /*5680*/  LDC.64 R66, c[0x0][0x408] ;  /* 0x00010200ff427b82 */ /* 0x000e620000000a00 */
[----:B0-----:R-:W-:-:S04]  /*5690*/  IMAD.WIDE.U32 R14, R64, 0x60, R14 ;  /* 0x00000060400e7825 */ /* 0x001fc800078e000e */
[----:B------:R-:W-:Y:S01]  /*56a0*/  IMAD R65, R65, 0x60, RZ ;  /* 0x0000006041417824 */ /* 0x000fe200078e02ff */
[----:B------:R-:W-:Y:S01]  /*56b0*/  IADD3 R14, P4, R82, R14, RZ ;  /* 0x0000000e520e7210 */ /* 0x000fe20007f9e0ff */
[----:B-1----:R-:W-:-:S03]  /*56c0*/  IMAD.WIDE.U32 R12, R66, 0x60, R12 ;  /* 0x00000060420c7825 */ /* 0x002fc600078e000c */
[----:B------:R-:W-:Y:S01]  /*56d0*/  IADD3.X R15, R39, R15, R65, P4, !PT ;  /* 0x0000000f270f7210 */ /* 0x000fe200027fe441 */
[----:B------:R-:W-:Y:S01]  /*56e0*/  IMAD R67, R67, 0x60, RZ ;  /* 0x0000006043437824 */ /* 0x000fe200078e02ff */
[----:B------:R-:W-:-:S04]  /*56f0*/  IADD3 R11, P4, R86, R12, RZ ;  /* 0x0000000c560b7210 */ /* 0x000fc80007f9e0ff */
[----:B------:R-:W-:Y:S02]  /*5700*/  IADD3.X R12, R78, R13, R67, P4, !PT ;  /* 0x0000000d4e0c7210 */ /* 0x000fe400027fe443 */
[----:B------:R-:W-:-:S04]  /*5710*/  LEA R64, P4, R14, UR4, 0x1 ;  /* 0x000000040e407c11 */ /* 0x000fc8000f8808ff */
[----:B------:R-:W-:Y:S02]  /*5720*/  LEA.HI.X R65, R14, UR5, R15, 0x1, P4 ;  /* 0x000000050e417c11 */ /* 0x000fe4000a0f0c0f */
[----:B------:R-:W-:-:S04]  /*5730*/  LEA R68, P4, R11, UR6, 0x1 ;  /* 0x000000060b447c11 */ /* 0x000fc8000f8808ff */
[----:B------:R-:W-:Y:S01]  /*5740*/  LEA.HI.X R69, R11, UR7, R12, 0x1, P4 ;  /* 0x000000070b457c11 */ /* 0x000fe2000a0f0c0c */
[----:B------:R-:W5:Y:S05]  /*5750*/  LDG.E.128 R64, desc[UR54][R64.64] ;  /* 0x0000003640407981 */ /* 0x000f6a000c1e1d00 */
[----:B------:R-:W5:Y:S03]  /*5760*/  LDG.E.128 R68, desc[UR54][R68.64] ;  /* 0x0000003644447981 */ /* 0x000f66000c1e1d00 */
.L_x_1744:
[----:B------:R-:W-:Y:S05]  /*5770*/  BSYNC B1 ;  /* 0x0000000000017941 */ /* 0x000fea0003800000 */
.L_x_1743:
[----:B-----5:R-:W-:Y:S01]  /*5780*/  IMAD.MOV.U32 R12, RZ, RZ, R67 ;  /* 0x000000ffff0c7224 */ /* 0x020fe200078e0043 */
        /* <DEDUP_REMOVED lines=14> */
[----:B------:R-:W-:Y:S01]  /*5870*/  PLOP3.LUT P5, PT, PT, PT, UP0, 0x80, 0x0 ;  /* 0x000000000000781c */ /* 0x000fe20003faf008 */
[----:B------:R-:W-:Y:S01]  /*5880*/  IMAD.MOV.U32 R11, RZ, RZ, R42 ;  /* 0x000000ffff0b7224 */ /* 0x000fe200078e002a */
[----:B------:R-:W-:Y:S01]  /*5890*/  PRMT R124, R12, 0x7610, R124 ;  /* 0x000076100c7c7816 */ /* 0x000fe2000000007c */
        /* <DEDUP_REMOVED lines=12> */
[----:B------:R-:W-:Y:S01]  /*5960*/  PRMT R130, R14, 0x7610, R130 ;  /* 0x000076100e827816 */ /* 0x000fe20000000082 */
[----:B------:R-:W-:Y:S01]  /*5970*/  IMAD.MOV.U32 R14, RZ, RZ, R49 ;  /* 0x000000ffff0e7224 */ /* 0x000fe200078e0031 */
[----:B------:R-:W-:Y:S02]  /*5980*/  PRMT R123, R13, 0x7610, R123 ;  /* 0x000076100d7b7816 */ /* 0x000fe4000000007b */
[----:B------:R-:W-:Y:S02]  /*5990*/  MOV R13, R48 ;  /* 0x00000030000d7202 */ /* 0x000fe40000000f00 */
[----:B------:R-:W-:Y:S01]  /*59a0*/  PRMT R117, R11, 0x5410, R12 ;  /* 0x000054100b757816 */ /* 0x000fe2000000000c */
[----:B------:R-:W-:Y:S01]  /*59b0*/  IMAD.MOV.U32 R12, RZ, RZ, R55 ;  /* 0x000000ffff0c7224 */ /* 0x000fe200078e0037 */
[----:B------:R-:W-:Y:S01]  /*59c0*/  PRMT R118, R13, 0x7610, R118 ;  /* 0x000076100d767816 */ /* 0x000fe20000000076 */
[----:B------:R-:W-:Y:S01]  /*59d0*/  IMAD.MOV.U32 R13, RZ, RZ, R52 ;  /* 0x000000ffff0d7224 */ /* 0x000fe200078e0034 */
[----:B------:R-:W-:Y:S01]  /*59e0*/  PRMT R120, R14, 0x7610, R120 ;  /* 0x000076100e787816 */ /* 0x000fe20000000078 */
[----:B------:R-:W-:-:S02]  /*59f0*/  IMAD.MOV.U32 R14, RZ, RZ, R53 ;  /* 0x000000ffff0e7224 */ /* 0x000fc400078e0035 */
[----:B------:R-:W-:Y:S01]  /*5a00*/  IMAD.MOV.U32 R11, RZ, RZ, R54 ;  /* 0x000000ffff0b7224 */ /* 0x000fe200078e0036 */
        /* <DEDUP_REMOVED lines=17> */
.L_x_1745:
[----:B------:R-:W-:Y:S01]  /*5b20*/  IMAD R89, R19, 0x8, R18 ;  /* 0x0000000813597824 */ /* 0x000fe200078e0212 */
[----:B------:R-:W-:Y:S01]  /*5b30*/  SHF.L.U32 R100, R197, 0x1f, RZ ;  /* 0x0000001fc5647819 */ /* 0x000fe200000006ff */
[----:B------:R-:W0:Y:S01]  /*5b40*/  LDC R107, c[0x0][0x2f4] ;  /* 0x0000bd00ff6b7b82 */ /* 0x000e220000000800 */
[----:B------:R-:W-:Y:S02]  /*5b50*/  BSSY B1, `(.L_x_1746) ;  /* 0x0000003000017945 */ /* 0x000fe40003800000 */
[----:B------:R-:W1:Y:S02]  /*5b60*/  SYNCS.PHASECHK.TRANS64.TRYWAIT P4, [R89+URZ+0x28890], R100 ;  /* 0x02889064590075a7 */ /* 0x000e64000808017f */
[----:B-1----:R-:W-:Y:S05]  /*5b70*/  @!P4 BRA `(.L_x_1747) ;  /* 0x0000022800a4c947 */ /* 0x002fea0003800000 */
.L_x_2130:
[----:B------:R-:W-:Y:S05]  /*5b80*/  BSYNC B1 ;  /* 0x0000000000017941 */ /* 0x000fea0003800000 */
.L_x_1746:
[----:B------:R-:W-:Y:S01]  /*5b90*/  UMOV UR4, 0xffffffff ;  /* 0xffffffff00047882 */ /* 0x000fe20000000000 */
[----:B0-----:R-:W-:Y:S02]  /*5ba0*/  IMAD.IADD R109, R107, 0x1, -R36 ;  /* 0x000000016b6d7824 */ /* 0x001fe400078e0a24 */
[----:B------:R-:W-:Y:S05]  /*5bb0*/  BRA.DIV UR4, `(.L_x_1748) ;  /* 0x0000022a04a87947 */ /* 0x000fea000b800000 */
[----:B------:R0:W2:Y:S04]  /*5bc0*/  SHFL.IDX PT, R105, R101, RZ, 0x181f ;  /* 0x00181fff65697589 */ /* 0x0000a800000e0000 */
[----:B------:R0:W3:Y:S02]  /*5bd0*/  SHFL.IDX PT, R104, R106, RZ, 0x181f ;  /* 0x00181fff6a687589 */ /* 0x0000e400000e0000 */
.L_x_2134:
[----:B------:R-:W-:Y:S01]  /*5be0*/  ISETP.GE.OR P4, PT, R188, R95, P1 ;  /* 0x0000005fbc00720c */ /* 0x000fe20000f86670 */
[----:B------:R-:W-:-:S12]  /*5bf0*/  BSSY B1, `(.L_x_1749) ;  /* 0x0000074000017945 */ /* 0x000fd80003800000 */
[----:B------:R-:W-:Y:S05]  /*5c00*/  @P4 BRA `(.L_x_1750) ;  /* 0x0000000400c84947 */ /* 0x000fea0003800000 */
[----:B------:R-:W-:Y:S01]  /*5c10*/  SEL R11, R36, R109, !P0 ;  /* 0x0000006d240b7207 */ /* 0x000fe20004000000 */
[----:B------:R-:W-:Y:S01]  /*5c20*/  BSSY B2, `(.L_x_1751) ;  /* 0x000006c000027945 */ /* 0x000fe20003800000 */
[----:B------:R-:W-:Y:S02]  /*5c30*/  SHF.R.U32.HI R13, RZ, 0x3, R207 ;  /* 0x00000003ff0d7819 */ /* 0x000fe400000116cf */
[----:B------:R-:W-:Y:S02]  /*5c40*/  SHF.R.S32.HI R12, RZ, 0x1f, R11 ;  /* 0x0000001fff0c7819 */ /* 0x000fe4000001140b */
[----:B---3--:R-:W-:Y:S02]  /*5c50*/  LEA R102, P4, R76, R104, 0x1 ;  /* 0x000000684c667211 */ /* 0x008fe400078808ff */
[----:B------:R-:W-:Y:S02]  /*5c60*/  LEA.HI R12, R12, R11, RZ, 0x4 ;  /* 0x0000000b0c0c7211 */ /* 0x000fe400078f20ff */
[----:B--2---:R-:W-:-:S02]  /*5c70*/  LEA.HI.X R103, R76, R105, R88, 0x1, P4 ;  /* 0x000000694c677211 */ /* 0x004fc400020f0c58 */
[----:B------:R-:W-:-:S04]  /*5c80*/  LEA.HI.SX32 R12, R12, R79, 0x1c ;  /* 0x0000004f0c0c7211 */ /* 0x000fc800078fe2ff */
[----:B------:R-:W-:Y:S01]  /*5c90*/  SHF.R.S32.HI R11, RZ, 0x1f, R12 ;  /* 0x0000001fff0b7819 */ /* 0x000fe2000001140c */
[----:B------:R-:W-:-:S03]  /*5ca0*/  IMAD.SHL.U32 R122, R12, 0x8, RZ ;  /* 0x000000080c7a7824 */ /* 0x000fc600078e00ff */
[----:B------:R-:W-:Y:S02]  /*5cb0*/  LEA.HI R12, R11, R12, RZ, 0x3 ;  /* 0x0000000c0b0c7211 */ /* 0x000fe400078f18ff */
[----:B------:R-:W-:-:S03]  /*5cc0*/  LOP3.LUT R11, R207, 0x38, R122, 0xf8, !PT ;  /* 0x00000038cf0b7812 */ /* 0x000fc600078ef87a */
[----:B------:R-:W-:Y:S01]  /*5cd0*/  IMAD.SHL.U32 R12, R12, 0x400, RZ ;  /* 0x000004000c0c7824 */ /* 0x000fe200078e00ff */
[----:B------:R-:W-:-:S04]  /*5ce0*/  LOP3.LUT R11, R11, R13, RZ, 0x3c, !PT ;  /* 0x0000000d0b0b7212 */ /* 0x000fc800078e3cff */
[----:B------:R-:W-:-:S04]  /*5cf0*/  LOP3.LUT R12, R12, 0x7fffe000, RZ, 0xc0, !PT ;  /* 0x7fffe0000c0c7812 */ /* 0x000fc800078ec0ff */
[----:B------:R-:W-:Y:S02]  /*5d00*/  IADD3 R12, R11, R12, R211 ;  /* 0x0000000c0b0c7210 */ /* 0x000fe40007ffe0d3 */
[----:B------:R-:W-:-:S03]  /*5d10*/  LEA R11, R19, R4, 0xe ;  /* 0x00000004130b7211 */ /* 0x000fc600078e70ff */
[----:B------:R-:W-:Y:S02]  /*5d20*/  IMAD R13, R19, 0x4000, R12 ;  /* 0x00004000130d7824 */ /* 0x000fe400078e020c */
[--C-:B------:R-:W-:Y:S02]  /*5d30*/  IMAD R11, R11, 0x2, R18.reuse ;  /* 0x000000020b0b7824 */ /* 0x100fe400078e0212 */
[----:B------:R-:W-:-:S03]  /*5d40*/  IMAD R72, R13, 0x2, R18 ;  /* 0x000000020d487824 */ /* 0x000fc600078e0212 */
[----:B------:R2:W3:Y:S04]  /*5d50*/  LDS.128 R12, [R11+0x18400] ;  /* 0x018400000b0c7984 */ /* 0x0004e80000000c00 */
[----:B------:R-:W4:Y:S01]  /*5d60*/  LDS.128 R72, [R72+0x18400] ;  /* 0x0184000048487984 */ /* 0x000f220000000c00 */
[----:B------:R-:W-:Y:S05]  /*5d70*/  @P3 BRA `(.L_x_1752) ;  /* 0x0000000400583947 */ /* 0x000fea0003800000 */
[----:B------:R-:W-:Y:S01]  /*5d80*/  SHF.R.U32.HI R126, RZ, 0x10, R45 ;  /* 0x00000010ff7e7819 */ /* 0x000fe2000001162d */
[----:B------:R-:W-:Y:S01]  /*5d90*/  HADD2.F32 R125, -RZ, R125.H0_H0 ;  /* 0x2000007dff7d7230 */ /* 0x000fe20000004100 */
[--C-:B------:R-:W-:Y:S02]  /*5da0*/  SHF.R.U64 R40, R40, 0x10, R41.reuse ;  /* 0x0000001028287819 */ /* 0x100fe40000001229 */
[----:B------:R-:W-:Y:S01]  /*5db0*/  SHF.R.U32.HI R128, RZ, 0x10, R41 ;  /* 0x00000010ff807819 */ /* 0x000fe20000011629 */
[----:B------:R-:W-:Y:S01]  /*5dc0*/  HADD2.F32 R126, -RZ, R126.H0_H0 ;  /* 0x2000007eff7e7230 */ /* 0x000fe20000004100 */
[--C-:B--2---:R-:W-:Y:S01]  /*5dd0*/  SHF.R.U64 R11, R42, 0x10, R43.reuse ;  /* 0x000000102a0b7819 */ /* 0x104fe2000000122b */
[--C-:B----4-:R-:W-:Y:S01]  /*5de0*/  HADD2.F32 R42, -RZ, R73.reuse.H0_H0 ;  /* 0x20000049ff2a7230 */ /* 0x110fe20000004100 */
[----:B------:R-:W-:Y:S01]  /*5df0*/  SHF.R.U32.HI R129, RZ, 0x10, R43 ;  /* 0x00000010ff817819 */ /* 0x000fe2000001162b */
[----:B---3--:R-:W-:Y:S01]  /*5e00*/  IMAD.MOV.U32 R43, RZ, RZ, R12 ;  /* 0x000000ffff2b7224 */ /* 0x008fe200078e000c */
[--C-:B------:R-:W-:Y:S01]  /*5e10*/  SHF.R.U64 R41, R46, 0x10, R47.reuse ;  /* 0x000000102e297819 */ /* 0x100fe2000000122f */
[----:B------:R-:W-:Y:S01]  /*5e20*/  HADD2.F32 R73, -RZ, R73.H1_H1 ;  /* 0x30000049ff497230 */ /* 0x000fe20000004100 */
[----:B------:R-:W-:Y:S01]  /*5e30*/  SHF.R.U32.HI R127, RZ, 0x10, R47 ;  /* 0x00000010ff7f7819 */ /* 0x000fe2000001162f */
[----:B------:R-:W-:Y:S01]  /*5e40*/  HADD2.F32 R47, -RZ, R130.H0_H0 ;  /* 0x20000082ff2f7230 */ /* 0x000fe20000004100 */
[----:B------:R-:W-:Y:S01]  /*5e50*/  SHF.R.U64 R44, R44, 0x10, R45 ;  /* 0x000000102c2c7819 */ /* 0x000fe2000000122d */
[----:B------:R-:W-:-:S02]  /*5e60*/  IMAD.MOV.U32 R45, RZ, RZ, R15 ;  /* 0x000000ffff2d7224 */ /* 0x000fc400078e000f */
[--C-:B------:R-:W-:Y:S02]  /*5e70*/  HADD2.F32 R12, -RZ, R13.reuse.H0_H0 ;  /* 0x2000000dff0c7230 */ /* 0x100fe40000004100 */
        /* <DEDUP_REMOVED lines=10> */
[----:B------:R-:W-:-:S02]  /*5f20*/  HADD2.F32 R73, -RZ, R75.H0_H0 ;  /* 0x2000004bff497230 */ /* 0x000fc40000004100 */
[--C-:B------:R-:W-:Y:S01]  /*5f30*/  HADD2.F32 R126, -RZ, R124.reuse.H1_H1 ;  /* 0x3000007cff7e7230 */ /* 0x100fe20000004100 */
[----:B------:R-:W-:Y:S01]  /*5f40*/  F2FP.F16.F32.PACK_AB R15, R15, R12 ;  /* 0x0000000c0f0f723e */ /* 0x000fe200000000ff */
[----:B------:R-:W-:Y:S01]  /*5f50*/  HADD2.F32 R75, -RZ, R75.H1_H1 ;  /* 0x3000004bff4b7230 */ /* 0x000fe20000004100 */
[----:B------:R-:W-:Y:S01]  /*5f60*/  F2FP.F16.F32.PACK_AB R42, R42, R13 ;  /* 0x0000000d2a2a723e */ /* 0x000fe200000000ff */
[----:B------:R-:W-:Y:S01]  /*5f70*/  HADD2.F32 R128, -RZ, R127.H0_H0 ;  /* 0x2000007fff807230 */ /* 0x000fe20000004100 */
[----:B------:R-:W-:Y:S01]  /*5f80*/  MOV R13, R15 ;  /* 0x0000000f000d7202 */ /* 0x000fe20000000f00 */
[--C-:B------:R-:W-:Y:S02]  /*5f90*/  HADD2.F32 R46, -RZ, R45.reuse.H0_H0 ;  /* 0x2000002dff2e7230 */ /* 0x100fe40000004100 */
[----:B------:R-:W-:Y:S02]  /*5fa0*/  HADD2.F32 R47, -RZ, R45.H1_H1 ;  /* 0x3000002dff2f7230 */ /* 0x000fe40000004100 */
[----:B------:R-:W-:Y:S01]  /*5fb0*/  FMUL.FTZ R45, R73, R126 ;  /* 0x0000007e492d7220 */ /* 0x000fe20000410000 */
[----:B------:R-:W-:-:S02]  /*5fc0*/  HADD2.F32 R125, -RZ, R124.H0_H0 ;  /* 0x2000007cff7d7230 */ /* 0x000fc40000004100 */
[----:B------:R-:W-:Y:S01]  /*5fd0*/  FMUL.FTZ R130, R75, R128 ;  /* 0x000000804b827220 */ /* 0x000fe20000410000 */
[----:B------:R-:W-:Y:S02]  /*5fe0*/  HADD2.F32 R124, -RZ, R129.H0_H0 ;  /* 0x20000081ff7c7230 */ /* 0x000fe40000004100 */
[C---:B------:R-:W-:Y:S01]  /*5ff0*/  FMUL.FTZ R126, R46.reuse, R126 ;  /* 0x0000007e2e7e7220 */ /* 0x040fe20000410000 */
[----:B------:R-:W-:Y:S01]  /*6000*/  FMUL.FTZ R128, R47, R128 ;  /* 0x000000802f807220 */ /* 0x000fe20000410000 */
[-C--:B------:R-:W-:Y:S01]  /*6010*/  FFMA.FTZ R45, R46, R125.reuse, -R45 ;  /* 0x0000007d2e2d7223 */ /* 0x080fe2000001082d */
[----:B------:R-:W-:Y:S02]  /*6020*/  HADD2.F32 R40, -RZ, R40.H0_H0 ;  /* 0x20000028ff287230 */ /* 0x000fe40000004100 */
[----:B------:R-:W-:Y:S01]  /*6030*/  FFMA.FTZ R46, R73, R125, R126 ;  /* 0x0000007d492e7223 */ /* 0x000fe2000001007e */
[-C--:B------:R-:W-:Y:S01]  /*6040*/  FFMA.FTZ R130, R47, R124.reuse, -R130 ;  /* 0x0000007c2f827223 */ /* 0x080fe20000010882 */
[----:B------:R-:W-:Y:S01]  /*6050*/  FFMA.FTZ R127, R75, R124, R128 ;  /* 0x0000007c4b7f7223 */ /* 0x000fe20000010080 */
[----:B------:R-:W-:-:S02]  /*6060*/  HADD2.F32 R73, -RZ, R123.H1_H1 ;  /* 0x3000007bff497230 */ /* 0x000fc40000004100 */
[----:B------:R-:W-:Y:S01]  /*6070*/  HADD2.F32 R75, -RZ, R44.H0_H0 ;  /* 0x2000002cff4b7230 */ /* 0x000fe20000004100 */
[----:B------:R-:W-:Y:S01]  /*6080*/  F2FP.F16.F32.PACK_AB R45, R130, R45 ;  /* 0x0000002d822d723e */ /* 0x000fe200000000ff */
[--C-:B------:R-:W-:Y:S01]  /*6090*/  HADD2.F32 R47, -RZ, R72.reuse.H0_H0 ;  /* 0x20000048ff2f7230 */ /* 0x100fe20000004100 */
[----:B------:R-:W-:Y:S01]  /*60a0*/  F2FP.F16.F32.PACK_AB R46, R127, R46 ;  /* 0x0000002e7f2e723e */ /* 0x000fe200000000ff */
[----:B------:R-:W-:Y:S02]  /*60b0*/  HADD2.F32 R123, -RZ, R123.H0_H0 ;  /* 0x2000007bff7b7230 */ /* 0x000fe40000004100 */
[--C-:B------:R-:W-:Y:S02]  /*60c0*/  HADD2.F32 R44, -RZ, R43.reuse.H0_H0 ;  /* 0x2000002bff2c7230 */ /* 0x100fe40000004100 */
[----:B------:R-:W-:Y:S02]  /*60d0*/  HADD2.F32 R72, -RZ, R72.H1_H1 ;  /* 0x30000048ff487230 */ /* 0x000fe40000004100 */
[----:B------:R-:W-:Y:S01]  /*60e0*/  FMUL.FTZ R125, R47, R123 ;  /* 0x0000007b2f7d7220 */ /* 0x000fe20000410000 */
[----:B------:R-:W-:-:S02]  /*60f0*/  HADD2.F32 R43, -RZ, R43.H1_H1 ;  /* 0x3000002bff2b7230 */ /* 0x000fc40000004100 */
[----:B------:R-:W-:Y:S01]  /*6100*/  FMUL.FTZ R124, R44, R123 ;  /* 0x0000007b2c7c7220 */ /* 0x000fe20000410000 */
[----:B------:R-:W-:Y:S02]  /*6110*/  HADD2.F32 R11, -RZ, R11.H0_H0 ;  /* 0x2000000bff0b7230 */ /* 0x000fe40000004100 */
[----:B------:R-:W-:Y:S01]  /*6120*/  FMUL.FTZ R126, R72, R75 ;  /* 0x0000004b487e7220 */ /* 0x000fe20000410000 */
[----:B------:R-:W-:Y:S01]  /*6130*/  FFMA.FTZ R125, R44, R73, -R125 ;  /* 0x000000492c7d7223 */ /* 0x000fe2000001087d */
[----:B------:R-:W-:Y:S01]  /*6140*/  FMUL.FTZ R75, R43, R75 ;  /* 0x0000004b2b4b7220 */ /* 0x000fe20000410000 */
[----:B------:R-:W-:Y:S01]  /*6150*/  FFMA.FTZ R124, R47, R73, R124 ;  /* 0x000000492f7c7223 */ /* 0x000fe2000001007c */
[-C--:B------:R-:W-:Y:S01]  /*6160*/  FFMA.FTZ R126, R43, R40.reuse, -R126 ;  /* 0x000000282b7e7223 */ /* 0x080fe2000001087e */
[----:B------:R-:W-:Y:S02]  /*6170*/  HADD2.F32 R43, -RZ, R121.H1_H1 ;  /* 0x30000079ff2b7230 */ /* 0x000fe40000004100 */
[----:B------:R-:W-:Y:S01]  /*6180*/  FFMA.FTZ R75, R72, R40, R75 ;  /* 0x00000028484b7223 */ /* 0x000fe2000001004b */
[----:B------:R-:W-:-:S02]  /*6190*/  HADD2.F32 R47, -RZ, R41.H0_H0 ;  /* 0x20000029ff2f7230 */ /* 0x000fc40000004100 */
[----:B------:R-:W-:Y:S01]  /*61a0*/  HADD2.F32 R121, -RZ, R121.H0_H0 ;  /* 0x20000079ff797230 */ /* 0x000fe20000004100 */
[----:B------:R-:W-:Y:S01]  /*61b0*/  F2FP.F16.F32.PACK_AB R12, R126, R125 ;  /* 0x0000007d7e0c723e */ /* 0x000fe200000000ff */
[----:B------:R-:W-:Y:S01]  /*61c0*/  HADD2.F32 R41, -RZ, R74.H0_H0 ;  /* 0x2000004aff297230 */ /* 0x000fe20000004100 */
[----:B------:R-:W-:Y:S01]  /*61d0*/  F2FP.F16.F32.PACK_AB R72, R75, R124 ;  /* 0x0000007c4b48723e */ /* 0x000fe200000000ff */
[----:B------:R-:W-:Y:S02]  /*61e0*/  HADD2.F32 R40, -RZ, R14.H0_H0 ;  /* 0x2000000eff287230 */ /* 0x000fe40000004100 */
[----:B------:R-:W-:Y:S02]  /*61f0*/  HADD2.F32 R74, -RZ, R74.H1_H1 ;  /* 0x3000004aff4a7230 */ /* 0x000fe40000004100 */
[-C--:B------:R-:W-:Y:S01]  /*6200*/  FMUL.FTZ R73, R41, R121.reuse ;  /* 0x0000007929497220 */ /* 0x080fe20000410000 */
[----:B------:R-:W-:Y:S02]  /*6210*/  HADD2.F32 R14, -RZ, R14.H1_H1 ;  /* 0x3000000eff0e7230 */ /* 0x000fe40000004100 */
[----:B------:R-:W-:Y:S01]  /*6220*/  FMUL.FTZ R44, R40, R121 ;  /* 0x00000079282c7220 */ /* 0x000fe20000410000 */
[----:B------:R-:W-:-:S02]  /*6230*/  IMAD.MOV.U32 R15, RZ, RZ, R45 ;  /* 0x000000ffff0f7224 */ /* 0x000fc400078e002d */
[----:B------:R-:W-:Y:S01]  /*6240*/  FMUL.FTZ R121, R74, R47 ;  /* 0x0000002f4a797220 */ /* 0x000fe20000410000 */
[----:B------:R-:W-:Y:S01]  /*6250*/  FFMA.FTZ R73, R40, R43, -R73 ;  /* 0x0000002b28497223 */ /* 0x000fe20000010849 */
[C---:B------:R-:W-:Y:S01]  /*6260*/  FMUL.FTZ R47, R14.reuse, R47 ;  /* 0x0000002f0e2f7220 */ /* 0x040fe20000410000 */
[----:B------:R-:W-:Y:S01]  /*6270*/  FFMA.FTZ R44, R41, R43, R44 ;  /* 0x0000002b292c7223 */ /* 0x000fe2000001002c */
[-C--:B------:R-:W-:Y:S01]  /*6280*/  FFMA.FTZ R14, R14, R11.reuse, -R121 ;  /* 0x0000000b0e0e7223 */ /* 0x080fe20000010879 */
[----:B------:R-:W-:Y:S02]  /*6290*/  IMAD.MOV.U32 R75, RZ, RZ, R46 ;  /* 0x000000ffff4b7224 */ /* 0x000fe400078e002e */
[----:B------:R-:W-:Y:S02]  /*62a0*/  FFMA.FTZ R47, R74, R11, R47 ;  /* 0x0000000b4a2f7223 */ /* 0x000fe4000001002f */
[----:B------:R-:W-:Y:S01]  /*62b0*/  F2FP.F16.F32.PACK_AB R14, R14, R73 ;  /* 0x000000490e0e723e */ /* 0x000fe200000000ff */
[----:B------:R-:W-:-:S02]  /*62c0*/  IMAD.MOV.U32 R73, RZ, RZ, R42 ;  /* 0x000000ffff497224 */ /* 0x000fc400078e002a */
[----:B------:R-:W-:-:S07]  /*62d0*/  F2FP.F16.F32.PACK_AB R74, R47, R44 ;  /* 0x0000002c2f4a723e */ /* 0x000fce00000000ff */
.L_x_1752:
[----:B------:R-:W-:Y:S05]  /*62e0*/  BSYNC B2 ;  /* 0x0000000000027941 */ /* 0x000fea0003800000 */
.L_x_1751:
[----:B------:R-:W-:Y:S01]  /*62f0*/  ISETP.GE.AND P4, PT, R122, R107, PT ;  /* 0x0000006b7a00720c */ /* 0x000fe20003f86270 */
[----:B---3--:R3:W-:-:S12]  /*6300*/  ST.E.128 desc[UR54][R102.64], R12 ;  /* 0x0000000c66007985 */ /* 0x0087d8000c101d36 */
[----:B------:R-:W-:-:S05]  /*6310*/  @!P4 IMAD.WIDE R104, R122, 0x2, R104 ;  /* 0x000000027a68c825 */ /* 0x000fca00078e0268 */
[----:B----4-:R3:W-:Y:S02]  /*6320*/  @!P4 ST.E.128 desc[UR54][R104.64], R72 ;  /* 0x000000486800c985 */ /* 0x0107e4000c101d36 */
.L_x_1750:
[----:B------:R-:W-:Y:S05]  /*6330*/  BSYNC B1 ;  /* 0x0000000000017941 */ /* 0x000fea0003800000 */
.L_x_1749:
[----:B------:R-:W-:-:S03]  /*6340*/  UMOV UR4, 0xffffffff ;  /* 0xffffffff00047882 */ /* 0x000fc60000000000 */
[----:B------:R-:W-:Y:S05]  /*6350*/  BRA.DIV UR4, `(.L_x_1753) ;  /* 0x00000226040c7947 */ /* 0x000fea000b800000 */
[----:B------:R4:W0:Y:S04]  /*6360*/  SHFL.IDX PT, R47, R101, 0x1, 0x181f ;  /* 0x00381f00652f7f89 */ /* 0x00082800000e0000 */
[----:B------:R4:W0:Y:S02]  /*6370*/  SHFL.IDX PT, R46, R106, 0x1, 0x181f ;  /* 0x00381f006a2e7f89 */ /* 0x00082400000e0000 */
.L_x_2138:
[----:B--2---:R-:W-:Y:S01]  /*6380*/  VIADD R11, R188, 0x20 ;  /* 0x00000020bc0b7836 */ /* 0x004fe20000000000 */
[----:B------:R-:W-:Y:S04]  /*6390*/  BSSY B1, `(.L_x_1754) ;  /* 0x0000075000017945 */ /* 0x000fe80003800000 */
[----:B------:R-:W-:-:S13]  /*63a0*/  ISETP.GE.OR P4, PT, R11, R95, P1 ;  /* 0x0000005f0b00720c */ /* 0x000fda0000f86670 */
[----:B------:R-:W-:Y:S05]  /*63b0*/  @P4 BRA `(.L_x_1755) ;  /* 0x0000000400c84947 */ /* 0x000fea0003800000 */
[----:B------:R-:W-:Y:S01]  /*63c0*/  SEL R11, R36, R109, !P0 ;  /* 0x0000006d240b7207 */ /* 0x000fe20004000000 */
[----:B------:R-:W-:Y:S01]  /*63d0*/  BSSY B2, `(.L_x_1756) ;  /* 0x000006c000027945 */ /* 0x000fe20003800000 */
[----:B---3--:R-:W-:Y:S02]  /*63e0*/  SHF.R.U32.HI R13, RZ, 0x3, R203 ;  /* 0x00000003ff0d7819 */ /* 0x008fe400000116cb */
[----:B------:R-:W-:Y:S02]  /*63f0*/  SHF.R.S32.HI R12, RZ, 0x1f, R11 ;  /* 0x0000001fff0c7819 */ /* 0x000fe4000001140b */
[----:B0-----:R-:W-:Y:S02]  /*6400*/  LEA R44, P4, R76, R46, 0x1 ;  /* 0x0000002e4c2c7211 */ /* 0x001fe400078808ff */
        /* <DEDUP_REMOVED lines=12> */
[----:B------:R-:W-:Y:S02]  /*64d0*/  IMAD R13, R19, 0x4000, R12 ;  /* 0x00004000130d7824 */ /* 0x000fe400078e020c */
[--C-:B------:R-:W-:Y:S02]  /*64e0*/  IMAD R11, R11, 0x2, R18.reuse ;  /* 0x000000020b0b7824 */ /* 0x100fe400078e0212 */
[----:B------:R-:W-:-:S03]  /*64f0*/  IMAD R40, R13, 0x2, R18 ;  /* 0x000000020d287824 */ /* 0x000fc600078e0212 */
[----:B------:R0:W2:Y:S04]  /*6500*/  LDS.128 R12, [R11+0x18400] ;  /* 0x018400000b0c7984 */ /* 0x0000a80000000c00 */
[----:B------:R-:W3:Y:S01]  /*6510*/  LDS.128 R40, [R40+0x18400] ;  /* 0x0184000028287984 */ /* 0x000ee20000000c00 */
[----:B------:R-:W-:Y:S05]  /*6520*/  @P3 BRA `(.L_x_1757) ;  /* 0x0000000400583947 */ /* 0x000fea0003800000 */
[----:B------:R-:W-:Y:S02]  /*6530*/  SHF.R.U32.HI R74, RZ, 0x10, R53 ;  /* 0x00000010ff4a7819 */ /* 0x000fe40000011635 */
[--C-:B0-----:R-:W-:Y:S02]  /*6540*/  SHF.R.U64 R11, R50, 0x10, R51.reuse ;  /* 0x00000010320b7819 */ /* 0x101fe40000001233 */
[----:B------:R-:W-:Y:S01]  /*6550*/  SHF.R.U32.HI R75, RZ, 0x10, R51 ;  /* 0x00000010ff4b7819 */ /* 0x000fe20000011633 */
[----:B---3--:R-:W-:Y:S01]  /*6560*/  IMAD.MOV.U32 R51, RZ, RZ, R43 ;  /* 0x000000ffff337224 */ /* 0x008fe200078e002b */
[----:B------:R-:W-:Y:S01]  /*6570*/  SHF.R.U32.HI R102, RZ, 0x10, R49 ;  /* 0x00000010ff667819 */ /* 0x000fe20000011631 */
[--C-:B------:R-:W-:Y:S01]  /*6580*/  HADD2.F32 R43, -RZ, R41.reuse.H0_H0 ;  /* 0x20000029ff2b7230 */ /* 0x100fe20000004100 */
[----:B------:R-:W-:Y:S01]  /*6590*/  MOV R50, R40 ;  /* 0x0000002800327202 */ /* 0x000fe20000000f00 */
[----:B--2---:R-:W-:Y:S01]  /*65a0*/  IMAD.MOV.U32 R40, RZ, RZ, R15 ;  /* 0x000000ffff287224 */ /* 0x004fe200078e000f */
[----:B------:R-:W-:Y:S01]  /*65b0*/  SHF.R.U64 R73, R48, 0x10, R49 ;  /* 0x0000001030497819 */ /* 0x000fe20000001231 */
[----:B------:R-:W-:Y:S01]  /*65c0*/  HADD2.F32 R41, -RZ, R41.H1_H1 ;  /* 0x30000029ff297230 */ /* 0x000fe20000004100 */
[----:B------:R-:W-:Y:S01]  /*65d0*/  SHF.R.U64 R103, R52, 0x10, R53 ;  /* 0x0000001034677819 */ /* 0x000fe20000001235 */
[----:B------:R-:W-:Y:S01]  /*65e0*/  HADD2.F32 R74, -RZ, R74.H0_H0 ;  /* 0x2000004aff4a7230 */ /* 0x000fe20000004100 */
[--C-:B------:R-:W-:Y:S01]  /*65f0*/  SHF.R.U64 R48, R54, 0x10, R55.reuse ;  /* 0x0000001036307819 */ /* 0x100fe20000001237 */
[----:B------:R-:W-:Y:S01]  /*6600*/  HADD2.F32 R15, -RZ, R13.H1_H1 ;  /* 0x3000000dff0f7230 */ /* 0x000fe20000004100 */
[----:B------:R-:W-:Y:S01]  /*6610*/  SHF.R.U32.HI R53, RZ, 0x10, R55 ;  /* 0x00000010ff357819 */ /* 0x000fe20000011637 */
[----:B------:R-:W-:-:S02]  /*6620*/  HADD2.F32 R52, -RZ, R120.H0_H0 ;  /* 0x20000078ff347230 */ /* 0x000fc40000004100 */
[----:B------:R-:W-:Y:S02]  /*6630*/  HADD2.F32 R54, -RZ, R102.H0_H0 ;  /* 0x20000066ff367230 */ /* 0x000fe40000004100 */
[-C--:B------:R-:W-:Y:S01]  /*6640*/  FMUL.FTZ R102, R41, R74.reuse ;  /* 0x0000004a29667220 */ /* 0x080fe20000410000 */
[----:B------:R-:W-:Y:S02]  /*6650*/  IMAD.MOV.U32 R49, RZ, RZ, R12 ;  /* 0x000000ffff317224 */ /* 0x000fe400078e000c */
[C---:B------:R-:W-:Y:S01]  /*6660*/  FMUL.FTZ R74, R15.reuse, R74 ;  /* 0x0000004a0f4a7220 */ /* 0x040fe20000410000 */
[----:B------:R-:W-:Y:S02]  /*6670*/  HADD2.F32 R120, -RZ, R120.H1_H1 ;  /* 0x30000078ff787230 */ /* 0x000fe40000004100 */
[-C--:B------:R-:W-:Y:S01]  /*6680*/  FFMA.FTZ R55, R15, R54.reuse, -R102 ;  /* 0x000000360f377223 */ /* 0x080fe20000010866 */
[----:B------:R-:W-:Y:S02]  /*6690*/  HADD2.F32 R12, -RZ, R13.H0_H0 ;  /* 0x2000000dff0c7230 */ /* 0x000fe40000004100 */
[----:B------:R-:W-:Y:S01]  /*66a0*/  FFMA.FTZ R74, R41, R54, R74 ;  /* 0x00000036294a7223 */ /* 0x000fe2000001004a */
[----:B------:R-:W-:-:S02]  /*66b0*/  HADD2.F32 R41, -RZ, R51.H0_H0 ;  /* 0x20000033ff297230 */ /* 0x000fc40000004100 */
[CC--:B------:R-:W-:Y:S01]  /*66c0*/  FMUL.FTZ R13, R43.reuse, R120.reuse ;  /* 0x000000782b0d7220 */ /* 0x0c0fe20000410000 */
[----:B------:R-:W-:Y:S02]  /*66d0*/  HADD2.F32 R51, -RZ, R51.H1_H1 ;  /* 0x30000033ff337230 */ /* 0x000fe40000004100 */
[C---:B------:R-:W-:Y:S01]  /*66e0*/  FMUL.FTZ R120, R12.reuse, R120 ;  /* 0x000000780c787220 */ /* 0x040fe20000410000 */
[----:B------:R-:W-:Y:S02]  /*66f0*/  HADD2.F32 R53, -RZ, R53.H0_H0 ;  /* 0x20000035ff357230 */ /* 0x000fe40000004100 */
[-C--:B------:R-:W-:Y:S01]  /*6700*/  FFMA.FTZ R12, R12, R52.reuse, -R13 ;  /* 0x000000340c0c7223 */ /* 0x080fe2000001080d */
[----:B------:R-:W-:Y:S02]  /*6710*/  HADD2.F32 R54, -RZ, R119.H0_H0 ;  /* 0x20000077ff367230 */ /* 0x000fe40000004100 */
[----:B------:R-:W-:Y:S01]  /*6720*/  FFMA.FTZ R13, R43, R52, R120 ;  /* 0x000000342b0d7223 */ /* 0x000fe20000010078 */
[----:B------:R-:W-:-:S02]  /*6730*/  HADD2.F32 R15, -RZ, R40.H0_H0 ;  /* 0x20000028ff0f7230 */ /* 0x000fc40000004100 */
[----:B------:R-:W-:Y:S02]  /*6740*/  HADD2.F32 R40, -RZ, R40.H1_H1 ;  /* 0x30000028ff287230 */ /* 0x000fe40000004100 */
[-C--:B------:R-:W-:Y:S01]  /*6750*/  FMUL.FTZ R102, R41, R54.reuse ;  /* 0x0000003629667220 */ /* 0x080fe20000410000 */
[----:B------:R-:W-:Y:S02]  /*6760*/  HADD2.F32 R43, -RZ, R75.H0_H0 ;  /* 0x2000004bff2b7230 */ /* 0x000fe40000004100 */
[-C--:B------:R-:W-:Y:S01]  /*6770*/  FMUL.FTZ R75, R51, R53.reuse ;  /* 0x00000035334b7220 */ /* 0x080fe20000410000 */
[----:B------:R-:W-:Y:S02]  /*6780*/  HADD2.F32 R52, -RZ, R117.H1_H1 ;  /* 0x30000075ff347230 */ /* 0x000fe40000004100 */
[C---:B------:R-:W-:Y:S01]  /*6790*/  FMUL.FTZ R104, R40.reuse, R53 ;  /* 0x0000003528687220 */ /* 0x040fe20000410000 */
[----:B------:R-:W-:Y:S01]  /*67a0*/  FMUL.FTZ R54, R15, R54 ;  /* 0x000000360f367220 */ /* 0x000fe20000410000 */
[----:B------:R-:W-:Y:S01]  /*67b0*/  FFMA.FTZ R75, R40, R43, -R75 ;  /* 0x0000002b284b7223 */ /* 0x000fe2000001084b */
[----:B------:R-:W-:-:S02]  /*67c0*/  HADD2.F32 R119, -RZ, R119.H1_H1 ;  /* 0x30000077ff777230 */ /* 0x000fc40000004100 */
[-C--:B------:R-:W-:Y:S01]  /*67d0*/  FFMA.FTZ R102, R15, R52.reuse, -R102 ;  /* 0x000000340f667223 */ /* 0x080fe20000010866 */
[----:B------:R-:W-:Y:S02]  /*67e0*/  HADD2.F32 R40, -RZ, R50.H0_H0 ;  /* 0x20000032ff287230 */ /* 0x000fe40000004100 */
[----:B------:R-:W-:Y:S01]  /*67f0*/  FFMA.FTZ R53, R41, R52, R54 ;  /* 0x0000003429357223 */ /* 0x000fe20000010036 */
[----:B------:R-:W-:Y:S02]  /*6800*/  HADD2.F32 R15, -RZ, R49.H0_H0 ;  /* 0x20000031ff0f7230 */ /* 0x000fe40000004100 */
[----:B------:R-:W-:Y:S01]  /*6810*/  FFMA.FTZ R104, R51, R43, R104 ;  /* 0x0000002b33687223 */ /* 0x000fe20000010068 */
[----:B------:R-:W-:Y:S02]  /*6820*/  HADD2.F32 R41, -RZ, R118.H0_H0 ;  /* 0x20000076ff297230 */ /* 0x000fe40000004100 */
[----:B------:R-:W-:Y:S01]  /*6830*/  FMUL.FTZ R52, R40, R119 ;  /* 0x0000007728347220 */ /* 0x000fe20000410000 */
[----:B------:R-:W-:-:S02]  /*6840*/  HADD2.F32 R43, -RZ, R103.H0_H0 ;  /* 0x20000067ff2b7230 */ /* 0x000fc40000004100 */
[C---:B------:R-:W-:Y:S01]  /*6850*/  FMUL.FTZ R119, R15.reuse, R119 ;  /* 0x000000770f777220 */ /* 0x040fe20000410000 */
[----:B------:R-:W-:Y:S02]  /*6860*/  HADD2.F32 R50, -RZ, R50.H1_H1 ;  /* 0x30000032ff327230 */ /* 0x000fe40000004100 */
[-C--:B------:R-:W-:Y:S01]  /*6870*/  FFMA.FTZ R52, R15, R41.reuse, -R52 ;  /* 0x000000290f347223 */ /* 0x080fe20000010834 */
[----:B------:R-:W-:Y:S02]  /*6880*/  HADD2.F32 R49, -RZ, R49.H1_H1 ;  /* 0x30000031ff317230 */ /* 0x000fe40000004100 */
[----:B------:R-:W-:Y:S01]  /*6890*/  FFMA.FTZ R119, R40, R41, R119 ;  /* 0x0000002928777223 */ /* 0x000fe20000010077 */
[----:B------:R-:W-:Y:S02]  /*68a0*/  HADD2.F32 R40, -RZ, R42.H0_H0 ;  /* 0x2000002aff287230 */ /* 0x000fe40000004100 */
[----:B------:R-:W-:Y:S01]  /*68b0*/  FMUL.FTZ R54, R50, R43 ;  /* 0x0000002b32367220 */ /* 0x000fe20000410000 */
[----:B------:R-:W-:-:S02]  /*68c0*/  HADD2.F32 R73, -RZ, R73.H0_H0 ;  /* 0x20000049ff497230 */ /* 0x000fc40000004100 */
[----:B------:R-:W-:Y:S01]  /*68d0*/  FMUL.FTZ R43, R49, R43 ;  /* 0x0000002b312b7220 */ /* 0x000fe20000410000 */
[----:B------:R-:W-:Y:S01]  /*68e0*/  HADD2.F32 R41, -RZ, R48.H0_H0 ;  /* 0x20000030ff297230 */ /* 0x000fe20000004100 */
[----:B------:R-:W-:Y:S01]  /*68f0*/  F2FP.F16.F32.PACK_AB R55, R55, R12 ;  /* 0x0000000c3737723e */ /* 0x000fe200000000ff */
[----:B------:R-:W-:Y:S02]  /*6900*/  HADD2.F32 R15, -RZ, R14.H0_H0 ;  /* 0x2000000eff0f7230 */ /* 0x000fe40000004100 */
[-C--:B------:R-:W-:Y:S01]  /*6910*/  FFMA.FTZ R50, R50, R73.reuse, R43 ;  /* 0x0000004932327223 */ /* 0x080fe2000001002b */
[----:B------:R-:W-:Y:S02]  /*6920*/  HADD2.F32 R42, -RZ, R42.H1_H1 ;  /* 0x3000002aff2a7230 */ /* 0x000fe40000004100 */
[----:B------:R-:W-:Y:S01]  /*6930*/  FFMA.FTZ R49, R49, R73, -R54 ;  /* 0x0000004931317223 */ /* 0x000fe20000010836 */
[----:B------:R-:W-:Y:S01]  /*6940*/  HADD2.F32 R118, -RZ, R118.H1_H1 ;  /* 0x30000076ff767230 */ /* 0x000fe20000004100 */
[----:B------:R-:W-:Y:S01]  /*6950*/  F2FP.F16.F32.PACK_AB R53, R104, R53 ;  /* 0x000000356835723e */ /* 0x000fe200000000ff */
[----:B------:R-:W-:-:S02]  /*6960*/  HADD2.F32 R14, -RZ, R14.H1_H1 ;  /* 0x3000000eff0e7230 */ /* 0x000fc40000004100 */
[-C--:B------:R-:W-:Y:S01]  /*6970*/  FMUL.FTZ R51, R42, R41.reuse ;  /* 0x000000292a337220 */ /* 0x080fe20000410000 */
[----:B------:R-:W-:Y:S02]  /*6980*/  HADD2.F32 R117, -RZ, R117.H0_H0 ;  /* 0x20000075ff757230 */ /* 0x000fe40000004100 */
[-C--:B------:R-:W-:Y:S01]  /*6990*/  FMUL.FTZ R43, R15, R118.reuse ;  /* 0x000000760f2b7220 */ /* 0x080fe20000410000 */
[----:B------:R-:W-:Y:S02]  /*69a0*/  HADD2.F32 R11, -RZ, R11.H0_H0 ;  /* 0x2000000bff0b7230 */ /* 0x000fe40000004100 */
[----:B------:R-:W-:Y:S01]  /*69b0*/  FMUL.FTZ R41, R14, R41 ;  /* 0x000000290e297220 */ /* 0x000fe20000410000 */
[C---:B------:R-:W-:Y:S01]  /*69c0*/  FMUL.FTZ R48, R40.reuse, R118 ;  /* 0x0000007628307220 */ /* 0x040fe20000410000 */
[----:B------:R-:W-:Y:S01]  /*69d0*/  FFMA.FTZ R43, R40, R117, R43 ;  /* 0x00000075282b7223 */ /* 0x000fe2000001002b */
[----:B------:R-:W-:Y:S01]  /*69e0*/  F2FP.F16.F32.PACK_AB R12, R49, R52 ;  /* 0x00000034310c723e */ /* 0x000fe200000000ff */
[----:B------:R-:W-:Y:S01]  /*69f0*/  FFMA.FTZ R42, R42, R11, R41 ;  /* 0x0000000b2a2a7223 */ /* 0x000fe20000010029 */
[----:B------:R-:W-:Y:S01]  /*6a00*/  FFMA.FTZ R48, R15, R117, -R48 ;  /* 0x000000750f307223 */ /* 0x000fe20000010830 */
[----:B------:R-:W-:Y:S01]  /*6a10*/  FFMA.FTZ R51, R14, R11, -R51 ;  /* 0x0000000b0e337223 */ /* 0x000fe20000010833 */
[----:B------:R-:W-:Y:S01]  /*6a20*/  F2FP.F16.F32.PACK_AB R41, R74, R13 ;  /* 0x0000000d4a29723e */ /* 0x000fe200000000ff */
[----:B------:R-:W-:Y:S01]  /*6a30*/  IMAD.MOV.U32 R13, RZ, RZ, R55 ;  /* 0x000000ffff0d7224 */ /* 0x000fe200078e0037 */
[----:B------:R-:W-:Y:S01]  /*6a40*/  F2FP.F16.F32.PACK_AB R42, R42, R43 ;  /* 0x0000002b2a2a723e */ /* 0x000fe200000000ff */
[----:B------:R-:W-:Y:S01]  /*6a50*/  IMAD.MOV.U32 R43, RZ, RZ, R53 ;  /* 0x000000ffff2b7224 */ /* 0x000fe200078e0035 */
[----:B------:R-:W-:-:S02]  /*6a60*/  F2FP.F16.F32.PACK_AB R15, R75, R102 ;  /* 0x000000664b0f723e */ /* 0x000fc400000000ff */
[----:B------:R-:W-:Y:S02]  /*6a70*/  F2FP.F16.F32.PACK_AB R40, R50, R119 ;  /* 0x000000773228723e */ /* 0x000fe400000000ff */
[----:B------:R-:W-:-:S07]  /*6a80*/  F2FP.F16.F32.PACK_AB R14, R51, R48 ;  /* 0x00000030330e723e */ /* 0x000fce00000000ff */
.L_x_1757:
[----:B------:R-:W-:Y:S05]  /*6a90*/  BSYNC B2 ;  /* 0x0000000000027941 */ /* 0x000fea0003800000 */
.L_x_1756:
[----:B------:R-:W-:Y:S01]  /*6aa0*/  ISETP.GE.AND P4, PT, R72, R107, PT ;  /* 0x0000006b4800720c */ /* 0x000fe20003f86270 */
[----:B--2---:R2:W-:-:S12]  /*6ab0*/  ST.E.128 desc[UR54][R44.64], R12 ;  /* 0x0000000c2c007985 */ /* 0x0045d8000c101d36 */
[----:B------:R-:W-:-:S05]  /*6ac0*/  @!P4 IMAD.WIDE R46, R72, 0x2, R46 ;  /* 0x00000002482ec825 */ /* 0x000fca00078e022e */
[----:B---3--:R2:W-:Y:S02]  /*6ad0*/  @!P4 ST.E.128 desc[UR54][R46.64], R40 ;  /* 0x000000282e00c985 */ /* 0x0085e4000c101d36 */
.L_x_1755:
[----:B------:R-:W-:Y:S05]  /*6ae0*/  BSYNC B1 ;  /* 0x0000000000017941 */ /* 0x000fea0003800000 */
.L_x_1754:
[----:B------:R-:W-:-:S03]  /*6af0*/  UMOV UR4, 0xffffffff ;  /* 0xffffffff00047882 */ /* 0x000fc60000000000 */
[----:B------:R-:W-:Y:S05]  /*6b00*/  BRA.DIV UR4, `(.L_x_1758) ;  /* 0x0000021e046c7947 */ /* 0x000fea000b800000 */
[----:B0-2---:R0:W2:Y:S04]  /*6b10*/  SHFL.IDX PT, R47, R101, 0x2, 0x181f ;  /* 0x00581f00652f7f89 */ /* 0x0050a800000e0000 */
[----:B------:R0:W0:Y:S02]  /*6b20*/  SHFL.IDX PT, R46, R106, 0x2, 0x181f ;  /* 0x00581f006a2e7f89 */ /* 0x00002400000e0000 */
.L_x_2142:
[----:B------:R-:W-:Y:S01]  /*6b30*/  VIADD R11, R188, 0x40 ;  /* 0x00000040bc0b7836 */ /* 0x000fe20000000000 */
        /* <DEDUP_REMOVED lines=9> */
[----:B--2---:R-:W-:-:S02]  /*6bd0*/  LEA.HI.X R45, R76, R47, R88, 0x1, P4 ;  /* 0x0000002f4c2d7211 */ /* 0x004fc400020f0c58 */
        /* <DEDUP_REMOVED lines=9> */
[----:B------:R-:W-:-:S04]  /*6c70*/  IMAD R13, R19, 0x4000, R6 ;  /* 0x00004000130d7824 */ /* 0x000fc800078e0206 */
[----:B------:R-:W-:Y:S02]  /*6c80*/  IMAD R15, R19, 0x4000, R12 ;  /* 0x00004000130f7824 */ /* 0x000fe400078e020c */
[--C-:B------:R-:W-:Y:S02]  /*6c90*/  IMAD R13, R13, 0x2, R18.reuse ;  /* 0x000000020d0d7824 */ /* 0x100fe400078e0212 */
[----:B------:R-:W-:-:S04]  /*6ca0*/  IMAD R40, R15, 0x2, R18 ;  /* 0x000000020f287824 */ /* 0x000fc800078e0212 */
[----:B------:R-:W0:Y:S04]  /*6cb0*/  LDS.128 R12, [R13+0x18400] ;  /* 0x018400000d0c7984 */ /* 0x000e280000000c00 */
[----:B------:R-:W2:Y:S01]  /*6cc0*/  LDS.128 R40, [R40+0x18400] ;  /* 0x0184000028287984 */ /* 0x000ea20000000c00 */
[----:B------:R-:W-:Y:S05]  /*6cd0*/  @P3 BRA `(.L_x_1762) ;  /* 0x0000000400583947 */ /* 0x000fea0003800000 */
[----:B------:R-:W-:Y:S01]  /*6ce0*/  SHF.R.U32.HI R54, RZ, 0x10, R61 ;  /* 0x00000010ff367819 */ /* 0x000fe2000001163d */
[----:B--2---:R-:W-:Y:S01]  /*6cf0*/  IMAD.MOV.U32 R50, RZ, RZ, R42 ;  /* 0x000000ffff327224 */ /* 0x004fe200078e002a */
[----:B------:R-:W-:Y:S01]  /*6d00*/  MOV R49, R40 ;  /* 0x0000002800317202 */ /* 0x000fe20000000f00 */
[----:B0-----:R-:W-:Y:S01]  /*6d10*/  IMAD.MOV.U32 R40, RZ, RZ, R14 ;  /* 0x000000ffff287224 */ /* 0x001fe200078e000e */
[--C-:B------:R-:W-:Y:S01]  /*6d20*/  SHF.R.U32.HI R52, RZ, 0x10, R57.reuse ;  /* 0x00000010ff347819 */ /* 0x100fe20000011639 */
[----:B------:R-:W-:Y:S01]  /*6d30*/  HADD2.F32 R53, -RZ, R113.H0_H0 ;  /* 0x20000071ff357230 */ /* 0x000fe20000004100 */
        /* <DEDUP_REMOVED lines=9> */
[----:B------:R-:W-:Y:S01]  /*6dd0*/  HADD2.F32 R51, -RZ, R115.H0_H0 ;  /* 0x20000073ff337230 */ /* 0x000fe20000004100 */
        /* <DEDUP_REMOVED lines=10> */
[----:B------:R-:W-:-:S02]  /*6e80*/  HADD2.F32 R51, -RZ, R114.H0_H0 ;  /* 0x20000072ff337230 */ /* 0x000fc40000004100 */
[----:B------:R-:W-:Y:S02]  /*6e90*/  HADD2.F32 R14, -RZ, R43.H0_H0 ;  /* 0x2000002bff0e7230 */ /* 0x000fe40000004100 */
[----:B------:R-:W-:Y:S01]  /*6ea0*/  FFMA.FTZ R54, R41, R52, R54 ;  /* 0x0000003429367223 */ /* 0x000fe20000010036 */
[----:B------:R-:W-:Y:S02]  /*6eb0*/  HADD2.F32 R13, -RZ, R15.H0_H0 ;  /* 0x2000000fff0d7230 */ /* 0x000fe40000004100 */
[----:B------:R-:W-:Y:S02]  /*6ec0*/  HADD2.F32 R42, -RZ, R58.H0_H0 ;  /* 0x2000003aff2a7230 */ /* 0x000fe40000004100 */
[-C--:B------:R-:W-:Y:S01]  /*6ed0*/  FMUL.FTZ R58, R14, R51.reuse ;  /* 0x000000330e3a7220 */ /* 0x080fe20000410000 */
[----:B------:R-:W-:Y:S02]  /*6ee0*/  HADD2.F32 R41, -RZ, R116.H0_H0 ;  /* 0x20000074ff297230 */ /* 0x000fe40000004100 */
[----:B------:R-:W-:Y:S01]  /*6ef0*/  FMUL.FTZ R51, R13, R51 ;  /* 0x000000330d337220 */ /* 0x000fe20000410000 */
[----:B------:R-:W-:Y:S01]  /*6f00*/  HADD2.F32 R43, -RZ, R43.H1_H1 ;  /* 0x3000002bff2b7230 */ /* 0x000fe20000004100 */
[----:B------:R-:W-:Y:S01]  /*6f10*/  F2FP.F16.F32.PACK_AB R53, R54, R53 ;  /* 0x000000353635723e */ /* 0x000fe200000000ff */
[----:B------:R-:W-:-:S02]  /*6f20*/  HADD2.F32 R52, -RZ, R62.H0_H0 ;  /* 0x2000003eff347230 */ /* 0x000fc40000004100 */
[-C--:B------:R-:W-:Y:S01]  /*6f30*/  FFMA.FTZ R57, R14, R41.reuse, R51 ;  /* 0x000000290e397223 */ /* 0x080fe20000010033 */
[----:B------:R-:W-:Y:S02]  /*6f40*/  HADD2.F32 R15, -RZ, R15.H1_H1 ;  /* 0x3000000fff0f7230 */ /* 0x000fe40000004100 */
[----:B------:R-:W-:Y:S01]  /*6f50*/  FFMA.FTZ R58, R13, R41, -R58 ;  /* 0x000000290d3a7223 */ /* 0x000fe2000001083a */
[----:B------:R-:W-:Y:S02]  /*6f60*/  HADD2.F32 R113, -RZ, R113.H1_H1 ;  /* 0x30000071ff717230 */ /* 0x000fe40000004100 */
[-C--:B------:R-:W-:Y:S01]  /*6f70*/  FMUL.FTZ R60, R43, R52.reuse ;  /* 0x000000342b3c7220 */ /* 0x080fe20000410000 */
[----:B------:R-:W-:Y:S02]  /*6f80*/  HADD2.F32 R14, -RZ, R49.H0_H0 ;  /* 0x20000031ff0e7230 */ /* 0x000fe40000004100 */
[----:B------:R-:W-:Y:S01]  /*6f90*/  FMUL.FTZ R52, R15, R52 ;  /* 0x000000340f347220 */ /* 0x000fe20000410000 */
[----:B------:R-:W-:-:S02]  /*6fa0*/  HADD2.F32 R41, -RZ, R72.H0_H0 ;  /* 0x20000048ff297230 */ /* 0x000fc40000004100 */
[-C--:B------:R-:W-:Y:S01]  /*6fb0*/  FFMA.FTZ R59, R15, R42.reuse, -R60 ;  /* 0x0000002a0f3b7223 */ /* 0x080fe2000001083c */
[----:B------:R-:W-:Y:S02]  /*6fc0*/  HADD2.F32 R49, -RZ, R49.H1_H1 ;  /* 0x30000031ff317230 */ /* 0x000fe40000004100 */
[----:B------:R-:W-:Y:S01]  /*6fd0*/  FFMA.FTZ R60, R43, R42, R52 ;  /* 0x0000002a2b3c7223 */ /* 0x000fe20000010034 */
[----:B------:R-:W-:Y:S02]  /*6fe0*/  HADD2.F32 R115, -RZ, R115.H1_H1 ;  /* 0x30000073ff737230 */ /* 0x000fe40000004100 */
        /* <DEDUP_REMOVED lines=11> */
[----:B------:R-:W-:Y:S02]  /*70a0*/  HADD2.F32 R114, -RZ, R114.H1_H1 ;  /* 0x30000072ff727230 */ /* 0x000fe40000004100 */
        /* <DEDUP_REMOVED lines=8> */
[----:B------:R-:W-:Y:S02]  /*7130*/  HADD2.F32 R116, -RZ, R116.H1_H1 ;  /* 0x30000074ff747230 */ /* 0x000fe40000004100 */
        /* <DEDUP_REMOVED lines=13> */
[----:B------:R-:W-:Y:S01]  /*7210*/  F2FP.F16.F32.PACK_AB R42, R41, R114 ;  /* 0x00000072292a723e */ /* 0x000fe200000000ff */
[----:B------:R-:W-:Y:S01]  /*7220*/  IMAD.MOV.U32 R41, RZ, RZ, R53 ;  /* 0x000000ffff297224 */ /* 0x000fe200078e0035 */
[----:B------:R-:W-:-:S07]  /*7230*/  F2FP.F16.F32.PACK_AB R15, R59, R58 ;  /* 0x0000003a3b0f723e */ /* 0x000fce00000000ff */
.L_x_1762:
[----:B------:R-:W-:Y:S05]  /*7240*/  BSYNC B2 ;  /* 0x0000000000027941 */ /* 0x000fea0003800000 */
.L_x_1761:
[----:B------:R-:W-:Y:S01]  /*7250*/  ISETP.GE.AND P4, PT, R11, R107, PT ;  /* 0x0000006b0b00720c */ /* 0x000fe20003f86270 */
[----:B0-----:R0:W-:-:S12]  /*7260*/  ST.E.128 desc[UR54][R44.64], R12 ;  /* 0x0000000c2c007985 */ /* 0x0011d8000c101d36 */
[----:B------:R-:W-:-:S05]  /*7270*/  @!P4 IMAD.WIDE R46, R11, 0x2, R46 ;  /* 0x000000020b2ec825 */ /* 0x000fca00078e022e */
[----:B--2---:R0:W-:Y:S02]  /*7280*/  @!P4 ST.E.128 desc[UR54][R46.64], R40 ;  /* 0x000000282e00c985 */ /* 0x0041e4000c101d36 */
.L_x_1760:
[----:B------:R-:W-:Y:S05]  /*7290*/  BSYNC B1 ;  /* 0x0000000000017941 */ /* 0x000fea0003800000 */
.L_x_1759:
[----:B------:R-:W-:-:S03]  /*72a0*/  UMOV UR4, 0xffffffff ;  /* 0xffffffff00047882 */ /* 0x000fc60000000000 */
[----:B------:R-:W-:Y:S05]  /*72b0*/  BRA.DIV UR4, `(.L_x_1763) ;  /* 0x0000021604cc7947 */ /* 0x000fea000b800000 */
[----:B0---4-:R-:W0:Y:S04]  /*72c0*/  SHFL.IDX PT, R101, R101, 0x3, 0x181f ;  /* 0x00781f0065657f89 */ /* 0x011e2800000e0000 */
[----:B------:R-:W4:Y:S02]  /*72d0*/  SHFL.IDX PT, R106, R106, 0x3, 0x181f ;  /* 0x00781f006a6a7f89 */ /* 0x000f2400000e0000 */
.L_x_2146:
[----:B------:R-:W-:-:S04]  /*72e0*/  IADD3 R11, R188, 0x60, RZ ;  /* 0x00000060bc0b7810 */ /* 0x000fc80007ffe0ff */
[----:B------:R-:W-:-:S13]  /*72f0*/  ISETP.GE.OR P4, PT, R11, R95, P1 ;  /* 0x0000005f0b00720c */ /* 0x000fda0000f86670 */
[----:B------:R-:W-:Y:S05]  /*7300*/  @P4 BRA `(.L_x_1736) ;  /* 0x0000000c00704947 */ /* 0x000fea0003800000 */
[----:B------:R-:W-:Y:S01]  /*7310*/  SEL R109, R36, R109, !P0 ;  /* 0x0000006d246d7207 */ /* 0x000fe20004000000 */
[----:B------:R-:W-:Y:S01]  /*7320*/  BSSY B1, `(.L_x_1764) ;  /* 0x000006a000017945 */ /* 0x000fe20003800000 */
[----:B---3--:R-:W-:Y:S02]  /*7330*/  SHF.R.U32.HI R13, RZ, 0x3, R201 ;  /* 0x00000003ff0d7819 */ /* 0x008fe400000116c9 */
[----:B------:R-:W-:Y:S02]  /*7340*/  SHF.R.S32.HI R12, RZ, 0x1f, R109 ;  /* 0x0000001fff0c7819 */ /* 0x000fe4000001146d */
[----:B----4-:R-:W-:Y:S02]  /*7350*/  LEA R44, P4, R76, R106, 0x1 ;  /* 0x0000006a4c2c7211 */ /* 0x010fe400078808ff */
[----:B------:R-:W-:Y:S02]  /*7360*/  LEA.HI R12, R12, R109, RZ, 0x4 ;  /* 0x0000006d0c0c7211 */ /* 0x000fe400078f20ff */
[----:B0-----:R-:W-:-:S02]  /*7370*/  LEA.HI.X R45, R76, R101, R88, 0x1, P4 ;  /* 0x000000654c2d7211 */ /* 0x001fc400020f0c58 */
        /* <DEDUP_REMOVED lines=11> */
[----:B------:R-:W-:-:S03]  /*7430*/  IMAD R11, R11, 0x2, R18 ;  /* 0x000000020b0b7824 */ /* 0x000fc600078e0212 */
[----:B------:R-:W-:Y:S02]  /*7440*/  LEA R40, R13, R18, 0x1 ;  /* 0x000000120d287211 */ /* 0x000fe400078e08ff */
[----:B------:R0:W3:Y:S04]  /*7450*/  LDS.128 R12, [R11+0x18400] ;  /* 0x018400000b0c7984 */ /* 0x0000e80000000c00 */
[----:B------:R-:W4:Y:S01]  /*7460*/  LDS.128 R40, [R40+0x18400] ;  /* 0x0184000028287984 */ /* 0x000f220000000c00 */
[----:B------:R-:W-:Y:S05]  /*7470*/  @P3 BRA `(.L_x_1765) ;  /* 0x0000000400503947 */ /* 0x000fea0003800000 */
[----:B------:R-:W-:Y:S01]  /*7480*/  SHF.R.U32.HI R52, RZ, 0x10, R69 ;  /* 0x00000010ff347819 */ /* 0x000fe20000011645 */
[----:B--2-4-:R-:W-:Y:S01]  /*7490*/  IMAD.MOV.U32 R47, RZ, RZ, R42 ;  /* 0x000000ffff2f7224 */ /* 0x014fe200078e002a */
[----:B------:R-:W-:Y:S01]  /*74a0*/  SHF.R.U32.HI R50, RZ, 0x10, R65 ;  /* 0x00000010ff327819 */ /* 0x000fe20000011641 */
[--C-:B------:R-:W-:Y:S01]  /*74b0*/  HADD2.F32 R42, -RZ, R41.reuse.H0_H0 ;  /* 0x20000029ff2a7230 */ /* 0x100fe20000004100 */
[--C-:B------:R-:W-:Y:S01]  /*74c0*/  SHF.R.U64 R53, R70, 0x10, R71.reuse ;  /* 0x0000001046357819 */ /* 0x100fe20000001247 */
[----:B------:R-:W-:Y:S01]  /*74d0*/  HADD2.F32 R41, -RZ, R41.H1_H1 ;  /* 0x30000029ff297230 */ /* 0x000fe20000004100 */
[----:B------:R-:W-:Y:S01]  /*74e0*/  SHF.R.U32.HI R70, RZ, 0x10, R71 ;  /* 0x00000010ff467819 */ /* 0x000fe20000011647 */
[--C-:B0--3--:R-:W-:Y:S01]  /*74f0*/  HADD2.F32 R11, -RZ, R13.reuse.H0_H0 ;  /* 0x2000000dff0b7230 */ /* 0x109fe20000004100 */
        /* <DEDUP_REMOVED lines=8> */
[----:B------:R-:W-:Y:S01]  /*7580*/  FMUL.FTZ R52, R13, R52 ;  /* 0x000000340d347220 */ /* 0x000fe20000410000 */
[----:B------:R-:W-:Y:S02]  /*7590*/  HADD2.F32 R48, -RZ, R111.H0_H0 ;  /* 0x2000006fff307230 */ /* 0x000fe40000004100 */
[-C--:B------:R-:W-:Y:S01]  /*75a0*/  FMUL.FTZ R54, R42, R49.reuse ;  /* 0x000000312a367220 */ /* 0x080fe20000410000 */
[----:B------:R-:W-:Y:S01]  /*75b0*/  FMUL.FTZ R49, R11, R49 ;  /* 0x000000310b317220 */ /* 0x000fe20000410000 */
        /* <DEDUP_REMOVED lines=13> */
[-C--:B------:R-:W-:Y:S01]  /*7690*/  FFMA.FTZ R58, R11, R42.reuse, -R58 ;  /* 0x0000002a0b3a7223 */ /* 0x080fe2000001083a */
[----:B------:R-:W-:Y:S02]  /*76a0*/  HADD2.F32 R15, -RZ, R15.H1_H1 ;  /* 0x3000000fff0f7230 */ /* 0x000fe40000004100 */
[----:B------:R-:W-:Y:S01]  /*76b0*/  FFMA.FTZ R50, R13, R42, R50 ;  /* 0x0000002a0d327223 */ /* 0x000fe20000010032 */
        /* <DEDUP_REMOVED lines=9> */
[-C--:B------:R-:W-:Y:S01]  /*7750*/  FMUL.FTZ R48, R13, R108.reuse ;  /* 0x0000006c0d307220 */ /* 0x080fe20000410000 */
        /* <DEDUP_REMOVED lines=15> */
[----:B------:R-:W-:Y:S02]  /*7850*/  HADD2.F32 R15, -RZ, R53.H0_H0 ;  /* 0x20000035ff0f7230 */ /* 0x000fe40000004100 */
[-C--:B------:R-:W-:Y:S01]  /*7860*/  FMUL.FTZ R53, R11, R110.reuse ;  /* 0x0000006e0b357220 */ /* 0x080fe20000410000 */
[----:B------:R-:W-:Y:S02]  /*7870*/  HADD2.F32 R47, -RZ, R47.H1_H1 ;  /* 0x3000002fff2f7230 */ /* 0x000fe40000004100 */
[----:B------:R-:W-:Y:S01]  /*7880*/  FMUL.FTZ R40, R12, R110 ;  /* 0x0000006e0c287220 */ /* 0x000fe20000410000 */
[----:B------:R-:W-:Y:S01]  /*7890*/  HADD2.F32 R14, -RZ, R14.H1_H1 ;  /* 0x3000000eff0e7230 */ /* 0x000fe20000004100 */
[----:B------:R-:W-:Y:S01]  /*78a0*/  F2FP.F16.F32.PACK_AB R50, R59, R50 ;  /* 0x000000323b32723e */ /* 0x000fe200000000ff */
[----:B------:R-:W-:Y:S02]  /*78b0*/  HADD2.F32 R112, -RZ, R112.H1_H1 ;  /* 0x30000070ff707230 */ /* 0x000fe40000004100 */
[----:B------:R-:W-:Y:S01]  /*78c0*/  FMUL.FTZ R55, R47, R15 ;  /* 0x0000000f2f377220 */ /* 0x000fe20000410000 */
[----:B------:R-:W-:-:S02]  /*78d0*/  HADD2.F32 R13, -RZ, R61.H0_H0 ;  /* 0x2000003dff0d7230 */ /* 0x000fc40000004100 */
[----:B------:R-:W-:Y:S01]  /*78e0*/  FMUL.FTZ R42, R14, R15 ;  /* 0x0000000f0e2a7220 */ /* 0x000fe20000410000 */
[----:B------:R-:W-:Y:S01]  /*78f0*/  F2FP.F16.F32.PACK_AB R15, R57, R58 ;  /* 0x0000003a390f723e */ /* 0x000fe200000000ff */
[-C--:B------:R-:W-:Y:S01]  /*7900*/  FFMA.FTZ R53, R12, R112.reuse, R53 ;  /* 0x000000700c357223 */ /* 0x080fe20000010035 */
[----:B------:R-:W-:Y:S01]  /*7910*/  FFMA.FTZ R40, R11, R112, -R40 ;  /* 0x000000700b287223 */ /* 0x000fe20000010828 */
[-C--:B------:R-:W-:Y:S01]  /*7920*/  FFMA.FTZ R55, R14, R13.reuse, -R55 ;  /* 0x0000000d0e377223 */ /* 0x080fe20000010837 */
[----:B------:R-:W-:Y:S01]  /*7930*/  F2FP.F16.F32.PACK_AB R12, R43, R48 ;  /* 0x000000302b0c723e */ /* 0x000fe200000000ff */
[----:B------:R-:W-:Y:S01]  /*7940*/  FFMA.FTZ R42, R47, R13, R42 ;  /* 0x0000000d2f2a7223 */ /* 0x000fe2000001002a */
[----:B------:R-:W-:Y:S01]  /*7950*/  F2FP.F16.F32.PACK_AB R48, R41, R108 ;  /* 0x0000006c2930723e */ /* 0x000fe200000000ff */
[----:B------:R-:W-:Y:S01]  /*7960*/  IMAD.MOV.U32 R41, RZ, RZ, R49 ;  /* 0x000000ffff297224 */ /* 0x000fe200078e0031 */
[----:B------:R-:W-:Y:S01]  /*7970*/  F2FP.F16.F32.PACK_AB R14, R55, R40 ;  /* 0x00000028370e723e */ /* 0x000fe200000000ff */
[----:B------:R-:W-:Y:S01]  /*7980*/  IMAD.MOV.U32 R43, RZ, RZ, R50 ;  /* 0x000000ffff2b7224 */ /* 0x000fe200078e0032 */
[----:B------:R-:W-:Y:S01]  /*7990*/  F2FP.F16.F32.PACK_AB R13, R51, R54 ;  /* 0x00000036330d723e */ /* 0x000fe200000000ff */
[----:B------:R-:W-:Y:S01]  /*79a0*/  IMAD.MOV.U32 R40, RZ, RZ, R48 ;  /* 0x000000ffff287224 */ /* 0x000fe200078e0030 */
[----:B------:R-:W-:-:S07]  /*79b0*/  F2FP.F16.F32.PACK_AB R42, R42, R53 ;  /* 0x000000352a2a723e */ /* 0x000fce00000000ff */
.L_x_1765:
[----:B------:R-:W-:Y:S05]  /*79c0*/  BSYNC B1 ;  /* 0x0000000000017941 */ /* 0x000fea0003800000 */
.L_x_1764:
[----:B---3--:R3:W-:Y:S01]  /*79d0*/  ST.E.128 desc[UR54][R44.64], R12 ;  /* 0x0000000c2c007985 */ /* 0x0087e2000c101d36 */
[----:B------:R-:W-:Y:S01]  /*79e0*/  ISETP.GE.AND P3, PT, R46, R107, PT ;  /* 0x0000006b2e00720c */ /* 0x000fe20003f66270 */
[----:B------:R-:W-:-:S12]  /*79f0*/  IMAD.MOV.U32 R107, RZ, RZ, R101 ;  /* 0x000000ffff6b7224 */ /* 0x000fd800078e0065 */
[----:B------:R-:W-:Y:S05]  /*7a00*/  @P3 BRA `(.L_x_1736) ;  /* 0x0000000400b03947 */ /* 0x000fea0003800000 */
[----:B--2---:R-:W-:-:S05]  /*7a10*/  IMAD.WIDE R46, R46, 0x2, R106 ;  /* 0x000000022e2e7825 */ /* 0x004fca00078e026a */
[----:B----4-:R2:W-:Y:S01]  /*7a20*/  ST.E.128 desc[UR54][R46.64], R40 ;  /* 0x000000282e007985 */ /* 0x0105e2000c101d36 */
[----:B------:R-:W-:Y:S05]  /*7a30*/  BRA `(.L_x_1736) ;  /* 0x0000000400a47947 */ /* 0x000fea0003800000 */
.L_x_1695:
[----:B------:R-:W-:-:S06]  /*7a40*/  UISETP.NE.AND UP0, UPT, UR39, 0x3, UPT ;  /* 0x000000032700788c */ /* 0x000fcc000bf05270 */
[----:B------:R-:W-:-:S13]  /*7a50*/  PLOP3.LUT P5, PT, PT, PT, UP0, 0x80, 0x0 ;  /* 0x000000000000781c */ /* 0x000fda0003faf008 */
[----:B------:R-:W-:Y:S05]  /*7a60*/  @!P5 BRA `(.L_x_1766) ;  /* 0x000000000004d947 */ /* 0x000fea0003800000 */
[----:B------:R-:W-:Y:S01]  /*7a70*/  BPT.TRAP 0x1 ;  /* 0x000000040000795c */ /* 0x000fe20000300000 */
.L_x_1766:
[----:B------:R-:W-:Y:S01]  /*7a80*/  LEA R89, R19, R18, 0x3 ;  /* 0x0000001213597211 */ /* 0x000fe200078e18ff */
[----:B------:R-:W-:Y:S01]  /*7a90*/  BSSY B1, `(.L_x_1767) ;  /* 0x0000005000017945 */ /* 0x000fe20003800000 */
[----:B------:R-:W-:Y:S02]  /*7aa0*/  SHF.L.U32 R100, R197, 0x1f, RZ ;  /* 0x0000001fc5647819 */ /* 0x000fe400000006ff */
[----:B------:R-:W-:Y:S02]  /*7ab0*/  SHF.R.S32.HI R97, RZ, 0x1f, R98 ;  /* 0x0000001fff617819 */ /* 0x000fe40000011462 */
[----:B------:R-:W0:Y:S02]  /*7ac0*/  SYNCS.PHASECHK.TRANS64.TRYWAIT P3, [R89+URZ+0x28890], R100 ;  /* 0x02889064590075a7 */ /* 0x000e24000806017f */
[----:B0-----:R-:W-:Y:S05]  /*7ad0*/  @!P3 BRA `(.L_x_1768) ;  /* 0x000002100010b947 */ /* 0x001fea0003800000 */
.L_x_2147:
[----:B------:R-:W-:Y:S05]  /*7ae0*/  BSYNC B1 ;  /* 0x0000000000017941 */ /* 0x000fea0003800000 */
.L_x_1767:
        /* <DEDUP_REMOVED lines=8> */
[----:B------:R-:W-:Y:S02]  /*7b70*/  IMAD R14, R96, UR4, RZ ;  /* 0x00000004600e7c24 */ /* 0x000fe4000f8e02ff */
[----:B------:R-:W-:Y:S01]  /*7b80*/  IMAD.IADD R13, R13, 0x1, R11 ;  /* 0x000000010d0d7824 */ /* 0x000fe200078e020b */
        /* <DEDUP_REMOVED lines=15> */
.L_x_2151:
        /* <DEDUP_REMOVED lines=13> */
.L_x_1771:
[----:B------:R-:W-:Y:S05]  /*7d50*/  BSYNC B1 ;  /* 0x0000000000017941 */ /* 0x000fea0003800000 */
.L_x_1770:
[----:B------:R-:W-:-:S03]  /*7d60*/  UMOV UR4, 0xffffffff ;  /* 0xffffffff00047882 */ /* 0x000fc60000000000 */
[----:B------:R-:W-:Y:S05]  /*7d70*/  BRA.DIV UR4, `(.L_x_1772) ;  /* 0x0000020e04c47947 */ /* 0x000fea000b800000 */
[----:B--2-4-:R2:W4:Y:S04]  /*7d80*/  SHFL.IDX PT, R41, R45, 0x1, 0x181f ;  /* 0x00381f002d297f89 */ /* 0x01452800000e0000 */
[----:B---3--:R2:W3:Y:S02]  /*7d90*/  SHFL.IDX PT, R14, R44, 0x1, 0x181f ;  /* 0x00381f002c0e7f89 */ /* 0x0084e400000e0000 */
.L_x_2155:
        /* <DEDUP_REMOVED lines=14> */
.L_x_1774:
[----:B------:R-:W-:Y:S05]  /*7e80*/  BSYNC B1 ;  /* 0x0000000000017941 */ /* 0x000fea0003800000 */
.L_x_1773:
[----:B------:R-:W-:-:S03]  /*7e90*/  UMOV UR4, 0xffffffff ;  /* 0xffffffff00047882 */ /* 0x000fc60000000000 */
[----:B------:R-:W-:Y:S05]  /*7ea0*/  BRA.DIV UR4, `(.L_x_1775) ;  /* 0x0000020e04c07947 */ /* 0x000fea000b800000 */
[----:B---34-:R3:W4:Y:S04]  /*7eb0*/  SHFL.IDX PT, R41, R45, 0x2, 0x181f ;  /* 0x00581f002d297f89 */ /* 0x01872800000e0000 */
[----:B------:R3:W0:Y:S02]  /*7ec0*/  SHFL.IDX PT, R14, R44, 0x2, 0x181f ;  /* 0x00581f002c0e7f89 */ /* 0x00062400000e0000 */
.L_x_2159:
        /* <DEDUP_REMOVED lines=14> */
.L_x_1777:
[----:B------:R-:W-:Y:S05]  /*7fb0*/  BSYNC B1 ;  /* 0x0000000000017941 */ /* 0x000fea0003800000 */
.L_x_1776:
[----:B------:R-:W-:-:S03]  /*7fc0*/  UMOV UR4, 0xffffffff ;  /* 0xffffffff00047882 */ /* 0x000fc60000000000 */
[----:B------:R-:W-:Y:S05]  /*7fd0*/  BRA.DIV UR4, `(.L_x_1778) ;  /* 0x0000020e04bc7947 */ /* 0x000fea000b800000 */
[----:B0---4-:R0:W4:Y:S04]  /*7fe0*/  SHFL.IDX PT, R41, R45, 0x3, 0x181f ;  /* 0x00781f002d297f89 */ /* 0x01112800000e0000 */
[----:B------:R0:W0:Y:S02]  /*7ff0*/  SHFL.IDX PT, R14, R44, 0x3, 0x181f ;  /* 0x00781f002c0e7f89 */ /* 0x00002400000e0000 */
.L_x_2163:
        /* <DEDUP_REMOVED lines=13> */
.L_x_1736:
[----:B------:R-:W-:Y:S05]  /*80d0*/  BSYNC B0 ;  /* 0x0000000000007941 */ /* 0x000fea0003800000 */
.L_x_1694:
[----:B0-----:R-:W0:Y:S01]  /*80e0*/  S2R R11, SR_TID.X ;  /* 0x00000000000b7919 */ /* 0x001e220000002100 */
[----:B------:R-:W-:Y:S01]  /*80f0*/  @!PT LDS RZ, [RZ] ;  /* 0x00000000fffff984 */ /* 0x000fe20000000800 */
[----:B------:R-:W-:Y:S01]  /*8100*/  @!PT LDS RZ, [RZ] ;  /* 0x00000000fffff984 */ /* 0x000fe20000000800 */
[----:B------:R-:W-:Y:S01]  /*8110*/  @!PT LDS RZ, [RZ] ;  /* 0x00000000fffff984 */ /* 0x000fe20000000800 */
[----:B------:R-:W-:Y:S01]  /*8120*/  @!PT LDS RZ, [RZ] ;  /* 0x00000000fffff984 */ /* 0x000fe20000000800 */
[----:B------:R5:W-:Y:S06]  /*8130*/  MEMBAR.ALL.CTA ;  /* 0x0000000000007992 */ /* 0x000bec0000008000 */
[----:B-----5:R-:W5:Y:S01]  /*8140*/  FENCE.VIEW.ASYNC.S ;  /* 0x00000000000073c6 */ /* 0x020f620000000000 */
[----:B------:R-:W-:Y:S05]  /*8150*/  WARPSYNC.ALL ;  /* 0x0000000000007948 */ /* 0x000fea0003800000 */
[----:B------:R-:W-:Y:S01]  /*8160*/  BSSY B0, `(.L_x_1779) ;  /* 0x0000009000007945 */ /* 0x000fe20003800000 */
[----:B0-----:R-:W-:Y:S01]  /*8170*/  LOP3.LUT R11, R11, 0x7f, RZ, 0xc0, !PT ;  /* 0x0000007f0b0b7812 */ /* 0x001fe200078ec0ff */
[----:B-----5:R0:W-:Y:S03]  /*8180*/  BAR.SYNC.DEFER_BLOCKING R92, 0x80 ;  /* 0x0002005c0000751d */ /* 0x0201e60000010000 */
[----:B------:R-:W-:-:S13]  /*8190*/  ISETP.NE.AND P3, PT, R11, RZ, PT ;  /* 0x000000ff0b00720c */ /* 0x000fda0003f65270 */
[----:B------:R-:W-:-:S05]  /*81a0*/  @!P3 VIADD R11, R89, 0x288a0 ;  /* 0x000288a0590bb836 */ /* 0x000fca0000000000 */
[----:B------:R-:W-:-:S04]  /*81b0*/  @!P3 PRMT R11, RZ, 0x654, R11 ;  /* 0x00000654ff0bb816 */ /* 0x000fc8000000000b */
[----:B------:R0:W-:Y:S01]  /*81c0*/  @!P3 SYNCS.ARRIVE.TRANS64.RED.A1T0 RZ, [R11+URZ], RZ ;  /* 0x000000ff0bffb9a7 */ /* 0x0001e2000810043f */
[----:B------:R-:W-:Y:S05]  /*81d0*/  @!P5 BRA `(.L_x_1780) ;  /* 0x000000000004d947 */ /* 0x000fea0003800000 */
[----:B------:R-:W-:Y:S01]  /*81e0*/  BPT.TRAP 0x1 ;  /* 0x000000040000795c */ /* 0x000fe20000300000 */
.L_x_1780:
[----:B------:R-:W-:Y:S05]  /*81f0*/  BSYNC B0 ;  /* 0x0000000000007941 */ /* 0x000fea0003800000 */
.L_x_1779:
[----:B------:R-:W5:Y:S01]  /*8200*/  SYNCS.PHASECHK.TRANS64.TRYWAIT P4, [R89+URZ+0x288b0], R100 ;  /* 0x0288b064590075a7 */ /* 0x000f62000808017f */
[----:B------:R-:W-:Y:S01]  /*8210*/  ULDC UR40, c[0x0][0x2f4] ;  /* 0x0000bd0000287ab9 */ /* 0x000fe20000000800 */
[----:B------:R-:W-:Y:S04]  /*8220*/  BSSY B0, `(.L_x_1781) ;  /* 0x0000002000007945 */ /* 0x000fe80003800000 */
[----:B-----5:R-:W-:Y:S05]  /*8230*/  @!P4 BRA `(.L_x_1782) ;  /* 0x0000020c006cc947 */ /* 0x020fea0003800000 */
.L_x_2164:
[----:B------:R-:W-:Y:S05]  /*8240*/  BSYNC B0 ;  /* 0x0000000000007941 */ /* 0x000fea0003800000 */
.L_x_1781:
[----:B------:R-:W-:Y:S01]  /*8250*/  ULDC.64 UR4, c[0x0][0x328] ;  /* 0x0000ca0000047ab9 */ /* 0x000fe20000000a00 */
[----:B------:R-:W-:Y:S01]  /*8260*/  ULDC.64 UR6, c[0x0][0x318] ;  /* 0x0000c60000067ab9 */ /* 0x000fe20000000a00 */
[----:B------:R-:W-:Y:S01]  /*8270*/  IMAD R97, R97, UR4, RZ ;  /* 0x0000000461617c24 */ /* 0x000fe2000f8e02ff */
[----:B------:R-:W-:Y:S01]  /*8280*/  BSSY B0, `(.L_x_1783) ;  /* 0x000001d000007945 */ /* 0x000fe20003800000 */
[----:B---34-:R-:W-:-:S04]  /*8290*/  IMAD.WIDE.U32 R12, R98, UR4, RZ ;  /* 0x00000004620c7c25 */ /* 0x018fc8000f8e00ff */
[----:B------:R-:W-:Y:S01]  /*82a0*/  IMAD R97, R98, UR5, R97 ;  /* 0x0000000562617c24 */ /* 0x000fe2000f8e0261 */
[----:B------:R-:W-:Y:S01]  /*82b0*/  ULDC.64 UR4, c[0x0][0x338] ;  /* 0x0000ce0000047ab9 */ /* 0x000fe20000000a00 */
[----:B------:R-:W-:Y:S02]  /*82c0*/  IMAD.IADD R95, R95, 0x1, -R188 ;  /* 0x000000015f5f7824 */ /* 0x000fe400078e0abc */
[----:B------:R-:W-:Y:S02]  /*82d0*/  IMAD R96, R96, UR4, RZ ;  /* 0x0000000460607c24 */ /* 0x000fe4000f8e02ff */
[----:B------:R-:W-:Y:S02]  /*82e0*/  IMAD.IADD R13, R13, 0x1, R97 ;  /* 0x000000010d0d7824 */ /* 0x000fe400078e0261 */
[C---:B0-----:R-:W-:Y:S02]  /*82f0*/  IMAD R11, R99.reuse, UR5, R96 ;  /* 0x00000005630b7c24 */ /* 0x041fe4000f8e0260 */
[----:B------:R-:W-:Y:S01]  /*8300*/  IMAD.WIDE.U32 R12, R99, UR4, R12 ;  /* 0x00000004630c7c25 */ /* 0x000fe2000f8e000c */
[----:B------:R-:W-:-:S04]  /*8310*/  ULDC.64 UR4, c[0x0][0x330] ;  /* 0x0000cc0000047ab9 */ /* 0x000fc80000000a00 */
[----:B------:R-:W-:-:S03]  /*8320*/  IADD3 R13, R13, R11, RZ ;  /* 0x0000000b0d0d7210 */ /* 0x000fc60007ffe0ff */
[----:B------:R-:W-:-:S04]  /*8330*/  IMAD.WIDE.U32 R12, R195, UR4, R12 ;  /* 0x00000004c30c7c25 */ /* 0x000fc8000f8e000c */
[----:B------:R-:W-:Y:S01]  /*8340*/  IMAD R11, R195, UR5, R13 ;  /* 0x00000005c30b7c24 */ /* 0x000fe2000f8e020d */
[----:B-12---:R-:W-:-:S04]  /*8350*/  LEA R44, P4, R12, UR6, 0x1 ;  /* 0x000000060c2c7c11 */ /* 0x006fc8000f8808ff */
        /* <DEDUP_REMOVED lines=15> */
.L_x_1784:
[----:B------:R-:W-:Y:S05]  /*8450*/  BSYNC B0 ;  /* 0x0000000000007941 */ /* 0x000fea0003800000 */
.L_x_1783:
        /* <DEDUP_REMOVED lines=15> */
.L_x_1786:
[----:B------:R-:W-:Y:S05]  /*8550*/  BSYNC B0 ;  /* 0x0000000000007941 */ /* 0x000fea0003800000 */
.L_x_1785:
        /* <DEDUP_REMOVED lines=15> */
.L_x_1788:
[----:B------:R-:W-:Y:S05]  /*8650*/  BSYNC B0 ;  /* 0x0000000000007941 */ /* 0x000fea0003800000 */
.L_x_1787:
        /* <DEDUP_REMOVED lines=15> */
.L_x_1790:
[----:B------:R-:W-:Y:S05]  /*8750*/  BSYNC B0 ;  /* 0x0000000000007941 */ /* 0x000fea0003800000 */
.L_x_1789:
        /* <DEDUP_REMOVED lines=13> */
[----:B0-----:R-:W-:Y:S02]  /*8830*/  SEL R12, RZ, 0x1, P3 ;  /* 0x00000001ff0c7807 */ /* 0x001fe40001800000 */
[----:B------:R-:W-:Y:S02]  /*8840*/  SEL R19, R19, RZ, P3 ;  /* 0x000000ff13137207 */ /* 0x000fe40001800000 */
[----:B------:R-:W-:Y:S01]  /*8850*/  LOP3.LUT R197, R197, R12, RZ, 0x3c, !PT ;  /* 0x0000000cc5c57212 */ /* 0x000fe200078e3cff */
[----:B------:R-:W-:Y:S06]  /*8860*/  @P4 BRA `(.L_x_1791) ;  /* 0xffffff9c00c44947 */ /* 0x000fec000383ffff */
[----:B---3--:R-:W0:Y:S01]  /*8870*/  S2R R11, SR_TID.X ;  /* 0x00000000000b7919 */ /* 0x008e220000002100 */
[----:B------:R-:W-:Y:S02]  /*8880*/  PLOP3.LUT P0, PT, PT, PT, PT, 0x8, 0x0 ;  /* 0x000000000000781c */ /* 0x000fe40003f0e170 */
[----:B0-----:R-:W-:-:S04]  /*8890*/  SHF.R.U32.HI R11, RZ, 0x7, R11 ;  /* 0x00000007ff0b7819 */ /* 0x001fc8000001160b */
[----:B------:R-:W-:-:S13]  /*88a0*/  ISETP.NE.AND P4, PT, R11, 0x1, PT ;  /* 0x000000010b00780c */ /* 0x000fda0003f85270 */
[----:B------:R-:W-:Y:S06]  /*88b0*/  @!P4 BAR.ARV 0x9, 0x100 ;  /* 0x024400000000cb1d */ /* 0x000fec0000002000 */
.L_x_1689:
[----:B------:R-:W0:Y:S01]  /*88c0*/  LDC R0, c[0x0][0x448] ;  /* 0x00011200ff007b82 */ /* 0x000e220000000800 */
[----:B------:R-:W-:-:S07]  /*88d0*/  IADD3 R5, R196, 0x1, -R194 ;  /* 0x00000001c4057810 */ /* 0x000fce0007ffe8c2 */
[----:B------:R-:W3:Y:S01]  /*88e0*/  LDC.64 R6, c[0x0][0x9e0] ;  /* 0x00027800ff067b82 */ /* 0x000ee20000000a00 */
[----:B0-----:R-:W-:Y:S01]  /*88f0*/  ISETP.NE.AND P1, PT, R0, 0x1, PT ;  /* 0x000000010000780c */ /* 0x001fe20003f25270 */
[----:B------:R-:W-:Y:S01]  /*8900*/  VIADD R0, R198, 0x7f ;  /* 0x0000007fc6007836 */ /* 0x000fe20000000000 */
[----:B---3--:R-:W-:-:S11]  /*8910*/  ISETP.GE.AND P2, PT, R7, 0x1, PT ;  /* 0x000000010700780c */ /* 0x008fd60003f46270 */
[----:B------:R-:W0:Y:S08]  /*8920*/  @P1 LDC R3, c[0x0][0x44c] ;  /* 0x00011300ff031b82 */ /* 0x000e300000000800 */
[----:B------:R-:W3:Y:S01]  /*8930*/  @P1 LDC R4, c[0x0][0x450] ;  /* 0x00011400ff041b82 */ /* 0x000ee20000000800 */
[----:B0-----:R-:W-:-:S05]  /*8940*/  @P1 IMAD.HI.U32 R3, R0, R3, RZ ;  /* 0x0000000300031227 */ /* 0x001fca00078e00ff */
[----:B---3--:R-:W-:-:S05]  /*8950*/  @P1 SHF.R.U32.HI R0, RZ, R4, R3 ;  /* 0x00000004ff001219 */ /* 0x008fca0000011603 */
[----:B------:R-:W-:Y:S01]  /*8960*/  IMAD.IADD R5, R5, 0x1, R0 ;  /* 0x0000000105057824 */ /* 0x000fe200078e0200 */
[----:B------:R-:W-:Y:S06]  /*8970*/  @P0 BRA `(.L_x_1792) ;  /* 0x00000000000c0947 */ /* 0x000fec0003800000 */
[----:B------:R-:W0:Y:S01]  /*8980*/  FENCE.VIEW.ASYNC.G ;  /* 0x00000000000073c6 */ /* 0x000e220000000100 */
[----:B------:R-:W-:Y:S05]  /*8990*/  WARPSYNC.ALL ;  /* 0x0000000000007948 */ /* 0x000fea0003800000 */
[----:B0-----:R-:W-:Y:S06]  /*89a0*/  BAR.ARV 0xc, 0x180 ;  /* 0x0306000000007b1d */ /* 0x001fec0000002000 */
.L_x_1792:
[----:B------:R-:W-:Y:S01]  /*89b0*/  IADD3 R0, R5, R6, RZ ;  /* 0x0000000605007210 */ /* 0x000fe20007ffe0ff */
        /* <DEDUP_REMOVED lines=12> */
.L_x_1795:
[----:B------:R-:W-:-:S13]  /*8a80*/  ISETP.NE.AND P0, PT, R7, 0x1, PT ;  /* 0x000000010700780c */ /* 0x000fda0003f05270 */
[----:B------:R-:W0:Y:S02]  /*8a90*/  @P0 LDC.64 R4, c[0x0][0x9e8] ;  /* 0x00027a00ff040b82 */ /* 0x000e240000000a00 */
[----:B0-----:R-:W-:-:S05]  /*8aa0*/  @P0 IMAD.HI.U32 R4, R3, R4, RZ ;  /* 0x0000000403040227 */ /* 0x001fca00078e00ff */
[----:B------:R-:W-:-:S07]  /*8ab0*/  @P0 SHF.R.U32.HI R3, RZ, R5, R4 ;  /* 0x00000005ff030219 */ /* 0x000fce0000011604 */
.L_x_1796:
[----:B------:R-:W-:Y:S05]  /*8ac0*/  BSYNC B0 ;  /* 0x0000000000007941 */ /* 0x000fea0003800000 */
.L_x_1794:
[----:B------:R-:W-:-:S05]  /*8ad0*/  IMAD R3, R3, R7, R7 ;  /* 0x0000000703037224 */ /* 0x000fca00078e0207 */
[----:B------:R-:W-:-:S07]  /*8ae0*/  VIMNMX R0, R0, R3, PT ;  /* 0x0000000300007248 */ /* 0x000fce0003fe0100 */
.L_x_1793:
[----:B------:R-:W0:Y:S01]  /*8af0*/  @P1 LDC R5, c[0x0][0x44c] ;  /* 0x00011300ff051b82 */ /* 0x000e220000000800 */
[----:B------:R-:W-:Y:S01]  /*8b00*/  VIADD R0, R0, 0x7f ;  /* 0x0000007f00007836 */ /* 0x000fe20000000000 */
[----:B------:R-:W-:Y:S01]  /*8b10*/  ULDC UR4, c[0x0][0x9dc] ;  /* 0x0002770000047ab9 */ /* 0x000fe20000000800 */
[----:B------:R-:W-:-:S03]  /*8b20*/  IMAD.MOV.U32 R4, RZ, RZ, R198 ;  /* 0x000000ffff047224 */ /* 0x000fc600078e00c6 */
[----:B------:R-:W-:Y:S02]  /*8b30*/  SHF.R.S32.HI R3, RZ, 0x1f, R0 ;  /* 0x0000001fff037819 */ /* 0x000fe40000011400 */
[----:B------:R-:W3:Y:S02]  /*8b40*/  @P1 LDC R6, c[0x0][0x450] ;  /* 0x00011400ff061b82 */ /* 0x000ee40000000800 */
[----:B------:R-:W-:-:S04]  /*8b50*/  LEA.HI R3, R3, R0, RZ, 0x7 ;  /* 0x0000000003037211 */ /* 0x000fc800078f38ff */
[----:B------:R-:W-:-:S04]  /*8b60*/  SHF.R.S32.HI R3, RZ, 0x7, R3 ;  /* 0x00000007ff037819 */ /* 0x000fc80000011403 */
[----:B------:R-:W-:Y:S01]  /*8b70*/  VIMNMX R9, R94, R3, PT ;  /* 0x000000035e097248 */ /* 0x000fe20003fe0100 */
[----:B0-----:R-:W-:-:S05]  /*8b80*/  @P1 IMAD.HI.U32 R5, R198, R5, RZ ;  /* 0x00000005c6051227 */ /* 0x001fca00078e00ff */
[----:B---3--:R-:W-:-:S05]  /*8b90*/  @P1 SHF.R.U32.HI R4, RZ, R6, R5 ;  /* 0x00000006ff041219 */ /* 0x008fca0000011605 */
[----:B------:R-:W-:-:S05]  /*8ba0*/  IMAD.IADD R0, R93, 0x1, R4 ;  /* 0x000000015d007824 */ /* 0x000fca00078e0204 */
[----:B------:R-:W-:Y:S01]  /*8bb0*/  IADD3 R3, R0, -UR4, RZ ;  /* 0x8000000400037c10 */ /* 0x000fe2000fffe0ff */
        /* <DEDUP_REMOVED lines=11> */
.L_x_1799:
[----:B------:R-:W-:-:S13]  /*8c70*/  ISETP.NE.AND P0, PT, R7, 0x1, PT ;  /* 0x000000010700780c */ /* 0x000fda0003f05270 */
[----:B------:R-:W0:Y:S02]  /*8c80*/  @P0 LDC.64 R4, c[0x0][0x9e8] ;  /* 0x00027a00ff040b82 */ /* 0x000e240000000a00 */
[----:B0-----:R-:W-:-:S05]  /*8c90*/  @P0 IMAD.HI.U32 R4, R0, R4, RZ ;  /* 0x0000000400040227 */ /* 0x001fca00078e00ff */
[----:B------:R-:W-:-:S07]  /*8ca0*/  @P0 SHF.R.U32.HI R0, RZ, R5, R4 ;  /* 0x00000005ff000219 */ /* 0x000fce0000011604 */
.L_x_1800:
[----:B------:R-:W-:Y:S05]  /*8cb0*/  BSYNC B0 ;  /* 0x0000000000007941 */ /* 0x000fea0003800000 */
.L_x_1798:
[----:B------:R-:W-:-:S05]  /*8cc0*/  IMAD R0, R0, R7, RZ ;  /* 0x0000000700007224 */ /* 0x000fca00078e02ff */
[----:B------:R-:W-:-:S07]  /*8cd0*/  VIMNMX R3, R3, R0, !PT ;  /* 0x0000000003037248 */ /* 0x000fce0007fe0100 */
.L_x_1797:
[----:B------:R-:W-:Y:S01]  /*8ce0*/  SHF.R.S32.HI R0, RZ, 0x1f, R3 ;  /* 0x0000001fff007819 */ /* 0x000fe20000011403 */
[----:B------:R-:W-:Y:S01]  /*8cf0*/  BSSY B0, `(.L_x_1801) ;  /* 0x0000026000007945 */ /* 0x000fe20003800000 */
[----:B------:R-:W-:Y:S02]  /*8d00*/  IMAD.MOV.U32 R88, RZ, RZ, RZ ;  /* 0x000000ffff587224 */ /* 0x000fe400078e00ff */
[----:B------:R-:W-:-:S04]  /*8d10*/  LEA.HI R0, R0, R3, RZ, 0x7 ;  /* 0x0000000300007211 */ /* 0x000fc800078f38ff */
[----:B------:R-:W-:-:S04]  /*8d20*/  SHF.R.S32.HI R0, RZ, 0x7, R0 ;  /* 0x00000007ff007819 */ /* 0x000fc80000011400 */
[----:B------:R-:W-:-:S04]  /*8d30*/  VIMNMX R206, RZ, R0, !PT ;  /* 0x00000000ffce7248 */ /* 0x000fc80007fe0100 */
        /* <DEDUP_REMOVED lines=16> */
[----:B------:R0:W3:Y:S02]  /*8e40*/  F2I.FTZ.U32.TRUNC.NTZ R5, R4 ;  /* 0x0000000400057305 */ /* 0x0000e4000021f000 */
[----:B0-----:R-:W-:Y:S01]  /*8e50*/  MOV R4, RZ ;  /* 0x000000ff00047202 */ /* 0x001fe20000000f00 */
[----:B---3--:R-:W-:-:S04]  /*8e60*/  IMAD.MOV R7, RZ, RZ, -R5 ;  /* 0x000000ffff077224 */ /* 0x008fc800078e0a05 */
[----:B------:R-:W-:-:S04]  /*8e70*/  IMAD R7, R7, R6, RZ ;  /* 0x0000000607077224 */ /* 0x000fc800078e02ff */
[----:B------:R-:W-:-:S04]  /*8e80*/  IMAD.HI.U32 R5, R5, R7, R4 ;  /* 0x0000000705057227 */ /* 0x000fc800078e0004 */
[----:B------:R-:W-:-:S04]  /*8e90*/  IMAD.MOV.U32 R4, RZ, RZ, R10 ;  /* 0x000000ffff047224 */ /* 0x000fc800078e000a */
        /* <DEDUP_REMOVED lines=9> */
[----:B------:R-:W-:-:S04]  /*8f30*/  @!P1 LOP3.LUT R5, RZ, R8, RZ, 0x33, !PT ;  /* 0x00000008ff059212 */ /* 0x000fc800078e33ff */
[----:B------:R-:W-:-:S07]  /*8f40*/  MOV R88, R5 ;  /* 0x0000000500587202 */ /* 0x000fce0000000f00 */
.L_x_1802:
[----:B------:R-:W-:Y:S05]  /*8f50*/  BSYNC B0 ;  /* 0x0000000000007941 */ /* 0x000fea0003800000 */
.L_x_1801:
[-C--:B------:R-:W-:Y:S01]  /*8f60*/  IMAD R206, R223, R88.reuse, R206 ;  /* 0x00000058dfce7224 */ /* 0x080fe200078e02ce */
        /* <DEDUP_REMOVED lines=36> */
[----:B------:R-:W-:Y:S01]  /*91b0*/  CS2R R20, SRZ ;  /* 0x0000000000147805 */ /* 0x000fe2000001ff00 */
[----:B------:R-:W-:Y:S06]  /*91c0*/  @!P1 BRA `(.L_x_1803) ;  /* 0x0000013c00c09947 */ /* 0x000fec0003800000 */
[----:B------:R-:W-:Y:S01]  /*91d0*/  UMOV UR4, 0xffffffff ;  /* 0xffffffff00047882 */ /* 0x000fe20000000000 */
[----:B------:R-:W-:Y:S02]  /*91e0*/  VIADD R3, R18, 0x10400 ;  /* 0x0001040012037836 */ /* 0x000fe40000000000 */
[----:B------:R-:W-:Y:S05]  /*91f0*/  BRA.DIV UR4, `(.L_x_1804) ;  /* 0x000001fe04907947 */ /* 0x000fea000b800000 */
[----:B------:R-:W3:Y:S04]  /*9200*/  LDL R0, [R1+0x34] ;  /* 0x0000340001007983 */ /* 0x000ee80000100800 */
[----:B---3--:R0:W3:Y:S02]  /*9210*/  SHFL.IDX PT, R199, R0, RZ, 0x1f ;  /* 0x00001fff00c77589 */ /* 0x0080e400000e0000 */
.L_x_2167:
[----:B0--3--:R-:W-:Y:S01]  /*9220*/  LEA.HI R0, R199, R199, RZ, 0x1 ;  /* 0x000000c7c7007211 */ /* 0x009fe200078f08ff */
[----:B------:R-:W-:Y:S01]  /*9230*/  BSSY B6, `(.L_x_1805) ;  /* 0x0000019000067945 */ /* 0x000fe20003800000 */
[----:B------:R-:W-:Y:S02]  /*9240*/  LOP3.LUT P0, RZ, R3, 0x3ff, RZ, 0xc0, !PT ;  /* 0x000003ff03ff7812 */ /* 0x000fe4000780c0ff */
[----:B------:R-:W-:Y:S02]  /*9250*/  LOP3.LUT R0, R0, 0x1e, RZ, 0xc0, !PT ;  /* 0x0000001e00007812 */ /* 0x000fe400078ec0ff */
[----:B------:R-:W-:-:S03]  /*9260*/  P2R R25, PR, RZ, 0x1 ;  /* 0x00000001ff197803 */ /* 0x000fc60000000000 */
[----:B------:R-:W-:-:S04]  /*9270*/  IMAD.IADD R0, R199, 0x1, -R0 ;  /* 0x00000001c7007824 */ /* 0x000fc800078e0a00 */
[----:B------:R-:W-:-:S05]  /*9280*/  IMAD R0, R0, 0x2000, R3 ;  /* 0x0000200000007824 */ /* 0x000fca00078e0203 */
[----:B------:R-:W-:-:S04]  /*9290*/  SHF.R.U32.HI R0, RZ, 0x4, R0 ;  /* 0x00000004ff007819 */ /* 0x000fc80000011600 */
[----:B------:R-:W-:Y:S01]  /*92a0*/  LOP3.LUT R36, R0, 0x3fff, RZ, 0xc0, !PT ;  /* 0x00003fff00247812 */ /* 0x000fe200078ec0ff */
[----:B------:R-:W-:Y:S06]  /*92b0*/  @!P0 BRA `(.L_x_1806) ;  /* 0x0000000000408947 */ /* 0x000fec0003800000 */
[----:B------:R-:W-:Y:S01]  /*92c0*/  MOV R0, 0x0 ;  /* 0x0000000000007802 */ /* 0x000fe20000000f00 */
[----:B------:R-:W-:Y:S01]  /*92d0*/  ULDC.64 UR4, c[0x4][0x80] ;  /* 0x0100200000047ab9 */ /* 0x000fe20000000a00 */
[----:B------:R-:W-:Y:S01]  /*92e0*/  ULDC.64 UR6, c[0x4][0x88] ;  /* 0x0100220000067ab9 */ /* 0x000fe20000000a00 */
[----:B------:R-:W-:Y:S01]  /*92f0*/  MOV R4, UR4 ;  /* 0x0000000400047c02 */ /* 0x000fe20008000f00 */
[----:B------:R0:W3:Y:S01]  /*9300*/  LDC.64 R14, c[0x4][R0] ;  /* 0x01000000000e7b82 */ /* 0x0000e20000000a00 */
[----:B------:R-:W-:Y:S01]  /*9310*/  IMAD.U32 R5, RZ, RZ, UR5 ;  /* 0x00000005ff057e24 */ /* 0x000fe2000f8e00ff */
[----:B------:R-:W-:Y:S01]  /*9320*/  ULDC.64 UR4, c[0x4][0x20] ;  /* 0x0100080000047ab9 */ /* 0x000fe20000000a00 */
[----:B------:R-:W-:Y:S01]  /*9330*/  IMAD.U32 R6, RZ, RZ, UR6 ;  /* 0x00000006ff067e24 */ /* 0x000fe2000f8e00ff */
[----:B------:R-:W-:Y:S01]  /*9340*/  MOV R8, 0x70 ;  /* 0x0000007000087802 */ /* 0x000fe20000000f00 */
[----:B------:R-:W-:Y:S02]  /*9350*/  IMAD.U32 R7, RZ, RZ, UR7 ;  /* 0x00000007ff077e24 */ /* 0x000fe4000f8e00ff */
[----:B------:R-:W-:-:S02]  /*9360*/  IMAD.U32 R10, RZ, RZ, UR4 ;  /* 0x00000004ff0a7e24 */ /* 0x000fc4000f8e00ff */
[----:B------:R-:W-:Y:S02]  /*9370*/  IMAD.U32 R11, RZ, RZ, UR5 ;  /* 0x00000005ff0b7e24 */ /* 0x000fe4000f8e00ff */
[----:B------:R-:W-:Y:S02]  /*9380*/  IMAD.MOV.U32 R12, RZ, RZ, 0x1 ;  /* 0x00000001ff0c7424 */ /* 0x000fe400078e00ff */
[----:B0-2---:R-:W-:-:S07]  /*9390*/  IMAD.MOV.U32 R13, RZ, RZ, RZ ;  /* 0x000000ffff0d7224 */ /* 0x005fce00078e00ff */
[----:B------:R-:W-:-:S07]  /*93a0*/  LEPC R20, `(.L_x_1806) ;  /* 0x000000001014794e */ /* 0x000fce0000000000 */
[----:B-1-345:R-:W-:Y:S05]  /*93b0*/  CALL.ABS.NOINC R14 ;  /* 0x000000000e007343 */ /* 0x03afea0003c00000 */
.L_x_1806:
[----:B------:R-:W-:Y:S05]  /*93c0*/  BSYNC B6 ;  /* 0x0000000000067941 */ /* 0x000fea0003800000 */
.L_x_1805:
[----:B------:R-:W-:Y:S02]  /*93d0*/  ULDC UR4, c[0x0][0x3f4] ;  /* 0x0000fd0000047ab9 */ /* 0x000fe40000000800 */
[----:B------:R-:W-:-:S13]  /*93e0*/  ISETP.LT.AND P0, PT, RZ, UR4, PT ;  /* 0x00000004ff007c0c */ /* 0x000fda000bf01270 */
[----:B------:R-:W-:Y:S05]  /*93f0*/  @P0 BRA `(.L_x_1807) ;  /* 0x0000000000400947 */ /* 0x000fea0003800000 */
[----:B------:R-:W-:-:S04]  /*9400*/  ULEA.HI UR4, UR37, UR37, URZ, 0x1 ;  /* 0x0000002525047291 */ /* 0x000fc8000f8f083f */
[----:B------:R-:W-:-:S04]  /*9410*/  ULOP3.LUT UR4, UR4, 0xfffffffe, URZ, 0xc0, !UPT ;  /* 0xfffffffe04047892 */ /* 0x000fc8000f8ec03f */
[----:B------:R-:W-:-:S06]  /*9420*/  UIADD3 UR4, UR37, -UR4, URZ ;  /* 0x8000000425047290 */ /* 0x000fcc000fffe03f */
[----:B------:R-:W-:-:S05]  /*9430*/  IMAD.U32 R3, RZ, RZ, UR4 ;  /* 0x00000004ff037e24 */ /* 0x000fca000f8e00ff */
[----:B------:R-:W-:-:S04]  /*9440*/  SHF.L.U32 R3, R3, 0x1f, RZ ;  /* 0x0000001f03037819 */ /* 0x000fc800000006ff */
[----:B------:R0:W3:Y:S03]  /*9450*/  SYNCS.PHASECHK.TRANS64.TRYWAIT P0, [R18+URZ+0x28800], R3 ;  /* 0x02880003120075a7 */ /* 0x0000e6000800017f */
[----:B---3--:R-:W-:Y:S05]  /*9460*/  @!P0 NANOSLEEP.SYNCS 0x989680 ;  /* 0x009896800000895d */ /* 0x008fea0003900000 */
[----:B------:R-:W3:Y:S01]  /*9470*/  @!P0 SYNCS.PHASECHK.TRANS64 P0, [R18+URZ+0x28800], R3 ;  /* 0x02880003120085a7 */ /* 0x000ee2000800007f */
[----:B------:R-:W-:Y:S04]  /*9480*/  BSSY B0, `(.L_x_1808) ;  /* 0x0000006000007945 */ /* 0x000fe80003800000 */
[----:B---3--:R-:W-:Y:S05]  /*9490*/  @P0 BRA `(.L_x_1809) ;  /* 0x0000000000100947 */ /* 0x008fea0003800000 */
.L_x_1810:
[----:B---3--:R3:W0:Y:S02]  /*94a0*/  SYNCS.PHASECHK.TRANS64.TRYWAIT P0, [R18+URZ+0x28800], R3 ;  /* 0x02880003120075a7 */ /* 0x008624000800017f */
[----:B0-----:R-:W-:Y:S05]  /*94b0*/  @!P0 NANOSLEEP.SYNCS 0x989680 ;  /* 0x009896800000895d */ /* 0x001fea0003900000 */
[----:B------:R-:W0:Y:S02]  /*94c0*/  @!P0 SYNCS.PHASECHK.TRANS64 P0, [R18+URZ+0x28800], R3 ;  /* 0x02880003120085a7 */ /* 0x000e24000800007f */
[----:B0-----:R-:W-:Y:S05]  /*94d0*/  @!P0 BRA `(.L_x_1810) ;  /* 0xfffffffc00f08947 */ /* 0x001fea000383ffff */
.L_x_1809:
[----:B------:R-:W-:Y:S05]  /*94e0*/  BSYNC B0 ;  /* 0x0000000000007941 */ /* 0x000fea0003800000 */
.L_x_1808:
[----:B------:R-:W-:Y:S05]  /*94f0*/  BRA `(.L_x_1811) ;  /* 0x0000004c00d47947 */ /* 0x000fea0003800000 */
.L_x_1807:
[----:B------:R-:W-:Y:S01]  /*9500*/  ISETP.NE.AND P0, PT, R25, RZ, PT ;  /* 0x000000ff1900720c */ /* 0x000fe20003f05270 */
[----:B------:R-:W-:Y:S01]  /*9510*/  ULDC.64 UR4, c[0x0][0x3f8] ;  /* 0x0000fe0000047ab9 */ /* 0x000fe20000000a00 */
[----:B-----5:R-:W-:Y:S01]  /*9520*/  SHF.R.S32.HI R0, RZ, 0x1f, R24 ;  /* 0x0000001fff007819 */ /* 0x020fe20000011418 */
[----:B------:R-:W-:Y:S01]  /*9530*/  ULDC.64 UR6, c[0x0][0x408] ;  /* 0x0001020000067ab9 */ /* 0x000fe20000000a00 */
[----:B------:R-:W-:Y:S01]  /*9540*/  IMAD.WIDE.U32 R26, R24, UR4, RZ ;  /* 0x00000004181a7c25 */ /* 0x000fe2000f8e00ff */
[----:B------:R-:W-:Y:S03]  /*9550*/  BSSY B6, `(.L_x_1812) ;  /* 0x0000019000067945 */ /* 0x000fe60003800000 */
[C---:B------:R-:W-:Y:S02]  /*9560*/  IMAD R3, R0.reuse, UR4, RZ ;  /* 0x0000000400037c24 */ /* 0x040fe4000f8e02ff */
[----:B------:R-:W-:-:S02]  /*9570*/  IMAD R5, R0, UR6, RZ ;  /* 0x0000000600057c24 */ /* 0x000fc4000f8e02ff */
[C---:B------:R-:W-:Y:S02]  /*9580*/  IMAD R3, R24.reuse, UR5, R3 ;  /* 0x0000000518037c24 */ /* 0x040fe4000f8e0203 */
[C---:B------:R-:W-:Y:S02]  /*9590*/  IMAD R5, R24.reuse, UR7, R5 ;  /* 0x0000000718057c24 */ /* 0x040fe4000f8e0205 */
[----:B------:R-:W-:-:S04]  /*95a0*/  IMAD.WIDE.U32 R24, R24, UR6, RZ ;  /* 0x0000000618187c25 */ /* 0x000fc8000f8e00ff */
[----:B------:R-:W-:Y:S02]  /*95b0*/  IMAD.IADD R29, R3, 0x1, R27 ;  /* 0x00000001031d7824 */ /* 0x000fe400078e021b */
[----:B------:R-:W-:Y:S01]  /*95c0*/  IMAD.IADD R31, R5, 0x1, R25 ;  /* 0x00000001051f7824 */ /* 0x000fe200078e0219 */
        /* <DEDUP_REMOVED lines=16> */
[----:B-1-34-:R-:W-:Y:S05]  /*96d0*/  CALL.ABS.NOINC R14 ;  /* 0x000000000e007343 */ /* 0x01afea0003c00000 */
.L_x_1813:
[----:B------:R-:W-:Y:S05]  /*96e0*/  BSYNC B6 ;  /* 0x0000000000067941 */ /* 0x000fea0003800000 */
.L_x_1812:
[----:B------:R-:W-:Y:S01]  /*96f0*/  ULDC.U8 UR4, c[0x0][0x410] ;  /* 0x0001040000047ab9 */ /* 0x000fe20000000000 */
[----:B------:R-:W-:Y:S01]  /*9700*/  IMAD.IADD R54, R188, 0x1, R198 ;  /* 0x00000001bc367824 */ /* 0x000fe200078e02c6 */
[----:B------:R-:W-:Y:S01]  /*9710*/  ISETP.NE.AND P0, PT, RZ, UR4, PT ;  /* 0x00000004ff007c0c */ /* 0x000fe2000bf05270 */
[----:B------:R-:W-:Y:S02]  /*9720*/  BSSY B0, `(.L_x_1814) ;  /* 0x00004ca000007945 */ /* 0x000fe40003800000 */
[----:B------:R-:W-:-:S10]  /*9730*/  IMAD R3, R220, 0x20, R54 ;  /* 0x00000020dc037824 */ /* 0x000fd400078e0236 */
[----:B------:R-:W-:Y:S05]  /*9740*/  @!P0 BRA `(.L_x_1815) ;  /* 0x0000002400c88947 */ /* 0x000fea0003800000 */
[----:B------:R-:W0:Y:S01]  /*9750*/  LDC R65, c[0x0][0x448] ;  /* 0x00011200ff417b82 */ /* 0x000e220000000800 */
[----:B------:R-:W-:Y:S01]  /*9760*/  ULDC.64 UR4, c[0x0][0x3f8] ;  /* 0x0000fe0000047ab9 */ /* 0x000fe20000000a00 */
[----:B------:R-:W-:Y:S01]  /*9770*/  MOV R9, R29 ;  /* 0x0000001d00097202 */ /* 0x000fe20000000f00 */
[----:B------:R-:W-:Y:S01]  /*9780*/  ULDC.64 UR6, c[0x0][0x408] ;  /* 0x0001020000067ab9 */ /* 0x000fe20000000a00 */
[----:B------:R-:W-:Y:S01]  /*9790*/  IMAD.MOV.U32 R8, RZ, RZ, R26 ;  /* 0x000000ffff087224 */ /* 0x000fe200078e001a */
[----:B------:R-:W-:Y:S01]  /*97a0*/  SHF.R.S32.HI R61, RZ, 0x1f, R186 ;  /* 0x0000001fff3d7819 */ /* 0x000fe200000114ba */
[----:B------:R-:W-:Y:S02]  /*97b0*/  IMAD.MOV.U32 R10, RZ, RZ, R24 ;  /* 0x000000ffff0a7224 */ /* 0x000fe400078e0018 */
[----:B------:R-:W-:Y:S01]  /*97c0*/  IMAD.MOV.U32 R11, RZ, RZ, R31 ;  /* 0x000000ffff0b7224 */ /* 0x000fe200078e001f */
[----:B0-----:R-:W-:-:S13]  /*97d0*/  ISETP.NE.AND P0, PT, R65, 0x1, PT ;  /* 0x000000014100780c */ /* 0x001fda0003f05270 */
[----:B------:R-:W0:Y:S08]  /*97e0*/  @P0 LDC R0, c[0x0][0x44c] ;  /* 0x00011300ff000b82 */ /* 0x000e300000000800 */
[----:B------:R-:W3:Y:S01]  /*97f0*/  @P0 LDC R5, c[0x0][0x450] ;  /* 0x00011400ff050b82 */ /* 0x000ee20000000800 */
[----:B0-----:R-:W-:-:S05]  /*9800*/  @P0 IMAD.HI.U32 R0, R3, R0, RZ ;  /* 0x0000000003000227 */ /* 0x001fca00078e00ff */
[----:B---3--:R-:W-:-:S04]  /*9810*/  @P0 SHF.R.U32.HI R3, RZ, R5, R0 ;  /* 0x00000005ff030219 */ /* 0x008fc80000011600 */
[----:B------:R-:W-:Y:S01]  /*9820*/  SHF.R.S32.HI R0, RZ, 0x1f, R3 ;  /* 0x0000001fff007819 */ /* 0x000fe20000011403 */
[----:B------:R-:W-:-:S04]  /*9830*/  IMAD.WIDE.U32 R8, R3, UR4, R8 ;  /* 0x0000000403087c25 */ /* 0x000fc8000f8e0008 */
[C---:B------:R-:W-:Y:S02]  /*9840*/  IMAD R4, R0.reuse, UR4, RZ ;  /* 0x0000000400047c24 */ /* 0x040fe4000f8e02ff */
[----:B------:R-:W-:Y:S02]  /*9850*/  IMAD R0, R0, UR6, RZ ;  /* 0x0000000600007c24 */ /* 0x000fe4000f8e02ff */
[C---:B--2---:R-:W-:Y:S01]  /*9860*/  IMAD R13, R3.reuse, UR5, R4 ;  /* 0x00000005030d7c24 */ /* 0x044fe2000f8e0204 */
[----:B------:R-:W-:Y:S01]  /*9870*/  ULDC.64 UR4, c[0x0][0x3e8] ;  /* 0x0000fa0000047ab9 */ /* 0x000fe20000000a00 */
[C---:B------:R-:W-:Y:S01]  /*9880*/  IMAD.WIDE.U32 R10, R3.reuse, UR6, R10 ;  /* 0x00000006030a7c25 */ /* 0x040fe2000f8e000a */
[----:B------:R-:W-:Y:S01]  /*9890*/  LEA R5, P0, R8, UR4, 0x1 ;  /* 0x0000000408057c11 */ /* 0x000fe2000f8008ff */
[----:B------:R-:W-:Y:S02]  /*98a0*/  UMOV UR4, 0xffffffff ;  /* 0xffffffff00047882 */ /* 0x000fe40000000000 */
[----:B------:R-:W-:Y:S01]  /*98b0*/  IMAD R3, R3, UR7, R0 ;  /* 0x0000000703037c24 */ /* 0x000fe2000f8e0200 */
[----:B------:R-:W-:Y:S01]  /*98c0*/  ULDC.64 UR6, c[0x0][0x400] ;  /* 0x0001000000067ab9 */ /* 0x000fe20000000a00 */
[----:B------:R-:W-:Y:S01]  /*98d0*/  IMAD.IADD R9, R9, 0x1, R13 ;  /* 0x0000000109097824 */ /* 0x000fe200078e020d */
[----:B------:R-:W-:Y:S01]  /*98e0*/  LEA R7, P1, R10, UR6, 0x1 ;  /* 0x000000060a077c11 */ /* 0x000fe2000f8208ff */
[----:B------:R-:W-:-:S03]  /*98f0*/  IMAD.IADD R3, R11, 0x1, R3 ;  /* 0x000000010b037824 */ /* 0x000fc600078e0203 */
[----:B------:R-:W-:Y:S02]  /*9900*/  LEA.HI.X R6, R8, UR5, R9, 0x1, P0 ;  /* 0x0000000508067c11 */ /* 0x000fe400080f0c09 */
[----:B------:R-:W-:Y:S01]  /*9910*/  LEA.HI.X R8, R10, UR7, R3, 0x1, P1 ;  /* 0x000000070a087c11 */ /* 0x000fe200088f0c03 */
[----:B------:R-:W-:Y:S06]  /*9920*/  BRA.DIV UR4, `(.L_x_1816) ;  /* 0x000001f604f07947 */ /* 0x000fec000b800000 */
[----:B------:R0:W2:Y:S04]  /*9930*/  SHFL.IDX PT, R0, R6, RZ, 0x181f ;  /* 0x00181fff06007589 */ /* 0x0000a800000e0000 */
[----:B------:R0:W3:Y:S04]  /*9940*/  SHFL.IDX PT, R3, R5, RZ, 0x181f ;  /* 0x00181fff05037589 */ /* 0x0000e800000e0000 */
[----:B------:R0:W0:Y:S04]  /*9950*/  SHFL.IDX PT, R4, R8, RZ, 0x181f ;  /* 0x00181fff08047589 */ /* 0x00002800000e0000 */
[----:B------:R0:W0:Y:S02]  /*9960*/  SHFL.IDX PT, R14, R7, RZ, 0x181f ;  /* 0x00181fff070e7589 */ /* 0x00002400000e0000 */
.L_x_2173:
[----:B------:R-:W-:Y:S01]  /*9970*/  IMAD R65, R194, R65, RZ ;  /* 0x00000041c2417224 */ /* 0x000fe200078e02ff */
[----:B------:R-:W-:Y:S01]  /*9980*/  BSSY B1, `(.L_x_1817) ;  /* 0x000001e000017945 */ /* 0x000fe20003800000 */
[----:B------:R-:W-:Y:S02]  /*9990*/  CS2R R48, SRZ ;  /* 0x0000000000307805 */ /* 0x000fe4000001ff00 */
[----:B------:R-:W-:Y:S02]  /*99a0*/  CS2R R44, SRZ ;  /* 0x00000000002c7805 */ /* 0x000fe4000001ff00 */
[----:B------:R-:W-:Y:S02]  /*99b0*/  CS2R R46, SRZ ;  /* 0x00000000002e7805 */ /* 0x000fe4000001ff00 */
[----:B------:R-:W-:Y:S02]  /*99c0*/  ISETP.GE.AND P0, PT, R54, R65, PT ;  /* 0x000000413600720c */ /* 0x000fe40003f06270 */
[----:B-1----:R-:W-:-:S11]  /*99d0*/  CS2R R42, SRZ ;  /* 0x00000000002a7805 */ /* 0x002fd6000001ff00 */
        /* <DEDUP_REMOVED lines=8> */
[----:B------:R-:W-:Y:S02]  /*9a60*/  @!P5 SHF.L.U32 R15, R186, 0x1, RZ ;  /* 0x00000001ba0fd819 */ /* 0x000fe400000006ff */
[CC--:B---3--:R-:W-:Y:S02]  /*9a70*/  @!P4 IADD3 R10, P0, R3.reuse, R12.reuse, RZ ;  /* 0x0000000c030ac210 */ /* 0x0c8fe40007f1e0ff */
[----:B0-----:R-:W-:Y:S02]  /*9a80*/  @!P4 IADD3 R12, P1, R14, R12, RZ ;  /* 0x0000000c0e0cc210 */ /* 0x001fe40007f3e0ff */
[----:B------:R-:W-:Y:S01]  /*9a90*/  @!P5 SHF.L.U64.HI R9, R186, 0x1, R61 ;  /* 0x00000001ba09d819 */ /* 0x000fe2000001023d */
[----:B--2---:R-:W-:Y:S01]  /*9aa0*/  @!P4 IMAD.X R11, R0, 0x1, R13, P0 ;  /* 0x00000001000bc824 */ /* 0x004fe200000e060d */
[----:B------:R-:W-:Y:S02]  /*9ab0*/  @!P5 IADD3 R20, P2, R3, R15, RZ ;  /* 0x0000000f0314d210 */ /* 0x000fe40007f5e0ff */
[----:B------:R-:W-:-:S02]  /*9ac0*/  CS2R R46, SRZ ;  /* 0x00000000002e7805 */ /* 0x000fc4000001ff00 */
[----:B------:R-:W-:Y:S02]  /*9ad0*/  @!P5 IADD3 R14, P3, R14, R15, RZ ;  /* 0x0000000f0e0ed210 */ /* 0x000fe40007f7e0ff */
[----:B------:R-:W-:Y:S01]  /*9ae0*/  CS2R R48, SRZ ;  /* 0x0000000000307805 */ /* 0x000fe2000001ff00 */
[----:B------:R-:W-:Y:S02]  /*9af0*/  @!P4 IMAD.X R13, R4, 0x1, R13, P1 ;  /* 0x00000001040dc824 */ /* 0x000fe400008e060d */
[--C-:B------:R-:W-:Y:S01]  /*9b00*/  @!P5 IMAD.X R21, R0, 0x1, R9.reuse, P2 ;  /* 0x000000010015d824 */ /* 0x100fe200010e0609 */
[----:B------:R1:W5:Y:S01]  /*9b10*/  @!P4 LD.E.64 R46, desc[UR54][R10.64] ;  /* 0x000000360a2ec980 */ /* 0x000362000c101b00 */
[----:B------:R-:W-:-:S03]  /*9b20*/  @!P5 IMAD.X R15, R4, 0x1, R9, P3 ;  /* 0x00000001040fd824 */ /* 0x000fc600018e0609 */
[----:B------:R1:W5:Y:S04]  /*9b30*/  @!P5 LD.E.64 R42, desc[UR54][R20.64] ;  /* 0x00000036142ad980 */ /* 0x000368000c101b00 */
[----:B------:R1:W5:Y:S04]  /*9b40*/  @!P5 LD.E.64 R44, desc[UR54][R14.64] ;  /* 0x000000360e2cd980 */ /* 0x000368000c101b00 */
[----:B------:R1:W5:Y:S02]  /*9b50*/  @!P4 LD.E.64 R48, desc[UR54][R12.64] ;  /* 0x000000360c30c980 */ /* 0x000364000c101b00 */
.L_x_1818:
[----:B------:R-:W-:Y:S05]  /*9b60*/  BSYNC B1 ;  /* 0x0000000000017941 */ /* 0x000fea0003800000 */
.L_x_1817:
[----:B--2--5:R-:W-:Y:S01]  /*9b70*/  IMAD.MOV.U32 R0, RZ, RZ, R48 ;  /* 0x000000ffff007224 */ /* 0x024fe200078e0030 */
[----:B---3--:R-:W-:Y:S01]  /*9b80*/  MOV R3, R49 ;  /* 0x0000003100037202 */ /* 0x008fe20000000f00 */
[----:B0-----:R-:W-:Y:S01]  /*9b90*/  IMAD.MOV.U32 R4, RZ, RZ, R44 ;  /* 0x000000ffff047224 */ /* 0x001fe200078e002c */
[----:B------:R-:W-:Y:S01]  /*9ba0*/  UMOV UR4, 0xffffffff ;  /* 0xffffffff00047882 */ /* 0x000fe20000000000 */
        /* <DEDUP_REMOVED lines=8> */
[----:B------:R-:W-:Y:S02]  /*9c30*/  CS2R R40, SRZ ;  /* 0x0000000000287805 */ /* 0x000fe4000001ff00 */
[----:B------:R-:W-:Y:S02]  /*9c40*/  MOV R9, R43 ;  /* 0x0000002b00097202 */ /* 0x000fe40000000f00 */
[----:B------:R-:W-:Y:S02]  /*9c50*/  PRMT R66, R66, 0x5410, R0 ;  /* 0x0000541042427816 */ /* 0x000fe40000000000 */
[----:B------:R-:W-:Y:S02]  /*9c60*/  PRMT R64, R64, 0x5410, R3 ;  /* 0x0000541040407816 */ /* 0x000fe40000000003 */
[----:B------:R-:W-:Y:S02]  /*9c70*/  PRMT R59, R59, 0x5410, R4 ;  /* 0x000054103b3b7816 */ /* 0x000fe40000000004 */
[----:B------:R-:W-:Y:S01]  /*9c80*/  PRMT R58, R9, 0x7610, R58 ;  /* 0x00007610093a7816 */ /* 0x000fe2000000003a */
[----:B------:R-:W-:Y:S06]  /*9c90*/  BRA.DIV UR4, `(.L_x_1819) ;  /* 0x000001f604847947 */ /* 0x000fec000b800000 */
[----:B------:R0:W2:Y:S04]  /*9ca0*/  SHFL.IDX PT, R0, R6, 0x1, 0x181f ;  /* 0x00381f0006007f89 */ /* 0x0000a800000e0000 */
[----:B------:R0:W3:Y:S04]  /*9cb0*/  SHFL.IDX PT, R3, R5, 0x1, 0x181f ;  /* 0x00381f0005037f89 */ /* 0x0000e800000e0000 */
[----:B------:R0:W0:Y:S04]  /*9cc0*/  SHFL.IDX PT, R4, R8, 0x1, 0x181f ;  /* 0x00381f0008047f89 */ /* 0x00002800000e0000 */
[----:B-1----:R1:W0:Y:S02]  /*9cd0*/  SHFL.IDX PT, R14, R7, 0x1, 0x181f ;  /* 0x00381f00070e7f89 */ /* 0x00222400000e0000 */
.L_x_2179:
[----:B------:R-:W-:Y:S01]  /*9ce0*/  VIADD R10, R54, 0x20 ;  /* 0x00000020360a7836 */ /* 0x000fe20000000000 */
[----:B------:R-:W-:Y:S01]  /*9cf0*/  BSSY B1, `(.L_x_1820) ;  /* 0x000001d000017945 */ /* 0x000fe20003800000 */
[----:B------:R-:W-:Y:S02]  /*9d00*/  CS2R R34, SRZ ;  /* 0x0000000000227805 */ /* 0x000fe4000001ff00 */
[----:B------:R-:W-:Y:S02]  /*9d10*/  CS2R R38, SRZ ;  /* 0x0000000000267805 */ /* 0x000fe4000001ff00 */
[----:B------:R-:W-:Y:S02]  /*9d20*/  CS2R R32, SRZ ;  /* 0x0000000000207805 */ /* 0x000fe4000001ff00 */
        /* <DEDUP_REMOVED lines=9> */
[C---:B------:R-:W-:Y:S01]  /*9dc0*/  @!P5 IMAD.SHL.U32 R11, R186.reuse, 0x2, RZ ;  /* 0x00000002ba0bd824 */ /* 0x040fe200078e00ff */
[----:B------:R-:W-:Y:S02]  /*9dd0*/  @!P5 SHF.L.U64.HI R15, R186, 0x1, R61 ;  /* 0x00000001ba0fd819 */ /* 0x000fe4000001023d */
[CC--:B---3--:R-:W-:Y:S02]  /*9de0*/  @!P4 IADD3 R10, P0, R3.reuse, R12.reuse, RZ ;  /* 0x0000000c030ac210 */ /* 0x0c8fe40007f1e0ff */
[-C--:B------:R-:W-:Y:S02]  /*9df0*/  @!P5 IADD3 R20, P2, R3, R11.reuse, RZ ;  /* 0x0000000b0314d210 */ /* 0x080fe40007f5e0ff */
[C---:B0-----:R-:W-:Y:S02]  /*9e00*/  @!P4 IADD3 R12, P1, R14.reuse, R12, RZ ;  /* 0x0000000c0e0cc210 */ /* 0x041fe40007f3e0ff */
[----:B------:R-:W-:Y:S01]  /*9e10*/  @!P5 IADD3 R14, P3, R14, R11, RZ ;  /* 0x0000000b0e0ed210 */ /* 0x000fe20007f7e0ff */
[----:B--2---:R-:W-:Y:S01]  /*9e20*/  @!P5 IMAD.X R21, R0, 0x1, R15, P2 ;  /* 0x000000010015d824 */ /* 0x004fe200010e060f */
[----:B------:R-:W-:-:S02]  /*9e30*/  CS2R R38, SRZ ;  /* 0x0000000000267805 */ /* 0x000fc4000001ff00 */
[----:B------:R-:W-:Y:S01]  /*9e40*/  CS2R R40, SRZ ;  /* 0x0000000000287805 */ /* 0x000fe2000001ff00 */
[----:B------:R-:W-:Y:S01]  /*9e50*/  @!P4 IMAD.X R11, R0, 0x1, R9, P0 ;  /* 0x00000001000bc824 */ /* 0x000fe200000e0609 */
[C---:B------:R-:W-:Y:S01]  /*9e60*/  @!P4 IADD3.X R13, R4.reuse, R9, RZ, P1, !PT ;  /* 0x00000009040dc210 */ /* 0x040fe20000ffe4ff */
[----:B------:R-:W-:Y:S01]  /*9e70*/  @!P5 IMAD.X R15, R4, 0x1, R15, P3 ;  /* 0x00000001040fd824 */ /* 0x000fe200018e060f */
[----:B------:R0:W5:Y:S04]  /*9e80*/  @!P5 LD.E.64 R32, desc[UR54][R20.64] ;  /* 0x000000361420d980 */ /* 0x000168000c101b00 */
[----:B------:R0:W5:Y:S04]  /*9e90*/  @!P5 LD.E.64 R34, desc[UR54][R14.64] ;  /* 0x000000360e22d980 */ /* 0x000168000c101b00 */
[----:B------:R0:W5:Y:S04]  /*9ea0*/  @!P4 LD.E.64 R38, desc[UR54][R10.64] ;  /* 0x000000360a26c980 */ /* 0x000168000c101b00 */
[----:B------:R0:W5:Y:S02]  /*9eb0*/  @!P4 LD.E.64 R40, desc[UR54][R12.64] ;  /* 0x000000360c28c980 */ /* 0x000164000c101b00 */
.L_x_1821:
[----:B------:R-:W-:Y:S05]  /*9ec0*/  BSYNC B1 ;  /* 0x0000000000017941 */ /* 0x000fea0003800000 */
.L_x_1820:
[----:B---3-5:R-:W-:Y:S01]  /*9ed0*/  IMAD.MOV.U32 R3, RZ, RZ, R41 ;  /* 0x000000ffff037224 */ /* 0x028fe200078e0029 */
[----:B------:R-:W-:Y:S01]  /*9ee0*/  UMOV UR4, 0xffffffff ;  /* 0xffffffff00047882 */ /* 0x000fe20000000000 */
[----:B0-----:R-:W-:Y:S02]  /*9ef0*/  IMAD.MOV.U32 R4, RZ, RZ, R34 ;  /* 0x000000ffff047224 */ /* 0x001fe400078e0022 */
[----:B------:R-:W-:Y:S01]  /*9f00*/  IMAD.MOV.U32 R9, RZ, RZ, R35 ;  /* 0x000000ffff097224 */ /* 0x000fe200078e0023 */
[----:B------:R-:W-:Y:S01]  /*9f10*/  PRMT R56, R56, 0x5410, R3 ;  /* 0x0000541038387816 */ /* 0x000fe20000000003 */
[----:B--2---:R-:W-:Y:S02]  /*9f20*/  IMAD.MOV.U32 R0, RZ, RZ, R40 ;  /* 0x000000ffff007224 */ /* 0x004fe400078e0028 */
[----:B------:R-:W-:Y:S01]  /*9f30*/  IMAD.MOV.U32 R3, RZ, RZ, R39 ;  /* 0x000000ffff037224 */ /* 0x000fe200078e0027 */
[----:B------:R-:W-:Y:S01]  /*9f40*/  PRMT R51, R4, 0x5410, R9 ;  /* 0x0000541004337816 */ /* 0x000fe20000000009 */
[----:B------:R-:W-:Y:S01]  /*9f50*/  IMAD.MOV.U32 R4, RZ, RZ, R32 ;  /* 0x000000ffff047224 */ /* 0x000fe200078e0020 */
[----:B------:R-:W-:Y:S01]  /*9f60*/  PRMT R57, R0, 0x7610, R57 ;  /* 0x0000761000397816 */ /* 0x000fe20000000039 */
[----:B------:R-:W-:Y:S01]  /*9f70*/  IMAD.MOV.U32 R9, RZ, RZ, R33 ;  /* 0x000000ffff097224 */ /* 0x000fe200078e0021 */
[----:B------:R-:W-:-:S02]  /*9f80*/  MOV R0, R38 ;  /* 0x0000002600007202 */ /* 0x000fc40000000f00 */
[----:B------:R-:W-:Y:S02]  /*9f90*/  PRMT R56, R3, 0x7610, R56 ;  /* 0x0000761003387816 */ /* 0x000fe40000000038 */
[----:B------:R-:W-:Y:S02]  /*9fa0*/  PRMT R57, R57, 0x5410, R0 ;  /* 0x0000541039397816 */ /* 0x000fe40000000000 */
[----:B------:R-:W-:Y:S01]  /*9fb0*/  PRMT R52, R4, 0x5410, R9 ;  /* 0x0000541004347816 */ /* 0x000fe20000000009 */
[----:B------:R-:W-:Y:S06]  /*9fc0*/  BRA.DIV UR4, `(.L_x_1822) ;  /* 0x000001f604287947 */ /* 0x000fec000b800000 */
[----:B------:R0:W2:Y:S04]  /*9fd0*/  SHFL.IDX PT, R0, R6, 0x2, 0x181f ;  /* 0x00581f0006007f89 */ /* 0x0000a800000e0000 */
[----:B------:R0:W3:Y:S04]  /*9fe0*/  SHFL.IDX PT, R3, R5, 0x2, 0x181f ;  /* 0x00581f0005037f89 */ /* 0x0000e800000e0000 */
[----:B------:R0:W0:Y:S04]  /*9ff0*/  SHFL.IDX PT, R4, R8, 0x2, 0x181f ;  /* 0x00581f0008047f89 */ /* 0x00002800000e0000 */
[----:B------:R0:W0:Y:S02]  /*a000*/  SHFL.IDX PT, R14, R7, 0x2, 0x181f ;  /* 0x00581f00070e7f89 */ /* 0x00002400000e0000 */
.L_x_2185:
[----:B------:R-:W-:Y:S01]  /*a010*/  VIADD R10, R54, 0x40 ;  /* 0x00000040360a7836 */ /* 0x000fe20000000000 */
[----:B------:R-:W-:Y:S01]  /*a020*/  BSSY B1, `(.L_x_1823) ;  /* 0x000001e000017945 */ /* 0x000fe20003800000 */
[----:B------:R-:W-:Y:S02]  /*a030*/  CS2R R30, SRZ ;  /* 0x00000000001e7805 */ /* 0x000fe4000001ff00 */
[----:B------:R-:W-:Y:S02]  /*a040*/  CS2R R20, SRZ ;  /* 0x0000000000147805 */ /* 0x000fe4000001ff00 */
[----:B------:R-:W-:Y:S02]  /*a050*/  CS2R R28, SRZ ;  /* 0x00000000001c7805 */ /* 0x000fe4000001ff00 */
[----:B------:R-:W-:Y:S02]  /*a060*/  ISETP.GE.AND P0, PT, R10, R65, PT ;  /* 0x000000410a00720c */ /* 0x000fe40003f06270 */
[----:B------:R-:W-:-:S11]  /*a070*/  CS2R R24, SRZ ;  /* 0x0000000000187805 */ /* 0x000fd6000001ff00 */
        /* <DEDUP_REMOVED lines=8> */
[C---:B------:R-:W-:Y:S02]  /*a100*/  @!P5 SHF.L.U32 R11, R186.reuse, 0x1, RZ ;  /* 0x00000001ba0bd819 */ /* 0x040fe400000006ff */
[CC--:B---3--:R-:W-:Y:S02]  /*a110*/  @!P4 IADD3 R10, P0, R3.reuse, R12.reuse, RZ ;  /* 0x0000000c030ac210 */ /* 0x0c8fe40007f1e0ff */
[----:B------:R-:W-:Y:S02]  /*a120*/  @!P5 SHF.L.U64.HI R15, R186, 0x1, R61 ;  /* 0x00000001ba0fd819 */ /* 0x000fe4000001023d */
[-C--:B------:R-:W-:Y:S02]  /*a130*/  @!P5 IADD3 R26, P2, R3, R11.reuse, RZ ;  /* 0x0000000b031ad210 */ /* 0x080fe40007f5e0ff */
[C---:B0-----:R-:W-:Y:S02]  /*a140*/  @!P4 IADD3 R12, P1, R14.reuse, R12, RZ ;  /* 0x0000000c0e0cc210 */ /* 0x041fe40007f3e0ff */
[----:B------:R-:W-:Y:S01]  /*a150*/  @!P5 IADD3 R14, P3, R14, R11, RZ ;  /* 0x0000000b0e0ed210 */ /* 0x000fe20007f7e0ff */
[----:B--2---:R-:W-:Y:S01]  /*a160*/  @!P5 IMAD.X R27, R0, 0x1, R15, P2 ;  /* 0x00000001001bd824 */ /* 0x004fe200010e060f */
[----:B------:R-:W-:-:S02]  /*a170*/  CS2R R28, SRZ ;  /* 0x00000000001c7805 */ /* 0x000fc4000001ff00 */
[----:B------:R-:W-:Y:S01]  /*a180*/  CS2R R30, SRZ ;  /* 0x00000000001e7805 */ /* 0x000fe2000001ff00 */
[--C-:B------:R-:W-:Y:S02]  /*a190*/  @!P4 IMAD.X R11, R0, 0x1, R9.reuse, P0 ;  /* 0x00000001000bc824 */ /* 0x100fe400000e0609 */
[C---:B------:R-:W-:Y:S01]  /*a1a0*/  @!P4 IMAD.X R13, R4.reuse, 0x1, R9, P1 ;  /* 0x00000001040dc824 */ /* 0x040fe200008e0609 */
[----:B------:R0:W5:Y:S01]  /*a1b0*/  @!P5 LD.E.64 R24, desc[UR54][R26.64] ;  /* 0x000000361a18d980 */ /* 0x000162000c101b00 */
[----:B------:R-:W-:-:S03]  /*a1c0*/  @!P5 IMAD.X R15, R4, 0x1, R15, P3 ;  /* 0x00000001040fd824 */ /* 0x000fc600018e060f */
[----:B------:R0:W5:Y:S04]  /*a1d0*/  @!P4 LD.E.64 R28, desc[UR54][R10.64] ;  /* 0x000000360a1cc980 */ /* 0x000168000c101b00 */
[----:B------:R0:W5:Y:S04]  /*a1e0*/  @!P5 LD.E.64 R20, desc[UR54][R14.64] ;  /* 0x000000360e14d980 */ /* 0x000168000c101b00 */
[----:B------:R0:W5:Y:S02]  /*a1f0*/  @!P4 LD.E.64 R30, desc[UR54][R12.64] ;  /* 0x000000360c1ec980 */ /* 0x000164000c101b00 */
.L_x_1824:
[----:B------:R-:W-:Y:S05]  /*a200*/  BSYNC B1 ;  /* 0x0000000000017941 */ /* 0x000fea0003800000 */
.L_x_1823:
[----:B--2--5:R-:W-:Y:S01]  /*a210*/  IMAD.MOV.U32 R0, RZ, RZ, R30 ;  /* 0x000000ffff007224 */ /* 0x024fe200078e001e */
[----:B---3--:R-:W-:Y:S01]  /*a220*/  MOV R3, R31 ;  /* 0x0000001f00037202 */ /* 0x008fe20000000f00 */
[----:B0-----:R-:W-:Y:S01]  /*a230*/  IMAD.MOV.U32 R4, RZ, RZ, R20 ;  /* 0x000000ffff047224 */ /* 0x001fe200078e0014 */
[----:B------:R-:W-:Y:S01]  /*a240*/  UMOV UR4, 0xffffffff ;  /* 0xffffffff00047882 */ /* 0x000fe20000000000 */
        /* <DEDUP_REMOVED lines=8> */
[----:B------:R-:W-:Y:S02]  /*a2d0*/  PRMT R55, R0, 0x5410, R3 ;  /* 0x0000541000377816 */ /* 0x000fe40000000003 */
[----:B------:R-:W-:Y:S01]  /*a2e0*/  PRMT R50, R4, 0x5410, R9 ;  /* 0x0000541004327816 */ /* 0x000fe20000000009 */
[----:B------:R-:W-:Y:S06]  /*a2f0*/  BRA.DIV UR4, `(.L_x_1825) ;  /* 0x000001f204cc7947 */ /* 0x000fec000b800000 */
[----:B------:R0:W2:Y:S04]  /*a300*/  SHFL.IDX PT, R0, R6, 0x3, 0x181f ;  /* 0x00781f0006007f89 */ /* 0x0000a800000e0000 */
[----:B------:R0:W3:Y:S04]  /*a310*/  SHFL.IDX PT, R3, R5, 0x3, 0x181f ;  /* 0x00781f0005037f89 */ /* 0x0000e800000e0000 */
[----:B------:R0:W0:Y:S04]  /*a320*/  SHFL.IDX PT, R4, R8, 0x3, 0x181f ;  /* 0x00781f0008047f89 */ /* 0x00002800000e0000 */
[----:B------:R0:W0:Y:S02]  /*a330*/  SHFL.IDX PT, R14, R7, 0x3, 0x181f ;  /* 0x00781f00070e7f89 */ /* 0x00002400000e0000 */
.L_x_2191:
[----:B------:R-:W-:Y:S01]  /*a340*/  VIADD R54, R54, 0x60 ;  /* 0x0000006036367836 */ /* 0x000fe20000000000 */
[----:B------:R-:W-:Y:S01]  /*a350*/  BSSY B1, `(.L_x_1826) ;  /* 0x000001d000017945 */ /* 0x000fe20003800000 */
[----:B0-----:R-:W-:Y:S02]  /*a360*/  CS2R R8, SRZ ;  /* 0x0000000000087805 */ /* 0x001fe4000001ff00 */
[----:B------:R-:W-:Y:S02]  /*a370*/  CS2R R12, SRZ ;  /* 0x00000000000c7805 */ /* 0x000fe4000001ff00 */
[----:B------:R-:W-:Y:S02]  /*a380*/  CS2R R10, SRZ ;  /* 0x00000000000a7805 */ /* 0x000fe4000001ff00 */
[----:B------:R-:W-:-:S13]  /*a390*/  ISETP.GE.AND P0, PT, R54, R65, PT ;  /* 0x000000413600720c */ /* 0x000fda0003f06270 */
[----:B------:R-:W-:Y:S05]  /*a3a0*/  @P0 BRA `(.L_x_1827) ;  /* 0x00000000005c0947 */ /* 0x000fea0003800000 */
[----:B------:R-:W-:Y:S01]  /*a3b0*/  ULDC UR4, c[0x0][0x3f4] ;  /* 0x0000fd0000047ab9 */ /* 0x000fe20000000800 */
[----:B------:R-:W-:Y:S02]  /*a3c0*/  CS2R R10, SRZ ;  /* 0x00000000000a7805 */ /* 0x000fe4000001ff00 */
[----:B------:R-:W-:Y:S02]  /*a3d0*/  ISETP.GE.AND P4, PT, R22, UR4, PT ;  /* 0x0000000416007c0c */ /* 0x000fe4000bf86270 */
[----:B------:R-:W-:-:S11]  /*a3e0*/  ISETP.GE.AND P5, PT, R186, UR4, PT ;  /* 0x00000004ba007c0c */ /* 0x000fd6000bfa6270 */
[C---:B------:R-:W-:Y:S01]  /*a3f0*/  @!P4 IMAD.SHL.U32 R60, R22.reuse, 0x2, RZ ;  /* 0x00000002163cc824 */ /* 0x040fe200078e00ff */
[----:B------:R-:W-:Y:S01]  /*a400*/  @!P4 SHF.L.U64.HI R5, R22, 0x1, R23 ;  /* 0x000000011605c819 */ /* 0x000fe20000010217 */
[C---:B------:R-:W-:Y:S01]  /*a410*/  @!P5 IMAD.SHL.U32 R15, R186.reuse, 0x2, RZ ;  /* 0x00000002ba0fd824 */ /* 0x040fe200078e00ff */
[----:B------:R-:W-:Y:S02]  /*a420*/  @!P5 SHF.L.U64.HI R9, R186, 0x1, R61 ;  /* 0x00000001ba09d819 */ /* 0x000fe4000001023d */
[CC--:B---3--:R-:W-:Y:S02]  /*a430*/  @!P4 IADD3 R6, P0, R3.reuse, R60.reuse, RZ ;  /* 0x0000003c0306c210 */ /* 0x0c8fe40007f1e0ff */
[----:B------:R-:W-:Y:S02]  /*a440*/  @!P4 IADD3 R60, P1, R14, R60, RZ ;  /* 0x0000003c0e3cc210 */ /* 0x000fe40007f3e0ff */
[----:B------:R-:W-:Y:S02]  /*a450*/  @!P5 IADD3 R62, P2, R3, R15, RZ ;  /* 0x0000000f033ed210 */ /* 0x000fe40007f5e0ff */
[----:B------:R-:W-:-:S02]  /*a460*/  CS2R R12, SRZ ;  /* 0x00000000000c7805 */ /* 0x000fc4000001ff00 */
[----:B------:R-:W-:Y:S02]  /*a470*/  @!P5 IADD3 R14, P3, R14, R15, RZ ;  /* 0x0000000f0e0ed210 */ /* 0x000fe40007f7e0ff */
[----:B------:R-:W-:Y:S01]  /*a480*/  CS2R R26, SRZ ;  /* 0x00000000001a7805 */ /* 0x000fe2000001ff00 */
[----:B-12---:R-:W-:Y:S01]  /*a490*/  @!P4 IMAD.X R7, R0, 0x1, R5, P0 ;  /* 0x000000010007c824 */ /* 0x006fe200000e0605 */
[----:B------:R-:W-:Y:S01]  /*a4a0*/  @!P4 IADD3.X R61, R4, R5, RZ, P1, !PT ;  /* 0x00000005043dc210 */ /* 0x000fe20000ffe4ff */
[--C-:B------:R-:W-:Y:S02]  /*a4b0*/  @!P5 IMAD.X R63, R0, 0x1, R9.reuse, P2 ;  /* 0x00000001003fd824 */ /* 0x100fe400010e0609 */
[----:B------:R-:W-:Y:S01]  /*a4c0*/  @!P5 IMAD.X R15, R4, 0x1, R9, P3 ;  /* 0x00000001040fd824 */ /* 0x000fe200018e0609 */
[----:B------:R-:W-:Y:S01]  /*a4d0*/  CS2R R8, SRZ ;  /* 0x0000000000087805 */ /* 0x000fe2000001ff00 */
[----:B------:R0:W5:Y:S04]  /*a4e0*/  @!P4 LD.E.64 R12, desc[UR54][R6.64] ;  /* 0x00000036060cc980 */ /* 0x000168000c101b00 */
[----:B------:R0:W5:Y:S04]  /*a4f0*/  @!P5 LD.E.64 R10, desc[UR54][R62.64] ;  /* 0x000000363e0ad980 */ /* 0x000168000c101b00 */
[----:B------:R0:W5:Y:S04]  /*a500*/  @!P5 LD.E.64 R8, desc[UR54][R14.64] ;  /* 0x000000360e08d980 */ /* 0x000168000c101b00 */
[----:B------:R0:W5:Y:S02]  /*a510*/  @!P4 LD.E.64 R26, desc[UR54][R60.64] ;  /* 0x000000363c1ac980 */ /* 0x000164000c101b00 */
.L_x_1827:
[----:B------:R-:W-:Y:S05]  /*a520*/  BSYNC B1 ;  /* 0x0000000000017941 */ /* 0x000fea0003800000 */
.L_x_1826:
[----:B------:R-:W-:Y:S01]  /*a530*/  ULEA.HI UR4, UR37, UR37, URZ, 0x1 ;  /* 0x0000002525047291 */ /* 0x000fe2000f8f083f */
[----:B--2--5:R-:W-:Y:S01]  /*a540*/  IMAD.MOV.U32 R0, RZ, RZ, R26 ;  /* 0x000000ffff007224 */ /* 0x024fe200078e001a */
[----:B---3--:R-:W-:Y:S01]  /*a550*/  VIADDMNMX R3, R65, -R198, 0x80, PT ;  /* 0x0000008041037446 */ /* 0x008fe200038009c6 */
[----:B------:R-:W-:Y:S01]  /*a560*/  IMAD.MOV.U32 R4, RZ, RZ, R27 ;  /* 0x000000ffff047224 */ /* 0x000fe200078e001b */
[----:B------:R-:W-:Y:S01]  /*a570*/  ULOP3.LUT UR4, UR4, 0xfffffffe, URZ, 0xc0, !UPT ;  /* 0xfffffffe04047892 */ /* 0x000fe2000f8ec03f */
[----:B0-----:R-:W-:Y:S01]  /*a580*/  IMAD.MOV.U32 R6, RZ, RZ, R12 ;  /* 0x000000ffff067224 */ /* 0x001fe200078e000c */
[----:B------:R-:W-:Y:S01]  /*a590*/  BSSY B1, `(.L_x_1828) ;  /* 0x000000f000017945 */ /* 0x000fe20003800000 */
[----:B-1----:R-:W-:Y:S01]  /*a5a0*/  IMAD.MOV.U32 R7, RZ, RZ, R13 ;  /* 0x000000ffff077224 */ /* 0x002fe200078e000d */
[----:B------:R-:W-:Y:S01]  /*a5b0*/  UIADD3 UR4, UR37, -UR4, URZ ;  /* 0x8000000425047290 */ /* 0x000fe2000fffe03f */
[----:B------:R-:W-:Y:S01]  /*a5c0*/  PRMT R15, R0, 0x5410, R4 ;  /* 0x00005410000f7816 */ /* 0x000fe20000000004 */
[----:B------:R-:W-:Y:S01]  /*a5d0*/  IMAD.MOV.U32 R0, RZ, RZ, R8 ;  /* 0x000000ffff007224 */ /* 0x000fe200078e0008 */
[----:B------:R-:W-:-:S02]  /*a5e0*/  MOV R4, R9 ;  /* 0x0000000900047202 */ /* 0x000fc40000000f00 */
[----:B------:R-:W-:Y:S01]  /*a5f0*/  PRMT R54, R6, 0x5410, R7 ;  /* 0x0000541006367816 */ /* 0x000fe20000000007 */
[----:B------:R-:W-:Y:S01]  /*a600*/  IMAD.U32 R5, RZ, RZ, UR4 ;  /* 0x00000004ff057e24 */ /* 0x000fe2000f8e00ff */
[----:B------:R-:W-:Y:S01]  /*a610*/  PRMT R0, R0, 0x5410, R4 ;  /* 0x0000541000007816 */ /* 0x000fe20000000004 */
[----:B------:R-:W-:Y:S01]  /*a620*/  IMAD.MOV.U32 R4, RZ, RZ, R10 ;  /* 0x000000ffff047224 */ /* 0x000fe200078e000a */
[----:B------:R-:W-:Y:S01]  /*a630*/  ISETP.GE.AND P1, PT, R188, R3, PT ;  /* 0x00000003bc00720c */ /* 0x000fe20003f26270 */
[----:B------:R-:W-:Y:S01]  /*a640*/  IMAD.MOV.U32 R6, RZ, RZ, R11 ;  /* 0x000000ffff067224 */ /* 0x000fe200078e000b */
[----:B------:R-:W-:-:S04]  /*a650*/  SHF.L.U32 R5, R5, 0x1f, RZ ;  /* 0x0000001f05057819 */ /* 0x000fc800000006ff */
[----:B------:R-:W0:Y:S02]  /*a660*/  SYNCS.PHASECHK.TRANS64.TRYWAIT P0, [R18+URZ+0x28800], R5 ;  /* 0x02880005120075a7 */ /* 0x000e24000800017f */
[----:B0-----:R-:W-:Y:S05]  /*a670*/  @!P0 BRA `(.L_x_1829) ;  /* 0x000001f0005c8947 */ /* 0x001fea0003800000 */
.L_x_2192:
[----:B------:R-:W-:Y:S05]  /*a680*/  BSYNC B1 ;  /* 0x0000000000017941 */ /* 0x000fea0003800000 */
.L_x_1828:
        /* <DEDUP_REMOVED lines=9> */
[----:B------:R-:W-:Y:S01]  /*a720*/  SHF.R.U32.HI R61, RZ, 0x10, R47 ;  /* 0x00000010ff3d7819 */ /* 0x000fe2000001162f */
[--C-:B------:R-:W-:Y:S01]  /*a730*/  HADD2.F32 R60, -RZ, R66.reuse.H1_H1 ;  /* 0x30000042ff3c7230 */ /* 0x100fe20000004100 */
[--C-:B------:R-:W-:Y:S01]  /*a740*/  SHF.R.U32.HI R63, RZ, 0x10, R49.reuse ;  /* 0x00000010ff3f7819 */ /* 0x100fe20000011631 */
[----:B------:R-:W-:Y:S01]  /*a750*/  HADD2.F32 R62, -RZ, R66.H0_H0 ;  /* 0x20000042ff3e7230 */ /* 0x000fe20000004100 */
[----:B------:R-:W-:Y:S01]  /*a760*/  SHF.R.U64 R67, R48, 0x10, R49 ;  /* 0x0000001030437819 */ /* 0x000fe20000001231 */
[----:B------:R-:W-:Y:S01]  /*a770*/  HADD2.F32 R61, -RZ, R61.H0_H0 ;  /* 0x2000003dff3d7230 */ /* 0x000fe20000004100 */
[----:B------:R-:W-:Y:S01]  /*a780*/  SHF.R.U64 R69, R46, 0x10, R47 ;  /* 0x000000102e457819 */ /* 0x000fe2000000122f */
[----:B------:R-:W-:Y:S02]  /*a790*/  HADD2.F32 R63, -RZ, R63.H0_H0 ;  /* 0x2000003fff3f7230 */ /* 0x000fe40000004100 */
[----:B0-----:R-:W-:-:S02]  /*a7a0*/  HADD2.F32 R49, -RZ, R7.H1_H1 ;  /* 0x30000007ff317230 */ /* 0x001fc40000004100 */
[----:B------:R-:W-:Y:S02]  /*a7b0*/  HADD2.F32 R48, -RZ, R7.H0_H0 ;  /* 0x20000007ff307230 */ /* 0x000fe40000004100 */
[--C-:B------:R-:W-:Y:S02]  /*a7c0*/  HADD2.F32 R7, -RZ, R4.reuse.H0_H0 ;  /* 0x20000004ff077230 */ /* 0x100fe40000004100 */
[C---:B------:R-:W-:Y:S01]  /*a7d0*/  FMUL.FTZ R68, R49.reuse, R61 ;  /* 0x0000003d31447220 */ /* 0x040fe20000410000 */
[----:B------:R-:W-:Y:S02]  /*a7e0*/  HADD2.F32 R4, -RZ, R4.H1_H1 ;  /* 0x30000004ff047230 */ /* 0x000fe40000004100 */
[-C--:B------:R-:W-:Y:S01]  /*a7f0*/  FMUL.FTZ R65, R49, R63.reuse ;  /* 0x0000003f31417220 */ /* 0x080fe20000410000 */
[--C-:B------:R-:W-:Y:S02]  /*a800*/  HADD2.F32 R46, -RZ, R6.reuse.H0_H0 ;  /* 0x20000006ff2e7230 */ /* 0x100fe40000004100 */
[----:B------:R-:W-:Y:S01]  /*a810*/  FFMA.FTZ R70, R48, R63, R68 ;  /* 0x0000003f30467223 */ /* 0x000fe20000010044 */
[----:B------:R-:W-:-:S02]  /*a820*/  HADD2.F32 R47, -RZ, R6.H1_H1 ;  /* 0x30000006ff2f7230 */ /* 0x000fc40000004100 */
[----:B------:R-:W-:Y:S01]  /*a830*/  FMUL.FTZ R66, R4, R62 ;  /* 0x0000003e04427220 */ /* 0x000fe20000410000 */
[--C-:B------:R-:W-:Y:S02]  /*a840*/  HADD2.F32 R49, -RZ, R64.reuse.H0_H0 ;  /* 0x20000040ff317230 */ /* 0x100fe40000004100 */
[----:B------:R-:W-:Y:S01]  /*a850*/  FFMA.FTZ R65, R48, R61, -R65 ;  /* 0x0000003d30417223 */ /* 0x000fe20000010841 */
[--C-:B------:R-:W-:Y:S02]  /*a860*/  HADD2.F32 R6, -RZ, R5.reuse.H0_H0 ;  /* 0x20000005ff067230 */ /* 0x100fe40000004100 */
[-C--:B------:R-:W-:Y:S01]  /*a870*/  FMUL.FTZ R68, R4, R60.reuse ;  /* 0x0000003c04447220 */ /* 0x080fe20000410000 */
[----:B------:R-:W-:Y:S02]  /*a880*/  HADD2.F32 R64, -RZ, R64.H1_H1 ;  /* 0x30000040ff407230 */ /* 0x000fe40000004100 */
[----:B------:R-:W-:Y:S01]  /*a890*/  FFMA.FTZ R66, R7, R60, -R66 ;  /* 0x0000003c07427223 */ /* 0x000fe20000010842 */
[----:B------:R-:W-:-:S02]  /*a8a0*/  HADD2.F32 R5, -RZ, R5.H1_H1 ;  /* 0x30000005ff057230 */ /* 0x000fc40000004100 */
[----:B------:R-:W-:Y:S01]  /*a8b0*/  FFMA.FTZ R61, R7, R62, R68 ;  /* 0x0000003e073d7223 */ /* 0x000fe20000010044 */
[----:B------:R-:W-:Y:S02]  /*a8c0*/  HADD2.F32 R48, -RZ, R67.H0_H0 ;  /* 0x20000043ff307230 */ /* 0x000fe40000004100 */
[CC--:B------:R-:W-:Y:S01]  /*a8d0*/  FMUL.FTZ R63, R47.reuse, R49.reuse ;  /* 0x000000312f3f7220 */ /* 0x0c0fe20000410000 */
[----:B------:R-:W-:Y:S02]  /*a8e0*/  HADD2.F32 R4, -RZ, R69.H0_H0 ;  /* 0x20000045ff047230 */ /* 0x000fe40000004100 */
[----:B------:R-:W-:Y:S01]  /*a8f0*/  FMUL.FTZ R60, R47, R64 ;  /* 0x000000402f3c7220 */ /* 0x000fe20000410000 */
[C---:B------:R-:W-:Y:S01]  /*a900*/  FMUL.FTZ R7, R5.reuse, R48 ;  /* 0x0000003005077220 */ /* 0x040fe20000410000 */
[C---:B------:R-:W-:Y:S01]  /*a910*/  FFMA.FTZ R63, R46.reuse, R64, -R63 ;  /* 0x000000402e3f7223 */ /* 0x040fe2000001083f */
[-C--:B------:R-:W-:Y:S01]  /*a920*/  FMUL.FTZ R47, R5, R4.reuse ;  /* 0x00000004052f7220 */ /* 0x080fe20000410000 */
[----:B------:R-:W-:Y:S01]  /*a930*/  FFMA.FTZ R60, R46, R49, R60 ;  /* 0x000000312e3c7223 */ /* 0x000fe2000001003c */
[----:B------:R-:W-:Y:S01]  /*a940*/  FFMA.FTZ R5, R6, R4, -R7 ;  /* 0x0000000406057223 */ /* 0x000fe20000010807 */
[----:B------:R-:W-:Y:S01]  /*a950*/  F2FP.F16.F32.PACK_AB R7, R70, R65 ;  /* 0x000000414607723e */ /* 0x000fe200000000ff */
[----:B------:R-:W-:Y:S01]  /*a960*/  FFMA.FTZ R48, R6, R48, R47 ;  /* 0x0000003006307223 */ /* 0x000fe2000001002f */
[----:B------:R-:W-:-:S02]  /*a970*/  F2FP.F16.F32.PACK_AB R4, R61, R66 ;  /* 0x000000423d04723e */ /* 0x000fc400000000ff */
[----:B------:R-:W-:Y:S02]  /*a980*/  F2FP.F16.F32.PACK_AB R6, R60, R63 ;  /* 0x0000003f3c06723e */ /* 0x000fe400000000ff */
[----:B------:R-:W-:-:S05]  /*a990*/  F2FP.F16.F32.PACK_AB R5, R48, R5 ;  /* 0x000000053005723e */ /* 0x000fca00000000ff */
[----:B------:R0:W-:Y:S02]  /*a9a0*/  STS.128 [R212], R4 ;  /* 0x00000004d4007388 */ /* 0x0001e40000000c00 */
.L_x_1833:
[----:B------:R-:W-:Y:S05]  /*a9b0*/  BSYNC B2 ;  /* 0x0000000000027941 */ /* 0x000fea0003800000 */
.L_x_1832:
[----:B------:R-:W-:Y:S05]  /*a9c0*/  @P1 BRA `(.L_x_1831) ;  /* 0x0000000000a81947 */ /* 0x000fea0003800000 */
[----:B0-----:R-:W0:Y:S01]  /*a9d0*/  LDS.128 R4, [R212+0x4000] ;  /* 0x00400000d4047984 */ /* 0x001e220000000c00 */
[----:B------:R-:W-:Y:S01]  /*a9e0*/  SHF.R.U32.HI R48, RZ, 0x10, R45 ;  /* 0x00000010ff307819 */ /* 0x000fe2000001162d */
[--C-:B------:R-:W-:Y:S01]  /*a9f0*/  HADD2.F32 R46, -RZ, R59.reuse.H1_H1 ;  /* 0x3000003bff2e7230 */ /* 0x100fe20000004100 */
[----:B------:R-:W-:Y:S01]  /*aa00*/  SHF.R.U32.HI R47, RZ, 0x10, R43 ;  /* 0x00000010ff2f7819 */ /* 0x000fe2000001162b */
        /* <DEDUP_REMOVED lines=8> */
[CC--:B------:R-:W-:Y:S01]  /*aa90*/  FMUL.FTZ R49, R45.reuse, R48.reuse ;  /* 0x000000302d317220 */ /* 0x0c0fe20000410000 */
[----:B------:R-:W-:Y:S01]  /*aaa0*/  FMUL.FTZ R45, R45, R47 ;  /* 0x0000002f2d2d7220 */ /* 0x000fe20000410000 */
[----:B------:R-:W-:Y:S02]  /*aab0*/  HADD2.F32 R4, -RZ, R4.H1_H1 ;  /* 0x30000004ff047230 */ /* 0x000fe40000004100 */
[--C-:B------:R-:W-:Y:S02]  /*aac0*/  HADD2.F32 R42, -RZ, R6.reuse.H0_H0 ;  /* 0x20000006ff2a7230 */ /* 0x100fe40000004100 */
[----:B------:R-:W-:Y:S01]  /*aad0*/  FFMA.FTZ R62, R44, R48, R45 ;  /* 0x000000302c3e7223 */ /* 0x000fe2000001002d */
[----:B------:R-:W-:-:S02]  /*aae0*/  HADD2.F32 R43, -RZ, R6.H1_H1 ;  /* 0x30000006ff2b7230 */ /* 0x000fc40000004100 */
[----:B------:R-:W-:Y:S01]  /*aaf0*/  FMUL.FTZ R60, R4, R59 ;  /* 0x0000003b043c7220 */ /* 0x000fe20000410000 */
[--C-:B------:R-:W-:Y:S02]  /*ab00*/  HADD2.F32 R45, -RZ, R58.reuse.H1_H1 ;  /* 0x3000003aff2d7230 */ /* 0x100fe40000004100 */
[----:B------:R-:W-:Y:S01]  /*ab10*/  FFMA.FTZ R49, R44, R47, -R49 ;  /* 0x0000002f2c317223 */ /* 0x000fe20000010831 */
[--C-:B------:R-:W-:Y:S02]  /*ab20*/  HADD2.F32 R6, -RZ, R5.reuse.H0_H0 ;  /* 0x20000005ff067230 */ /* 0x100fe40000004100 */
[-C--:B------:R-:W-:Y:S01]  /*ab30*/  FMUL.FTZ R48, R4, R46.reuse ;  /* 0x0000002e04307220 */ /* 0x080fe20000410000 */
[----:B------:R-:W-:Y:S02]  /*ab40*/  HADD2.F32 R58, -RZ, R58.H0_H0 ;  /* 0x2000003aff3a7230 */ /* 0x000fe40000004100 */
        /* <DEDUP_REMOVED lines=17> */
[----:B------:R1:W-:Y:S02]  /*ac60*/  STS.128 [R212+0x4000], R4 ;  /* 0x00400004d4007388 */ /* 0x0003e40000000c00 */
.L_x_1831:
[----:B------:R-:W-:Y:S05]  /*ac70*/  BSYNC B1 ;  /* 0x0000000000017941 */ /* 0x000fea0003800000 */
.L_x_1830:
        /* <DEDUP_REMOVED lines=51> */
.L_x_1837:
[----:B------:R-:W-:Y:S05]  /*afb0*/  BSYNC B2 ;  /* 0x0000000000027941 */ /* 0x000fea0003800000 */
.L_x_1836:
[----:B------:R-:W-:Y:S05]  /*afc0*/  @P1 BRA `(.L_x_1835) ;  /* 0x0000000000a81947 */ /* 0x000fea0003800000 */
[----:B0-----:R-:W0:Y:S01]  /*afd0*/  LDS.128 R4, [R212+0x5000] ;  /* 0x00500000d4047984 */ /* 0x001e220000000c00 */
[----:B------:R-:W-:Y:S01]  /*afe0*/  SHF.R.U32.HI R39, RZ, 0x10, R33 ;  /* 0x00000010ff277819 */ /* 0x000fe20000011621 */
[----:B------:R-:W-:Y:S01]  /*aff0*/  HADD2.F32 R38, -RZ, R52.H0_H0 ;  /* 0x20000034ff267230 */ /* 0x000fe20000004100 */
[--C-:B------:R-:W-:Y:S01]  /*b000*/  SHF.R.U32.HI R41, RZ, 0x10, R35.reuse ;  /* 0x00000010ff297819 */ /* 0x100fe20000011623 */
[----:B------:R-:W-:Y:S01]  /*b010*/  HADD2.F32 R40, -RZ, R51.H0_H0 ;  /* 0x20000033ff287230 */ /* 0x000fe20000004100 */
[----:B------:R-:W-:Y:S01]  /*b020*/  SHF.R.U64 R45, R34, 0x10, R35 ;  /* 0x00000010222d7819 */ /* 0x000fe20000001223 */
[----:B------:R-:W-:Y:S01]  /*b030*/  HADD2.F32 R39, -RZ, R39.H0_H0 ;  /* 0x20000027ff277230 */ /* 0x000fe20000004100 */
[----:B------:R-:W-:Y:S01]  /*b040*/  SHF.R.U64 R47, R32, 0x10, R33 ;  /* 0x00000010202f7819 */ /* 0x000fe20000001221 */
[----:B------:R-:W-:Y:S02]  /*b050*/  HADD2.F32 R41, -RZ, R41.H0_H0 ;  /* 0x20000029ff297230 */ /* 0x000fe40000004100 */
[----:B------:R-:W-:-:S02]  /*b060*/  HADD2.F32 R51, -RZ, R51.H1_H1 ;  /* 0x30000033ff337230 */ /* 0x000fc40000004100 */
[----:B------:R-:W-:Y:S02]  /*b070*/  HADD2.F32 R52, -RZ, R52.H1_H1 ;  /* 0x30000034ff347230 */ /* 0x000fe40000004100 */
[--C-:B0-----:R-:W-:Y:S02]  /*b080*/  HADD2.F32 R35, -RZ, R7.reuse.H1_H1 ;  /* 0x30000007ff237230 */ /* 0x101fe40000004100 */
[----:B------:R-:W-:Y:S02]  /*b090*/  HADD2.F32 R34, -RZ, R7.H0_H0 ;  /* 0x20000007ff227230 */ /* 0x000fe40000004100 */
[--C-:B------:R-:W-:Y:S02]  /*b0a0*/  HADD2.F32 R7, -RZ, R4.reuse.H0_H0 ;  /* 0x20000004ff077230 */ /* 0x100fe40000004100 */
[C---:B------:R-:W-:Y:S01]  /*b0b0*/  FMUL.FTZ R44, R35.reuse, R39 ;  /* 0x00000027232c7220 */ /* 0x040fe20000410000 */
[----:B------:R-:W-:Y:S02]  /*b0c0*/  HADD2.F32 R4, -RZ, R4.H1_H1 ;  /* 0x30000004ff047230 */ /* 0x000fe40000004100 */
[----:B------:R-:W-:Y:S01]  /*b0d0*/  FMUL.FTZ R43, R35, R41 ;  /* 0x00000029232b7220 */ /* 0x000fe20000410000 */
[----:B------:R-:W-:-:S02]  /*b0e0*/  HADD2.F32 R32, -RZ, R6.H0_H0 ;  /* 0x20000006ff207230 */ /* 0x000fc40000004100 */
[----:B------:R-:W-:Y:S01]  /*b0f0*/  FFMA.FTZ R46, R34, R41, R44 ;  /* 0x00000029222e7223 */ /* 0x000fe2000001002c */
[----:B------:R-:W-:Y:S02]  /*b100*/  HADD2.F32 R33, -RZ, R6.H1_H1 ;  /* 0x30000006ff217230 */ /* 0x000fe40000004100 */
[----:B------:R-:W-:Y:S01]  /*b110*/  FMUL.FTZ R42, R4, R40 ;  /* 0x00000028042a7220 */ /* 0x000fe20000410000 */
[--C-:B------:R-:W-:Y:S02]  /*b120*/  HADD2.F32 R6, -RZ, R5.reuse.H0_H0 ;  /* 0x20000005ff067230 */ /* 0x100fe40000004100 */
[----:B------:R-:W-:Y:S01]  /*b130*/  FFMA.FTZ R43, R34, R39, -R43 ;  /* 0x00000027222b7223 */ /* 0x000fe2000001082b */
[-C--:B------:R-:W-:Y:S01]  /*b140*/  FMUL.FTZ R44, R4, R38.reuse ;  /* 0x00000026042c7220 */ /* 0x080fe20000410000 */
[----:B------:R-:W-:Y:S02]  /*b150*/  HADD2.F32 R5, -RZ, R5.H1_H1 ;  /* 0x30000005ff057230 */ /* 0x000fe40000004100 */
[----:B------:R-:W-:Y:S01]  /*b160*/  FFMA.FTZ R42, R7, R38, -R42 ;  /* 0x00000026072a7223 */ /* 0x000fe2000001082a */
[----:B------:R-:W-:-:S02]  /*b170*/  HADD2.F32 R34, -RZ, R45.H0_H0 ;  /* 0x2000002dff227230 */ /* 0x000fc40000004100 */
[----:B------:R-:W-:Y:S01]  /*b180*/  FFMA.FTZ R35, R7, R40, R44 ;  /* 0x0000002807237223 */ /* 0x000fe2000001002c */
[----:B------:R-:W-:Y:S02]  /*b190*/  HADD2.F32 R4, -RZ, R47.H0_H0 ;  /* 0x2000002fff047230 */ /* 0x000fe40000004100 */
[CC--:B------:R-:W-:Y:S01]  /*b1a0*/  FMUL.FTZ R39, R33.reuse, R51.reuse ;  /* 0x0000003321277220 */ /* 0x0c0fe20000410000 */
[----:B------:R-:W-:Y:S01]  /*b1b0*/  FMUL.FTZ R38, R33, R52 ;  /* 0x0000003421267220 */ /* 0x000fe20000410000 */
[C---:B------:R-:W-:Y:S01]  /*b1c0*/  FMUL.FTZ R7, R5.reuse, R34 ;  /* 0x0000002205077220 */ /* 0x040fe20000410000 */
[----:B------:R-:W-:Y:S01]  /*b1d0*/  FMUL.FTZ R33, R5, R4 ;  /* 0x0000000405217220 */ /* 0x000fe20000410000 */
[C---:B------:R-:W-:Y:S01]  /*b1e0*/  FFMA.FTZ R39, R32.reuse, R52, -R39 ;  /* 0x0000003420277223 */ /* 0x040fe20000010827 */
[----:B------:R-:W-:Y:S01]  /*b1f0*/  FFMA.FTZ R38, R32, R51, R38 ;  /* 0x0000003320267223 */ /* 0x000fe20000010026 */
[C---:B------:R-:W-:Y:S01]  /*b200*/  FFMA.FTZ R5, R6.reuse, R4, -R7 ;  /* 0x0000000406057223 */ /* 0x040fe20000010807 */
[----:B------:R-:W-:Y:S01]  /*b210*/  FFMA.FTZ R34, R6, R34, R33 ;  /* 0x0000002206227223 */ /* 0x000fe20000010021 */
[----:B------:R-:W-:-:S02]  /*b220*/  F2FP.F16.F32.PACK_AB R7, R46, R43 ;  /* 0x0000002b2e07723e */ /* 0x000fc400000000ff */
[----:B------:R-:W-:Y:S02]  /*b230*/  F2FP.F16.F32.PACK_AB R6, R38, R39 ;  /* 0x000000272606723e */ /* 0x000fe400000000ff */
[----:B------:R-:W-:Y:S02]  /*b240*/  F2FP.F16.F32.PACK_AB R4, R35, R42 ;  /* 0x0000002a2304723e */ /* 0x000fe400000000ff */
[----:B------:R-:W-:-:S05]  /*b250*/  F2FP.F16.F32.PACK_AB R5, R34, R5 ;  /* 0x000000052205723e */ /* 0x000fca00000000ff */
[----:B------:R1:W-:Y:S02]  /*b260*/  STS.128 [R212+0x5000], R4 ;  /* 0x00500004d4007388 */ /* 0x0003e40000000c00 */
.L_x_1835:
[----:B------:R-:W-:Y:S05]  /*b270*/  BSYNC B1 ;  /* 0x0000000000017941 */ /* 0x000fea0003800000 */
.L_x_1834:
        /* <DEDUP_REMOVED lines=38> */
[C---:B------:R-:W-:Y:S01]  /*b4e0*/  FMUL.FTZ R33, R29.reuse, R53 ;  /* 0x000000351d217220 */ /* 0x040fe20000410000 */
[-C--:B------:R-:W-:Y:S01]  /*b4f0*/  FMUL.FTZ R32, R29, R55.reuse ;  /* 0x000000371d207220 */ /* 0x080fe20000410000 */
[C---:B------:R-:W-:Y:S01]  /*b500*/  FMUL.FTZ R7, R5.reuse, R30 ;  /* 0x0000001e05077220 */ /* 0x040fe20000410000 */
[-C--:B------:R-:W-:Y:S01]  /*b510*/  FMUL.FTZ R29, R5, R4.reuse ;  /* 0x00000004051d7220 */ /* 0x080fe20000410000 */
        /* <DEDUP_REMOVED lines=9> */
.L_x_1841:
[----:B------:R-:W-:Y:S05]  /*b5b0*/  BSYNC B2 ;  /* 0x0000000000027941 */ /* 0x000fea0003800000 */
.L_x_1840:
[----:B------:R-:W-:Y:S05]  /*b5c0*/  @P1 BRA `(.L_x_1839) ;  /* 0x0000000000a81947 */ /* 0x000fea0003800000 */
[----:B0-----:R-:W0:Y:S01]  /*b5d0*/  LDS.128 R4, [R212+0x6000] ;  /* 0x00600000d4047984 */ /* 0x001e220000000c00 */
[----:B------:R-:W-:Y:S01]  /*b5e0*/  SHF.R.U32.HI R29, RZ, 0x10, R25 ;  /* 0x00000010ff1d7819 */ /* 0x000fe20000011619 */
[----:B------:R-:W-:Y:S01]  /*b5f0*/  HADD2.F32 R28, -RZ, R50.H0_H0 ;  /* 0x20000032ff1c7230 */ /* 0x000fe20000004100 */
[----:B------:R-:W-:Y:S01]  /*b600*/  SHF.R.U32.HI R31, RZ, 0x10, R21 ;  /* 0x00000010ff1f7819 */ /* 0x000fe20000011615 */
        /* <DEDUP_REMOVED lines=38> */
.L_x_1839:
[----:B------:R-:W-:Y:S05]  /*b870*/  BSYNC B1 ;  /* 0x0000000000017941 */ /* 0x000fea0003800000 */
.L_x_1838:
        /* <DEDUP_REMOVED lines=9> */
[--C-:B------:R-:W-:Y:S01]  /*b910*/  SHF.R.U64 R29, R26, 0x10, R27.reuse ;  /* 0x000000101a1d7819 */ /* 0x100fe2000000121b */
[--C-:B------:R-:W-:Y:S01]  /*b920*/  HADD2.F32 R25, -RZ, R15.reuse.H0_H0 ;  /* 0x2000000fff197230 */ /* 0x100fe20000004100 */
[----:B------:R-:W-:Y:S01]  /*b930*/  SHF.R.U32.HI R26, RZ, 0x10, R27 ;  /* 0x00000010ff1a7819 */ /* 0x000fe2000001161b */
[----:B------:R-:W-:Y:S01]  /*b940*/  HADD2.F32 R21, -RZ, R54.H0_H0 ;  /* 0x20000036ff157230 */ /* 0x000fe20000004100 */
[--C-:B------:R-:W-:Y:S01]  /*b950*/  SHF.R.U32.HI R24, RZ, 0x10, R13.reuse ;  /* 0x00000010ff187819 */ /* 0x100fe2000001160d */
[----:B------:R-:W-:Y:S01]  /*b960*/  HADD2.F32 R15, -RZ, R15.H1_H1 ;  /* 0x3000000fff0f7230 */ /* 0x000fe20000004100 */
[----:B------:R-:W-:Y:S01]  /*b970*/  SHF.R.U64 R30, R12, 0x10, R13 ;  /* 0x000000100c1e7819 */ /* 0x000fe2000000120d */
[----:B------:R-:W-:Y:S02]  /*b980*/  HADD2.F32 R26, -RZ, R26.H0_H0 ;  /* 0x2000001aff1a7230 */ /* 0x000fe40000004100 */
[----:B------:R-:W-:-:S02]  /*b990*/  HADD2.F32 R24, -RZ, R24.H0_H0 ;  /* 0x20000018ff187230 */ /* 0x000fc40000004100 */
[----:B------:R-:W-:Y:S02]  /*b9a0*/  HADD2.F32 R54, -RZ, R54.H1_H1 ;  /* 0x30000036ff367230 */ /* 0x000fe40000004100 */
[--C-:B0-----:R-:W-:Y:S02]  /*b9b0*/  HADD2.F32 R20, -RZ, R7.reuse.H1_H1 ;  /* 0x30000007ff147230 */ /* 0x101fe40000004100 */
[--C-:B------:R-:W-:Y:S02]  /*b9c0*/  HADD2.F32 R3, -RZ, R4.reuse.H0_H0 ;  /* 0x20000004ff037230 */ /* 0x100fe40000004100 */
[----:B------:R-:W-:Y:S02]  /*b9d0*/  HADD2.F32 R13, -RZ, R7.H0_H0 ;  /* 0x20000007ff0d7230 */ /* 0x000fe40000004100 */
[C---:B------:R-:W-:Y:S01]  /*b9e0*/  FMUL.FTZ R28, R20.reuse, R26 ;  /* 0x0000001a141c7220 */ /* 0x040fe20000410000 */
[----:B------:R-:W-:Y:S02]  /*b9f0*/  HADD2.F32 R4, -RZ, R4.H1_H1 ;  /* 0x30000004ff047230 */ /* 0x000fe40000004100 */
[----:B------:R-:W-:Y:S01]  /*ba00*/  FMUL.FTZ R27, R20, R24 ;  /* 0x00000018141b7220 */ /* 0x000fe20000410000 */
[----:B------:R-:W-:-:S02]  /*ba10*/  HADD2.F32 R7, -RZ, R6.H0_H0 ;  /* 0x20000006ff077230 */ /* 0x000fc40000004100 */
[C---:B------:R-:W-:Y:S01]  /*ba20*/  FFMA.FTZ R28, R13.reuse, R24, -R28 ;  /* 0x000000180d1c7223 */ /* 0x040fe2000001081c */
[----:B------:R-:W-:Y:S02]  /*ba30*/  HADD2.F32 R12, -RZ, R6.H1_H1 ;  /* 0x30000006ff0c7230 */ /* 0x000fe40000004100 */
[C---:B------:R-:W-:Y:S01]  /*ba40*/  FMUL.FTZ R20, R4.reuse, R25 ;  /* 0x0000001904147220 */ /* 0x040fe20000410000 */
[--C-:B------:R-:W-:Y:S02]  /*ba50*/  HADD2.F32 R6, -RZ, R5.reuse.H0_H0 ;  /* 0x20000005ff067230 */ /* 0x100fe40000004100 */
[----:B------:R-:W-:Y:S01]  /*ba60*/  FFMA.FTZ R27, R13, R26, R27 ;  /* 0x0000001a0d1b7223 */ /* 0x000fe2000001001b */
[-C--:B------:R-:W-:Y:S01]  /*ba70*/  FMUL.FTZ R24, R4, R21.reuse ;  /* 0x0000001504187220 */ /* 0x080fe20000410000 */
[----:B------:R-:W-:Y:S02]  /*ba80*/  HADD2.F32 R5, -RZ, R5.H1_H1 ;  /* 0x30000005ff057230 */ /* 0x000fe40000004100 */
[----:B------:R-:W-:Y:S01]  /*ba90*/  FFMA.FTZ R20, R3, R21, -R20 ;  /* 0x0000001503147223 */ /* 0x000fe20000010814 */
[----:B------:R-:W-:-:S02]  /*baa0*/  HADD2.F32 R13, -RZ, R29.H0_H0 ;  /* 0x2000001dff0d7230 */ /* 0x000fc40000004100 */
[----:B------:R-:W-:Y:S01]  /*bab0*/  FFMA.FTZ R3, R3, R25, R24 ;  /* 0x0000001903037223 */ /* 0x000fe20000010018 */
[----:B------:R-:W-:Y:S02]  /*bac0*/  HADD2.F32 R4, -RZ, R30.H0_H0 ;  /* 0x2000001eff047230 */ /* 0x000fe40000004100 */
[C---:B------:R-:W-:Y:S01]  /*bad0*/  FMUL.FTZ R24, R12.reuse, R15 ;  /* 0x0000000f0c187220 */ /* 0x040fe20000410000 */
        /* <DEDUP_REMOVED lines=12> */
.L_x_1844:
[----:B------:R-:W-:Y:S05]  /*bba0*/  BSYNC B1 ;  /* 0x0000000000017941 */ /* 0x000fea0003800000 */
.L_x_1843:
[----:B------:R-:W-:Y:S05]  /*bbb0*/  @P1 BRA `(.L_x_1842) ;  /* 0x0000002800001947 */ /* 0x000fea0003800000 */
[----:B0-----:R-:W0:Y:S01]  /*bbc0*/  LDS.128 R4, [R212+0x7000] ;  /* 0x00700000d4047984 */ /* 0x001e220000000c00 */
[----:B------:R-:W-:Y:S01]  /*bbd0*/  SHF.R.U32.HI R15, RZ, 0x10, R9 ;  /* 0x00000010ff0f7819 */ /* 0x000fe20000011609 */
[----:B------:R-:W-:Y:S01]  /*bbe0*/  HADD2.F32 R13, -RZ, R0.H0_H0 ;  /* 0x20000000ff0d7230 */ /* 0x000fe20000004100 */
[--C-:B------:R-:W-:Y:S02]  /*bbf0*/  SHF.R.U32.HI R12, RZ, 0x10, R11.reuse ;  /* 0x00000010ff0c7819 */ /* 0x100fe4000001160b */
[----:B------:R-:W-:Y:S01]  /*bc00*/  SHF.R.U64 R25, R10, 0x10, R11 ;  /* 0x000000100a197819 */ /* 0x000fe2000000120b */
[----:B------:R-:W-:Y:S01]  /*bc10*/  HADD2.F32 R15, -RZ, R15.H0_H0 ;  /* 0x2000000fff0f7230 */ /* 0x000fe20000004100 */
[----:B------:R-:W-:Y:S01]  /*bc20*/  SHF.R.U64 R21, R8, 0x10, R9 ;  /* 0x0000001008157819 */ /* 0x000fe20000001209 */
[----:B------:R-:W-:Y:S02]  /*bc30*/  HADD2.F32 R12, -RZ, R12.H0_H0 ;  /* 0x2000000cff0c7230 */ /* 0x000fe40000004100 */
[----:B------:R-:W-:-:S02]  /*bc40*/  HADD2.F32 R11, -RZ, R14.H0_H0 ;  /* 0x2000000eff0b7230 */ /* 0x000fc40000004100 */
        /* <DEDUP_REMOVED lines=16> */
[----:B------:R-:W-:-:S02]  /*bd50*/  HADD2.F32 R9, -RZ, R0.H1_H1 ;  /* 0x30000000ff097230 */ /* 0x000fc40000004100 */
[----:B------:R-:W-:Y:S01]  /*bd60*/  FFMA.FTZ R3, R3, R13, R12 ;  /* 0x0000000d03037223 */ /* 0x000fe2000001000c */
[----:B------:R-:W-:Y:S02]  /*bd70*/  HADD2.F32 R4, -RZ, R21.H0_H0 ;  /* 0x20000015ff047230 */ /* 0x000fe40000004100 */
[----:B------:R-:W-:Y:S02]  /*bd80*/  HADD2.F32 R0, -RZ, R25.H0_H0 ;  /* 0x20000019ff007230 */ /* 0x000fe40000004100 */
[CC--:B------:R-:W-:Y:S01]  /*bd90*/  FMUL.FTZ R12, R8.reuse, R9.reuse ;  /* 0x00000009080c7220 */ /* 0x0c0fe20000410000 */
[----:B------:R-:W-:Y:S01]  /*bda0*/  FMUL.FTZ R8, R8, R14 ;  /* 0x0000000e08087220 */ /* 0x000fe20000410000 */
[C---:B------:R-:W-:Y:S01]  /*bdb0*/  FMUL.FTZ R11, R5.reuse, R4 ;  /* 0x00000004050b7220 */ /* 0x040fe20000410000 */
[----:B------:R-:W-:Y:S01]  /*bdc0*/  FMUL.FTZ R13, R5, R0 ;  /* 0x00000000050d7220 */ /* 0x000fe20000410000 */
[C---:B------:R-:W-:Y:S02]  /*bdd0*/  FFMA.FTZ R12, R7.reuse, R14, -R12 ;  /* 0x0000000e070c7223 */ /* 0x040fe4000001080c */
[C---:B------:R-:W-:Y:S01]  /*bde0*/  FFMA.FTZ R5, R6.reuse, R0, -R11 ;  /* 0x0000000006057223 */ /* 0x040fe2000001080b */
[----:B------:R-:W-:Y:S01]  /*bdf0*/  FFMA.FTZ R9, R7, R9, R8 ;  /* 0x0000000907097223 */ /* 0x000fe20000010008 */
[----:B------:R-:W-:Y:S01]  /*be00*/  FFMA.FTZ R0, R6, R4, R13 ;  /* 0x0000000406007223 */ /* 0x000fe2000001000d */
[----:B------:R-:W-:-:S02]  /*be10*/  F2FP.F16.F32.PACK_AB R7, R15, R20 ;  /* 0x000000140f07723e */ /* 0x000fc400000000ff */
[----:B------:R-:W-:Y:S02]  /*be20*/  F2FP.F16.F32.PACK_AB R4, R3, R10 ;  /* 0x0000000a0304723e */ /* 0x000fe400000000ff */
[----:B------:R-:W-:Y:S02]  /*be30*/  F2FP.F16.F32.PACK_AB R6, R9, R12 ;  /* 0x0000000c0906723e */ /* 0x000fe400000000ff */
[----:B------:R-:W-:-:S05]  /*be40*/  F2FP.F16.F32.PACK_AB R5, R0, R5 ;  /* 0x000000050005723e */ /* 0x000fca00000000ff */
[----:B------:R0:W-:Y:S01]  /*be50*/  STS.128 [R212+0x7000], R4 ;  /* 0x00700004d4007388 */ /* 0x0001e20000000c00 */
[----:B------:R-:W-:Y:S05]  /*be60*/  BRA `(.L_x_1842) ;  /* 0x0000002400547947 */ /* 0x000fea0003800000 */
.L_x_1815:
[----:B------:R-:W0:Y:S01]  /*be70*/  LDC R5, c[0x0][0x448] ;  /* 0x00011200ff057b82 */ /* 0x000e220000000800 */
[----:B------:R-:W-:Y:S01]  /*be80*/  ULDC.64 UR4, c[0x0][0x3f8] ;  /* 0x0000fe0000047ab9 */ /* 0x000fe20000000a00 */
[----:B------:R-:W-:Y:S01]  /*be90*/  ULDC.64 UR6, c[0x0][0x408] ;  /* 0x0001020000067ab9 */ /* 0x000fe20000000a00 */
        /* <DEDUP_REMOVED lines=11> */
[C---:B------:R-:W-:Y:S01]  /*bf50*/  IMAD R7, R3.reuse, UR5, R4 ;  /* 0x0000000503077c24 */ /* 0x040fe2000f8e0204 */
        /* <DEDUP_REMOVED lines=12> */
[----:B------:R-:W0:Y:S01]  /*c020*/  LDC R53, c[0x0][0x3f4] ;  /* 0x0000fd00ff357b82 */ /* 0x000e220000000800 */
[----:B------:R-:W3:Y:S01]  /*c030*/  SHFL.IDX PT, R4, R32, RZ, 0x181f ;  /* 0x00181fff20047589 */ /* 0x000ee200000e0000 */
[----:B------:R-:W-:-:S03]  /*c040*/  IMAD R3, R194, R5, RZ ;  /* 0x00000005c2037224 */ /* 0x000fc600078e02ff */
[----:B------:R-:W5:Y:S04]  /*c050*/  SHFL.IDX PT, R0, R35, RZ, 0x181f ;  /* 0x00181fff23007589 */ /* 0x000f6800000e0000 */
[----:B------:R-:W1:Y:S04]  /*c060*/  SHFL.IDX PT, R14, R34, RZ, 0x181f ;  /* 0x00181fff220e7589 */ /* 0x000e6800000e0000 */
[----:B------:R-:W2:Y:S01]  /*c070*/  SHFL.IDX PT, R5, R33, RZ, 0x181f ;  /* 0x00181fff21057589 */ /* 0x000ea200000e0000 */
[----:B0-----:R-:W-:-:S04]  /*c080*/  ISETP.GE.AND P0, PT, R16, R53, PT ;  /* 0x000000351000720c */ /* 0x001fc80003f06270 */
[----:B------:R-:W-:-:S13]  /*c090*/  ISETP.GE.OR P1, PT, R54, R3, P0 ;  /* 0x000000033600720c */ /* 0x000fda0000726670 */
[C---:B------:R-:W-:Y:S02]  /*c0a0*/  @!P1 SHF.L.U32 R21, R16.reuse, 0x1, RZ ;  /* 0x0000000110159819 */ /* 0x040fe400000006ff */
[----:B------:R-:W-:Y:S02]  /*c0b0*/  @!P1 SHF.L.U64.HI R6, R16, 0x1, R17 ;  /* 0x0000000110069819 */ /* 0x000fe40000010211 */
[----:B---3--:R-:W-:-:S05]  /*c0c0*/  @!P1 IADD3 R4, P2, R4, R21, RZ ;  /* 0x0000001504049210 */ /* 0x008fca0007f5e0ff */
[----:B-----5:R-:W-:Y:S02]  /*c0d0*/  @!P1 IMAD.X R7, R0, 0x1, R6, P2 ;  /* 0x0000000100079824 */ /* 0x020fe400010e0606 */
[----:B------:R-:W-:Y:S02]  /*c0e0*/  @!P1 IMAD.MOV.U32 R8, RZ, RZ, R4 ;  /* 0x000000ffff089224 */ /* 0x000fe400078e0004 */
[----:B------:R-:W-:-:S06]  /*c0f0*/  @!P1 IMAD.MOV.U32 R9, RZ, RZ, R7 ;  /* 0x000000ffff099224 */ /* 0x000fcc00078e0007 */
[----:B------:R-:W3:Y:S01]  /*c100*/  @!P1 LD.E.128 R8, desc[UR54][R8.64] ;  /* 0x0000003608089980 */ /* 0x000ee2000c101d00 */
[----:B-1----:R-:W-:-:S05]  /*c110*/  @!P1 IADD3 R14, P2, R14, R21, RZ ;  /* 0x000000150e0e9210 */ /* 0x002fca0007f5e0ff */
[----:B--2---:R-:W-:Y:S02]  /*c120*/  @!P1 IMAD.X R5, R5, 0x1, R6, P2 ;  /* 0x0000000105059824 */ /* 0x004fe400010e0606 */
[----:B------:R-:W-:-:S06]  /*c130*/  @!P1 IMAD.MOV.U32 R4, RZ, RZ, R14 ;  /* 0x000000ffff049224 */ /* 0x000fcc00078e000e */
[----:B------:R-:W2:Y:S01]  /*c140*/  @!P1 LD.E.128 R4, desc[UR54][R4.64] ;  /* 0x0000003604049980 */ /* 0x000ea2000c101d00 */
[----:B------:R-:W-:Y:S02]  /*c150*/  CS2R R46, SRZ ;  /* 0x00000000002e7805 */ /* 0x000fe4000001ff00 */
[----:B------:R-:W-:Y:S02]  /*c160*/  CS2R R50, SRZ ;  /* 0x0000000000327805 */ /* 0x000fe4000001ff00 */
[----:B------:R-:W-:Y:S01]  /*c170*/  CS2R R38, SRZ ;  /* 0x0000000000267805 */ /* 0x000fe2000001ff00 */
[----:B------:R0:W1:Y:S01]  /*c180*/  SHFL.IDX PT, R14, R34, 0x1, 0x181f ;  /* 0x00381f00220e7f89 */ /* 0x00006200000e0000 */
[----:B------:R-:W-:Y:S02]  /*c190*/  CS2R R20, SRZ ;  /* 0x0000000000147805 */ /* 0x000fe4000001ff00 */
[----:B------:R-:W-:Y:S02]  /*c1a0*/  CS2R R24, SRZ ;  /* 0x0000000000187805 */ /* 0x000fe4000001ff00 */
[----:B---3--:R-:W-:Y:S01]  /*c1b0*/  @!P1 MOV R46, R8 ;  /* 0x00000008002e9202 */ /* 0x008fe20000000f00 */
[----:B------:R-:W-:Y:S01]  /*c1c0*/  @!P1 IMAD.MOV.U32 R47, RZ, RZ, R9 ;  /* 0x000000ffff2f9224 */ /* 0x000fe200078e0009 */
[----:B------:R0:W3:Y:S01]  /*c1d0*/  SHFL.IDX PT, R8, R32, 0x1, 0x181f ;  /* 0x00381f0020087f89 */ /* 0x0000e200000e0000 */
[----:B------:R-:W-:-:S02]  /*c1e0*/  @!P1 IMAD.MOV.U32 R50, RZ, RZ, R10 ;  /* 0x000000ffff329224 */ /* 0x000fc400078e000a */
[----:B------:R-:W-:Y:S01]  /*c1f0*/  IMAD.MOV.U32 R0, RZ, RZ, R46 ;  /* 0x000000ffff007224 */ /* 0x000fe200078e002e */
[----:B------:R0:W0:Y:S01]  /*c200*/  SHFL.IDX PT, R9, R33, 0x1, 0x181f ;  /* 0x00381f0021097f89 */ /* 0x00002200000e0000 */
[----:B------:R-:W-:Y:S01]  /*c210*/  IMAD.MOV.U32 R12, RZ, RZ, R47 ;  /* 0x000000ffff0c7224 */ /* 0x000fe200078e002f */
[----:B------:R-:W-:Y:S01]  /*c220*/  MOV R10, R50 ;  /* 0x00000032000a7202 */ /* 0x000fe20000000f00 */
[----:B------:R-:W-:Y:S01]  /*c230*/  @!P1 IMAD.MOV.U32 R51, RZ, RZ, R11 ;  /* 0x000000ffff339224 */ /* 0x000fe200078e000b */
[----:B------:R-:W-:Y:S02]  /*c240*/  PRMT R64, R64, 0x5410, R0 ;  /* 0x0000541040407816 */ /* 0x000fe40000000000 */
[----:B------:R0:W0:Y:S01]  /*c250*/  SHFL.IDX PT, R0, R35, 0x1, 0x181f ;  /* 0x00381f0023007f89 */ /* 0x00002200000e0000 */
[----:B------:R-:W-:Y:S01]  /*c260*/  IMAD.MOV.U32 R11, RZ, RZ, R51 ;  /* 0x000000ffff0b7224 */ /* 0x000fe200078e0033 */
[----:B------:R-:W-:Y:S01]  /*c270*/  PRMT R66, R12, 0x7610, R66 ;  /* 0x000076100c427816 */ /* 0x000fe20000000042 */
[----:B--2---:R-:W-:-:S02]  /*c280*/  @!P1 IMAD.MOV.U32 R38, RZ, RZ, R4 ;  /* 0x000000ffff269224 */ /* 0x004fc400078e0004 */
[----:B------:R-:W-:Y:S01]  /*c290*/  @!P1 IMAD.MOV.U32 R39, RZ, RZ, R5 ;  /* 0x000000ffff279224 */ /* 0x000fe200078e0005 */
[----:B------:R-:W-:Y:S01]  /*c2a0*/  PRMT R37, R10, 0x5410, R11 ;  /* 0x000054100a257816 */ /* 0x000fe2000000000b */
[----:B------:R-:W-:Y:S01]  /*c2b0*/  @!P1 IMAD.MOV.U32 R20, RZ, RZ, R6 ;  /* 0x000000ffff149224 */ /* 0x000fe200078e0006 */
[----:B------:R-:W-:Y:S01]  /*c2c0*/  MOV R4, R38 ;  /* 0x0000002600047202 */ /* 0x000fe20000000f00 */
[----:B------:R-:W-:Y:S02]  /*c2d0*/  @!P1 IMAD.MOV.U32 R21, RZ, RZ, R7 ;  /* 0x000000ffff159224 */ /* 0x000fe400078e0007 */
[----:B------:R-:W-:Y:S02]  /*c2e0*/  IMAD.MOV.U32 R5, RZ, RZ, R39 ;  /* 0x000000ffff057224 */ /* 0x000fe400078e0027 */
[----:B------:R-:W-:Y:S02]  /*c2f0*/  IMAD.MOV.U32 R6, RZ, RZ, R20 ;  /* 0x000000ffff067224 */ /* 0x000fe400078e0014 */
[----:B------:R-:W-:Y:S01]  /*c300*/  IMAD.MOV.U32 R7, RZ, RZ, R21 ;  /* 0x000000ffff077224 */ /* 0x000fe200078e0015 */
[----:B------:R-:W-:-:S02]  /*c310*/  PRMT R66, R66, 0x5410, R5 ;  /* 0x0000541042427816 */ /* 0x000fc40000000005 */
[----:B------:R-:W-:Y:S02]  /*c320*/  PRMT R65, R6, 0x5410, R4 ;  /* 0x0000541006417816 */ /* 0x000fe40000000004 */
[----:B-1-3--:R-:W-:-:S07]  /*c330*/  PRMT R64, R7, 0x7610, R64 ;  /* 0x0000761007407816 */ /* 0x00afce0000000040 */
.L_x_2202:
[----:B------:R-:W-:Y:S01]  /*c340*/  VIADD R4, R54, 0x20 ;  /* 0x0000002036047836 */ /* 0x000fe20000000000 */
[----:B------:R-:W-:Y:S01]  /*c350*/  BSSY B1, `(.L_x_1846) ;  /* 0x0000012000017945 */ /* 0x000fe20003800000 */
[----:B------:R-:W-:Y:S02]  /*c360*/  CS2R R26, SRZ ;  /* 0x00000000001a7805 */ /* 0x000fe4000001ff00 */
[----:B------:R-:W-:Y:S02]  /*c370*/  CS2R R6, SRZ ;  /* 0x0000000000067805 */ /* 0x000fe4000001ff00 */
[----:B------:R-:W-:Y:S02]  /*c380*/  ISETP.GE.AND P1, PT, R4, R3, PT ;  /* 0x000000030400720c */ /* 0x000fe40003f26270 */
[----:B------:R-:W-:-:S11]  /*c390*/  CS2R R4, SRZ ;  /* 0x0000000000047805 */ /* 0x000fd6000001ff00 */
[----:B------:R-:W-:Y:S05]  /*c3a0*/  @P1 BRA `(.L_x_1847) ;  /* 0x0000000000301947 */ /* 0x000fea0003800000 */
[----:B------:R-:W-:Y:S02]  /*c3b0*/  CS2R R26, SRZ ;  /* 0x00000000001a7805 */ /* 0x000fe4000001ff00 */
[----:B------:R-:W-:Y:S02]  /*c3c0*/  CS2R R4, SRZ ;  /* 0x0000000000047805 */ /* 0x000fe4000001ff00 */
[----:B------:R-:W-:Y:S01]  /*c3d0*/  CS2R R6, SRZ ;  /* 0x0000000000067805 */ /* 0x000fe2000001ff00 */
[----:B------:R-:W-:Y:S06]  /*c3e0*/  @P0 BRA `(.L_x_1847) ;  /* 0x0000000000200947 */ /* 0x000fec0003800000 */
[C---:B------:R-:W-:Y:S01]  /*c3f0*/  IMAD.SHL.U32 R15, R16.reuse, 0x2, RZ ;  /* 0x00000002100f7824 */ /* 0x040fe200078e00ff */
[----:B------:R-:W-:-:S04]  /*c400*/  SHF.L.U64.HI R6, R16, 0x1, R17 ;  /* 0x0000000110067819 */ /* 0x000fc80000010211 */
[-C--:B------:R-:W-:Y:S02]  /*c410*/  IADD3 R4, P1, R8, R15.reuse, RZ ;  /* 0x0000000f08047210 */ /* 0x080fe40007f3e0ff */
[----:B------:R-:W-:Y:S02]  /*c420*/  IADD3 R14, P2, R14, R15, RZ ;  /* 0x0000000f0e0e7210 */ /* 0x000fe40007f5e0ff */
[----:B0-----:R-:W-:-:S03]  /*c430*/  IADD3.X R5, R0, R6, RZ, P1, !PT ;  /* 0x0000000600057210 */ /* 0x001fc60000ffe4ff */
[----:B------:R-:W-:-:S03]  /*c440*/  IMAD.X R15, R9, 0x1, R6, P2 ;  /* 0x00000001090f7824 */ /* 0x000fc600010e0606 */
[----:B------:R-:W5:Y:S04]  /*c450*/  LD.E.128 R4, desc[UR54][R4.64] ;  /* 0x0000003604047980 */ /* 0x000f68000c101d00 */
[----:B------:R1:W5:Y:S02]  /*c460*/  LD.E.128 R24, desc[UR54][R14.64] ;  /* 0x000000360e187980 */ /* 0x000364000c101d00 */
.L_x_1847:
[----:B------:R-:W-:Y:S05]  /*c470*/  BSYNC B1 ;  /* 0x0000000000017941 */ /* 0x000fea0003800000 */
.L_x_1846:
[----:B0----5:R-:W-:Y:S01]  /*c480*/  IMAD.MOV.U32 R0, RZ, RZ, R24 ;  /* 0x000000ffff007224 */ /* 0x021fe200078e0018 */
[----:B------:R-:W-:Y:S01]  /*c490*/  UMOV UR4, 0xffffffff ;  /* 0xffffffff00047882 */ /* 0x000fe20000000000 */
[----:B------:R-:W-:Y:S02]  /*c4a0*/  IMAD.MOV.U32 R8, RZ, RZ, R25 ;  /* 0x000000ffff087224 */ /* 0x000fe400078e0019 */
[----:B------:R-:W-:Y:S02]  /*c4b0*/  IMAD.MOV.U32 R9, RZ, RZ, R26 ;  /* 0x000000ffff097224 */ /* 0x000fe400078e001a */
[----:B------:R-:W-:Y:S01]  /*c4c0*/  IMAD.MOV.U32 R10, RZ, RZ, R27 ;  /* 0x000000ffff0a7224 */ /* 0x000fe200078e001b */
[----:B------:R-:W-:Y:S01]  /*c4d0*/  PRMT R55, R0, 0x5410, R8 ;  /* 0x0000541000377816 */ /* 0x000fe20000000008 */
[----:B------:R-:W-:Y:S01]  /*c4e0*/  IMAD.MOV.U32 R8, RZ, RZ, R5 ;  /* 0x000000ffff087224 */ /* 0x000fe200078e0005 */
[----:B------:R-:W-:Y:S02]  /*c4f0*/  MOV R0, R4 ;  /* 0x0000000400007202 */ /* 0x000fe40000000f00 */
[----:B------:R-:W-:Y:S01]  /*c500*/  PRMT R56, R9, 0x5410, R10 ;  /* 0x0000541009387816 */ /* 0x000fe2000000000a */
[----:B------:R-:W-:Y:S01]  /*c510*/  IMAD.MOV.U32 R9, RZ, RZ, R6 ;  /* 0x000000ffff097224 */ /* 0x000fe200078e0006 */
[----:B------:R-:W-:Y:S01]  /*c520*/  PRMT R57, R0, 0x5410, R8 ;  /* 0x0000541000397816 */ /* 0x000fe20000000008 */
[----:B------:R-:W-:-:S05]  /*c530*/  IMAD.MOV.U32 R10, RZ, RZ, R7 ;  /* 0x000000ffff0a7224 */ /* 0x000fca00078e0007 */
[----:B------:R-:W-:Y:S01]  /*c540*/  PRMT R58, R9, 0x5410, R10 ;  /* 0x00005410093a7816 */ /* 0x000fe2000000000a */
[----:B------:R-:W-:Y:S06]  /*c550*/  BRA.DIV UR4, `(.L_x_1848) ;  /* 0x000001da04247947 */ /* 0x000fec000b800000 */
[----:B------:R-:W0:Y:S01]  /*c560*/  SHFL.IDX PT, R8, R32, 0x2, 0x181f ;  /* 0x00581f0020087f89 */ /* 0x000e2200000e0000 */
[----:B------:R-:W-:-:S03]  /*c570*/  VIADD R10, R54, 0x40 ;  /* 0x00000040360a7836 */ /* 0x000fc60000000000 */
[----:B------:R-:W2:Y:S02]  /*c580*/  SHFL.IDX PT, R0, R35, 0x2, 0x181f ;  /* 0x00581f0023007f89 */ /* 0x000ea400000e0000 */
[----:B------:R-:W-:Y:S02]  /*c590*/  ISETP.GE.OR P1, PT, R10, R3, P0 ;  /* 0x000000030a00720c */ /* 0x000fe40000726670 */
[----:B-1----:R-:W1:Y:S04]  /*c5a0*/  SHFL.IDX PT, R14, R34, 0x2, 0x181f ;  /* 0x00581f00220e7f89 */ /* 0x002e6800000e0000 */
[----:B------:R-:W3:Y:S07]  /*c5b0*/  SHFL.IDX PT, R28, R33, 0x2, 0x181f ;  /* 0x00581f00211c7f89 */ /* 0x000eee00000e0000 */
[C---:B------:R-:W-:Y:S01]  /*c5c0*/  @!P1 IMAD.SHL.U32 R31, R16.reuse, 0x2, RZ ;  /* 0x00000002101f9824 */ /* 0x040fe200078e00ff */
[----:B------:R-:W-:-:S04]  /*c5d0*/  @!P1 SHF.L.U64.HI R29, R16, 0x1, R17 ;  /* 0x00000001101d9819 */ /* 0x000fc80000010211 */
[----:B0-----:R-:W-:-:S04]  /*c5e0*/  @!P1 IADD3 R8, P2, R8, R31, RZ ;  /* 0x0000001f08089210 */ /* 0x001fc80007f5e0ff */
[----:B--2---:R-:W-:-:S06]  /*c5f0*/  @!P1 IADD3.X R9, R0, R29, RZ, P2, !PT ;  /* 0x0000001d00099210 */ /* 0x004fcc00017fe4ff */
[----:B------:R-:W2:Y:S01]  /*c600*/  @!P1 LD.E.128 R8, desc[UR54][R8.64] ;  /* 0x0000003608089980 */ /* 0x000ea2000c101d00 */
[----:B-1----:R-:W-:-:S05]  /*c610*/  @!P1 IADD3 R14, P2, R14, R31, RZ ;  /* 0x0000001f0e0e9210 */ /* 0x002fca0007f5e0ff */
[----:B---3--:R-:W-:-:S04]  /*c620*/  @!P1 IMAD.X R29, R28, 0x1, R29, P2 ;  /* 0x000000011c1d9824 */ /* 0x008fc800010e061d */
[----:B------:R-:W-:-:S05]  /*c630*/  @!P1 IMAD.MOV.U32 R15, RZ, RZ, R29 ;  /* 0x000000ffff0f9224 */ /* 0x000fca00078e001d */
[----:B------:R-:W3:Y:S01]  /*c640*/  @!P1 LD.E.128 R28, desc[UR54][R14.64] ;  /* 0x000000360e1c9980 */ /* 0x000ee2000c101d00 */
[----:B------:R-:W-:Y:S02]  /*c650*/  CS2R R44, SRZ ;  /* 0x00000000002c7805 */ /* 0x000fe4000001ff00 */
[----:B------:R-:W-:Y:S02]  /*c660*/  CS2R R48, SRZ ;  /* 0x0000000000307805 */ /* 0x000fe4000001ff00 */
[----:B------:R-:W-:Y:S01]  /*c670*/  CS2R R40, SRZ ;  /* 0x0000000000287805 */ /* 0x000fe2000001ff00 */
[----:B------:R-:W0:Y:S01]  /*c680*/  SHFL.IDX PT, R32, R32, 0x3, 0x181f ;  /* 0x00781f0020207f89 */ /* 0x000e2200000e0000 */
[----:B------:R-:W-:-:S03]  /*c690*/  CS2R R42, SRZ ;  /* 0x00000000002a7805 */ /* 0x000fc6000001ff00 */
[----:B------:R-:W1:Y:S04]  /*c6a0*/  SHFL.IDX PT, R34, R34, 0x3, 0x181f ;  /* 0x00781f0022227f89 */ /* 0x000e6800000e0000 */
[----:B------:R-:W0:Y:S01]  /*c6b0*/  SHFL.IDX PT, R33, R33, 0x3, 0x181f ;  /* 0x00781f0021217f89 */ /* 0x000e2200000e0000 */
[----:B--2---:R-:W-:Y:S02]  /*c6c0*/  @!P1 IMAD.MOV.U32 R44, RZ, RZ, R8 ;  /* 0x000000ffff2c9224 */ /* 0x004fe400078e0008 */
[----:B------:R-:W-:Y:S02]  /*c6d0*/  @!P1 IMAD.MOV.U32 R45, RZ, RZ, R9 ;  /* 0x000000ffff2d9224 */ /* 0x000fe400078e0009 */
[----:B------:R-:W-:Y:S02]  /*c6e0*/  IMAD.MOV.U32 R0, RZ, RZ, R44 ;  /* 0x000000ffff007224 */ /* 0x000fe400078e002c */
[----:B------:R-:W-:Y:S01]  /*c6f0*/  @!P1 IMAD.MOV.U32 R48, RZ, RZ, R10 ;  /* 0x000000ffff309224 */ /* 0x000fe200078e000a */
[----:B------:R-:W-:Y:S01]  /*c700*/  MOV R12, R45 ;  /* 0x0000002d000c7202 */ /* 0x000fe20000000f00 */
[----:B------:R-:W-:-:S02]  /*c710*/  @!P1 IMAD.MOV.U32 R49, RZ, RZ, R11 ;  /* 0x000000ffff319224 */ /* 0x000fc400078e000b */
[----:B------:R-:W-:Y:S01]  /*c720*/  IMAD.MOV.U32 R8, RZ, RZ, R48 ;  /* 0x000000ffff087224 */ /* 0x000fe200078e0030 */
[----:B------:R-:W-:Y:S01]  /*c730*/  PRMT R59, R0, 0x5410, R12 ;  /* 0x00005410003b7816 */ /* 0x000fe2000000000c */
[----:B------:R-:W-:Y:S01]  /*c740*/  IMAD.MOV.U32 R9, RZ, RZ, R49 ;  /* 0x000000ffff097224 */ /* 0x000fe200078e0031 */
[----:B------:R2:W0:Y:S01]  /*c750*/  SHFL.IDX PT, R0, R35, 0x3, 0x181f ;  /* 0x00781f0023007f89 */ /* 0x00042200000e0000 */
[----:B---3--:R-:W-:Y:S01]  /*c760*/  @!P1 MOV R41, R29 ;  /* 0x0000001d00299202 */ /* 0x008fe20000000f00 */
[----:B------:R-:W-:Y:S02]  /*c770*/  @!P1 IMAD.MOV.U32 R40, RZ, RZ, R28 ;  /* 0x000000ffff289224 */ /* 0x000fe400078e001c */
[----:B------:R-:W-:Y:S01]  /*c780*/  PRMT R52, R8, 0x5410, R9 ;  /* 0x0000541008347816 */ /* 0x000fe20000000009 */
[----:B------:R-:W-:Y:S02]  /*c790*/  @!P1 IMAD.MOV.U32 R42, RZ, RZ, R30 ;  /* 0x000000ffff2a9224 */ /* 0x000fe400078e001e */
[----:B------:R-:W-:-:S02]  /*c7a0*/  @!P1 IMAD.MOV.U32 R43, RZ, RZ, R31 ;  /* 0x000000ffff2b9224 */ /* 0x000fc400078e001f */
[----:B------:R-:W-:Y:S02]  /*c7b0*/  IMAD.MOV.U32 R8, RZ, RZ, R40 ;  /* 0x000000ffff087224 */ /* 0x000fe400078e0028 */
[----:B------:R-:W-:Y:S01]  /*c7c0*/  IMAD.MOV.U32 R9, RZ, RZ, R41 ;  /* 0x000000ffff097224 */ /* 0x000fe200078e0029 */
[----:B------:R-:W-:Y:S01]  /*c7d0*/  MOV R11, R43 ;  /* 0x0000002b000b7202 */ /* 0x000fe20000000f00 */
[----:B------:R-:W-:-:S03]  /*c7e0*/  IMAD.MOV.U32 R10, RZ, RZ, R42 ;  /* 0x000000ffff0a7224 */ /* 0x000fc600078e002a */
[----:B------:R-:W-:Y:S02]  /*c7f0*/  PRMT R62, R8, 0x5410, R9 ;  /* 0x00005410083e7816 */ /* 0x000fe40000000009 */
[----:B------:R-:W-:Y:S02]  /*c800*/  CS2R R8, SRZ ;  /* 0x0000000000087805 */ /* 0x000fe4000001ff00 */
[----:B-12---:R-:W-:-:S07]  /*c810*/  PRMT R63, R10, 0x5410, R11 ;  /* 0x000054100a3f7816 */ /* 0x006fce000000000b */
.L_x_2212:
[----:B------:R-:W-:Y:S01]  /*c820*/  VIADD R54, R54, 0x60 ;  /* 0x0000006036367836 */ /* 0x000fe20000000000 */
[----:B------:R-:W-:Y:S01]  /*c830*/  BSSY B1, `(.L_x_1849) ;  /* 0x0000012000017945 */ /* 0x000fe20003800000 */
[----:B------:R-:W-:Y:S02]  /*c840*/  CS2R R10, SRZ ;  /* 0x00000000000a7805 */ /* 0x000fe4000001ff00 */
[----:B------:R-:W-:Y:S02]  /*c850*/  CS2R R12, SRZ ;  /* 0x00000000000c7805 */ /* 0x000fe4000001ff00 */
[----:B------:R-:W-:Y:S02]  /*c860*/  CS2R R14, SRZ ;  /* 0x00000000000e7805 */ /* 0x000fe4000001ff00 */
[----:B------:R-:W-:-:S13]  /*c870*/  ISETP.GE.AND P1, PT, R54, R3, PT ;  /* 0x000000033600720c */ /* 0x000fda0003f26270 */
[----:B------:R-:W-:Y:S05]  /*c880*/  @P1 BRA `(.L_x_1850) ;  /* 0x0000000000301947 */ /* 0x000fea0003800000 */
[----:B------:R-:W-:Y:S02]  /*c890*/  CS2R R10, SRZ ;  /* 0x00000000000a7805 */ /* 0x000fe4000001ff00 */
[----:B------:R-:W-:Y:S02]  /*c8a0*/  CS2R R12, SRZ ;  /* 0x00000000000c7805 */ /* 0x000fe4000001ff00 */
[----:B------:R-:W-:Y:S01]  /*c8b0*/  CS2R R14, SRZ ;  /* 0x00000000000e7805 */ /* 0x000fe2000001ff00 */
[----:B------:R-:W-:Y:S06]  /*c8c0*/  @P0 BRA `(.L_x_1850) ;  /* 0x0000000000200947 */ /* 0x000fec0003800000 */
[C---:B------:R-:W-:Y:S01]  /*c8d0*/  IMAD.SHL.U32 R11, R16.reuse, 0x2, RZ ;  /* 0x00000002100b7824 */ /* 0x040fe200078e00ff */
[----:B------:R-:W-:-:S04]  /*c8e0*/  SHF.L.U64.HI R9, R16, 0x1, R17 ;  /* 0x0000000110097819 */ /* 0x000fc80000010211 */
[-C--:B0-----:R-:W-:Y:S02]  /*c8f0*/  IADD3 R12, P1, R32, R11.reuse, RZ ;  /* 0x0000000b200c7210 */ /* 0x081fe40007f3e0ff */
[----:B------:R-:W-:-:S03]  /*c900*/  IADD3 R8, P2, R34, R11, RZ ;  /* 0x0000000b22087210 */ /* 0x000fc60007f5e0ff */
[--C-:B------:R-:W-:Y:S02]  /*c910*/  IMAD.X R13, R0, 0x1, R9.reuse, P1 ;  /* 0x00000001000d7824 */ /* 0x100fe400008e0609 */
[----:B------:R-:W-:-:S04]  /*c920*/  IMAD.X R9, R33, 0x1, R9, P2 ;  /* 0x0000000121097824 */ /* 0x000fc800010e0609 */
[----:B------:R-:W5:Y:S04]  /*c930*/  LD.E.128 R12, desc[UR54][R12.64] ;  /* 0x000000360c0c7980 */ /* 0x000f68000c101d00 */
[----:B------:R-:W5:Y:S02]  /*c940*/  LD.E.128 R8, desc[UR54][R8.64] ;  /* 0x0000003608087980 */ /* 0x000f64000c101d00 */
.L_x_1850:
[----:B------:R-:W-:Y:S05]  /*c950*/  BSYNC B1 ;  /* 0x0000000000017941 */ /* 0x000fea0003800000 */
.L_x_1849:
[----:B------:R-:W-:Y:S01]  /*c960*/  ULEA.HI UR4, UR37, UR37, URZ, 0x1 ;  /* 0x0000002525047291 */ /* 0x000fe2000f8f083f */
[C---:B0-----:R-:W-:Y:S01]  /*c970*/  IADD3 R0, R188.reuse, 0x20, RZ ;  /* 0x00000020bc007810 */ /* 0x041fe20007ffe0ff */
[----:B------:R-:W-:Y:S01]  /*c980*/  VIADD R31, R188, 0x40 ;  /* 0x00000040bc1f7836 */ /* 0x000fe20000000000 */
[----:B------:R-:W-:Y:S01]  /*c990*/  VIADDMNMX R3, R3, -R198, 0x80, PT ;  /* 0x0000008003037446 */ /* 0x000fe200038009c6 */
[----:B------:R-:W-:Y:S01]  /*c9a0*/  ULOP3.LUT UR4, UR4, 0xfffffffe, URZ, 0xc0, !UPT ;  /* 0xfffffffe04047892 */ /* 0x000fe2000f8ec03f */
[----:B-----5:R-:W-:Y:S01]  /*c9b0*/  IMAD.MOV.U32 R28, RZ, RZ, R9 ;  /* 0x000000ffff1c7224 */ /* 0x020fe200078e0009 */
[----:B------:R-:W-:Y:S01]  /*c9c0*/  BSSY B1, `(.L_x_1851) ;  /* 0x0000015000017945 */ /* 0x000fe20003800000 */
[-C--:B------:R-:W-:Y:S01]  /*c9d0*/  ISETP.GE.OR P2, PT, R0, R3.reuse, P0 ;  /* 0x000000030000720c */ /* 0x080fe20000746670 */
[----:B------:R-:W-:Y:S01]  /*c9e0*/  UIADD3 UR4, UR37, -UR4, URZ ;  /* 0x8000000425047290 */ /* 0x000fe2000fffe03f */
[----:B------:R-:W-:Y:S01]  /*c9f0*/  IMAD.MOV.U32 R0, RZ, RZ, R8 ;  /* 0x000000ffff007224 */ /* 0x000fe200078e0008 */
[CC--:B------:R-:W-:Y:S01]  /*ca00*/  ISETP.GE.OR P3, PT, R188.reuse, R3.reuse, P0 ;  /* 0x00000003bc00720c */ /* 0x0c0fe20000766670 */
[----:B------:R-:W-:Y:S01]  /*ca10*/  VIADD R30, R188, 0x60 ;  /* 0x00000060bc1e7836 */ /* 0x000fe20000000000 */
[----:B------:R-:W-:-:S02]  /*ca20*/  ISETP.GE.OR P1, PT, R31, R3, P0 ;  /* 0x000000031f00720c */ /* 0x000fc40000726670 */
[----:B------:R-:W-:Y:S01]  /*ca30*/  IMAD.U32 R29, RZ, RZ, UR4 ;  /* 0x00000004ff1d7e24 */ /* 0x000fe2000f8e00ff */
[----:B------:R-:W-:Y:S01]  /*ca40*/  PRMT R54, R0, 0x5410, R28 ;  /* 0x0000541000367816 */ /* 0x000fe2000000001c */
[----:B------:R-:W-:Y:S01]  /*ca50*/  IMAD.MOV.U32 R0, RZ, RZ, R10 ;  /* 0x000000ffff007224 */ /* 0x000fe200078e000a */
[----:B------:R-:W-:Y:S01]  /*ca60*/  ISETP.GE.OR P0, PT, R30, R3, P0 ;  /* 0x000000031e00720c */ /* 0x000fe20000706670 */
[----:B------:R-:W-:Y:S01]  /*ca70*/  IMAD.MOV.U32 R28, RZ, RZ, R12 ;  /* 0x000000ffff1c7224 */ /* 0x000fe200078e000c */
[----:B------:R-:W-:Y:S01]  /*ca80*/  SHF.L.U32 R29, R29, 0x1f, RZ ;  /* 0x0000001f1d1d7819 */ /* 0x000fe200000006ff */
[----:B------:R-:W-:Y:S01]  /*ca90*/  IMAD.MOV.U32 R30, RZ, RZ, R13 ;  /* 0x000000ffff1e7224 */ /* 0x000fe200078e000d */
[----:B------:R-:W-:Y:S02]  /*caa0*/  MOV R3, R11 ;  /* 0x0000000b00037202 */ /* 0x000fe40000000f00 */
[----:B------:R-:W0:Y:S02]  /*cab0*/  SYNCS.PHASECHK.TRANS64.TRYWAIT P4, [R18+URZ+0x28800], R29 ;  /* 0x0288001d120075a7 */ /* 0x000e24000808017f */
[----:B------:R-:W-:Y:S01]  /*cac0*/  PRMT R60, R0, 0x5410, R3 ;  /* 0x00005410003c7816 */ /* 0x000fe20000000003 */
[----:B------:R-:W-:Y:S01]  /*cad0*/  IMAD.MOV.U32 R0, RZ, RZ, R14 ;  /* 0x000000ffff007224 */ /* 0x000fe200078e000e */
[----:B------:R-:W-:Y:S01]  /*cae0*/  PRMT R61, R28, 0x5410, R30 ;  /* 0x000054101c3d7816 */ /* 0x000fe2000000001e */
[----:B------:R-:W-:Y:S01]  /*caf0*/  IMAD.MOV.U32 R3, RZ, RZ, R15 ;  /* 0x000000ffff037224 */ /* 0x000fe200078e000f */
[----:B0-----:R-:W-:Y:S06]  /*cb00*/  @!P4 BRA `(.L_x_1852) ;  /* 0x000001d80014c947 */ /* 0x001fec0003800000 */
.L_x_2213:
[----:B------:R-:W-:Y:S05]  /*cb10*/  BSYNC B1 ;  /* 0x0000000000017941 */ /* 0x000fea0003800000 */
.L_x_1851:
[----:B------:R-:W-:Y:S04]  /*cb20*/  BSSY B1, `(.L_x_1853) ;  /* 0x0000061000017945 */ /* 0x000fe80003800000 */
[----:B------:R-:W-:Y:S05]  /*cb30*/  @P3 BRA `(.L_x_1854) ;  /* 0x00000004007c3947 */ /* 0x000fea0003800000 */
[----:B------:R-:W-:Y:S01]  /*cb40*/  LEA.HI R28, R53, R220, RZ, 0x1d ;  /* 0x000000dc351c7211 */ /* 0x000fe200078fe8ff */
[--C-:B------:R-:W-:Y:S01]  /*cb50*/  HADD2.F32 R69, -RZ, R66.reuse.H1_H1 ;  /* 0x30000042ff457230 */ /* 0x100fe20000004100 */
[----:B------:R-:W-:Y:S01]  /*cb60*/  SHF.R.U32.HI R31, RZ, 0x3, R207 ;  /* 0x00000003ff1f7819 */ /* 0x000fe200000116cf */
[----:B------:R-:W-:Y:S01]  /*cb70*/  HADD2.F32 R68, -RZ, R66.H0_H0 ;  /* 0x20000042ff447230 */ /* 0x000fe20000004100 */
[----:B0-----:R-:W-:Y:S01]  /*cb80*/  SHF.R.S32.HI R29, RZ, 0x1f, R28 ;  /* 0x0000001fff1d7819 */ /* 0x001fe2000001141c */
[----:B------:R-:W-:Y:S01]  /*cb90*/  IMAD.SHL.U32 R30, R28, 0x8, RZ ;  /* 0x000000081c1e7824 */ /* 0x000fe200078e00ff */
[----:B------:R-:W-:Y:S02]  /*cba0*/  SHF.R.U64 R80, R46, 0x10, R47 ;  /* 0x000000102e507819 */ /* 0x000fe4000000122f */
[----:B------:R-:W-:Y:S02]  /*cbb0*/  LEA.HI R29, R29, R28, RZ, 0x3 ;  /* 0x0000001c1d1d7211 */ /* 0x000fe400078f18ff */
[----:B------:R-:W-:-:S02]  /*cbc0*/  LOP3.LUT R30, R207, 0x38, R30, 0xf8, !PT ;  /* 0x00000038cf1e7812 */ /* 0x000fc400078ef81e */
[----:B------:R-:W-:Y:S02]  /*cbd0*/  SHF.L.U32 R29, R29, 0xa, RZ ;  /* 0x0000000a1d1d7819 */ /* 0x000fe400000006ff */
[----:B------:R-:W-:Y:S02]  /*cbe0*/  LOP3.LUT R33, R30, R31, RZ, 0x3c, !PT ;  /* 0x0000001f1e217212 */ /* 0x000fe400078e3cff */
[----:B------:R-:W-:Y:S02]  /*cbf0*/  LOP3.LUT R32, R29, 0x7fffe000, RZ, 0xc0, !PT ;  /* 0x7fffe0001d207812 */ /* 0x000fe400078ec0ff */
[----:B------:R-:W0:Y:S01]  /*cc00*/  LDS.128 R28, [R212] ;  /* 0x00000000d41c7984 */ /* 0x000e220000000c00 */
[----:B------:R-:W-:Y:S02]  /*cc10*/  SHF.R.U64 R75, R20, 0x10, R21 ;  /* 0x00000010144b7819 */ /* 0x000fe40000001215 */
[----:B------:R-:W-:Y:S02]  /*cc20*/  IADD3 R33, R33, R32, R211 ;  /* 0x0000002021217210 */ /* 0x000fe40007ffe0d3 */
[----:B------:R-:W-:-:S02]  /*cc30*/  SHF.R.U32.HI R73, RZ, 0x10, R21 ;  /* 0x00000010ff497819 */ /* 0x000fc40000011615 */
[----:B------:R-:W-:Y:S01]  /*cc40*/  SHF.R.U32.HI R71, RZ, 0x10, R47 ;  /* 0x00000010ff477819 */ /* 0x000fe2000001162f */
[----:B------:R-:W-:Y:S01]  /*cc50*/  IMAD R67, R33, 0x2, R18 ;  /* 0x0000000221437824 */ /* 0x000fe200078e0212 */
[----:B------:R-:W-:Y:S02]  /*cc60*/  SHF.R.U32.HI R70, RZ, 0x10, R39 ;  /* 0x00000010ff467819 */ /* 0x000fe40000011627 */
[--C-:B------:R-:W-:Y:S02]  /*cc70*/  SHF.R.U64 R79, R50, 0x10, R51.reuse ;  /* 0x00000010324f7819 */ /* 0x100fe40000001233 */
[----:B------:R-:W1:Y:S01]  /*cc80*/  LDS.128 R32, [R67+0x10400] ;  /* 0x0104000043207984 */ /* 0x000e620000000c00 */
[----:B------:R-:W-:Y:S01]  /*cc90*/  HADD2.F32 R70, -RZ, R70.H0_H0 ;  /* 0x20000046ff467230 */ /* 0x000fe20000004100 */
[----:B------:R-:W-:Y:S02]  /*cca0*/  SHF.R.U32.HI R78, RZ, 0x10, R51 ;  /* 0x00000010ff4e7819 */ /* 0x000fe40000011633 */
[----:B------:R-:W-:Y:S01]  /*ccb0*/  SHF.R.U64 R77, R38, 0x10, R39 ;  /* 0x00000010264d7819 */ /* 0x000fe20000001227 */
[----:B0-----:R-:W-:-:S02]  /*ccc0*/  HADD2.F32 R21, -RZ, R29.H0_H0 ;  /* 0x2000001dff157230 */ /* 0x001fc40000004100 */
[----:B------:R-:W-:Y:S02]  /*ccd0*/  HADD2.F32 R20, -RZ, R28.H0_H0 ;  /* 0x2000001cff147230 */ /* 0x000fe40000004100 */
[----:B------:R-:W-:Y:S02]  /*cce0*/  HADD2.F32 R29, -RZ, R29.H1_H1 ;  /* 0x3000001dff1d7230 */ /* 0x000fe40000004100 */
[----:B------:R-:W-:Y:S02]  /*ccf0*/  HADD2.F32 R38, -RZ, R30.H0_H0 ;  /* 0x2000001eff267230 */ /* 0x000fe40000004100 */
[--C-:B------:R-:W-:Y:S02]  /*cd00*/  HADD2.F32 R39, -RZ, R31.reuse.H0_H0 ;  /* 0x2000001fff277230 */ /* 0x100fe40000004100 */
[----:B------:R-:W-:Y:S02]  /*cd10*/  HADD2.F32 R31, -RZ, R31.H1_H1 ;  /* 0x3000001fff1f7230 */ /* 0x000fe40000004100 */
[----:B------:R-:W-:-:S02]  /*cd20*/  HADD2.F32 R28, -RZ, R28.H1_H1 ;  /* 0x3000001cff1c7230 */ /* 0x000fc40000004100 */
[--C-:B-1----:R-:W-:Y:S02]  /*cd30*/  HADD2.F32 R46, -RZ, R33.reuse.H0_H0 ;  /* 0x20000021ff2e7230 */ /* 0x102fe40000004100 */
[----:B------:R-:W-:Y:S02]  /*cd40*/  HADD2.F32 R47, -RZ, R33.H1_H1 ;  /* 0x30000021ff2f7230 */ /* 0x000fe40000004100 */
[----:B------:R-:W-:Y:S02]  /*cd50*/  HADD2.F32 R33, -RZ, R32.H0_H0 ;  /* 0x20000020ff217230 */ /* 0x000fe40000004100 */
[C---:B------:R-:W-:Y:S01]  /*cd60*/  FMUL.FTZ R66, R46.reuse, R69 ;  /* 0x000000452e427220 */ /* 0x040fe20000410000 */
[----:B------:R-:W-:Y:S01]  /*cd70*/  FMUL.FTZ R72, R46, R68 ;  /* 0x000000442e487220 */ /* 0x000fe20000410000 */
[----:B------:R-:W-:Y:S02]  /*cd80*/  HADD2.F32 R46, -RZ, R71.H0_H0 ;  /* 0x20000047ff2e7230 */ /* 0x000fe40000004100 */
[----:B------:R-:W-:Y:S01]  /*cd90*/  FMUL.FTZ R74, R47, R70 ;  /* 0x000000462f4a7220 */ /* 0x000fe20000410000 */
[----:B------:R-:W-:Y:S01]  /*cda0*/  FFMA.FTZ R68, R21, R68, -R66 ;  /* 0x0000004415447223 */ /* 0x000fe20000010842 */
[----:B------:R-:W-:-:S02]  /*cdb0*/  HADD2.F32 R66, -RZ, R65.H1_H1 ;  /* 0x30000041ff427230 */ /* 0x000fc40000004100 */
[----:B------:R-:W-:Y:S01]  /*cdc0*/  FFMA.FTZ R72, R21, R69, R72 ;  /* 0x0000004515487223 */ /* 0x000fe20000010048 */
[----:B------:R-:W-:Y:S02]  /*cdd0*/  HADD2.F32 R21, -RZ, R64.H1_H1 ;  /* 0x30000040ff157230 */ /* 0x000fe40000004100 */
[----:B------:R-:W-:Y:S01]  /*cde0*/  FMUL.FTZ R76, R47, R46 ;  /* 0x0000002e2f4c7220 */ /* 0x000fe20000410000 */
[----:B------:R-:W-:Y:S02]  /*cdf0*/  HADD2.F32 R50, -RZ, R34.H0_H0 ;  /* 0x20000022ff327230 */ /* 0x000fe40000004100 */
[C---:B------:R-:W-:Y:S01]  /*ce00*/  FMUL.FTZ R47, R33.reuse, R66 ;  /* 0x00000042212f7220 */ /* 0x040fe20000410000 */
[----:B------:R-:W-:Y:S02]  /*ce10*/  HADD2.F32 R65, -RZ, R65.H0_H0 ;  /* 0x20000041ff417230 */ /* 0x000fe40000004100 */
[----:B------:R-:W-:Y:S01]  /*ce20*/  FMUL.FTZ R33, R33, R21 ;  /* 0x0000001521217220 */ /* 0x000fe20000410000 */
[----:B------:R-:W-:-:S02]  /*ce30*/  HADD2.F32 R51, -RZ, R35.H0_H0 ;  /* 0x20000023ff337230 */ /* 0x000fc40000004100 */
[C---:B------:R-:W-:Y:S01]  /*ce40*/  FFMA.FTZ R47, R20.reuse, R21, -R47 ;  /* 0x00000015142f7223 */ /* 0x040fe2000001082f */
[--C-:B------:R-:W-:Y:S02]  /*ce50*/  HADD2.F32 R21, -RZ, R37.reuse.H0_H0 ;  /* 0x20000025ff157230 */ /* 0x100fe40000004100 */
[C---:B------:R-:W-:Y:S01]  /*ce60*/  FFMA.FTZ R69, R29.reuse, R46, -R74 ;  /* 0x0000002e1d457223 */ /* 0x040fe2000001084a */
[----:B------:R-:W-:Y:S02]  /*ce70*/  HADD2.F32 R64, -RZ, R64.H0_H0 ;  /* 0x20000040ff407230 */ /* 0x000fe40000004100 */
[----:B------:R-:W-:Y:S01]  /*ce80*/  FFMA.FTZ R71, R29, R70, R76 ;  /* 0x000000461d477223 */ /* 0x000fe2000001004c */
[----:B------:R-:W-:Y:S01]  /*ce90*/  FFMA.FTZ R66, R20, R66, R33 ;  /* 0x0000004214427223 */ /* 0x000fe20000010021 */
[C---:B------:R-:W-:Y:S01]  /*cea0*/  FMUL.FTZ R29, R50.reuse, R65 ;  /* 0x00000041321d7220 */ /* 0x040fe20000410000 */
[----:B------:R-:W-:Y:S02]  /*ceb0*/  HADD2.F32 R20, -RZ, R37.H1_H1 ;  /* 0x30000025ff147230 */ /* 0x000fe40000004100 */
[----:B------:R-:W-:Y:S01]  /*cec0*/  FMUL.FTZ R33, R50, R21 ;  /* 0x0000001532217220 */ /* 0x000fe20000410000 */
[----:B------:R-:W-:-:S02]  /*ced0*/  HADD2.F32 R35, -RZ, R35.H1_H1 ;  /* 0x30000023ff237230 */ /* 0x000fc40000004100 */
[C---:B------:R-:W-:Y:S01]  /*cee0*/  FMUL.FTZ R70, R51.reuse, R64 ;  /* 0x0000004033467220 */ /* 0x040fe20000410000 */
[----:B------:R-:W-:Y:S02]  /*cef0*/  HADD2.F32 R50, -RZ, R73.H0_H0 ;  /* 0x20000049ff327230 */ /* 0x000fe40000004100 */
[C---:B------:R-:W-:Y:S01]  /*cf00*/  FFMA.FTZ R37, R38.reuse, R21, -R29 ;  /* 0x0000001526257223 */ /* 0x040fe2000001081d */
[----:B------:R-:W-:Y:S02]  /*cf10*/  HADD2.F32 R46, -RZ, R78.H0_H0 ;  /* 0x2000004eff2e7230 */ /* 0x000fe40000004100 */
[-C--:B------:R-:W-:Y:S01]  /*cf20*/  FMUL.FTZ R51, R51, R20.reuse ;  /* 0x0000001433337220 */ /* 0x080fe20000410000 */
[----:B------:R-:W-:Y:S01]  /*cf30*/  FFMA.FTZ R70, R39, R20, -R70 ;  /* 0x0000001427467223 */ /* 0x000fe20000010846 */
[----:B------:R-:W-:Y:S01]  /*cf40*/  FFMA.FTZ R38, R38, R65, R33 ;  /* 0x0000004126267223 */ /* 0x000fe20000010021 */
[C---:B------:R-:W-:Y:S01]  /*cf50*/  FMUL.FTZ R74, R35.reuse, R50 ;  /* 0x00000032234a7220 */ /* 0x040fe20000410000 */
[----:B------:R-:W-:Y:S01]  /*cf60*/  FMUL.FTZ R20, R35, R46 ;  /* 0x0000002e23147220 */ /* 0x000fe20000410000 */
[----:B------:R-:W-:-:S02]  /*cf70*/  HADD2.F32 R32, -RZ, R32.H1_H1 ;  /* 0x30000020ff207230 */ /* 0x000fc40000004100 */
[----:B------:R-:W-:Y:S01]  /*cf80*/  FFMA.FTZ R51, R39, R64, R51 ;  /* 0x0000004027337223 */ /* 0x000fe20000010033 */
[----:B------:R-:W-:Y:S02]  /*cf90*/  HADD2.F32 R34, -RZ, R34.H1_H1 ;  /* 0x30000022ff227230 */ /* 0x000fe40000004100 */
[C---:B------:R-:W-:Y:S01]  /*cfa0*/  FFMA.FTZ R65, R31.reuse, R46, -R74 ;  /* 0x0000002e1f417223 */ /* 0x040fe2000001084a */
[----:B------:R-:W-:Y:S02]  /*cfb0*/  HADD2.F32 R33, -RZ, R77.H0_H0 ;  /* 0x2000004dff217230 */ /* 0x000fe40000004100 */
[----:B------:R-:W-:Y:S01]  /*cfc0*/  FFMA.FTZ R50, R31, R50, R20 ;  /* 0x000000321f327223 */ /* 0x000fe20000010014 */
[----:B------:R-:W-:Y:S02]  /*cfd0*/  HADD2.F32 R35, -RZ, R75.H0_H0 ;  /* 0x2000004bff237230 */ /* 0x000fe40000004100 */
[----:B------:R-:W-:Y:S02]  /*cfe0*/  HADD2.F32 R21, -RZ, R80.H0_H0 ;  /* 0x20000050ff157230 */ /* 0x000fe40000004100 */
[----:B------:R-:W-:Y:S01]  /*cff0*/  FMUL.FTZ R31, R32, R33 ;  /* 0x00000021201f7220 */ /* 0x000fe20000410000 */
[----:B------:R-:W-:-:S02]  /*d000*/  HADD2.F32 R29, -RZ, R79.H0_H0 ;  /* 0x2000004fff1d7230 */ /* 0x000fc40000004100 */
[----:B------:R-:W-:Y:S01]  /*d010*/  FMUL.FTZ R39, R34, R35 ;  /* 0x0000002322277220 */ /* 0x000fe20000410000 */
[----:B------:R-:W-:Y:S02]  /*d020*/  HADD2.F32 R30, -RZ, R30.H1_H1 ;  /* 0x3000001eff1e7230 */ /* 0x000fe40000004100 */
[-C--:B------:R-:W-:Y:S01]  /*d030*/  FMUL.FTZ R32, R32, R21.reuse ;  /* 0x0000001520207220 */ /* 0x080fe20000410000 */
[----:B------:R-:W-:Y:S01]  /*d040*/  FFMA.FTZ R20, R28, R21, -R31 ;  /* 0x000000151c147223 */ /* 0x000fe2000001081f */
[-C--:B------:R-:W-:Y:S01]  /*d050*/  FMUL.FTZ R46, R34, R29.reuse ;  /* 0x0000001d222e7220 */ /* 0x080fe20000410000 */
[----:B------:R-:W-:Y:S01]  /*d060*/  F2FP.F16.F32.PACK_AB R31, R65, R70 ;  /* 0x00000046411f723e */ /* 0x000fe200000000ff */
[----:B------:R-:W-:Y:S01]  /*d070*/  FFMA.FTZ R34, R30, R29, -R39 ;  /* 0x0000001d1e227223 */ /* 0x000fe20000010827 */
[----:B------:R-:W-:Y:S01]  /*d080*/  FFMA.FTZ R21, R28, R33, R32 ;  /* 0x000000211c157223 */ /* 0x000fe20000010020 */
[----:B------:R-:W-:Y:S01]  /*d090*/  FFMA.FTZ R39, R30, R35, R46 ;  /* 0x000000231e277223 */ /* 0x000fe2000001002e */
        /* <DEDUP_REMOVED lines=9> */
.L_x_1854:
[----:B------:R-:W-:Y:S05]  /*d130*/  BSYNC B1 ;  /* 0x0000000000017941 */ /* 0x000fea0003800000 */
.L_x_1853:
[----:B------:R-:W-:Y:S04]  /*d140*/  BSSY B1, `(.L_x_1855) ;  /* 0x0000062000017945 */ /* 0x000fe80003800000 */
[----:B------:R-:W-:Y:S05]  /*d150*/  @P2 BRA `(.L_x_1856) ;  /* 0x0000000400802947 */ /* 0x000fea0003800000 */
[----:B------:R-:W2:Y:S01]  /*d160*/  LDL R69, [R1+0x30] ;  /* 0x0000300001457983 */ /* 0x000ea20000100800 */
[----:B------:R-:W-:Y:S01]  /*d170*/  LEA.HI R20, R53, R220, RZ, 0x1d ;  /* 0x000000dc35147211 */ /* 0x000fe200078fe8ff */
[--C-:B------:R-:W-:Y:S01]  /*d180*/  HADD2.F32 R37, -RZ, R55.reuse.H1_H1 ;  /* 0x30000037ff257230 */ /* 0x100fe20000004100 */
[----:B01----:R-:W-:Y:S01]  /*d190*/  SHF.R.U32.HI R29, RZ, 0x3, R203 ;  /* 0x00000003ff1d7819 */ /* 0x003fe200000116cb */
[----:B------:R-:W-:Y:S01]  /*d1a0*/  HADD2.F32 R55, -RZ, R55.H0_H0 ;  /* 0x20000037ff377230 */ /* 0x000fe20000004100 */
[----:B------:R-:W-:Y:S01]  /*d1b0*/  SHF.R.S32.HI R21, RZ, 0x1f, R20 ;  /* 0x0000001fff157819 */ /* 0x000fe20000011414 */
[----:B------:R-:W-:Y:S01]  /*d1c0*/  IMAD.SHL.U32 R28, R20, 0x8, RZ ;  /* 0x00000008141c7824 */ /* 0x000fe200078e00ff */
[--C-:B------:R-:W-:Y:S02]  /*d1d0*/  SHF.R.U32.HI R38, RZ, 0x10, R25.reuse ;  /* 0x00000010ff267819 */ /* 0x100fe40000011619 */
[----:B------:R-:W-:Y:S02]  /*d1e0*/  LEA.HI R21, R21, R20, RZ, 0x3 ;  /* 0x0000001415157211 */ /* 0x000fe400078f18ff */
[----:B------:R-:W-:Y:S01]  /*d1f0*/  LOP3.LUT R20, R203, 0x38, R28, 0xf8, !PT ;  /* 0x00000038cb147812 */ /* 0x000fe200078ef81c */
[----:B------:R-:W-:Y:S01]  /*d200*/  HADD2.F32 R38, -RZ, R38.H0_H0 ;  /* 0x20000026ff267230 */ /* 0x000fe20000004100 */
[----:B------:R-:W-:Y:S01]  /*d210*/  SHF.R.U64 R51, R24, 0x10, R25 ;  /* 0x0000001018337819 */ /* 0x000fe20000001219 */
[----:B------:R-:W-:Y:S01]  /*d220*/  IMAD.SHL.U32 R28, R21, 0x400, RZ ;  /* 0x00000400151c7824 */ /* 0x000fe200078e00ff */
[----:B------:R-:W-:-:S02]  /*d230*/  LOP3.LUT R21, R20, R29, RZ, 0x3c, !PT ;  /* 0x0000001d14157212 */ /* 0x000fc400078e3cff */
[--C-:B------:R-:W-:Y:S02]  /*d240*/  SHF.R.U64 R47, R26, 0x10, R27.reuse ;  /* 0x000000101a2f7819 */ /* 0x100fe4000000121b */
[----:B------:R-:W-:Y:S02]  /*d250*/  LOP3.LUT R20, R28, 0x7fffe000, RZ, 0xc0, !PT ;  /* 0x7fffe0001c147812 */ /* 0x000fe400078ec0ff */
[----:B------:R-:W-:Y:S01]  /*d260*/  SHF.R.U32.HI R39, RZ, 0x10, R27 ;  /* 0x00000010ff277819 */ /* 0x000fe2000001161b */
[--C-:B------:R-:W-:Y:S01]  /*d270*/  HADD2.F32 R27, -RZ, R57.reuse.H1_H1 ;  /* 0x30000039ff1b7230 */ /* 0x100fe20000004100 */
[----:B------:R-:W-:Y:S01]  /*d280*/  IADD3 R21, R21, R20, R210 ;  /* 0x0000001415157210 */ /* 0x000fe20007ffe0d2 */
[----:B------:R-:W-:Y:S01]  /*d290*/  HADD2.F32 R57, -RZ, R57.H0_H0 ;  /* 0x20000039ff397230 */ /* 0x000fe20000004100 */
[--C-:B------:R-:W-:Y:S02]  /*d2a0*/  SHF.R.U32.HI R64, RZ, 0x10, R5.reuse ;  /* 0x00000010ff407819 */ /* 0x100fe40000011605 */
[----:B------:R-:W-:Y:S01]  /*d2b0*/  SHF.R.U64 R68, R4, 0x10, R5 ;  /* 0x0000001004447819 */ /* 0x000fe20000001205 */
[----:B------:R-:W-:Y:S01]  /*d2c0*/  IMAD R21, R21, 0x2, R18 ;  /* 0x0000000215157824 */ /* 0x000fe200078e0212 */
[----:B------:R-:W-:-:S02]  /*d2d0*/  SHF.R.U64 R67, R6, 0x10, R7 ;  /* 0x0000001006437819 */ /* 0x000fc40000001207 */
[----:B------:R-:W-:Y:S02]  /*d2e0*/  SHF.R.U32.HI R65, RZ, 0x10, R7 ;  /* 0x00000010ff417819 */ /* 0x000fe40000011607 */
[----:B------:R-:W0:Y:S02]  /*d2f0*/  LDS.128 R32, [R21+0x10400] ;  /* 0x0104000015207984 */ /* 0x000e240000000c00 */
[--C-:B0-----:R-:W-:Y:S02]  /*d300*/  HADD2.F32 R24, -RZ, R33.reuse.H0_H0 ;  /* 0x20000021ff187230 */ /* 0x101fe40000004100 */
[----:B------:R-:W-:Y:S02]  /*d310*/  HADD2.F32 R33, -RZ, R33.H1_H1 ;  /* 0x30000021ff217230 */ /* 0x000fe40000004100 */
[----:B------:R-:W-:Y:S02]  /*d320*/  HADD2.F32 R20, -RZ, R32.H0_H0 ;  /* 0x20000020ff147230 */ /* 0x000fe40000004100 */
[C---:B------:R-:W-:Y:S01]  /*d330*/  FMUL.FTZ R46, R24.reuse, R37 ;  /* 0x00000025182e7220 */ /* 0x040fe20000410000 */
[----:B------:R-:W-:Y:S01]  /*d340*/  FMUL.FTZ R50, R24, R27 ;  /* 0x0000001b18327220 */ /* 0x000fe20000410000 */
[----:B------:R-:W-:-:S02]  /*d350*/  HADD2.F32 R24, -RZ, R64.H0_H0 ;  /* 0x20000040ff187230 */ /* 0x000fc40000004100 */
[C---:B------:R-:W-:Y:S01]  /*d360*/  FMUL.FTZ R64, R33.reuse, R38 ;  /* 0x0000002621407220 */ /* 0x040fe20000410000 */
[----:B------:R-:W-:Y:S02]  /*d370*/  HADD2.F32 R25, -RZ, R34.H0_H0 ;  /* 0x20000022ff197230 */ /* 0x000fe40000004100 */
[--C-:B------:R-:W-:Y:S02]  /*d380*/  HADD2.F32 R26, -RZ, R35.reuse.H0_H0 ;  /* 0x20000023ff1a7230 */ /* 0x100fe40000004100 */
[----:B------:R-:W-:Y:S01]  /*d390*/  FMUL.FTZ R66, R33, R24 ;  /* 0x0000001821427220 */ /* 0x000fe20000410000 */
[----:B------:R-:W-:Y:S02]  /*d3a0*/  HADD2.F32 R35, -RZ, R35.H1_H1 ;  /* 0x30000023ff237230 */ /* 0x000fe40000004100 */
[----:B------:R-:W-:Y:S02]  /*d3b0*/  HADD2.F32 R32, -RZ, R32.H1_H1 ;  /* 0x30000020ff207230 */ /* 0x000fe40000004100 */
[----:B------:R-:W-:Y:S01]  /*d3c0*/  HADD2.F32 R34, -RZ, R34.H1_H1 ;  /* 0x30000022ff227230 */ /* 0x000fe20000004100 */
[----:B--2---:R-:W0:Y:S02]  /*d3d0*/  LDS.128 R28, [R69] ;  /* 0x00000000451c7984 */ /* 0x004e240000000c00 */
[----:B0-----:R-:W-:-:S02]  /*d3e0*/  HADD2.F32 R5, -RZ, R29.H0_H0 ;  /* 0x2000001dff057230 */ /* 0x001fc40000004100 */
[----:B------:R-:W-:Y:S02]  /*d3f0*/  HADD2.F32 R29, -RZ, R29.H1_H1 ;  /* 0x3000001dff1d7230 */ /* 0x000fe40000004100 */
[----:B------:R-:W-:Y:S02]  /*d400*/  HADD2.F32 R4, -RZ, R28.H0_H0 ;  /* 0x2000001cff047230 */ /* 0x000fe40000004100 */
[C---:B------:R-:W-:Y:S01]  /*d410*/  FFMA.FTZ R46, R5.reuse, R27, -R46 ;  /* 0x0000001b052e7223 */ /* 0x040fe2000001082e */
[----:B------:R-:W-:Y:S01]  /*d420*/  FFMA.FTZ R50, R5, R37, R50 ;  /* 0x0000002505327223 */ /* 0x000fe20000010032 */
[----:B------:R-:W-:Y:S01]  /*d430*/  FFMA.FTZ R33, R29, R24, -R64 ;  /* 0x000000181d217223 */ /* 0x000fe20000010840 */
[C---:B------:R-:W-:Y:S01]  /*d440*/  FMUL.FTZ R5, R20.reuse, R55 ;  /* 0x0000003714057220 */ /* 0x040fe20000410000 */
[----:B------:R-:W-:Y:S02]  /*d450*/  HADD2.F32 R24, -RZ, R56.H0_H0 ;  /* 0x20000038ff187230 */ /* 0x000fe40000004100 */
[----:B------:R-:W-:Y:S01]  /*d460*/  FMUL.FTZ R20, R20, R57 ;  /* 0x0000003914147220 */ /* 0x000fe20000410000 */
[----:B------:R-:W-:-:S02]  /*d470*/  HADD2.F32 R6, -RZ, R30.H0_H0 ;  /* 0x2000001eff067230 */ /* 0x000fc40000004100 */
[C---:B------:R-:W-:Y:S01]  /*d480*/  FFMA.FTZ R57, R4.reuse, R57, -R5 ;  /* 0x0000003904397223 */ /* 0x040fe20000010805 */
[--C-:B------:R-:W-:Y:S02]  /*d490*/  HADD2.F32 R5, -RZ, R58.reuse.H0_H0 ;  /* 0x2000003aff057230 */ /* 0x100fe40000004100 */
[----:B------:R-:W-:Y:S01]  /*d4a0*/  FMUL.FTZ R27, R25, R24 ;  /* 0x00000018191b7220 */ /* 0x000fe20000410000 */
[----:B------:R-:W-:Y:S02]  /*d4b0*/  HADD2.F32 R58, -RZ, R58.H1_H1 ;  /* 0x3000003aff3a7230 */ /* 0x000fe40000004100 */
[----:B------:R-:W-:Y:S01]  /*d4c0*/  FFMA.FTZ R37, R29, R38, R66 ;  /* 0x000000261d257223 */ /* 0x000fe20000010042 */
[----:B------:R-:W-:Y:S02]  /*d4d0*/  HADD2.F32 R56, -RZ, R56.H1_H1 ;  /* 0x30000038ff387230 */ /* 0x000fe40000004100 */
[----:B------:R-:W-:Y:S01]  /*d4e0*/  FFMA.FTZ R55, R4, R55, R20 ;  /* 0x0000003704377223 */ /* 0x000fe20000010014 */
[----:B------:R-:W-:-:S02]  /*d4f0*/  HADD2.F32 R7, -RZ, R31.H0_H0 ;  /* 0x2000001fff077230 */ /* 0x000fc40000004100 */
[-C--:B------:R-:W-:Y:S01]  /*d500*/  FMUL.FTZ R25, R25, R5.reuse ;  /* 0x0000000519197220 */ /* 0x080fe20000410000 */
[----:B------:R-:W-:Y:S01]  /*d510*/  FFMA.FTZ R38, R6, R5, -R27 ;  /* 0x0000000506267223 */ /* 0x000fe2000001081b */
[----:B------:R-:W-:Y:S02]  /*d520*/  HADD2.F32 R20, -RZ, R39.H0_H0 ;  /* 0x20000027ff147230 */ /* 0x000fe40000004100 */
[C---:B------:R-:W-:Y:S01]  /*d530*/  FMUL.FTZ R64, R26.reuse, R56 ;  /* 0x000000381a407220 */ /* 0x040fe20000410000 */
[----:B------:R-:W-:Y:S02]  /*d540*/  HADD2.F32 R4, -RZ, R65.H0_H0 ;  /* 0x20000041ff047230 */ /* 0x000fe40000004100 */
[----:B------:R-:W-:Y:S01]  /*d550*/  FMUL.FTZ R5, R26, R58 ;  /* 0x0000003a1a057220 */ /* 0x000fe20000410000 */
[----:B------:R-:W-:Y:S02]  /*d560*/  HADD2.F32 R31, -RZ, R31.H1_H1 ;  /* 0x3000001fff1f7230 */ /* 0x000fe40000004100 */
[----:B------:R-:W-:Y:S01]  /*d570*/  FFMA.FTZ R26, R6, R24, R25 ;  /* 0x00000018061a7223 */ /* 0x000fe20000010019 */
[----:B------:R-:W-:Y:S01]  /*d580*/  FMUL.FTZ R6, R35, R20 ;  /* 0x0000001423067220 */ /* 0x000fe20000410000 */
[C---:B------:R-:W-:Y:S01]  /*d590*/  FFMA.FTZ R64, R7.reuse, R58, -R64 ;  /* 0x0000003a07407223 */ /* 0x040fe20000010840 */
[----:B------:R-:W-:Y:S01]  /*d5a0*/  FFMA.FTZ R56, R7, R56, R5 ;  /* 0x0000003807387223 */ /* 0x000fe20000010005 */
[----:B------:R-:W-:Y:S01]  /*d5b0*/  FMUL.FTZ R24, R35, R4 ;  /* 0x0000000423187220 */ /* 0x000fe20000410000 */
[----:B------:R-:W-:-:S02]  /*d5c0*/  HADD2.F32 R25, -RZ, R51.H0_H0 ;  /* 0x20000033ff197230 */ /* 0x000fc40000004100 */
[C---:B------:R-:W-:Y:S01]  /*d5d0*/  FFMA.FTZ R35, R31.reuse, R4, -R6 ;  /* 0x000000041f237223 */ /* 0x040fe20000010806 */
[----:B------:R-:W-:Y:S02]  /*d5e0*/  HADD2.F32 R27, -RZ, R47.H0_H0 ;  /* 0x2000002fff1b7230 */ /* 0x000fe40000004100 */
[----:B------:R-:W-:Y:S01]  /*d5f0*/  FFMA.FTZ R39, R31, R20, R24 ;  /* 0x000000141f277223 */ /* 0x000fe20000010018 */
[----:B------:R-:W-:Y:S02]  /*d600*/  HADD2.F32 R5, -RZ, R68.H0_H0 ;  /* 0x20000044ff057230 */ /* 0x000fe40000004100 */
[----:B------:R-:W-:Y:S01]  /*d610*/  FMUL.FTZ R29, R32, R25 ;  /* 0x00000019201d7220 */ /* 0x000fe20000410000 */
[----:B------:R-:W-:Y:S02]  /*d620*/  HADD2.F32 R7, -RZ, R67.H0_H0 ;  /* 0x20000043ff077230 */ /* 0x000fe40000004100 */
[----:B------:R-:W-:Y:S01]  /*d630*/  FMUL.FTZ R31, R34, R27 ;  /* 0x0000001b221f7220 */ /* 0x000fe20000410000 */
[----:B------:R-:W-:-:S02]  /*d640*/  HADD2.F32 R28, -RZ, R28.H1_H1 ;  /* 0x3000001cff1c7230 */ /* 0x000fc40000004100 */
[----:B------:R-:W-:Y:S01]  /*d650*/  FMUL.FTZ R32, R32, R5 ;  /* 0x0000000520207220 */ /* 0x000fe20000410000 */
[----:B------:R-:W-:Y:S02]  /*d660*/  HADD2.F32 R30, -RZ, R30.H1_H1 ;  /* 0x3000001eff1e7230 */ /* 0x000fe40000004100 */
[----:B------:R-:W-:Y:S01]  /*d670*/  FMUL.FTZ R34, R34, R7 ;  /* 0x0000000722227220 */ /* 0x000fe20000410000 */
[C---:B------:R-:W-:Y:S01]  /*d680*/  FFMA.FTZ R4, R28.reuse, R5, -R29 ;  /* 0x000000051c047223 */ /* 0x040fe2000001081d */
[----:B------:R-:W-:Y:S01]  /*d690*/  FFMA.FTZ R24, R28, R25, R32 ;  /* 0x000000191c187223 */ /* 0x000fe20000010020 */
[C---:B------:R-:W-:Y:S01]  /*d6a0*/  FFMA.FTZ R31, R30.reuse, R7, -R31 ;  /* 0x000000071e1f7223 */ /* 0x040fe2000001081f */
        /* <DEDUP_REMOVED lines=11> */
.L_x_1856:
[----:B------:R-:W-:Y:S05]  /*d760*/  BSYNC B1 ;  /* 0x0000000000017941 */ /* 0x000fea0003800000 */
.L_x_1855:
[----:B------:R-:W-:Y:S04]  /*d770*/  BSSY B1, `(.L_x_1857) ;  /* 0x0000062000017945 */ /* 0x000fe80003800000 */
[----:B------:R-:W-:Y:S05]  /*d780*/  @P1 BRA `(.L_x_1858) ;  /* 0x0000000400801947 */ /* 0x000fea0003800000 */
[----:B------:R-:W3:Y:S01]  /*d790*/  LDL R56, [R1+0x2c] ;  /* 0x00002c0001387983 */ /* 0x000ee20000100800 */
[----:B--2---:R-:W-:Y:S01]  /*d7a0*/  LEA.HI R4, R53, R220, RZ, 0x1d ;  /* 0x000000dc35047211 */ /* 0x004fe200078fe8ff */
[----:B-1----:R-:W-:Y:S01]  /*d7b0*/  HADD2.F32 R35, -RZ, R59.H1_H1 ;  /* 0x3000003bff237230 */ /* 0x002fe20000004100 */
[----:B------:R-:W-:Y:S01]  /*d7c0*/  SHF.R.U32.HI R6, RZ, 0x3, R202 ;  /* 0x00000003ff067819 */ /* 0x000fe200000116ca */
[--C-:B------:R-:W-:Y:S01]  /*d7d0*/  HADD2.F32 R37, -RZ, R62.reuse.H1_H1 ;  /* 0x3000003eff257230 */ /* 0x100fe20000004100 */
[----:B------:R-:W-:Y:S01]  /*d7e0*/  SHF.R.S32.HI R7, RZ, 0x1f, R4 ;  /* 0x0000001fff077819 */ /* 0x000fe20000011404 */
[----:B------:R-:W-:Y:S01]  /*d7f0*/  IMAD.SHL.U32 R5, R4, 0x8, RZ ;  /* 0x0000000804057824 */ /* 0x000fe200078e00ff */
[----:B------:R-:W-:Y:S01]  /*d800*/  SHF.R.U64 R55, R44, 0x10, R45 ;  /* 0x000000102c377819 */ /* 0x000fe2000000122d */
[----:B------:R-:W-:Y:S01]  /*d810*/  HADD2.F32 R62, -RZ, R62.H0_H0 ;  /* 0x2000003eff3e7230 */ /* 0x000fe20000004100 */
[----:B------:R-:W-:Y:S02]  /*d820*/  LEA.HI R7, R7, R4, RZ, 0x3 ;  /* 0x0000000407077211 */ /* 0x000fe400078f18ff */
[----:B------:R-:W-:-:S02]  /*d830*/  LOP3.LUT R4, R202, 0x38, R5, 0xf8, !PT ;  /* 0x00000038ca047812 */ /* 0x000fc400078ef805 */
[----:B------:R-:W-:Y:S02]  /*d840*/  SHF.L.U32 R7, R7, 0xa, RZ ;  /* 0x0000000a07077819 */ /* 0x000fe400000006ff */
[----:B------:R-:W-:Y:S02]  /*d850*/  LOP3.LUT R20, R4, R6, RZ, 0x3c, !PT ;  /* 0x0000000604147212 */ /* 0x000fe400078e3cff */
[----:B------:R-:W-:Y:S02]  /*d860*/  LOP3.LUT R21, R7, 0x7fffe000, RZ, 0xc0, !PT ;  /* 0x7fffe00007157812 */ /* 0x000fe400078ec0ff */
[----:B------:R-:W-:Y:S02]  /*d870*/  SHF.R.U32.HI R44, RZ, 0x10, R45 ;  /* 0x00000010ff2c7819 */ /* 0x000fe4000001162d */
[----:B------:R-:W-:Y:S02]  /*d880*/  IADD3 R21, R20, R21, R209 ;  /* 0x0000001514157210 */ /* 0x000fe40007ffe0d1 */
[----:B------:R-:W-:-:S02]  /*d890*/  SHF.R.U64 R50, R40, 0x10, R41 ;  /* 0x0000001028327819 */ /* 0x000fc40000001229 */
[----:B------:R-:W-:Y:S01]  /*d8a0*/  SHF.R.U32.HI R39, RZ, 0x10, R41 ;  /* 0x00000010ff277819 */ /* 0x000fe20000011629 */
[----:B------:R-:W-:Y:S01]  /*d8b0*/  IMAD R21, R21, 0x2, R18 ;  /* 0x0000000215157824 */ /* 0x000fe200078e0212 */
[--C-:B------:R-:W-:Y:S02]  /*d8c0*/  SHF.R.U64 R47, R42, 0x10, R43.reuse ;  /* 0x000000102a2f7819 */ /* 0x100fe4000000122b */
[----:B------:R-:W-:Y:S01]  /*d8d0*/  SHF.R.U32.HI R45, RZ, 0x10, R43 ;  /* 0x00000010ff2d7819 */ /* 0x000fe2000001162b */
[----:B------:R-:W-:Y:S01]  /*d8e0*/  HADD2.F32 R39, -RZ, R39.H0_H0 ;  /* 0x20000027ff277230 */ /* 0x000fe20000004100 */
[----:B------:R-:W1:Y:S01]  /*d8f0*/  LDS.128 R24, [R21+0x10400] ;  /* 0x0104000015187984 */ /* 0x000e620000000c00 */
[--C-:B------:R-:W-:Y:S02]  /*d900*/  SHF.R.U64 R51, R48, 0x10, R49.reuse ;  /* 0x0000001030337819 */ /* 0x100fe40000001231 */
[----:B------:R-:W-:Y:S01]  /*d910*/  SHF.R.U32.HI R48, RZ, 0x10, R49 ;  /* 0x00000010ff307819 */ /* 0x000fe20000011631 */
[----:B-1----:R-:W-:-:S02]  /*d920*/  HADD2.F32 R31, -RZ, R25.H0_H0 ;  /* 0x20000019ff1f7230 */ /* 0x002fc40000004100 */
[----:B------:R-:W-:Y:S02]  /*d930*/  HADD2.F32 R32, -RZ, R25.H1_H1 ;  /* 0x30000019ff207230 */ /* 0x000fe40000004100 */
[----:B------:R-:W-:Y:S02]  /*d940*/  HADD2.F32 R25, -RZ, R24.H0_H0 ;  /* 0x20000018ff197230 */ /* 0x000fe40000004100 */
[C---:B------:R-:W-:Y:S01]  /*d950*/  FMUL.FTZ R41, R31.reuse, R37 ;  /* 0x000000251f297220 */ /* 0x040fe20000410000 */
[----:B------:R-:W-:Y:S01]  /*d960*/  FMUL.FTZ R43, R31, R35 ;  /* 0x000000231f2b7220 */ /* 0x000fe20000410000 */
[----:B------:R-:W-:Y:S02]  /*d970*/  HADD2.F32 R31, -RZ, R44.H0_H0 ;  /* 0x2000002cff1f7230 */ /* 0x000fe40000004100 */
[----:B------:R-:W-:Y:S01]  /*d980*/  FMUL.FTZ R38, R25, R62 ;  /* 0x0000003e19267220 */ /* 0x000fe20000410000 */
[----:B------:R-:W-:Y:S02]  /*d990*/  HADD2.F32 R33, -RZ, R26.H0_H0 ;  /* 0x2000001aff217230 */ /* 0x000fe40000004100 */
[----:B------:R-:W-:-:S02]  /*d9a0*/  HADD2.F32 R34, -RZ, R27.H0_H0 ;  /* 0x2000001bff227230 */ /* 0x000fc40000004100 */
[----:B------:R-:W-:Y:S02]  /*d9b0*/  HADD2.F32 R27, -RZ, R27.H1_H1 ;  /* 0x3000001bff1b7230 */ /* 0x000fe40000004100 */
[----:B------:R-:W-:Y:S02]  /*d9c0*/  HADD2.F32 R24, -RZ, R24.H1_H1 ;  /* 0x30000018ff187230 */ /* 0x000fe40000004100 */
[----:B------:R-:W-:Y:S01]  /*d9d0*/  HADD2.F32 R26, -RZ, R26.H1_H1 ;  /* 0x3000001aff1a7230 */ /* 0x000fe20000004100 */
[----:B---3--:R-:W1:Y:S02]  /*d9e0*/  LDS.128 R4, [R56] ;  /* 0x0000000038047984 */ /* 0x008e640000000c00 */
[--C-:B-1----:R-:W-:Y:S02]  /*d9f0*/  HADD2.F32 R20, -RZ, R5.reuse.H0_H0 ;  /* 0x20000005ff147230 */ /* 0x102fe40000004100 */
[----:B------:R-:W-:Y:S02]  /*da00*/  HADD2.F32 R28, -RZ, R5.H1_H1 ;  /* 0x30000005ff1c7230 */ /* 0x000fe40000004100 */
[----:B------:R-:W-:-:S02]  /*da10*/  HADD2.F32 R5, -RZ, R4.H0_H0 ;  /* 0x20000004ff057230 */ /* 0x000fc40000004100 */
[C---:B------:R-:W-:Y:S01]  /*da20*/  FFMA.FTZ R41, R20.reuse, R35, -R41 ;  /* 0x0000002314297223 */ /* 0x040fe20000010829 */
[----:B------:R-:W-:Y:S01]  /*da30*/  FFMA.FTZ R43, R20, R37, R43 ;  /* 0x00000025142b7223 */ /* 0x000fe2000001002b */
[----:B------:R-:W-:Y:S02]  /*da40*/  HADD2.F32 R20, -RZ, R59.H0_H0 ;  /* 0x2000003bff147230 */ /* 0x000fe40000004100 */
[C---:B------:R-:W-:Y:S01]  /*da50*/  FMUL.FTZ R35, R32.reuse, R39 ;  /* 0x0000002720237220 */ /* 0x040fe20000410000 */
[----:B------:R-:W-:Y:S01]  /*da60*/  FMUL.FTZ R37, R32, R31 ;  /* 0x0000001f20257220 */ /* 0x000fe20000410000 */
[----:B------:R-:W-:Y:S02]  /*da70*/  HADD2.F32 R32, -RZ, R63.H0_H0 ;  /* 0x2000003fff207230 */ /* 0x000fe40000004100 */
[-C--:B------:R-:W-:Y:S01]  /*da80*/  FMUL.FTZ R25, R25, R20.reuse ;  /* 0x0000001419197220 */ /* 0x080fe20000410000 */
[----:B------:R-:W-:Y:S01]  /*da90*/  FFMA.FTZ R38, R5, R20, -R38 ;  /* 0x0000001405267223 */ /* 0x000fe20000010826 */
[----:B0-----:R-:W-:-:S02]  /*daa0*/  HADD2.F32 R29, -RZ, R6.H0_H0 ;  /* 0x20000006ff1d7230 */ /* 0x001fc40000004100 */
[C---:B------:R-:W-:Y:S01]  /*dab0*/  FFMA.FTZ R40, R28.reuse, R31, -R35 ;  /* 0x0000001f1c287223 */ /* 0x040fe20000010823 */
[----:B------:R-:W-:Y:S01]  /*dac0*/  FFMA.FTZ R42, R28, R39, R37 ;  /* 0x000000271c2a7223 */ /* 0x000fe20000010025 */
[--C-:B------:R-:W-:Y:S02]  /*dad0*/  HADD2.F32 R20, -RZ, R52.reuse.H0_H0 ;  /* 0x20000034ff147230 */ /* 0x100fe40000004100 */
[----:B------:R-:W-:Y:S01]  /*dae0*/  FFMA.FTZ R62, R5, R62, R25 ;  /* 0x0000003e053e7223 */ /* 0x000fe20000010019 */
[----:B------:R-:W-:Y:S02]  /*daf0*/  HADD2.F32 R63, -RZ, R63.H1_H1 ;  /* 0x3000003fff3f7230 */ /* 0x000fe40000004100 */
[C---:B------:R-:W-:Y:S01]  /*db00*/  FMUL.FTZ R28, R33.reuse, R32 ;  /* 0x00000020211c7220 */ /* 0x040fe20000410000 */
[----:B------:R-:W-:Y:S02]  /*db10*/  HADD2.F32 R5, -RZ, R52.H1_H1 ;  /* 0x30000034ff057230 */ /* 0x000fe40000004100 */
[----:B------:R-:W-:Y:S01]  /*db20*/  FMUL.FTZ R44, R33, R20 ;  /* 0x00000014212c7220 */ /* 0x000fe20000410000 */
[----:B------:R-:W-:-:S02]  /*db30*/  HADD2.F32 R30, -RZ, R7.H0_H0 ;  /* 0x20000007ff1e7230 */ /* 0x000fc40000004100 */
[C---:B------:R-:W-:Y:S01]  /*db40*/  FFMA.FTZ R35, R29.reuse, R20, -R28 ;  /* 0x000000141d237223 */ /* 0x040fe2000001081c */
[C---:B------:R-:W-:Y:S01]  /*db50*/  FMUL.FTZ R25, R34.reuse, R63 ;  /* 0x0000003f22197220 */ /* 0x040fe20000410000 */
[----:B------:R-:W-:Y:S02]  /*db60*/  HADD2.F32 R28, -RZ, R45.H0_H0 ;  /* 0x2000002dff1c7230 */ /* 0x000fe40000004100 */
[-C--:B------:R-:W-:Y:S01]  /*db70*/  FMUL.FTZ R34, R34, R5.reuse ;  /* 0x0000000522227220 */ /* 0x080fe20000410000 */
[----:B------:R-:W-:Y:S02]  /*db80*/  HADD2.F32 R20, -RZ, R48.H0_H0 ;  /* 0x20000030ff147230 */ /* 0x000fe40000004100 */
[----:B------:R-:W-:Y:S01]  /*db90*/  FFMA.FTZ R44, R29, R32, R44 ;  /* 0x000000201d2c7223 */ /* 0x000fe2000001002c */
[C---:B------:R-:W-:Y:S01]  /*dba0*/  FFMA.FTZ R32, R30.reuse, R5, -R25 ;  /* 0x000000051e207223 */ /* 0x040fe20000010819 */
[----:B------:R-:W-:Y:S01]  /*dbb0*/  FFMA.FTZ R34, R30, R63, R34 ;  /* 0x0000003f1e227223 */ /* 0x000fe20000010022 */
[----:B------:R-:W-:-:S02]  /*dbc0*/  HADD2.F32 R7, -RZ, R7.H1_H1 ;  /* 0x30000007ff077230 */ /* 0x000fc40000004100 */
[C---:B------:R-:W-:Y:S01]  /*dbd0*/  FMUL.FTZ R46, R27.reuse, R28 ;  /* 0x0000001c1b2e7220 */ /* 0x040fe20000410000 */
[-C--:B------:R-:W-:Y:S01]  /*dbe0*/  FMUL.FTZ R30, R27, R20.reuse ;  /* 0x000000141b1e7220 */ /* 0x080fe20000410000 */
[----:B------:R-:W-:Y:S02]  /*dbf0*/  HADD2.F32 R27, -RZ, R50.H0_H0 ;  /* 0x20000032ff1b7230 */ /* 0x000fe40000004100 */
[----:B------:R-:W-:Y:S02]  /*dc00*/  HADD2.F32 R29, -RZ, R47.H0_H0 ;  /* 0x2000002fff1d7230 */ /* 0x000fe40000004100 */
[C---:B------:R-:W-:Y:S01]  /*dc10*/  FFMA.FTZ R39, R7.reuse, R20, -R46 ;  /* 0x0000001407277223 */ /* 0x040fe2000001082e */
[----:B------:R-:W-:Y:S02]  /*dc20*/  HADD2.F32 R5, -RZ, R55.H0_H0 ;  /* 0x20000037ff057230 */ /* 0x000fe40000004100 */
[----:B------:R-:W-:Y:S01]  /*dc30*/  FFMA.FTZ R45, R7, R28, R30 ;  /* 0x0000001c072d7223 */ /* 0x000fe2000001001e */
[----:B------:R-:W-:-:S02]  /*dc40*/  HADD2.F32 R25, -RZ, R51.H0_H0 ;  /* 0x20000033ff197230 */ /* 0x000fc40000004100 */
[----:B------:R-:W-:Y:S01]  /*dc50*/  FMUL.FTZ R7, R24, R27 ;  /* 0x0000001b18077220 */ /* 0x000fe20000410000 */
[----:B------:R-:W-:Y:S02]  /*dc60*/  HADD2.F32 R4, -RZ, R4.H1_H1 ;  /* 0x30000004ff047230 */ /* 0x000fe40000004100 */
[----:B------:R-:W-:Y:S01]  /*dc70*/  FMUL.FTZ R37, R26, R29 ;  /* 0x0000001d1a257220 */ /* 0x000fe20000410000 */
[----:B------:R-:W-:Y:S02]  /*dc80*/  HADD2.F32 R6, -RZ, R6.H1_H1 ;  /* 0x30000006ff067230 */ /* 0x000fe40000004100 */
[----:B------:R-:W-:Y:S01]  /*dc90*/  FMUL.FTZ R24, R24, R5 ;  /* 0x0000000518187220 */ /* 0x000fe20000410000 */
[----:B------:R-:W-:Y:S01]  /*dca0*/  FMUL.FTZ R26, R26, R25 ;  /* 0x000000191a1a7220 */ /* 0x000fe20000410000 */
[----:B------:R-:W-:Y:S01]  /*dcb0*/  FFMA.FTZ R31, R4, R5, -R7 ;  /* 0x00000005041f7223 */ /* 0x000fe20000010807 */
        /* <DEDUP_REMOVED lines=13> */
.L_x_1858:
[----:B------:R-:W-:Y:S05]  /*dd90*/  BSYNC B1 ;  /* 0x0000000000017941 */ /* 0x000fea0003800000 */
.L_x_1857:
[----:B-1----:R-:W-:Y:S01]  /*dda0*/  PRMT R30, R0, 0x5410, R3 ;  /* 0x00005410001e7816 */ /* 0x002fe20000000003 */
[----:B------:R-:W-:Y:S06]  /*ddb0*/  @P0 BRA `(.L_x_1842) ;  /* 0x0000000400800947 */ /* 0x000fec0003800000 */
[----:B------:R-:W5:Y:S01]  /*ddc0*/  LDL R39, [R1+0x28] ;  /* 0x0000280001277983 */ /* 0x000f620000100800 */
[----:B------:R-:W-:Y:S01]  /*ddd0*/  LEA.HI R53, R53, R220, RZ, 0x1d ;  /* 0x000000dc35357211 */ /* 0x000fe200078fe8ff */
[--C-:B--23--:R-:W-:Y:S01]  /*dde0*/  HADD2.F32 R21, -RZ, R54.reuse.H1_H1 ;  /* 0x30000036ff157230 */ /* 0x10cfe20000004100 */
[----:B------:R-:W-:Y:S01]  /*ddf0*/  SHF.R.U32.HI R5, RZ, 0x3, R201 ;  /* 0x00000003ff057819 */ /* 0x000fe200000116c9 */
[----:B------:R-:W-:Y:S01]  /*de00*/  HADD2.F32 R54, -RZ, R54.H0_H0 ;  /* 0x20000036ff367230 */ /* 0x000fe20000004100 */
[----:B------:R-:W-:Y:S01]  /*de10*/  SHF.R.S32.HI R4, RZ, 0x1f, R53 ;  /* 0x0000001fff047819 */ /* 0x000fe20000011435 */
[----:B------:R-:W-:Y:S01]  /*de20*/  IMAD.SHL.U32 R0, R53, 0x8, RZ ;  /* 0x0000000835007824 */ /* 0x000fe200078e00ff */
[----:B------:R-:W-:Y:S02]  /*de30*/  SHF.R.U32.HI R20, RZ, 0x10, R9 ;  /* 0x00000010ff147819 */ /* 0x000fe40000011609 */
        /* <DEDUP_REMOVED lines=12> */
[----:B------:R-:W-:Y:S02]  /*df00*/  SHF.R.U32.HI R28, RZ, 0x10, R13 ;  /* 0x00000010ff1c7819 */ /* 0x000fe4000001160d */
[----:B------:R-:W-:Y:S01]  /*df10*/  SHF.R.U64 R35, R8, 0x10, R9 ;  /* 0x0000001008237819 */ /* 0x000fe20000001209 */
[----:B------:R-:W-:Y:S01]  /*df20*/  IMAD R3, R3, 0x2, R18 ;  /* 0x0000000203037824 */ /* 0x000fe200078e0212 */
[----:B------:R-:W-:-:S02]  /*df30*/  SHF.R.U64 R34, R10, 0x10, R11 ;  /* 0x000000100a227819 */ /* 0x000fc4000000120b */
[----:B------:R-:W-:Y:S02]  /*df40*/  SHF.R.U32.HI R32, RZ, 0x10, R11 ;  /* 0x00000010ff207819 */ /* 0x000fe4000001160b */
[----:B------:R-:W1:Y:S02]  /*df50*/  LDS.128 R24, [R3+0x10400] ;  /* 0x0104000003187984 */ /* 0x000e640000000c00 */
[--C-:B-1----:R-:W-:Y:S02]  /*df60*/  HADD2.F32 R12, -RZ, R25.reuse.H0_H0 ;  /* 0x20000019ff0c7230 */ /* 0x102fe40000004100 */
[----:B------:R-:W-:Y:S02]  /*df70*/  HADD2.F32 R25, -RZ, R25.H1_H1 ;  /* 0x30000019ff197230 */ /* 0x000fe40000004100 */
[----:B------:R-:W-:Y:S02]  /*df80*/  HADD2.F32 R11, -RZ, R24.H0_H0 ;  /* 0x20000018ff0b7230 */ /* 0x000fe40000004100 */
[C---:B0-----:R-:W-:Y:S01]  /*df90*/  FMUL.FTZ R29, R12.reuse, R21 ;  /* 0x000000150c1d7220 */ /* 0x041fe20000410000 */
[----:B------:R-:W-:Y:S01]  /*dfa0*/  FMUL.FTZ R31, R12, R15 ;  /* 0x0000000f0c1f7220 */ /* 0x000fe20000410000 */
[----:B------:R-:W-:-:S02]  /*dfb0*/  HADD2.F32 R12, -RZ, R28.H0_H0 ;  /* 0x2000001cff0c7230 */ /* 0x000fc40000004100 */
[----:B------:R-:W-:Y:S01]  /*dfc0*/  FMUL.FTZ R28, R25, R20 ;  /* 0x00000014191c7220 */ /* 0x000fe20000410000 */
[----:B------:R-:W-:Y:S02]  /*dfd0*/  HADD2.F32 R13, -RZ, R26.H0_H0 ;  /* 0x2000001aff0d7230 */ /* 0x000fe40000004100 */
[--C-:B------:R-:W-:Y:S02]  /*dfe0*/  HADD2.F32 R14, -RZ, R27.reuse.H0_H0 ;  /* 0x2000001bff0e7230 */ /* 0x100fe40000004100 */
[----:B------:R-:W-:Y:S02]  /*dff0*/  HADD2.F32 R27, -RZ, R27.H1_H1 ;  /* 0x3000001bff1b7230 */ /* 0x000fe40000004100 */
[----:B------:R-:W-:Y:S02]  /*e000*/  HADD2.F32 R24, -RZ, R24.H1_H1 ;  /* 0x30000018ff187230 */ /* 0x000fe40000004100 */
[----:B------:R-:W-:Y:S01]  /*e010*/  HADD2.F32 R26, -RZ, R26.H1_H1 ;  /* 0x3000001aff1a7230 */ /* 0x000fe20000004100 */
[----:B-----5:R-:W0:Y:S02]  /*e020*/  LDS.128 R4, [R39] ;  /* 0x0000000027047984 */ /* 0x020e240000000c00 */
[----:B0-----:R-:W-:-:S02]  /*e030*/  HADD2.F32 R8, -RZ, R5.H0_H0 ;  /* 0x20000005ff087230 */ /* 0x001fc40000004100 */
[----:B------:R-:W-:Y:S02]  /*e040*/  HADD2.F32 R5, -RZ, R5.H1_H1 ;  /* 0x30000005ff057230 */ /* 0x000fe40000004100 */
[----:B------:R-:W-:Y:S02]  /*e050*/  HADD2.F32 R0, -RZ, R4.H0_H0 ;  /* 0x20000004ff007230 */ /* 0x000fe40000004100 */
[C---:B------:R-:W-:Y:S01]  /*e060*/  FFMA.FTZ R29, R8.reuse, R15, -R29 ;  /* 0x0000000f081d7223 */ /* 0x040fe2000001081d */
[----:B------:R-:W-:Y:S01]  /*e070*/  FFMA.FTZ R31, R8, R21, R31 ;  /* 0x00000015081f7223 */ /* 0x000fe2000001001f */
[----:B------:R-:W-:Y:S01]  /*e080*/  FMUL.FTZ R8, R25, R12 ;  /* 0x0000000c19087220 */ /* 0x000fe20000410000 */
[----:B------:R-:W-:Y:S01]  /*e090*/  FMUL.FTZ R15, R11, R54 ;  /* 0x000000360b0f7220 */ /* 0x000fe20000410000 */
[----:B------:R-:W-:Y:S01]  /*e0a0*/  FFMA.FTZ R28, R5, R12, -R28 ;  /* 0x0000000c051c7223 */ /* 0x000fe2000001081c */
[----:B------:R-:W-:Y:S01]  /*e0b0*/  FMUL.FTZ R11, R11, R61 ;  /* 0x0000003d0b0b7220 */ /* 0x000fe20000410000 */
[----:B------:R-:W-:-:S02]  /*e0c0*/  HADD2.F32 R12, -RZ, R60.H0_H0 ;  /* 0x2000003cff0c7230 */ /* 0x000fc40000004100 */
[----:B------:R-:W-:Y:S01]  /*e0d0*/  FFMA.FTZ R20, R5, R20, R8 ;  /* 0x0000001405147223 */ /* 0x000fe20000010008 */
[----:B------:R-:W-:Y:S02]  /*e0e0*/  HADD2.F32 R8, -RZ, R30.H0_H0 ;  /* 0x2000001eff087230 */ /* 0x000fe40000004100 */
[C---:B------:R-:W-:Y:S01]  /*e0f0*/  FFMA.FTZ R54, R0.reuse, R54, R11 ;  /* 0x0000003600367223 */ /* 0x040fe2000001000b */
[----:B------:R-:W-:Y:S02]  /*e100*/  HADD2.F32 R9, -RZ, R6.H0_H0 ;  /* 0x20000006ff097230 */ /* 0x000fe40000004100 */
[----:B------:R-:W-:Y:S01]  /*e110*/  FFMA.FTZ R15, R0, R61, -R15 ;  /* 0x0000003d000f7223 */ /* 0x000fe2000001080f */
[----:B------:R-:W-:Y:S02]  /*e120*/  HADD2.F32 R11, -RZ, R60.H1_H1 ;  /* 0x3000003cff0b7230 */ /* 0x000fe40000004100 */
[----:B------:R-:W-:Y:S01]  /*e130*/  FMUL.FTZ R0, R13, R12 ;  /* 0x0000000c0d007220 */ /* 0x000fe20000410000 */
[----:B------:R-:W-:-:S02]  /*e140*/  HADD2.F32 R5, -RZ, R30.H1_H1 ;  /* 0x3000001eff057230 */ /* 0x000fc40000004100 */
[-C--:B------:R-:W-:Y:S01]  /*e150*/  FMUL.FTZ R30, R13, R8.reuse ;  /* 0x000000080d1e7220 */ /* 0x080fe20000410000 */
[----:B------:R-:W-:Y:S02]  /*e160*/  HADD2.F32 R10, -RZ, R7.H0_H0 ;  /* 0x20000007ff0a7230 */ /* 0x000fe40000004100 */
[C---:B------:R-:W-:Y:S01]  /*e170*/  FFMA.FTZ R25, R9.reuse, R8, -R0 ;  /* 0x0000000809197223 */ /* 0x040fe20000010800 */
[C---:B------:R-:W-:Y:S01]  /*e180*/  FMUL.FTZ R13, R14.reuse, R11 ;  /* 0x0000000b0e0d7220 */ /* 0x040fe20000410000 */
[----:B------:R-:W-:Y:S02]  /*e190*/  HADD2.F32 R8, -RZ, R32.H0_H0 ;  /* 0x20000020ff087230 */ /* 0x000fe40000004100 */
[----:B------:R-:W-:Y:S01]  /*e1a0*/  FMUL.FTZ R14, R14, R5 ;  /* 0x000000050e0e7220 */ /* 0x000fe20000410000 */
[----:B------:R-:W-:Y:S02]  /*e1b0*/  HADD2.F32 R0, -RZ, R33.H0_H0 ;  /* 0x20000021ff007230 */ /* 0x000fe40000004100 */
[----:B------:R-:W-:Y:S01]  /*e1c0*/  FFMA.FTZ R30, R9, R12, R30 ;  /* 0x0000000c091e7223 */ /* 0x000fe2000001001e */
[----:B------:R-:W-:-:S02]  /*e1d0*/  HADD2.F32 R7, -RZ, R7.H1_H1 ;  /* 0x30000007ff077230 */ /* 0x000fc40000004100 */
[C---:B------:R-:W-:Y:S01]  /*e1e0*/  FFMA.FTZ R12, R10.reuse, R5, -R13 ;  /* 0x000000050a0c7223 */ /* 0x040fe2000001080d */
[----:B------:R-:W-:Y:S01]  /*e1f0*/  FFMA.FTZ R14, R10, R11, R14 ;  /* 0x0000000b0a0e7223 */ /* 0x000fe2000001000e */
        /* <DEDUP_REMOVED lines=28> */
.L_x_1842:
[----:B------:R-:W-:Y:S05]  /*e3c0*/  BSYNC B0 ;  /* 0x0000000000007941 */ /* 0x000fea0003800000 */
.L_x_1814:
        /* <DEDUP_REMOVED lines=8> */
.L_x_1811:
[----:B------:R-:W-:-:S05]  /*e450*/  IMAD.U32 R0, RZ, RZ, UR39 ;  /* 0x00000027ff007e24 */ /* 0x000fca000f8e00ff */
[----:B------:R-:W-:-:S13]  /*e460*/  ISETP.NE.AND P0, PT, R0, 0x3, PT ;  /* 0x000000030000780c */ /* 0x000fda0003f05270 */
[----:B------:R-:W-:Y:S05]  /*e470*/  @!P0 BRA `(.L_x_1859) ;  /* 0x0000000000048947 */ /* 0x000fea0003800000 */
[----:B------:R-:W-:Y:S01]  /*e480*/  BPT.TRAP 0x1 ;  /* 0x000000040000795c */ /* 0x000fe20000300000 */
.L_x_1859:
[----:B------:R-:W-:Y:S02]  /*e490*/  LEA R90, R184, R18, 0x3 ;  /* 0x00000012b85a7211 */ /* 0x000fe400078e18ff */
[----:B01-3--:R-:W-:-:S04]  /*e4a0*/  SHF.L.U32 R3, R187, 0x1f, RZ ;  /* 0x0000001fbb037819 */ /* 0x00bfc800000006ff */
[----:B------:R0:W1:Y:S01]  /*e4b0*/  SYNCS.PHASECHK.TRANS64.TRYWAIT P1, [R90+URZ+0x28830], R3 ;  /* 0x028830035a0075a7 */ /* 0x000062000802017f */
[----:B------:R-:W-:Y:S05]  /*e4c0*/  @!P0 BRA `(.L_x_1860) ;  /* 0x0000000000048947 */ /* 0x000fea0003800000 */
[----:B------:R-:W-:Y:S01]  /*e4d0*/  BPT.TRAP 0x1 ;  /* 0x000000040000795c */ /* 0x000fe20000300000 */
.L_x_1860:
[----:B------:R-:W-:Y:S01]  /*e4e0*/  VIADD R0, R18, 0x18400 ;  /* 0x0001840012007836 */ /* 0x000fe20000000000 */
[----:B--2---:R-:W-:Y:S01]  /*e4f0*/  LOP3.LUT R4, R36, 0x10000, RZ, 0xfc, !PT ;  /* 0x0001000024047812 */ /* 0x004fe200078efcff */
[----:B------:R-:W-:-:S03]  /*e500*/  IMAD.MOV.U32 R5, RZ, RZ, 0x40000040 ;  /* 0x40000040ff057424 */ /* 0x000fc600078e00ff */
[----:B------:R-:W-:-:S04]  /*e510*/  SHF.R.U32.HI R0, RZ, 0x4, R0 ;  /* 0x00000004ff007819 */ /* 0x000fc80000011600 */
[----:B------:R-:W-:-:S04]  /*e520*/  LOP3.LUT R0, R0, 0x3fff, RZ, 0xc0, !PT ;  /* 0x00003fff00007812 */ /* 0x000fc800078ec0ff */
[----:B------:R-:W-:Y:S01]  /*e530*/  LOP3.LUT R7, R0, 0x10000, RZ, 0xfc, !PT ;  /* 0x0001000000077812 */ /* 0x000fe200078efcff */
[----:B-1----:R-:W-:Y:S06]  /*e540*/  @P1 BRA `(.L_x_1861) ;  /* 0x0000000000081947 */ /* 0x002fec0003800000 */
[----:B------:R-:W1:Y:S02]  /*e550*/  SYNCS.PHASECHK.TRANS64.TRYWAIT P1, [R90+URZ+0x28830], R3 ;  /* 0x028830035a0075a7 */ /* 0x000e64000802017f */
[----:B-1----:R-:W-:Y:S05]  /*e560*/  @!P1 BRA `(.L_x_1862) ;  /* 0x000001bc00909947 */ /* 0x002fea0003800000 */
.L_x_1861:
[----:B------:R-:W-:Y:S01]  /*e570*/  IMAD R94, R184, 0x800, R7 ;  /* 0x00000800b85e7824 */ /* 0x000fe200078e0207 */
[----:B------:R-:W-:Y:S05]  /*e580*/  WARPSYNC.ALL ;  /* 0x0000000000007948 */ /* 0x000fea0003800000 */
[----:B------:R-:W-:Y:S01]  /*e590*/  IMAD.MOV.U32 R95, RZ, RZ, 0x40000040 ;  /* 0x40000040ff5f7424 */ /* 0x000fe200078e00ff */
[C---:B------:R-:W-:Y:S01]  /*e5a0*/  R2UR UR4, R4.reuse ;  /* 0x00000000040472ca */ /* 0x040fe200000e0000 */
[----:B-----5:R-:W-:Y:S01]  /*e5b0*/  WARPGROUP.ARRIVE ;  /* 0x00000000000079c5 */ /* 0x020fe20000000000 */
[----:B------:R-:W-:Y:S01]  /*e5c0*/  R2UR UR5, R5 ;  /* 0x00000000050572ca */ /* 0x000fe200000e0000 */
[----:B------:R-:W-:Y:S01]  /*e5d0*/  VIADD R192, R4, 0x2 ;  /* 0x0000000204c07836 */ /* 0x000fe20000000000 */
[C---:B------:R-:W-:Y:S01]  /*e5e0*/  R2UR UR6, R94.reuse ;  /* 0x000000005e0672ca */ /* 0x040fe200000e0000 */
[----:B------:R-:W-:Y:S01]  /*e5f0*/  IMAD.MOV.U32 R193, RZ, RZ, 0x40000040 ;  /* 0x40000040ffc17424 */ /* 0x000fe200078e00ff */
[----:B------:R-:W-:Y:S01]  /*e600*/  R2UR UR7, R95 ;  /* 0x000000005f0772ca */ /* 0x000fe200000e0000 */
[----:B------:R-:W-:Y:S01]  /*e610*/  IMAD.MOV.U32 R9, RZ, RZ, 0x40000040 ;  /* 0x40000040ff097424 */ /* 0x000fe200078e00ff */
[----:B------:R-:W-:Y:S01]  /*e620*/  IADD3 R8, R94, 0x2, RZ ;  /* 0x000000025e087810 */ /* 0x000fe20007ffe0ff */
[----:B------:R-:W-:-:S02]  /*e630*/  VIADD R190, R4, 0x4 ;  /* 0x0000000404be7836 */ /* 0x000fc40000000000 */
[----:B------:R-:W-:Y:S02]  /*e640*/  IMAD.MOV.U32 R191, RZ, RZ, 0x40000040 ;  /* 0x40000040ffbf7424 */ /* 0x000fe400078e00ff */
[C---:B------:R-:W-:Y:S02]  /*e650*/  VIADD R20, R4.reuse, 0x6 ;  /* 0x0000000604147836 */ /* 0x040fe40000000000 */
[----:B------:R-:W-:Y:S02]  /*e660*/  IMAD.MOV.U32 R21, RZ, RZ, 0x40000040 ;  /* 0x40000040ff157424 */ /* 0x000fe400078e00ff */
[----:B------:R-:W-:Y:S02]  /*e670*/  VIADD R14, R4, 0x400 ;  /* 0x00000400040e7836 */ /* 0x000fe40000000000 */
[----:B------:R-:W-:Y:S01]  /*e680*/  HGMMA.64x128x16.F32 R24, gdesc[UR4], RZ, !UPT, gsb0 ;  /* 0x01e00000041879f0 */ /* 0x000fe2000c0008ff */
[----:B------:R-:W-:Y:S01]  /*e690*/  R2UR UR4, R192 ;  /* 0x00000000c00472ca */ /* 0x000fe200000e0000 */
[----:B------:R-:W-:Y:S01]  /*e6a0*/  IMAD.MOV.U32 R15, RZ, RZ, 0x40000040 ;  /* 0x40000040ff0f7424 */ /* 0x000fe200078e00ff */
[----:B------:R-:W-:Y:S01]  /*e6b0*/  R2UR UR5, R193 ;  /* 0x00000000c10572ca */ /* 0x000fe200000e0000 */
[----:B------:R-:W-:Y:S01]  /*e6c0*/  VIADD R12, R4, 0x402 ;  /* 0x00000402040c7836 */ /* 0x000fe20000000000 */
[----:B------:R-:W-:Y:S01]  /*e6d0*/  R2UR UR6, R8 ;  /* 0x00000000080672ca */ /* 0x000fe200000e0000 */
[----:B------:R-:W-:Y:S01]  /*e6e0*/  VIADD R8, R94, 0x4 ;  /* 0x000000045e087836 */ /* 0x000fe20000000000 */
[----:B------:R-:W-:Y:S01]  /*e6f0*/  R2UR UR7, R9 ;  /* 0x00000000090772ca */ /* 0x000fe200000e0000 */
[----:B------:R-:W-:Y:S01]  /*e700*/  IMAD.MOV.U32 R13, RZ, RZ, 0x40000040 ;  /* 0x40000040ff0d7424 */ /* 0x000fe200078e00ff */
[----:B------:R-:W-:Y:S01]  /*e710*/  MOV R9, 0x40000040 ;  /* 0x4000004000097802 */ /* 0x000fe20000000f00 */
[----:B------:R-:W-:-:S02]  /*e720*/  VIADD R10, R4, 0x404 ;  /* 0x00000404040a7836 */ /* 0x000fc40000000000 */
[----:B------:R-:W-:Y:S02]  /*e730*/  IMAD.MOV.U32 R11, RZ, RZ, 0x40000040 ;  /* 0x40000040ff0b7424 */ /* 0x000fe400078e00ff */
[----:B------:R-:W-:Y:S01]  /*e740*/  IMAD.MOV.U32 R95, RZ, RZ, 0x40000040 ;  /* 0x40000040ff5f7424 */ /* 0x000fe200078e00ff */
[----:B------:R-:W-:Y:S02]  /*e750*/  WARPGROUP.DEPBAR.LE gsb0, 0x0 ;  /* 0x00008000000079c5 */ /* 0x000fe40000010000 */
[----:B------:R-:W-:-:S06]  /*e760*/  WARPGROUP.ARRIVE ;  /* 0x00000000000079c5 */ /* 0x000fcc0000000000 */
[----:B------:R-:W-:Y:S01]  /*e770*/  HGMMA.64x128x16.F32 R24, gdesc[UR4], R24, gsb0 ;  /* 0x01e00000041879f0 */ /* 0x000fe20008000818 */
[----:B------:R-:W-:Y:S02]  /*e780*/  R2UR UR4, R190 ;  /* 0x00000000be0472ca */ /* 0x000fe400000e0000 */
[----:B------:R-:W-:Y:S02]  /*e790*/  R2UR UR5, R191 ;  /* 0x00000000bf0572ca */ /* 0x000fe400000e0000 */
[----:B------:R-:W-:Y:S01]  /*e7a0*/  R2UR UR6, R8 ;  /* 0x00000000080672ca */ /* 0x000fe200000e0000 */
[----:B------:R-:W-:Y:S01]  /*e7b0*/  VIADD R8, R94, 0x6 ;  /* 0x000000065e087836 */ /* 0x000fe20000000000 */
[----:B------:R-:W-:Y:S01]  /*e7c0*/  R2UR UR7, R9 ;  /* 0x00000000090772ca */ /* 0x000fe200000e0000 */
[----:B------:R-:W-:Y:S01]  /*e7d0*/  IMAD.MOV.U32 R9, RZ, RZ, 0x40000040 ;  /* 0x40000040ff097424 */ /* 0x000fe200078e00ff */
[----:B------:R-:W-:Y:S02]  /*e7e0*/  WARPGROUP.DEPBAR.LE gsb0, 0x0 ;  /* 0x00008000000079c5 */ /* 0x000fe40000010000 */
[----:B------:R-:W-:-:S09]  /*e7f0*/  WARPGROUP.ARRIVE ;  /* 0x00000000000079c5 */ /* 0x000fd20000000000 */
[----:B------:R-:W-:Y:S01]  /*e800*/  HGMMA.64x128x16.F32 R24, gdesc[UR4], R24, gsb0 ;  /* 0x01e00000041879f0 */ /* 0x000fe20008000818 */
[----:B------:R-:W-:Y:S02]  /*e810*/  R2UR UR4, R20 ;  /* 0x00000000140472ca */ /* 0x000fe400000e0000 */
[----:B------:R-:W-:Y:S02]  /*e820*/  R2UR UR5, R21 ;  /* 0x00000000150572ca */ /* 0x000fe400000e0000 */
[----:B------:R-:W-:Y:S02]  /*e830*/  R2UR UR6, R8 ;  /* 0x00000000080672ca */ /* 0x000fe400000e0000 */
[----:B------:R-:W-:Y:S01]  /*e840*/  R2UR UR7, R9 ;  /* 0x00000000090772ca */ /* 0x000fe200000e0000 */
[----:B------:R-:W-:Y:S01]  /*e850*/  IMAD.MOV.U32 R9, RZ, RZ, 0x40000040 ;  /* 0x40000040ff097424 */ /* 0x000fe200078e00ff */
[----:B------:R-:W-:Y:S01]  /*e860*/  IADD3 R8, R94, 0x400, RZ ;  /* 0x000004005e087810 */ /* 0x000fe20007ffe0ff */
[----:B------:R-:W-:-:S02]  /*e870*/  WARPGROUP.DEPBAR.LE gsb0, 0x0 ;  /* 0x00008000000079c5 */ /* 0x000fc40000010000 */
[----:B------:R-:W-:-:S08]  /*e880*/  WARPGROUP.ARRIVE ;  /* 0x00000000000079c5 */ /* 0x000fd00000000000 */
[----:B------:R-:W-:Y:S01]  /*e890*/  HGMMA.64x128x16.F32 R24, gdesc[UR4], R24, gsb0 ;  /* 0x01e00000041879f0 */ /* 0x000fe20008000818 */
[----:B------:R-:W-:Y:S02]  /*e8a0*/  R2UR UR4, R14 ;  /* 0x000000000e0472ca */ /* 0x000fe400000e0000 */
[----:B------:R-:W-:Y:S02]  /*e8b0*/  R2UR UR5, R15 ;  /* 0x000000000f0572ca */ /* 0x000fe400000e0000 */
[----:B------:R-:W-:Y:S01]  /*e8c0*/  R2UR UR6, R8 ;  /* 0x00000000080672ca */ /* 0x000fe200000e0000 */
[----:B------:R-:W-:Y:S01]  /*e8d0*/  VIADD R8, R94, 0x402 ;  /* 0x000004025e087836 */ /* 0x000fe20000000000 */
[----:B------:R-:W-:Y:S02]  /*e8e0*/  R2UR UR7, R9 ;  /* 0x00000000090772ca */ /* 0x000fe400000e0000 */
[----:B------:R-:W-:Y:S01]  /*e8f0*/  MOV R9, 0x40000040 ;  /* 0x4000004000097802 */ /* 0x000fe20000000f00 */
[----:B------:R-:W-:-:S02]  /*e900*/  WARPGROUP.DEPBAR.LE gsb0, 0x0 ;  /* 0x00008000000079c5 */ /* 0x000fc40000010000 */
[----:B------:R-:W-:-:S08]  /*e910*/  WARPGROUP.ARRIVE ;  /* 0x00000000000079c5 */ /* 0x000fd00000000000 */
[----:B------:R-:W-:Y:S01]  /*e920*/  HGMMA.64x128x16.F32 R24, gdesc[UR4], R24, gsb0 ;  /* 0x01e00000041879f0 */ /* 0x000fe20008000818 */
[----:B------:R-:W-:Y:S02]  /*e930*/  R2UR UR4, R12 ;  /* 0x000000000c0472ca */ /* 0x000fe400000e0000 */
[----:B------:R-:W-:Y:S02]  /*e940*/  R2UR UR5, R13 ;  /* 0x000000000d0572ca */ /* 0x000fe400000e0000 */
[----:B------:R-:W-:Y:S01]  /*e950*/  R2UR UR6, R8 ;  /* 0x00000000080672ca */ /* 0x000fe200000e0000 */
[C---:B------:R-:W-:Y:S01]  /*e960*/  VIADD R8, R94.reuse, 0x404 ;  /* 0x000004045e087836 */ /* 0x040fe20000000000 */
        /* <DEDUP_REMOVED lines=19> */
[----:B------:R-:W-:Y:S02]  /*eaa0*/  WARPGROUP.DEPBAR.LE gsb0, 0x0 ;  /* 0x00008000000079c5 */ /* 0x000fe40000010000 */
[----:B------:R-:W-:-:S10]  /*eab0*/  WARPGROUP.ARRIVE ;  /* 0x00000000000079c5 */ /* 0x000fd40000000000 */
[----:B------:R-:W-:Y:S03]  /*eac0*/  HGMMA.64x128x16.F32 R24, gdesc[UR4], R24, gsb0 ;  /* 0x01e00000041879f0 */ /* 0x000fe60008000818 */
[----:B------:R-:W-:Y:S02]  /*ead0*/  WARPGROUP.DEPBAR.LE gsb0, 0x0 ;  /* 0x00008000000079c5 */ /* 0x000fe40000010000 */
[----:B------:R-:W-:Y:S05]  /*eae0*/  @!P0 BRA `(.L_x_1863) ;  /* 0x0000000000048947 */ /* 0x000fea0003800000 */
[----:B------:R-:W-:Y:S01]  /*eaf0*/  BPT.TRAP 0x1 ;  /* 0x000000040000795c */ /* 0x000fe20000300000 */
.L_x_1863:
[----:B------:R-:W-:Y:S01]  /*eb00*/  ULDC UR4, c[0x0][0x9d8] ;  /* 0x0002760000047ab9 */ /* 0x000fe20000000800 */
[----:B01----:R-:W-:Y:S02]  /*eb10*/  VIADD R90, R90, 0x28840 ;  /* 0x000288405a5a7836 */ /* 0x003fe40000000000 */
[----:B------:R-:W-:Y:S01]  /*eb20*/  FMUL.FTZ R6, R24, UR4 ;  /* 0x0000000418067c20 */ /* 0x000fe20008410000 */
[----:B----4-:R-:W-:Y:S01]  /*eb30*/  FMUL.FTZ R89, R25, UR4 ;  /* 0x0000000419597c20 */ /* 0x010fe20008410000 */
[----:B------:R-:W0:Y:S01]  /*eb40*/  LDC R24, c[0x0][0x448] ;  /* 0x00011200ff187b82 */ /* 0x000e220000000800 */
[----:B------:R-:W-:Y:S01]  /*eb50*/  FMUL.FTZ R95, R33, UR4 ;  /* 0x00000004215f7c20 */ /* 0x000fe20008410000 */
[----:B------:R-:W-:Y:S01]  /*eb60*/  FMUL.FTZ R33, R39, UR4 ;  /* 0x0000000427217c20 */ /* 0x000fe20008410000 */
[----:B------:R-:W-:Y:S01]  /*eb70*/  FMUL.FTZ R39, R50, UR4 ;  /* 0x0000000432277c20 */ /* 0x000fe20008410000 */
[----:B------:R-:W-:Y:S01]  /*eb80*/  FMUL.FTZ R50, R66, UR4 ;  /* 0x0000000442327c20 */ /* 0x000fe20008410000 */
[----:B------:R-:W-:Y:S01]  /*eb90*/  FMUL.FTZ R66, R73, UR4 ;  /* 0x0000000449427c20 */ /* 0x000fe20008410000 */
[----:B------:R-:W-:-:S02]  /*eba0*/  IMAD.IADD R73, R200, 0x1, R198 ;  /* 0x00000001c8497824 */ /* 0x000fc400078e02c6 */
[----:B------:R-:W-:Y:S01]  /*ebb0*/  FMUL.FTZ R104, R52, UR4 ;  /* 0x0000000434687c20 */ /* 0x000fe20008410000 */
[----:B------:R-:W-:Y:S01]  /*ebc0*/  FMUL.FTZ R52, R70, UR4 ;  /* 0x0000000446347c20 */ /* 0x000fe20008410000 */
[----:B------:R-:W-:Y:S01]  /*ebd0*/  FMUL.FTZ R3, R27, UR4 ;  /* 0x000000041b037c20 */ /* 0x000fe20008410000 */
[----:B------:R-:W-:Y:S01]  /*ebe0*/  FMUL.FTZ R70, R81, UR4 ;  /* 0x0000000451467c20 */ /* 0x000fe20008410000 */
[----:B------:R-:W-:Y:S01]  /*ebf0*/  FMUL.FTZ R97, R37, UR4 ;  /* 0x0000000425617c20 */ /* 0x000fe20008410000 */
[----:B------:R-:W-:Y:S01]  /*ec00*/  MOV R27, 0xffffff80 ;  /* 0xffffff80001b7802 */ /* 0x000fe20000000f00 */
        /* <DEDUP_REMOVED lines=11> */
[----:B0-----:R-:W-:Y:S01]  /*ecc0*/  ISETP.NE.AND P1, PT, R24, 0x1, PT ;  /* 0x000000011800780c */ /* 0x001fe20003f25270 */
        /* <DEDUP_REMOVED lines=12> */
[----:B------:R-:W0:Y:S01]  /*ed90*/  @P1 LDC R24, c[0x0][0x44c] ;  /* 0x00011300ff181b82 */ /* 0x000e220000000800 */
[----:B------:R-:W-:Y:S01]  /*eda0*/  FMUL.FTZ R61, R65, UR4 ;  /* 0x00000004413d7c20 */ /* 0x000fe20008410000 */
[----:B------:R-:W-:Y:S01]  /*edb0*/  FMUL.FTZ R56, R78, UR4 ;  /* 0x000000044e387c20 */ /* 0x000fe20008410000 */
[----:B------:R-:W-:Y:S01]  /*edc0*/  FMUL.FTZ R35, R42, UR4 ;  /* 0x000000042a237c20 */ /* 0x000fe20008410000 */
[----:B------:R-:W-:Y:S01]  /*edd0*/  FMUL.FTZ R34, R43, UR4 ;  /* 0x000000042b227c20 */ /* 0x000fe20008410000 */
[----:B------:R-:W-:Y:S01]  /*ede0*/  FMUL.FTZ R100, R44, UR4 ;  /* 0x000000042c647c20 */ /* 0x000fe20008410000 */
[----:B------:R-:W-:Y:S01]  /*edf0*/  FMUL.FTZ R102, R48, UR4 ;  /* 0x0000000430667c20 */ /* 0x000fe20008410000 */
[----:B------:R-:W-:Y:S01]  /*ee00*/  FMUL.FTZ R105, R53, UR4 ;  /* 0x0000000435697c20 */ /* 0x000fe20008410000 */
[----:B------:R-:W1:Y:S01]  /*ee10*/  @P1 LDC R25, c[0x0][0x450] ;  /* 0x00011400ff191b82 */ /* 0x000e620000000800 */
        /* <DEDUP_REMOVED lines=15> */
[----:B0-----:R-:W-:-:S04]  /*ef10*/  @P1 IMAD.HI.U32 R24, R73, R24, RZ ;  /* 0x0000001849181227 */ /* 0x001fc800078e00ff */
[----:B------:R-:W-:Y:S01]  /*ef20*/  FMUL.FTZ R55, R79, UR4 ;  /* 0x000000044f377c20 */ /* 0x000fe20008410000 */
[----:B------:R-:W-:Y:S01]  /*ef30*/  FMUL.FTZ R69, R80, UR4 ;  /* 0x0000000450457c20 */ /* 0x000fe20008410000 */
[----:B------:R-:W-:Y:S01]  /*ef40*/  FMUL.FTZ R57, R82, UR4 ;  /* 0x0000000452397c20 */ /* 0x000fe20008410000 */
[----:B------:R-:W-:Y:S01]  /*ef50*/  FMUL.FTZ R42, R83, UR4 ;  /* 0x00000004532a7c20 */ /* 0x000fe20008410000 */
[----:B------:R-:W-:Y:S01]  /*ef60*/  FMUL.FTZ R71, R84, UR4 ;  /* 0x0000000454477c20 */ /* 0x000fe20008410000 */
[----:B------:R-:W-:Y:S01]  /*ef70*/  FMUL.FTZ R72, R85, UR4 ;  /* 0x0000000455487c20 */ /* 0x000fe20008410000 */
[----:B------:R-:W-:Y:S01]  /*ef80*/  FMUL.FTZ R43, R86, UR4 ;  /* 0x00000004562b7c20 */ /* 0x000fe20008410000 */
[----:B-1----:R-:W-:Y:S01]  /*ef90*/  @P1 SHF.R.U32.HI R73, RZ, R25, R24 ;  /* 0x00000019ff491219 */ /* 0x002fe20000011618 */
[----:B------:R-:W-:Y:S01]  /*efa0*/  FMUL.FTZ R44, R87, UR4 ;  /* 0x00000004572c7c20 */ /* 0x000fe20008410000 */
[----:B------:R-:W0:Y:S01]  /*efb0*/  LDC.64 R24, c[0x0][0x9e0] ;  /* 0x00027800ff187b82 */ /* 0x000e220000000a00 */
[C---:B------:R-:W-:Y:S01]  /*efc0*/  IADD3 R27, -R189.reuse, 0x1, R78 ;  /* 0x00000001bd1b7810 */ /* 0x040fe20007ffe14e */
[----:B------:R-:W1:Y:S01]  /*efd0*/  MUFU.TANH R6, R6 ;  /* 0x0000000600067308 */ /* 0x000e620000002400 */
[----:B------:R-:W2:Y:S01]  /*efe0*/  SHFL.IDX PT, R81, R73, RZ, 0x1c1f ;  /* 0x001c1fff49517589 */ /* 0x000ea200000e0000 */
[----:B------:R-:W-:Y:S01]  /*eff0*/  IMAD.U32 R75, RZ, RZ, UR38 ;  /* 0x00000026ff4b7e24 */ /* 0x000fe2000f8e00ff */
[----:B------:R-:W-:Y:S01]  /*f000*/  ULDC UR52, c[0x0][0x9dc] ;  /* 0x0002770000347ab9 */ /* 0x000fe20000000800 */
[----:B------:R-:W-:Y:S01]  /*f010*/  IADD3 R27, -R194, R27, R196 ;  /* 0x0000001bc21b7210 */ /* 0x000fe20007ffe1c4 */
[----:B------:R-:W-:Y:S01]  /*f020*/  ULOP3.LUT UR52, URZ, UR52, URZ, 0x33, !UPT ;  /* 0x000000343f347292 */ /* 0x000fe2000f8e333f */
[----:B------:R-:W-:-:S02]  /*f030*/  IADD3 R77, -R189, R196, R78 ;  /* 0x000000c4bd4d7210 */ /* 0x000fc40007ffe14e */
[----:B------:R-:W3:Y:S01]  /*f040*/  MUFU.TANH R89, R89 ;  /* 0x0000005900597308 */ /* 0x000ee20000002400 */
[----:B------:R-:W-:Y:S02]  /*f050*/  PRMT R90, R75, 0x654, R90 ;  /* 0x000006544b5a7816 */ /* 0x000fe4000000005a */
[----:B------:R-:W-:Y:S01]  /*f060*/  VIADD R75, R27, UR52 ;  /* 0x000000341b4b7c36 */ /* 0x000fe20008000000 */
[----:B------:R-:W-:Y:S01]  /*f070*/  LEA R76, R88, 0xffffff80, 0x7 ;  /* 0xffffff80584c7811 */ /* 0x000fe200078e38ff */
[----:B------:R4:W-:Y:S03]  /*f080*/  SYNCS.ARRIVE.TRANS64.RED.A1T0 RZ, [R90+URZ], RZ ;  /* 0x000000ff5aff79a7 */ /* 0x0009e6000810043f */
[----:B------:R-:W0:Y:S02]  /*f090*/  MUFU.TANH R0, R0 ;  /* 0x0000000000007308 */ /* 0x000e240000002400 */
[----:B0-----:R-:W-:Y:S01]  /*f0a0*/  ISETP.GE.AND P2, PT, R25, 0x1, PT ;  /* 0x000000011900780c */ /* 0x001fe20003f46270 */
[----:B------:R-:W-:-:S05]  /*f0b0*/  IMAD.IADD R80, R27, 0x1, R24 ;  /* 0x000000011b507824 */ /* 0x000fca00078e0218 */
[----:B------:R-:W0:Y:S01]  /*f0c0*/  MUFU.TANH R3, R3 ;  /* 0x0000000300037308 */ /* 0x000e220000002400 */
[----:B--2---:R-:W-:Y:S01]  /*f0d0*/  IMAD.IADD R79, R75, 0x1, R81 ;  /* 0x000000014b4f7824 */ /* 0x004fe200078e0251 */
[----:B------:R-:W-:-:S06]  /*f0e0*/  VIADDMNMX R82, R81, R80, R77, PT ;  /* 0x0000005051527246 */ /* 0x000fcc000380014d */
[----:B------:R-:W2:Y:S08]  /*f0f0*/  MUFU.TANH R91, R91 ;  /* 0x0000005b005b7308 */ /* 0x000eb00000002400 */
        /* <DEDUP_REMOVED lines=59> */
[----:B-1234-:R-:W-:Y:S05]  /*f4b0*/  @!P2 BRA `(.L_x_1864) ;  /* 0x000000000050a947 */ /* 0x01efea0003800000 */
[----:B------:R-:W-:Y:S01]  /*f4c0*/  IADD3 R81, -R194, R196, R81 ;  /* 0x000000c4c2517210 */ /* 0x000fe20007ffe151 */
[----:B------:R-:W-:Y:S03]  /*f4d0*/  BSSY B0, `(.L_x_1865) ;  /* 0x000000e000007945 */ /* 0x000fe60003800000 */
[----:B------:R-:W-:-:S13]  /*f4e0*/  ISETP.GT.AND P3, PT, R81, -0x1, PT ;  /* 0xffffffff5100780c */ /* 0x000fda0003f64270 */
[----:B------:R-:W-:Y:S05]  /*f4f0*/  @P3 BRA `(.L_x_1866) ;  /* 0x00000000001c3947 */ /* 0x000fea0003800000 */
[----:B------:R-:W-:Y:S02]  /*f500*/  ISETP.NE.AND P3, PT, R25, 0x1, PT ;  /* 0x000000011900780c */ /* 0x000fe40003f65270 */
[----:B------:R-:W-:-:S11]  /*f510*/  LOP3.LUT R81, RZ, R81, RZ, 0x33, !PT ;  /* 0x00000051ff517212 */ /* 0x000fd600078e33ff */
[----:B------:R-:W1:Y:S02]  /*f520*/  @P3 LDC.64 R26, c[0x0][0x9e8] ;  /* 0x00027a00ff1a3b82 */ /* 0x000e640000000a00 */
[----:B-1----:R-:W-:-:S05]  /*f530*/  @P3 IMAD.HI.U32 R26, R81, R26, RZ ;  /* 0x0000001a511a3227 */ /* 0x002fca00078e00ff */
[----:B------:R-:W-:-:S04]  /*f540*/  @P3 SHF.R.U32.HI R81, RZ, R27, R26 ;  /* 0x0000001bff513219 */ /* 0x000fc8000001161a */
[----:B------:R-:W-:Y:S01]  /*f550*/  LOP3.LUT R81, RZ, R81, RZ, 0x33, !PT ;  /* 0x00000051ff517212 */ /* 0x000fe200078e33ff */
[----:B------:R-:W-:Y:S06]  /*f560*/  BRA `(.L_x_1867) ;  /* 0x0000000000107947 */ /* 0x000fec0003800000 */
.L_x_1866:
[----:B------:R-:W-:-:S13]  /*f570*/  ISETP.NE.AND P3, PT, R25, 0x1, PT ;  /* 0x000000011900780c */ /* 0x000fda0003f65270 */
[----:B------:R-:W1:Y:S02]  /*f580*/  @P3 LDC.64 R26, c[0x0][0x9e8] ;  /* 0x00027a00ff1a3b82 */ /* 0x000e640000000a00 */
[----:B-1----:R-:W-:-:S05]  /*f590*/  @P3 IMAD.HI.U32 R26, R81, R26, RZ ;  /* 0x0000001a511a3227 */ /* 0x002fca00078e00ff */
[----:B------:R-:W-:-:S07]  /*f5a0*/  @P3 SHF.R.U32.HI R81, RZ, R27, R26 ;  /* 0x0000001bff513219 */ /* 0x000fce000001161a */
.L_x_1867:
[----:B------:R-:W-:Y:S05]  /*f5b0*/  BSYNC B0 ;  /* 0x0000000000007941 */ /* 0x000fea0003800000 */
.L_x_1865:
[----:B------:R-:W-:-:S04]  /*f5c0*/  IMAD R26, R81, R25, -R76 ;  /* 0x00000019511a7224 */ /* 0x000fc800078e0a4c */
[----:B------:R-:W-:-:S05]  /*f5d0*/  IMAD.IADD R26, R26, 0x1, -R189 ;  /* 0x000000011a1a7824 */ /* 0x000fca00078e0abd */
[----:B------:R-:W-:Y:S02]  /*f5e0*/  VIMNMX R79, R79, R26, !PT ;  /* 0x0000001a4f4f7248 */ /* 0x000fe40007fe0100 */
[----:B------:R-:W-:-:S07]  /*f5f0*/  VIADDMNMX R82, R26, R25, R82, PT ;  /* 0x000000191a527246 */ /* 0x000fce0003800152 */
.L_x_1864:
[C---:B------:R-:W-:Y:S01]  /*f600*/  ISETP.GE.AND P3, PT, R78.reuse, 0x2, PT ;  /* 0x000000024e00780c */ /* 0x040fe20003f66270 */
[----:B------:R-:W1:Y:S01]  /*f610*/  SHFL.IDX PT, R73, R73, 0x1, 0x1c1f ;  /* 0x003c1f0049497f89 */ /* 0x000e6200000e0000 */
[----:B------:R-:W-:Y:S02]  /*f620*/  ISETP.GE.AND P5, PT, R78, 0x9, PT ;  /* 0x000000094e00780c */ /* 0x000fe40003fa6270 */
[----:B------:R-:W-:Y:S02]  /*f630*/  ISETP.GT.AND P4, PT, R79, 0x1, !P3 ;  /* 0x000000014f00780c */ /* 0x000fe40005f84270 */
[----:B------:R-:W-:Y:S02]  /*f640*/  P2R R81, PR, RZ, 0x20 ;  /* 0x00000020ff517803 */ /* 0x000fe40000000000 */
[----:B------:R-:W-:-:S04]  /*f650*/  ISETP.LT.OR P4, PT, R82, 0x2, P4 ;  /* 0x000000025200780c */ /* 0x000fc80002781670 */
[----:B------:R-:W-:Y:S02]  /*f660*/  FSEL R89, R89, -INF , !P4 ;  /* 0xff80000059597808 */ /* 0x000fe40006000000 */
[----:B------:R-:W-:Y:S02]  /*f670*/  ISETP.GT.AND P4, PT, R79, 0x8, !P5 ;  /* 0x000000084f00780c */ /* 0x000fe40006f84270 */
[----:B------:R-:W-:Y:S02]  /*f680*/  ISETP.GE.AND P5, PT, R78, 0xa, PT ;  /* 0x0000000a4e00780c */ /* 0x000fe40003fa6270 */
[----:B------:R-:W-:Y:S02]  /*f690*/  ISETP.LT.OR P4, PT, R82, 0x9, P4 ;  /* 0x000000095200780c */ /* 0x000fe40002781670 */
[----:B------:R-:W-:Y:S02]  /*f6a0*/  P2R R83, PR, RZ, 0x20 ;  /* 0x00000020ff537803 */ /* 0x000fe40000000000 */
[----:B------:R-:W-:-:S02]  /*f6b0*/  FSEL R91, R91, -INF , !P4 ;  /* 0xff8000005b5b7808 */ /* 0x000fc40006000000 */
[C---:B------:R-:W-:Y:S02]  /*f6c0*/  ISETP.GT.AND P4, PT, R79.reuse, 0x9, !P5 ;  /* 0x000000094f00780c */ /* 0x040fe40006f84270 */
[----:B------:R-:W-:Y:S02]  /*f6d0*/  ISETP.GE.AND P5, PT, R78, 0x11, PT ;  /* 0x000000114e00780c */ /* 0x000fe40003fa6270 */
[----:B------:R-:W-:Y:S02]  /*f6e0*/  ISETP.LT.OR P4, PT, R82, 0xa, P4 ;  /* 0x0000000a5200780c */ /* 0x000fe40002781670 */
[----:B------:R-:W-:Y:S02]  /*f6f0*/  P2R R84, PR, RZ, 0x20 ;  /* 0x00000020ff547803 */ /* 0x000fe40000000000 */
[----:B0-----:R-:W-:Y:S02]  /*f700*/  FSEL R92, R92, -INF , !P4 ;  /* 0xff8000005c5c7808 */ /* 0x001fe40006000000 */
[----:B------:R-:W-:-:S02]  /*f710*/  ISETP.GT.AND P4, PT, R79, 0x10, !P5 ;  /* 0x000000104f00780c */ /* 0x000fc40006f84270 */
[----:B------:R-:W-:Y:S02]  /*f720*/  ISETP.GE.AND P5, PT, R78, 0x12, PT ;  /* 0x000000124e00780c */ /* 0x000fe40003fa6270 */
[----:B------:R-:W-:Y:S02]  /*f730*/  ISETP.LT.OR P4, PT, R82, 0x11, P4 ;  /* 0x000000115200780c */ /* 0x000fe40002781670 */
[----:B------:R-:W-:Y:S02]  /*f740*/  P2R R85, PR, RZ, 0x20 ;  /* 0x00000020ff557803 */ /* 0x000fe40000000000 */
[----:B------:R-:W-:Y:S02]  /*f750*/  FSEL R94, R94, -INF , !P4 ;  /* 0xff8000005e5e7808 */ /* 0x000fe40006000000 */
[----:B------:R-:W-:Y:S02]  /*f760*/  ISETP.GT.AND P4, PT, R79, 0x11, !P5 ;  /* 0x000000114f00780c */ /* 0x000fe40006f84270 */
[----:B------:R-:W-:-:S02]  /*f770*/  ISETP.GE.AND P5, PT, R78, 0x19, PT ;  /* 0x000000194e00780c */ /* 0x000fc40003fa6270 */
[----:B------:R-:W-:Y:S02]  /*f780*/  ISETP.LT.OR P4, PT, R82, 0x12, P4 ;  /* 0x000000125200780c */ /* 0x000fe40002781670 */
[----:B------:R-:W-:Y:S02]  /*f790*/  P2R R126, PR, RZ, 0x20 ;  /* 0x00000020ff7e7803 */ /* 0x000fe40000000000 */
[----:B------:R-:W-:Y:S02]  /*f7a0*/  FSEL R95, R95, -INF , !P4 ;  /* 0xff8000005f5f7808 */ /* 0x000fe40006000000 */
[----:B------:R-:W-:Y:S02]  /*f7b0*/  ISETP.GT.AND P4, PT, R79, 0x18, !P5 ;  /* 0x000000184f00780c */ /* 0x000fe40006f84270 */
[----:B------:R-:W-:Y:S02]  /*f7c0*/  ISETP.GE.AND P5, PT, R78, 0x1a, PT ;  /* 0x0000001a4e00780c */ /* 0x000fe40003fa6270 */
[----:B------:R-:W-:-:S02]  /*f7d0*/  ISETP.LT.OR P4, PT, R82, 0x19, P4 ;  /* 0x000000195200780c */ /* 0x000fc40002781670 */
[----:B------:R-:W-:Y:S02]  /*f7e0*/  P2R R86, PR, RZ, 0x20 ;  /* 0x00000020ff567803 */ /* 0x000fe40000000000 */
[----:B------:R-:W-:Y:S02]  /*f7f0*/  FSEL R96, R96, -INF , !P4 ;  /* 0xff80000060607808 */ /* 0x000fe40006000000 */
[----:B------:R-:W-:Y:S02]  /*f800*/  ISETP.GT.AND P4, PT, R79, 0x19, !P5 ;  /* 0x000000194f00780c */ /* 0x000fe40006f84270 */
[----:B------:R-:W-:Y:S02]  /*f810*/  ISETP.GE.AND P5, PT, R78, 0x21, PT ;  /* 0x000000214e00780c */ /* 0x000fe40003fa6270 */
[----:B------:R-:W-:Y:S02]  /*f820*/  ISETP.LT.OR P4, PT, R82, 0x1a, P4 ;  /* 0x0000001a5200780c */ /* 0x000fe40002781670 */
[----:B------:R-:W-:-:S02]  /*f830*/  P2R R87, PR, RZ, 0x20 ;  /* 0x00000020ff577803 */ /* 0x000fc40000000000 */
[----:B------:R-:W-:Y:S02]  /*f840*/  FSEL R97, R97, -INF , !P4 ;  /* 0xff80000061617808 */ /* 0x000fe40006000000 */
[----:B------:R-:W-:Y:S02]  /*f850*/  ISETP.GT.AND P4, PT, R79, 0x20, !P5 ;  /* 0x000000204f00780c */ /* 0x000fe40006f84270 */
[----:B------:R-:W-:Y:S02]  /*f860*/  ISETP.GE.AND P5, PT, R78, 0x22, PT ;  /* 0x000000224e00780c */ /* 0x000fe40003fa6270 */
[----:B------:R-:W-:Y:S02]  /*f870*/  ISETP.LT.OR P4, PT, R82, 0x21, P4 ;  /* 0x000000215200780c */ /* 0x000fe40002781670 */
[----:B------:R-:W-:Y:S02]  /*f880*/  P2R R90, PR, RZ, 0x20 ;  /* 0x00000020ff5a7803 */ /* 0x000fe40000000000 */
[----:B------:R-:W-:-:S02]  /*f890*/  FSEL R98, R98, -INF , !P4 ;  /* 0xff80000062627808 */ /* 0x000fc40006000000 */
[----:B------:R-:W-:Y:S02]  /*f8a0*/  ISETP.GT.AND P4, PT, R79, 0x21, !P5 ;  /* 0x000000214f00780c */ /* 0x000fe40006f84270 */
[----:B------:R-:W-:Y:S02]  /*f8b0*/  ISETP.GE.AND P5, PT, R78, 0x29, PT ;  /* 0x000000294e00780c */ /* 0x000fe40003fa6270 */
[----:B------:R-:W-:Y:S02]  /*f8c0*/  ISETP.LT.OR P4, PT, R82, 0x22, P4 ;  /* 0x000000225200780c */ /* 0x000fe40002781670 */
[----:B------:R-:W-:Y:S02]  /*f8d0*/  P2R R108, PR, RZ, 0x20 ;  /* 0x00000020ff6c7803 */ /* 0x000fe40000000000 */
[----:B------:R-:W-:Y:S02]  /*f8e0*/  FSEL R99, R99, -INF , !P4 ;  /* 0xff80000063637808 */ /* 0x000fe40006000000 */
        /* <DEDUP_REMOVED lines=89> */
[----:B------:R-:W-:Y:S02]  /*fe80*/  FSEL R68, R68, -INF , !P4 ;  /* 0xff80000044447808 */ /* 0x000fe40006000000 */
        /* <DEDUP_REMOVED lines=10> */
[----:B------:R-:W-:Y:S01]  /*ff30*/  FSEL R58, R71, -INF , !P6 ;  /* 0xff800000473a7808 */ /* 0x000fe20007000000 */
[----:B-1----:R-:W-:Y:S01]  /*ff40*/  IMAD.IADD R71, R75, 0x1, R73 ;  /* 0x000000014b477824 */ /* 0x002fe200078e0249 */
[----:B------:R-:W-:-:S04]  /*ff50*/  ISETP.GE.AND P6, PT, R78, 0x1, PT ;  /* 0x000000014e00780c */ /* 0x000fc80003fc6270 */
[----:B------:R-:W-:Y:S02]  /*ff60*/  P2R R125, PR, RZ, 0x40 ;  /* 0x00000040ff7d7803 */ /* 0x000fe40000000000 */
[----:B------:R-:W-:-:S04]  /*ff70*/  ISETP.GT.AND P6, PT, R79, RZ, !P6 ;  /* 0x000000ff4f00720c */ /* 0x000fc800077c4270 */
[----:B------:R-:W-:-:S04]  /*ff80*/  ISETP.LT.OR P6, PT, R82, 0x1, P6 ;  /* 0x000000015200780c */ /* 0x000fc800037c1670 */
[----:B------:R-:W-:Y:S02]  /*ff90*/  FSEL R74, R6, -INF , !P6 ;  /* 0xff800000064a7808 */ /* 0x000fe40007000000 */
[----:B------:R-:W-:-:S04]  /*ffa0*/  ISETP.GE.AND P6, PT, R78, 0x7a, PT ;  /* 0x0000007a4e00780c */ /* 0x000fc80003fc6270 */
[----:B------:R-:W-:Y:S02]  /*ffb0*/  P2R R78, PR, RZ, 0x40 ;  /* 0x00000040ff4e7803 */ /* 0x000fe40000000000 */
[----:B------:R-:W-:-:S04]  /*ffc0*/  ISETP.GT.AND P6, PT, R79, 0x79, !P6 ;  /* 0x000000794f00780c */ /* 0x000fc800077c4270 */
[----:B------:R-:W-:-:S04]  /*ffd0*/  ISETP.LT.OR P6, PT, R82, 0x7a, P6 ;  /* 0x0000007a5200780c */ /* 0x000fc800037c1670 */
[----:B------:R-:W-:Y:S02]  /*ffe0*/  FSEL R6, R72, -INF , !P6 ;  /* 0xff80000048067808 */ /* 0x000fe40007000000 */
[----:B------:R-:W-:Y:S01]  /*fff0*/  VIADDMNMX R72, R73, R80, R77, PT ;  /* 0x0000005049487246 */ /* 0x000fe2000380014d */
[----:B------:R-:W-:Y:S06]  /*10000*/  @!P2 BRA `(.L_x_1868) ;  /* 0x000000000050a947 */ /* 0x000fec0003800000 */
[----:B------:R-:W-:Y:S01]  /*10010*/  IADD3 R73, -R194, R196, R73 ;  /* 0x000000c4c2497210 */ /* 0x000fe20007ffe149 */
[----:B------:R-:W-:Y:S03]  /*10020*/  BSSY B0, `(.L_x_1869) ;  /* 0x000000e000007945 */ /* 0x000fe60003800000 */
        /* <DEDUP_REMOVED lines=9> */
.L_x_1870:
[----:B------:R-:W-:-:S13]  /*100c0*/  ISETP.NE.AND P6, PT, R25, 0x1, PT ;  /* 0x000000011900780c */ /* 0x000fda0003fc5270 */
[----:B------:R-:W0:Y:S02]  /*100d0*/  @P6 LDC.64 R26, c[0x0][0x9e8] ;  /* 0x00027a00ff1a6b82 */ /* 0x000e240000000a00 */
[----:B0-----:R-:W-:-:S05]  /*100e0*/  @P6 IMAD.HI.U32 R26, R73, R26, RZ ;  /* 0x0000001a491a6227 */ /* 0x001fca00078e00ff */
[----:B------:R-:W-:-:S07]  /*100f0*/  @P6 SHF.R.U32.HI R73, RZ, R27, R26 ;  /* 0x0000001bff496219 */ /* 0x000fce000001161a */
.L_x_1871:
[----:B------:R-:W-:Y:S05]  /*10100*/  BSYNC B0 ;  /* 0x0000000000007941 */ /* 0x000fea0003800000 */
.L_x_1869:
[----:B------:R-:W-:-:S05]  /*10110*/  IMAD R76, R73, R25, -R76 ;  /* 0x00000019494c7224 */ /* 0x000fca00078e0a4c */
[----:B------:R-:W-:-:S04]  /*10120*/  IADD3 R76, -R189, R76, RZ ;  /* 0x0000004cbd4c7210 */ /* 0x000fc80007ffe1ff */
[----:B------:R-:W-:Y:S02]  /*10130*/  VIMNMX R71, R71, R76, !PT ;  /* 0x0000004c47477248 */ /* 0x000fe40007fe0100 */
[----:B------:R-:W-:-:S07]  /*10140*/  VIADDMNMX R72, R76, R25, R72, PT ;  /* 0x000000194c487246 */ /* 0x000fce0003800148 */
.L_x_1868:
[----:B------:R-:W-:Y:S01]  /*10150*/  ISETP.GT.AND P3, PT, R71, 0x1, !P3 ;  /* 0x000000014700780c */ /* 0x000fe20005f64270 */
[----:B------:R-:W-:Y:S01]  /*10160*/  ULDC UR51, c[0x0][0x988] ;  /* 0x0002620000337ab9 */ /* 0x000fe20000000800 */
        /* <DEDUP_REMOVED lines=29> */
[C---:B------:R-:W-:Y:S02]  /*10340*/  ISETP.LT.OR P3, PT, R72.reuse, 0x12, P3 ;  /* 0x000000124800780c */ /* 0x040fe40001f61670 */
[----:B------:R-:W-:Y:S02]  /*10350*/  FMNMX.FTZ R27, R103, R26, !PT ;  /* 0x0000001a671b7209 */ /* 0x000fe40007810000 */
[----:B------:R-:W-:Y:S02]  /*10360*/  FSEL R31, R31, -INF , !P3 ;  /* 0xff8000001f1f7808 */ /* 0x000fe40005800000 */
        /* <DEDUP_REMOVED lines=45> */
[----:B------:R-:W-:Y:S01]  /*10640*/  ISETP.GT.AND P4, PT, R71, 0x71, !P4 ;  /* 0x000000714700780c */ /* 0x000fe20006784270 */
[----:B------:R-:W0:Y:S01]  /*10650*/  SHFL.BFLY PT, R26, R27, 0x2, 0x1f ;  /* 0x0c401f001b1a7f89 */ /* 0x000e2200000e0000 */
[----:B------:R-:W-:Y:S02]  /*10660*/  FSEL R39, R39, -INF , !P3 ;  /* 0xff80000027277808 */ /* 0x000fe40005800000 */
[----:B------:R-:W-:Y:S02]  /*10670*/  ISETP.NE.AND P3, PT, R111, RZ, PT ;  /* 0x000000ff6f00720c */ /* 0x000fe40003f65270 */
[C---:B------:R-:W-:Y:S02]  /*10680*/  ISETP.GT.AND P5, PT, R71.reuse, 0x78, !P5 ;  /* 0x000000784700780c */ /* 0x040fe40006fa4270 */
[----:B------:R-:W-:Y:S02]  /*10690*/  ISETP.GT.AND P3, PT, R71, 0x31, !P3 ;  /* 0x000000314700780c */ /* 0x000fe40005f64270 */
[----:B------:R-:W-:-:S02]  /*106a0*/  ISETP.LT.OR P4, PT, R72, 0x72, P4 ;  /* 0x000000724800780c */ /* 0x000fc40002781670 */
[C---:B------:R-:W-:Y:S02]  /*106b0*/  ISETP.LT.OR P3, PT, R72.reuse, 0x32, P3 ;  /* 0x000000324800780c */ /* 0x040fe40001f61670 */
[----:B------:R-:W-:Y:S02]  /*106c0*/  ISETP.LT.OR P5, PT, R72, 0x79, P5 ;  /* 0x000000794800780c */ /* 0x000fe40002fa1670 */
[----:B------:R-:W-:Y:S02]  /*106d0*/  FSEL R38, R38, -INF , !P3 ;  /* 0xff80000026267808 */ /* 0x000fe40005800000 */
[----:B------:R-:W-:Y:S02]  /*106e0*/  ISETP.NE.AND P3, PT, R112, RZ, PT ;  /* 0x000000ff7000720c */ /* 0x000fe40003f65270 */
[----:B------:R-:W-:Y:S02]  /*106f0*/  FSEL R42, R42, -INF , !P4 ;  /* 0xff8000002a2a7808 */ /* 0x000fe40006000000 */
[----:B------:R-:W-:-:S02]  /*10700*/  ISETP.GT.AND P3, PT, R71, 0x38, !P3 ;  /* 0x000000384700780c */ /* 0x000fc40005f64270 */
[----:B0-----:R-:W-:Y:S02]  /*10710*/  FMNMX.FTZ R26, R27, R26, !PT ;  /* 0x0000001a1b1a7209 */ /* 0x001fe40007810000 */
[----:B------:R-:W-:-:S03]  /*10720*/  ISETP.LT.OR P3, PT, R72, 0x39, P3 ;  /* 0x000000394800780c */ /* 0x000fc60001f61670 */
[----:B------:R-:W0:Y:S01]  /*10730*/  SHFL.BFLY PT, R217, R26, 0x1, 0x1f ;  /* 0x0c201f001ad97f89 */ /* 0x000e2200000e0000 */
[----:B------:R-:W-:Y:S02]  /*10740*/  FSEL R41, R41, -INF , !P3 ;  /* 0xff80000029297808 */ /* 0x000fe40005800000 */
[----:B------:R-:W-:-:S04]  /*10750*/  ISETP.NE.AND P3, PT, R113, RZ, PT ;  /* 0x000000ff7100720c */ /* 0x000fc80003f65270 */
[----:B------:R-:W-:-:S04]  /*10760*/  ISETP.GT.AND P3, PT, R71, 0x39, !P3 ;  /* 0x000000394700780c */ /* 0x000fc80005f64270 */
[----:B------:R-:W-:-:S04]  /*10770*/  ISETP.LT.OR P3, PT, R72, 0x3a, P3 ;  /* 0x0000003a4800780c */ /* 0x000fc80001f61670 */
[----:B------:R-:W-:Y:S02]  /*10780*/  FSEL R40, R40, -INF , !P3 ;  /* 0xff80000028287808 */ /* 0x000fe40005800000 */
[----:B------:R-:W-:-:S04]  /*10790*/  ISETP.NE.AND P3, PT, R114, RZ, PT ;  /* 0x000000ff7200720c */ /* 0x000fc80003f65270 */
[----:B------:R-:W-:Y:S02]  /*107a0*/  ISETP.GT.AND P3, PT, R71, 0x40, !P3 ;  /* 0x000000404700780c */ /* 0x000fe40005f64270 */
[----:B0-----:R-:W-:Y:S02]  /*107b0*/  FMNMX.FTZ R217, R26, R217, !PT ;  /* 0x000000d91ad97209 */ /* 0x001fe40007810000 */
[----:B------:R-:W-:-:S03]  /*107c0*/  ISETP.LT.OR P3, PT, R72, 0x41, P3 ;  /* 0x000000414800780c */ /* 0x000fc60001f61670 */
[----:B------:R-:W-:Y:S01]  /*107d0*/  FMUL.FTZ R81, R217, UR51 ;  /* 0x00000033d9517c20 */ /* 0x000fe20008410000 */
[----:B------:R-:W-:Y:S02]  /*107e0*/  FSEL R46, R46, -INF , !P3 ;  /* 0xff8000002e2e7808 */ /* 0x000fe40005800000 */
[----:B------:R-:W-:Y:S02]  /*107f0*/  ISETP.GT.AND P3, PT, R71, 0x41, !P6 ;  /* 0x000000414700780c */ /* 0x000fe40007764270 */
[----:B------:R-:W-:Y:S02]  /*10800*/  ISETP.NE.AND P6, PT, R128, RZ, PT ;  /* 0x000000ff8000720c */ /* 0x000fe40003fc5270 */
        /* <DEDUP_REMOVED lines=44> */
[----:B------:R-:W-:-:S04]  /*10ad0*/  ISETP.LT.OR P3, PT, R72, 0x71, P3 ;  /* 0x000000714800780c */ /* 0x000fc80001f61670 */
[----:B------:R-:W-:Y:S02]  /*10ae0*/  FSEL R57, R57, -INF , !P3 ;  /* 0xff80000039397808 */ /* 0x000fe40005800000 */
[----:B------:R-:W-:-:S04]  /*10af0*/  FSETP.NEU.FTZ.AND P3, PT, R217, -INF , PT ;  /* 0xff800000d900780b */ /* 0x000fc80003f7d000 */
[----:B------:R-:W-:Y:S02]  /*10b00*/  FSEL R81, R81, RZ, P3 ;  /* 0x000000ff51517208 */ /* 0x000fe40001800000 */
[----:B------:R-:W-:Y:S02]  /*10b10*/  ISETP.GT.AND P3, PT, R71, RZ, !P6 ;  /* 0x000000ff4700720c */ /* 0x000fe40007764270 */
[----:B------:R-:W-:Y:S01]  /*10b20*/  ISETP.NE.AND P6, PT, R78, RZ, PT ;  /* 0x000000ff4e00720c */ /* 0x000fe20003fc5270 */
[--C-:B------:R-:W-:Y:S01]  /*10b30*/  FFMA.FTZ R27, R89, UR51, -R81.reuse ;  /* 0x00000033591b7c23 */ /* 0x100fe20008010851 */
[----:B------:R-:W-:Y:S01]  /*10b40*/  ISETP.LT.OR P3, PT, R72, 0x1, P3 ;  /* 0x000000014800780c */ /* 0x000fe20001f61670 */
[--C-:B------:R-:W-:Y:S01]  /*10b50*/  FFMA.FTZ R166, R62, UR51, -R81.reuse ;  /* 0x000000333ea67c23 */ /* 0x100fe20008010851 */
[--C-:B------:R-:W-:Y:S01]  /*10b60*/  FFMA.FTZ R180, R74, UR51, -R81.reuse ;  /* 0x000000334ab47c23 */ /* 0x100fe20008010851 */
[--C-:B------:R-:W-:Y:S01]  /*10b70*/  FFMA.FTZ R182, R91, UR51, -R81.reuse ;  /* 0x000000335bb67c23 */ /* 0x100fe20008010851 */
[----:B------:R-:W-:Y:S01]  /*10b80*/  FSEL R0, R0, -INF , !P3 ;  /* 0xff80000000007808 */ /* 0x000fe20005800000 */
[----:B------:R-:W-:Y:S01]  /*10b90*/  MUFU.EX2 R27, R27 ;  /* 0x0000001b001b7308 */ /* 0x000fe20000000800 */
[----:B------:R-:W-:Y:S01]  /*10ba0*/  ISETP.GT.AND P3, PT, R71, 0x79, !P6 ;  /* 0x000000794700780c */ /* 0x000fe20007764270 */
[--C-:B------:R-:W-:Y:S01]  /*10bb0*/  FFMA.FTZ R73, R92, UR51, -R81.reuse ;  /* 0x000000335c497c23 */ /* 0x100fe20008010851 */
[----:B------:R-:W-:Y:S01]  /*10bc0*/  FMNMX.FTZ R75, R0, R3, !PT ;  /* 0x00000003004b7209 */ /* 0x000fe20007810000 */
[--C-:B------:R-:W-:Y:S01]  /*10bd0*/  FFMA.FTZ R154, R58, UR51, -R81.reuse ;  /* 0x000000333a9a7c23 */ /* 0x100fe20008010851 */
[----:B------:R-:W-:Y:S01]  /*10be0*/  ISETP.LT.OR P3, PT, R72, 0x7a, P3 ;  /* 0x0000007a4800780c */ /* 0x000fe20001f61670 */
[--C-:B------:R-:W-:Y:S01]  /*10bf0*/  FFMA.FTZ R176, R94, UR51, -R81.reuse ;  /* 0x000000335eb07c23 */ /* 0x100fe20008010851 */
[----:B------:R-:W-:Y:S01]  /*10c00*/  FMNMX.FTZ R26, R28, R75, !PT ;  /* 0x0000004b1c1a7209 */ /* 0x000fe20007810000 */
[----:B------:R-:W0:Y:S01]  /*10c10*/  MUFU.EX2 R180, R180 ;  /* 0x000000b400b47308 */ /* 0x000e220000000800 */
[----:B------:R-:W-:Y:S01]  /*10c20*/  FSEL R44, R44, -INF , !P3 ;  /* 0xff8000002c2c7808 */ /* 0x000fe20005800000 */
[--C-:B------:R-:W-:Y:S01]  /*10c30*/  FFMA.FTZ R162, R63, UR51, -R81.reuse ;  /* 0x000000333fa27c23 */ /* 0x100fe20008010851 */
[----:B------:R-:W-:Y:S01]  /*10c40*/  FMNMX.FTZ R75, R29, R26, !PT ;  /* 0x0000001a1d4b7209 */ /* 0x000fe20007810000 */
[--C-:B------:R-:W-:Y:S01]  /*10c50*/  FFMA.FTZ R156, R65, UR51, -R81.reuse ;  /* 0x00000033419c7c23 */ /* 0x100fe20008010851 */
[--C-:B------:R-:W-:Y:S01]  /*10c60*/  FFMA.FTZ R158, R67, UR51, -R81.reuse ;  /* 0x00000033439e7c23 */ /* 0x100fe20008010851 */
[--C-:B------:R-:W-:Y:S01]  /*10c70*/  FFMA.FTZ R152, R69, UR51, -R81.reuse ;  /* 0x0000003345987c23 */ /* 0x100fe20008010851 */
[----:B------:R-:W-:Y:S01]  /*10c80*/  FMNMX.FTZ R26, R30, R75, !PT ;  /* 0x0000004b1e1a7209 */ /* 0x000fe20007810000 */
[----:B------:R-:W1:Y:S01]  /*10c90*/  MUFU.EX2 R182, R182 ;  /* 0x000000b600b67308 */ /* 0x000e620000000800 */
[--C-:B------:R-:W-:Y:S01]  /*10ca0*/  FFMA.FTZ R95, R95, UR51, -R81.reuse ;  /* 0x000000335f5f7c23 */ /* 0x100fe20008010851 */
        /* <DEDUP_REMOVED lines=26> */
[----:B------:R-:W-:Y:S01]  /*10e50*/  FFMA.FTZ R79, R99, UR51, -R81 ;  /* 0x00000033634f7c23 */ /* 0x000fe20008010851 */
[----:B------:R-:W3:Y:S01]  /*10e60*/  MUFU.EX2 R176, R176 ;  /* 0x000000b000b07308 */ /* 0x000ee20000000800 */
[----:B------:R-:W-:Y:S01]  /*10e70*/  IMAD.MOV.U32 R60, RZ, RZ, R198 ;  /* 0x000000ffff3c7224 */ /* 0x000fe200078e00c6 */
[----:B------:R-:W-:-:S04]  /*10e80*/  FMNMX.FTZ R83, R39, R26, !PT ;  /* 0x0000001a27537209 */ /* 0x000fc80007810000 */
[----:B------:R-:W-:Y:S02]  /*10e90*/  FMNMX.FTZ R26, R38, R83, !PT ;  /* 0x00000053261a7209 */ /* 0x000fe40007810000 */
[----:B------:R-:W4:Y:S02]  /*10ea0*/  MUFU.EX2 R75, R95 ;  /* 0x0000005f004b7308 */ /* 0x000f240000000800 */
[----:B------:R-:W-:-:S04]  /*10eb0*/  FMNMX.FTZ R83, R41, R26, !PT ;  /* 0x0000001a29537209 */ /* 0x000fc80007810000 */
[----:B------:R-:W-:Y:S02]  /*10ec0*/  FMNMX.FTZ R83, R40, R83, !PT ;  /* 0x0000005328537209 */ /* 0x000fe40007810000 */
[----:B------:R-:W5:Y:S02]  /*10ed0*/  MUFU.EX2 R178, R178 ;  /* 0x000000b200b27308 */ /* 0x000f640000000800 */
[----:B------:R-:W-:-:S04]  /*10ee0*/  FMNMX.FTZ R26, R46, R83, !PT ;  /* 0x000000532e1a7209 */ /* 0x000fc80007810000 */
[----:B------:R-:W-:Y:S02]  /*10ef0*/  FMNMX.FTZ R85, R45, R26, !PT ;  /* 0x0000001a2d557209 */ /* 0x000fe40007810000 */
[----:B------:R-:W5:Y:S02]  /*10f00*/  MUFU.EX2 R77, R77 ;  /* 0x0000004d004d7308 */ /* 0x000f640000000800 */
[----:B------:R-:W-:-:S04]  /*10f10*/  FMNMX.FTZ R26, R48, R85, !PT ;  /* 0x00000055301a7209 */ /* 0x000fc80007810000 */
[----:B------:R-:W-:Y:S02]  /*10f20*/  FMNMX.FTZ R85, R47, R26, !PT ;  /* 0x0000001a2f557209 */ /* 0x000fe40007810000 */
[----:B------:R-:W-:Y:S02]  /*10f30*/  MUFU.EX2 R172, R172 ;  /* 0x000000ac00ac7308 */ /* 0x000fe40000000800 */
        /* <DEDUP_REMOVED lines=12> */
[----:B------:R-:W-:Y:S02]  /*11000*/  FMNMX.FTZ R71, R57, R26, !PT ;  /* 0x0000001a39477209 */ /* 0x000fe40007810000 */
[----:B------:R-:W-:Y:S02]  /*11010*/  FSEL R26, R43, -INF , !P5 ;  /* 0xff8000002b1a7808 */ /* 0x000fe40006800000 */
[----:B------:R-:W-:Y:S02]  /*11020*/  FMNMX.FTZ R71, R42, R71, !PT ;  /* 0x000000472a477209 */ /* 0x000fe40007810000 */
[----:B------:R-:W-:Y:S02]  /*11030*/  MUFU.EX2 R85, R103 ;  /* 0x0000006700557308 */ /* 0x000fe40000000800 */
[----:B------:R-:W-:-:S04]  /*11040*/  FMNMX.FTZ R71, R26, R71, !PT ;  /* 0x000000471a477209 */ /* 0x000fc80007810000 */
[----:B------:R-:W-:Y:S02]  /*11050*/  FMNMX.FTZ R71, R44, R71, !PT ;  /* 0x000000472c477209 */ /* 0x000fe40007810000 */
[----:B------:R-:W-:Y:S03]  /*11060*/  MUFU.EX2 R170, R170 ;  /* 0x000000aa00aa7308 */ /* 0x000fe60000000800 */
[----:B------:R-:W0:Y:S05]  /*11070*/  SHFL.BFLY PT, R62, R71, 0x2, 0x1f ;  /* 0x0c401f00473e7f89 */ /* 0x000e2a00000e0000 */
[----:B------:R-:W-:Y:S08]  /*11080*/  MUFU.EX2 R87, R105 ;  /* 0x0000006900577308 */ /* 0x000ff00000000800 */
[----:B------:R-:W-:Y:S08]  /*11090*/  MUFU.EX2 R164, R164 ;  /* 0x000000a400a47308 */ /* 0x000ff00000000800 */
[----:B------:R-:W-:Y:S01]  /*110a0*/  MUFU.EX2 R43, R107 ;  /* 0x0000006b002b7308 */ /* 0x000fe20000000800 */
[----:B0-----:R-:W-:-:S05]  /*110b0*/  FMNMX.FTZ R62, R71, R62, !PT ;  /* 0x0000003e473e7209 */ /* 0x001fca0007810000 */
[----:B------:R-:W0:Y:S02]  /*110c0*/  SHFL.BFLY PT, R71, R62, 0x1, 0x1f ;  /* 0x0c201f003e477f89 */ /* 0x000e2400000e0000 */
[----:B------:R-:W-:Y:S08]  /*110d0*/  MUFU.EX2 R166, R166 ;  /* 0x000000a600a67308 */ /* 0x000ff00000000800 */
[----:B------:R-:W-:Y:S08]  /*110e0*/  MUFU.EX2 R59, R59 ;  /* 0x0000003b003b7308 */ /* 0x000ff00000000800 */
[----:B------:R-:W-:Y:S01]  /*110f0*/  MUFU.EX2 R160, R160 ;  /* 0x000000a000a07308 */ /* 0x000fe20000000800 */
[----:B0-----:R-:W-:Y:S01]  /*11100*/  FMNMX.FTZ R218, R62, R71, !PT ;  /* 0x000000473eda7209 */ /* 0x001fe20007810000 */
[----:B------:R-:W-:-:S06]  /*11110*/  FFMA.FTZ R71, R6, UR51, -R81 ;  /* 0x0000003306477c23 */ /* 0x000fcc0008010851 */
[----:B------:R-:W-:Y:S01]  /*11120*/  MUFU.EX2 R61, R61 ;  /* 0x0000003d003d7308 */ /* 0x000fe20000000800 */
[----:B------:R-:W0:Y:S01]  /*11130*/  @P1 LDC R62, c[0x0][0x450] ;  /* 0x00011400ff3e1b82 */ /* 0x000e220000000800 */
[C---:B------:R-:W-:Y:S01]  /*11140*/  FSETP.NEU.FTZ.AND P3, PT, R218.reuse, -INF , PT ;  /* 0xff800000da00780b */ /* 0x040fe20003f7d000 */
[----:B------:R-:W-:-:S05]  /*11150*/  FMUL.FTZ R58, R218, UR51 ;  /* 0x00000033da3a7c20 */ /* 0x000fca0008410000 */
[----:B------:R-:W-:Y:S01]  /*11160*/  FSEL R81, R58, RZ, P3 ;  /* 0x000000ff3a517208 */ /* 0x000fe20001800000 */
[----:B------:R-:W-:Y:S04]  /*11170*/  MUFU.EX2 R162, R162 ;  /* 0x000000a200a27308 */ /* 0x000fe80000000800 */
[--C-:B------:R-:W-:Y:S01]  /*11180*/  FFMA.FTZ R181, R0, UR51, -R81.reuse ;  /* 0x0000003300b57c23 */ /* 0x100fe20008010851 */
[----:B------:R-:W-:Y:S01]  /*11190*/  FFMA.FTZ R0, R3, UR51, -R81 ;  /* 0x0000003303007c23 */ /* 0x000fe20008010851 */
[----:B------:R-:W-:Y:S01]  /*111a0*/  FADD.FTZ R3, R180, R27 ;  /* 0x0000001bb4037221 */ /* 0x000fe20000010000 */
[--C-:B------:R-:W-:Y:S01]  /*111b0*/  FFMA.FTZ R183, R28, UR51, -R81.reuse ;  /* 0x000000331cb77c23 */ /* 0x100fe20008010851 */
        /* <DEDUP_REMOVED lines=10> */
[----:B------:R-:W1:Y:S01]  /*11260*/  MUFU.EX2 R0, R0 ;  /* 0x0000000000007308 */ /* 0x000e620000000800 */
[----:B---3--:R-:W-:Y:S01]  /*11270*/  FADD.FTZ R6, R176, R3 ;  /* 0x00000003b0067221 */ /* 0x008fe20000010000 */
[--C-:B------:R-:W-:Y:S01]  /*11280*/  FFMA.FTZ R34, R34, UR51, -R81.reuse ;  /* 0x0000003322227c23 */ /* 0x100fe20008010851 */
[--C-:B------:R-:W-:Y:S01]  /*11290*/  FFMA.FTZ R175, R37, UR51, -R81.reuse ;  /* 0x0000003325af7c23 */ /* 0x100fe20008010851 */
[--C-:B------:R-:W-:Y:S01]  /*112a0*/  FFMA.FTZ R161, R50, UR51, -R81.reuse ;  /* 0x0000003332a17c23 */ /* 0x100fe20008010851 */
[----:B----4-:R-:W-:Y:S01]  /*112b0*/  FADD.FTZ R3, R75, R6 ;  /* 0x000000064b037221 */ /* 0x010fe20000010000 */
[--C-:B------:R-:W-:Y:S01]  /*112c0*/  FFMA.FTZ R36, R36, UR51, -R81.reuse ;  /* 0x0000003324247c23 */ /* 0x100fe20008010851 */
[----:B------:R-:W-:Y:S01]  /*112d0*/  FFMA.FTZ R169, R39, UR51, -R81 ;  /* 0x0000003327a97c23 */ /* 0x000fe20008010851 */
[----:B------:R-:W2:Y:S01]  /*112e0*/  MUFU.EX2 R183, R183 ;  /* 0x000000b700b77308 */ /* 0x000ea20000000800 */
[----:B-----5:R-:W-:Y:S01]  /*112f0*/  FADD.FTZ R48, R178, R3 ;  /* 0x00000003b2307221 */ /* 0x020fe20000010000 */
[--C-:B------:R-:W-:Y:S01]  /*11300*/  FFMA.FTZ R38, R38, UR51, -R81.reuse ;  /* 0x0000003326267c23 */ /* 0x100fe20008010851 */
[--C-:B------:R-:W-:Y:S01]  /*11310*/  FFMA.FTZ R171, R41, UR51, -R81.reuse ;  /* 0x0000003329ab7c23 */ /* 0x100fe20008010851 */
[--C-:B------:R-:W-:Y:S01]  /*11320*/  FFMA.FTZ R40, R40, UR51, -R81.reuse ;  /* 0x0000003328287c23 */ /* 0x100fe20008010851 */
[----:B------:R-:W-:Y:S01]  /*11330*/  FADD.FTZ R29, R77, R48 ;  /* 0x000000304d1d7221 */ /* 0x000fe20000010000 */
[--C-:B------:R-:W-:Y:S01]  /*11340*/  FFMA.FTZ R165, R46, UR51, -R81.reuse ;  /* 0x000000332ea57c23 */ /* 0x100fe20008010851 */
[----:B------:R-:W-:Y:S01]  /*11350*/  FFMA.FTZ R46, R45, UR51, -R81 ;  /* 0x000000332d2e7c23 */ /* 0x000fe20008010851 */
[----:B------:R-:W3:Y:S01]  /*11360*/  MUFU.EX2 R28, R28 ;  /* 0x0000001c001c7308 */ /* 0x000ee20000000800 */
[----:B-1----:R-:W-:Y:S01]  /*11370*/  FADD.FTZ R6, R181, R0 ;  /* 0x00000000b5067221 */ /* 0x002fe20000010000 */
[----:B------:R-:W-:Y:S01]  /*11380*/  FADD.FTZ R58, R172, R29 ;  /* 0x0000001dac3a7221 */ /* 0x000fe20000010000 */
[--C-:B------:R-:W-:Y:S01]  /*11390*/  FFMA.FTZ R48, R47, UR51, -R81.reuse ;  /* 0x000000332f307c23 */ /* 0x100fe20008010851 */
[--C-:B------:R-:W-:Y:S01]  /*113a0*/  FFMA.FTZ R163, R52, UR51, -R81.reuse ;  /* 0x0000003334a37c23 */ /* 0x100fe20008010851 */
[----:B------:R-:W-:Y:S01]  /*113b0*/  FFMA.FTZ R52, R51, UR51, -R81 ;  /* 0x0000003333347c23 */ /* 0x000fe20008010851 */
[----:B------:R-:W-:Y:S01]  /*113c0*/  FADD.FTZ R29, R79, R58 ;  /* 0x0000003a4f1d7221 */ /* 0x000fe20000010000 */
[----:B------:R-:W-:Y:S01]  /*113d0*/  F2FP.F16.F32.PACK_AB R180, R27, R180 ;  /* 0x000000b41bb4723e */ /* 0x000fe200000000ff */
        /* <DEDUP_REMOVED lines=9> */
[----:B---3--:R-:W-:Y:S01]  /*11470*/  FADD.FTZ R6, R28, R3 ;  /* 0x000000031c067221 */ /* 0x008fe20000010000 */
[----:B------:R-:W-:Y:S01]  /*11480*/  FADD.FTZ R58, R168, R29 ;  /* 0x0000001da83a7221 */ /* 0x000fe20000010000 */
[--C-:B------:R-:W-:Y:S01]  /*11490*/  FFMA.FTZ R55, R55, UR51, -R81.reuse ;  /* 0x0000003337377c23 */ /* 0x100fe20008010851 */
[----:B------:R-:W3:Y:S01]  /*114a0*/  @P1 LDC R31, c[0x0][0x44c] ;  /* 0x00011300ff1f1b82 */ /* 0x000ee20000000800 */
[--C-:B------:R-:W-:Y:S01]  /*114b0*/  FFMA.FTZ R57, R57, UR51, -R81.reuse ;  /* 0x0000003339397c23 */ /* 0x100fe20008010851 */
[----:B------:R-:W-:Y:S01]  /*114c0*/  FADD.FTZ R29, R85, R58 ;  /* 0x0000003a551d7221 */ /* 0x000fe20000010000 */
[----:B------:R-:W-:Y:S01]  /*114d0*/  FFMA.FTZ R42, R42, UR51, -R81 ;  /* 0x000000332a2a7c23 */ /* 0x000fe20008010851 */
[----:B------:R-:W4:Y:S01]  /*114e0*/  MUFU.EX2 R179, R179 ;  /* 0x000000b300b37308 */ /* 0x000f220000000800 */
[----:B-1----:R-:W-:Y:S01]  /*114f0*/  FADD.FTZ R3, R177, R6 ;  /* 0x00000006b1037221 */ /* 0x002fe20000010000 */
[----:B------:R-:W-:Y:S01]  /*11500*/  FADD.FTZ R58, R170, R29 ;  /* 0x0000001daa3a7221 */ /* 0x000fe20000010000 */
[--C-:B------:R-:W-:Y:S01]  /*11510*/  FFMA.FTZ R26, R26, UR51, -R81.reuse ;  /* 0x000000331a1a7c23 */ /* 0x100fe20008010851 */
[----:B------:R-:W-:Y:S01]  /*11520*/  FFMA.FTZ R44, R44, UR51, -R81 ;  /* 0x000000332c2c7c23 */ /* 0x000fe20008010851 */
[----:B------:R-:W-:Y:S01]  /*11530*/  F2FP.F16.F32.PACK_AB R181, R0, R181 ;  /* 0x000000b500b5723e */ /* 0x000fe200000000ff */
[----:B------:R-:W-:Y:S01]  /*11540*/  FADD.FTZ R29, R87, R58 ;  /* 0x0000003a571d7221 */ /* 0x000fe20000010000 */
[----:B------:R-:W-:Y:S01]  /*11550*/  F2FP.F16.F32.PACK_AB R182, R73, R182 ;  /* 0x000000b649b6723e */ /* 0x000fe200000000ff */
[----:B------:R-:W1:Y:S01]  /*11560*/  MUFU.EX2 R32, R32 ;  /* 0x0000002000207308 */ /* 0x000e620000000800 */
[----:B--2---:R-:W-:Y:S01]  /*11570*/  FADD.FTZ R6, R30, R3 ;  /* 0x000000031e067221 */ /* 0x004fe20000010000 */
[----:B------:R-:W-:Y:S01]  /*11580*/  FADD.FTZ R58, R164, R29 ;  /* 0x0000001da43a7221 */ /* 0x000fe20000010000 */
[----:B------:R-:W-:-:S02]  /*11590*/  F2FP.F16.F32.PACK_AB R176, R75, R176 ;  /* 0x000000b04bb0723e */ /* 0x000fc400000000ff */
[----:B------:R-:W-:Y:S01]  /*115a0*/  F2FP.F16.F32.PACK_AB R178, R77, R178 ;  /* 0x000000b24db2723e */ /* 0x000fe200000000ff */
[----:B------:R-:W-:Y:S01]  /*115b0*/  FADD.FTZ R29, R43, R58 ;  /* 0x0000003a2b1d7221 */ /* 0x000fe20000010000 */
[----:B------:R-:W-:Y:S01]  /*115c0*/  F2FP.F16.F32.PACK_AB R172, R79, R172 ;  /* 0x000000ac4fac723e */ /* 0x000fe200000000ff */
[----:B------:R-:W2:Y:S01]  /*115d0*/  MUFU.EX2 R173, R173 ;  /* 0x000000ad00ad7308 */ /* 0x000ea20000000800 */
[----:B----4-:R-:W-:Y:S01]  /*115e0*/  FADD.FTZ R3, R179, R6 ;  /* 0x00000006b3037221 */ /* 0x010fe20000010000 */
[----:B------:R-:W-:Y:S01]  /*115f0*/  FADD.FTZ R58, R166, R29 ;  /* 0x0000001da63a7221 */ /* 0x000fe20000010000 */
[----:B------:R-:W-:Y:S01]  /*11600*/  F2FP.F16.F32.PACK_AB R174, R83, R174 ;  /* 0x000000ae53ae723e */ /* 0x000fe200000000ff */
[----:B---3--:R-:W-:Y:S01]  /*11610*/  @P1 IMAD.HI.U32 R31, R198, R31, RZ ;  /* 0x0000001fc61f1227 */ /* 0x008fe200078e00ff */
[----:B------:R-:W-:-:S03]  /*11620*/  F2FP.F16.F32.PACK_AB R168, R85, R168 ;  /* 0x000000a855a8723e */ /* 0x000fc600000000ff */
[----:B------:R-:W-:Y:S01]  /*11630*/  FADD.FTZ R29, R59, R58 ;  /* 0x0000003a3b1d7221 */ /* 0x000fe20000010000 */
[----:B------:R-:W-:Y:S01]  /*11640*/  F2FP.F16.F32.PACK_AB R170, R87, R170 ;  /* 0x000000aa57aa723e */ /* 0x000fe200000000ff */
[----:B------:R-:W3:Y:S01]  /*11650*/  MUFU.EX2 R34, R34 ;  /* 0x0000002200227308 */ /* 0x000ee20000000800 */
[----:B-1----:R-:W-:Y:S01]  /*11660*/  FADD.FTZ R6, R32, R3 ;  /* 0x0000000320067221 */ /* 0x002fe20000010000 */
[----:B------:R-:W-:Y:S01]  /*11670*/  FADD.FTZ R58, R160, R29 ;  /* 0x0000001da03a7221 */ /* 0x000fe20000010000 */
[----:B0-----:R-:W-:Y:S02]  /*11680*/  @P1 SHF.R.U32.HI R60, RZ, R62, R31 ;  /* 0x0000003eff3c1219 */ /* 0x001fe4000001161f */
[----:B------:R-:W-:Y:S01]  /*11690*/  F2FP.F16.F32.PACK_AB R164, R43, R164 ;  /* 0x000000a42ba4723e */ /* 0x000fe200000000ff */
[----:B------:R-:W-:Y:S01]  /*116a0*/  FADD.FTZ R29, R61, R58 ;  /* 0x0000003a3d1d7221 */ /* 0x000fe20000010000 */
[----:B------:R-:W-:Y:S01]  /*116b0*/  F2FP.F16.F32.PACK_AB R166, R59, R166 ;  /* 0x000000a63ba6723e */ /* 0x000fe200000000ff */
[----:B------:R-:W0:Y:S01]  /*116c0*/  MUFU.EX2 R175, R175 ;  /* 0x000000af00af7308 */ /* 0x000e220000000800 */
[----:B--2---:R-:W-:Y:S01]  /*116d0*/  FADD.FTZ R3, R173, R6 ;  /* 0x00000006ad037221 */ /* 0x004fe20000010000 */
[----:B------:R-:W-:Y:S01]  /*116e0*/  FADD.FTZ R58, R162, R29 ;  /* 0x0000001da23a7221 */ /* 0x000fe20000010000 */
[----:B------:R-:W-:Y:S01]  /*116f0*/  IMAD.IADD R93, R93, 0x1, R60 ;  /* 0x000000015d5d7824 */ /* 0x000fe200078e023c */
[----:B------:R-:W-:-:S02]  /*11700*/  F2FP.F16.F32.PACK_AB R160, R61, R160 ;  /* 0x000000a03da0723e */ /* 0x000fc400000000ff */
[----:B------:R-:W-:Y:S01]  /*11710*/  F2FP.F16.F32.PACK_AB R183, R28, R183 ;  /* 0x000000b71cb7723e */ /* 0x000fe200000000ff */
[----:B------:R-:W-:Y:S01]  /*11720*/  IMAD.IADD R24, R93, 0x1, R24 ;  /* 0x000000015d187824 */ /* 0x000fe200078e0218 */
[----:B------:R-:W1:Y:S01]  /*11730*/  MUFU.EX2 R36, R36 ;  /* 0x0000002400247308 */ /* 0x000e620000000800 */
[----:B---3--:R-:W-:Y:S01]  /*11740*/  FADD.FTZ R6, R34, R3 ;  /* 0x0000000322067221 */ /* 0x008fe20000010000 */
[----:B------:R-:W-:Y:S02]  /*11750*/  F2FP.F16.F32.PACK_AB R177, R30, R177 ;  /* 0x000000b11eb1723e */ /* 0x000fe400000000ff */
[----:B------:R-:W-:Y:S02]  /*11760*/  F2FP.F16.F32.PACK_AB R179, R32, R179 ;  /* 0x000000b320b3723e */ /* 0x000fe400000000ff */
[----:B------:R-:W-:Y:S02]  /*11770*/  F2FP.F16.F32.PACK_AB R173, R34, R173 ;  /* 0x000000ad22ad723e */ /* 0x000fe400000000ff */
        /* <DEDUP_REMOVED lines=71> */
[----:B-1----:R-:W-:Y:S01]  /*11bf0*/  FADD.FTZ R58, R154, R27 ;  /* 0x0000001b9a3a7221 */ /* 0x002fe20000010000 */
[C---:B--2---:R-:W-:Y:S01]  /*11c00*/  FADD.FTZ R3, R155.reuse, R0 ;  /* 0x000000009b037221 */ /* 0x044fe20000010000 */
[----:B------:R-:W-:Y:S01]  /*11c10*/  F2FP.F16.F32.PACK_AB R155, R155, R26 ;  /* 0x0000001a9b9b723e */ /* 0x000fe200000000ff */
[----:B------:R-:W-:Y:S02]  /*11c20*/  VIADD R0, R88, 0xfffffffe ;  /* 0xfffffffe58007836 */ /* 0x000fe40000000000 */
[C---:B0-----:R-:W-:Y:S01]  /*11c30*/  FADD.FTZ R6, R71.reuse, R58 ;  /* 0x0000003a47067221 */ /* 0x041fe20000010000 */
[----:B------:R-:W-:Y:S01]  /*11c40*/  F2FP.F16.F32.PACK_AB R154, R71, R154 ;  /* 0x0000009a479a723e */ /* 0x000fe200000000ff */
[----:B------:R-:W-:Y:S06]  /*11c50*/  @!P2 BRA `(.L_x_1872) ;  /* 0x000000000048a947 */ /* 0x000fec0003800000 */
[C---:B------:R-:W-:Y:S01]  /*11c60*/  ISETP.GT.AND P3, PT, R93.reuse, RZ, PT ;  /* 0x000000ff5d00720c */ /* 0x040fe20003f64270 */
[----:B------:R-:W-:Y:S01]  /*11c70*/  BSSY B0, `(.L_x_1873) ;  /* 0x000000e000007945 */ /* 0x000fe20003800000 */
[----:B------:R-:W-:-:S11]  /*11c80*/  VIADD R26, R93, 0xffffffff ;  /* 0xffffffff5d1a7836 */ /* 0x000fd60000000000 */
[----:B------:R-:W-:Y:S05]  /*11c90*/  @P3 BRA `(.L_x_1874) ;  /* 0x00000000001c3947 */ /* 0x000fea0003800000 */
[----:B------:R-:W-:Y:S02]  /*11ca0*/  ISETP.NE.AND P3, PT, R25, 0x1, PT ;  /* 0x000000011900780c */ /* 0x000fe40003f65270 */
[----:B------:R-:W-:-:S11]  /*11cb0*/  IADD3 R27, -R93, RZ, RZ ;  /* 0x000000ff5d1b7210 */ /* 0x000fd60007ffe1ff */
[----:B------:R-:W0:Y:S02]  /*11cc0*/  @P3 LDC.64 R28, c[0x0][0x9e8] ;  /* 0x00027a00ff1c3b82 */ /* 0x000e240000000a00 */
[----:B0-----:R-:W-:-:S05]  /*11cd0*/  @P3 IMAD.HI.U32 R26, R27, R28, RZ ;  /* 0x0000001c1b1a3227 */ /* 0x001fca00078e00ff */
[----:B------:R-:W-:-:S04]  /*11ce0*/  @P3 SHF.R.U32.HI R27, RZ, R29, R26 ;  /* 0x0000001dff1b3219 */ /* 0x000fc8000001161a */
[----:B------:R-:W-:Y:S01]  /*11cf0*/  LOP3.LUT R26, RZ, R27, RZ, 0x33, !PT ;  /* 0x0000001bff1a7212 */ /* 0x000fe200078e33ff */
[----:B------:R-:W-:Y:S06]  /*11d00*/  BRA `(.L_x_1875) ;  /* 0x0000000000107947 */ /* 0x000fec0003800000 */
.L_x_1874:
[----:B------:R-:W-:-:S13]  /*11d10*/  ISETP.NE.AND P3, PT, R25, 0x1, PT ;  /* 0x000000011900780c */ /* 0x000fda0003f65270 */
[----:B------:R-:W0:Y:S02]  /*11d20*/  @P3 LDC.64 R28, c[0x0][0x9e8] ;  /* 0x00027a00ff1c3b82 */ /* 0x000e240000000a00 */
[----:B0-----:R-:W-:-:S05]  /*11d30*/  @P3 IMAD.HI.U32 R28, R26, R28, RZ ;  /* 0x0000001c1a1c3227 */ /* 0x001fca00078e00ff */
[----:B------:R-:W-:-:S07]  /*11d40*/  @P3 SHF.R.U32.HI R26, RZ, R29, R28 ;  /* 0x0000001dff1a3219 */ /* 0x000fce000001161c */
.L_x_1875:
[----:B------:R-:W-:Y:S05]  /*11d50*/  BSYNC B0 ;  /* 0x0000000000007941 */ /* 0x000fea0003800000 */
.L_x_1873:
[----:B------:R-:W-:-:S05]  /*11d60*/  IMAD R25, R26, R25, R25 ;  /* 0x000000191a197224 */ /* 0x000fca00078e0219 */
[----:B------:R-:W-:-:S07]  /*11d70*/  VIMNMX R24, R24, R25, PT ;  /* 0x0000001918187248 */ /* 0x000fce0003fe0100 */
.L_x_1872:
[----:B------:R-:W-:Y:S01]  /*11d80*/  SHF.R.S32.HI R25, RZ, 0x1f, R24 ;  /* 0x0000001fff197819 */ /* 0x000fe20000011418 */
[----:B------:R-:W-:Y:S01]  /*11d90*/  ULDC UR41, c[0x0][0x9e4] ;  /* 0x0002790000297ab9 */ /* 0x000fe20000000800 */
[----:B------:R-:W-:Y:S01]  /*11da0*/  ULDC UR5, c[0x0][0x9e4] ;  /* 0x0002790000057ab9 */ /* 0x000fe20000000800 */
[----:B------:R-:W-:Y:S01]  /*11db0*/  ULDC UR43, c[0x0][0x9d8] ;  /* 0x00027600002b7ab9 */ /* 0x000fe20000000800 */
[----:B------:R-:W-:Y:S01]  /*11dc0*/  LEA.HI R25, R25, R24, RZ, 0x7 ;  /* 0x0000001819197211 */ /* 0x000fe200078f38ff */
[----:B------:R-:W-:Y:S01]  /*11dd0*/  ULDC UR50, c[0x0][0x9d8] ;  /* 0x0002760000327ab9 */ /* 0x000fe20000000800 */
[----:B------:R-:W-:Y:S01]  /*11de0*/  ULDC UR48, c[0x0][0x9d8] ;  /* 0x0002760000307ab9 */ /* 0x000fe20000000800 */
[----:B------:R-:W-:Y:S01]  /*11df0*/  ULDC UR4, c[0x0][0x988] ;  /* 0x0002620000047ab9 */ /* 0x000fe20000000800 */
[----:B------:R-:W-:Y:S01]  /*11e00*/  SHF.R.S32.HI R25, RZ, 0x7, R25 ;  /* 0x00000007ff197819 */ /* 0x000fe20000011419 */
[----:B------:R-:W-:Y:S01]  /*11e10*/  ULDC UR7, c[0x0][0x988] ;  /* 0x0002620000077ab9 */ /* 0x000fe20000000800 */
[----:B------:R-:W-:Y:S01]  /*11e20*/  ULDC UR6, c[0x0][0x988] ;  /* 0x0002620000067ab9 */ /* 0x000fe20000000800 */
[----:B------:R-:W-:Y:S01]  /*11e30*/  ULDC UR49, c[0x0][0x9e0] ;  /* 0x0002780000317ab9 */ /* 0x000fe20000000800 */
[----:B------:R-:W-:Y:S01]  /*11e40*/  VIMNMX R213, R206, R25, !PT ;  /* 0x00000019ced57248 */ /* 0x000fe20007fe0100 */
[----:B------:R-:W-:Y:S01]  /*11e50*/  ULDC UR42, c[0x0][0x9e0] ;  /* 0x00027800002a7ab9 */ /* 0x000fe20000000800 */
[----:B------:R-:W-:-:S02]  /*11e60*/  CS2R R150, SRZ ;  /* 0x0000000000967805 */ /* 0x000fc4000001ff00 */
[----:B------:R-:W-:Y:S02]  /*11e70*/  CS2R R148, SRZ ;  /* 0x0000000000947805 */ /* 0x000fe4000001ff00 */
[----:B------:R-:W-:Y:S02]  /*11e80*/  ISETP.GE.AND P3, PT, R0, R213, PT ;  /* 0x000000d50000720c */ /* 0x000fe40003f66270 */
        /* <DEDUP_REMOVED lines=31> */
[----:B------:R-:W-:-:S07]  /*12080*/  IMAD.MOV.U32 R151, RZ, RZ, RZ ;  /* 0x000000ffff977224 */ /* 0x000fce00078e00ff */
.L_x_1896:
[----:B------:R-:W-:Y:S01]  /*12090*/  ISETP.NE.AND P3, PT, R199, RZ, PT ;  /* 0x000000ffc700720c */ /* 0x000fe20003f65270 */
[----:B------:R-:W-:Y:S01]  /*120a0*/  VIADD R214, R184, 0x1 ;  /* 0x00000001b8d67836 */ /* 0x000fe20000000000 */
[----:B------:R-:W-:Y:S05]  /*120b0*/  YIELD ;  /* 0x0000000000007946 */ /* 0x000fea0003800000 */
[----:B------:R-:W-:-:S04]  /*120c0*/  ISETP.NE.AND P4, PT, R214, 0x2, PT ;  /* 0x00000002d600780c */ /* 0x000fc80003f85270 */
[----:B------:R-:W-:Y:S02]  /*120d0*/  SEL R24, RZ, 0x1, P4 ;  /* 0x00000001ff187807 */ /* 0x000fe40002000000 */
[----:B------:R-:W-:Y:S02]  /*120e0*/  SEL R214, R214, RZ, P4 ;  /* 0x000000ffd6d67207 */ /* 0x000fe40002000000 */
[----:B------:R-:W-:Y:S01]  /*120f0*/  LOP3.LUT R215, R187, R24, RZ, 0x3c, !PT ;  /* 0x00000018bbd77212 */ /* 0x000fe200078e3cff */
[----:B------:R-:W-:Y:S06]  /*12100*/  @P3 BRA `(.L_x_1877) ;  /* 0x0000000000303947 */ /* 0x000fec0003800000 */
[----:B------:R-:W-:Y:S05]  /*12110*/  @!P0 BRA `(.L_x_1878) ;  /* 0x0000000000048947 */ /* 0x000fea0003800000 */
[----:B------:R-:W-:Y:S01]  /*12120*/  BPT.TRAP 0x1 ;  /* 0x000000040000795c */ /* 0x000fe20000300000 */
.L_x_1878:
[----:B------:R-:W-:Y:S01]  /*12130*/  IMAD R25, R214, 0x8, R18 ;  /* 0x00000008d6197824 */ /* 0x000fe200078e0212 */
[----:B------:R-:W-:-:S04]  /*12140*/  SHF.L.U32 R24, R215, 0x1f, RZ ;  /* 0x0000001fd7187819 */ /* 0x000fc800000006ff */
[----:B------:R0:W1:Y:S01]  /*12150*/  SYNCS.PHASECHK.TRANS64.TRYWAIT P4, [R25+URZ+0x28830], R24 ;  /* 0x02883018190075a7 */ /* 0x000062000808017f */
[----:B------:R-:W-:Y:S05]  /*12160*/  @!P0 BRA `(.L_x_1879) ;  /* 0x0000000000048947 */ /* 0x000fea0003800000 */
[----:B------:R-:W-:Y:S01]  /*12170*/  BPT.TRAP 0x1 ;  /* 0x000000040000795c */ /* 0x000fe20000300000 */
.L_x_1879:
[----:B------:R-:W-:Y:S04]  /*12180*/  BSSY B0, `(.L_x_1877) ;  /* 0x0000004000007945 */ /* 0x000fe80003800000 */
[----:B-1----:R-:W-:Y:S05]  /*12190*/  @P4 BRA `(.L_x_1880) ;  /* 0x0000000000084947 */ /* 0x002fea0003800000 */
[----:B------:R-:W1:Y:S02]  /*121a0*/  SYNCS.PHASECHK.TRANS64.TRYWAIT P4, [R25+URZ+0x28830], R24 ;  /* 0x02883018190075a7 */ /* 0x000e64000808017f */
[----:B-1----:R-:W-:Y:S05]  /*121b0*/  @!P4 BRA `(.L_x_1881) ;  /* 0x000001800090c947 */ /* 0x002fea0003800000 */
.L_x_1880:
[----:B------:R-:W-:Y:S05]  /*121c0*/  BSYNC B0 ;  /* 0x0000000000007941 */ /* 0x000fea0003800000 */
.L_x_1877:
[----:B------:R-:W2:Y:S01]  /*121d0*/  S2R R26, SR_TID.X ;  /* 0x00000000001a7919 */ /* 0x000ea20000002100 */
[----:B------:R-:W-:Y:S05]  /*121e0*/  WARPSYNC.ALL ;  /* 0x0000000000007948 */ /* 0x000fea0003800000 */
[----:B01----:R-:W-:Y:S01]  /*121f0*/  IMAD R24, R214, 0x800, R7 ;  /* 0x00000800d6187824 */ /* 0x003fe200078e0207 */
[----:B------:R-:W-:Y:S01]  /*12200*/  R2UR UR8, R4 ;  /* 0x00000000040872ca */ /* 0x000fe200000e0000 */
[----:B------:R-:W-:Y:S01]  /*12210*/  IMAD.MOV.U32 R25, RZ, RZ, 0x40000040 ;  /* 0x40000040ff197424 */ /* 0x000fe200078e00ff */
[----:B------:R-:W-:Y:S01]  /*12220*/  R2UR UR9, R5 ;  /* 0x00000000050972ca */ /* 0x000fe200000e0000 */
[----:B------:R-:W-:Y:S01]  /*12230*/  IMAD.MOV.U32 R29, RZ, RZ, 0x40000040 ;  /* 0x40000040ff1d7424 */ /* 0x000fe200078e00ff */
[C---:B------:R-:W-:Y:S01]  /*12240*/  IADD3 R28, R24.reuse, 0x2, RZ ;  /* 0x00000002181c7810 */ /* 0x040fe20007ffe0ff */
[----:B------:R-:W-:Y:S01]  /*12250*/  IMAD.MOV.U32 R27, RZ, RZ, 0x40000040 ;  /* 0x40000040ff1b7424 */ /* 0x000fe200078e00ff */
[----:B------:R-:W-:Y:S01]  /*12260*/  R2UR UR10, R24 ;  /* 0x00000000180a72ca */ /* 0x000fe200000e0000 */
[----:B------:R-:W-:Y:S01]  /*12270*/  IMAD.MOV.U32 R31, RZ, RZ, 0x40000040 ;  /* 0x40000040ff1f7424 */ /* 0x000fe200078e00ff */
[----:B------:R-:W-:Y:S01]  /*12280*/  R2UR UR14, R28 ;  /* 0x000000001c0e72ca */ /* 0x000fe200000e0000 */
[----:B------:R-:W-:Y:S01]  /*12290*/  VIADD R28, R24, 0x6 ;  /* 0x00000006181c7836 */ /* 0x000fe20000000000 */
[----:B------:R-:W-:-:S02]  /*122a0*/  R2UR UR11, R25 ;  /* 0x00000000190b72ca */ /* 0x000fc400000e0000 */
[----:B------:R-:W-:Y:S02]  /*122b0*/  R2UR UR15, R29 ;  /* 0x000000001d0f72ca */ /* 0x000fe400000e0000 */
[----:B------:R-:W-:Y:S01]  /*122c0*/  R2UR UR22, R28 ;  /* 0x000000001c1672ca */ /* 0x000fe200000e0000 */
[----:B------:R-:W-:Y:S01]  /*122d0*/  VIADD R28, R24, 0x402 ;  /* 0x00000402181c7836 */ /* 0x000fe20000000000 */
[----:B------:R-:W-:Y:S02]  /*122e0*/  R2UR UR19, R27 ;  /* 0x000000001b1372ca */ /* 0x000fe400000e0000 */
[----:B------:R-:W-:Y:S02]  /*122f0*/  R2UR UR23, R29 ;  /* 0x000000001d1772ca */ /* 0x000fe400000e0000 */
[----:B------:R-:W-:Y:S02]  /*12300*/  R2UR UR27, R27 ;  /* 0x000000001b1b72ca */ /* 0x000fe400000e0000 */
[----:B------:R-:W-:-:S02]  /*12310*/  R2UR UR30, R28 ;  /* 0x000000001c1e72ca */ /* 0x000fc400000e0000 */
[----:B------:R-:W-:Y:S02]  /*12320*/  R2UR UR31, R29 ;  /* 0x000000001d1f72ca */ /* 0x000fe400000e0000 */
[----:B--2---:R-:W-:Y:S02]  /*12330*/  SHF.R.U32.HI R26, RZ, 0x7, R26 ;  /* 0x00000007ff1a7819 */ /* 0x004fe4000001161a */
[----:B------:R-:W-:Y:S02]  /*12340*/  R2UR UR35, R31 ;  /* 0x000000001f2372ca */ /* 0x000fe400000e0000 */
[----:B------:R-:W-:Y:S01]  /*12350*/  R2UR UR47, R25 ;  /* 0x00000000192f72ca */ /* 0x000fe200000e0000 */
[----:B------:R-:W-:Y:S01]  /*12360*/  VIADD R30, R26, 0x8 ;  /* 0x000000081a1e7836 */ /* 0x000fe20000000000 */
[----:B------:R-:W-:Y:S01]  /*12370*/  R2UR UR12, R192 ;  /* 0x00000000c00c72ca */ /* 0x000fe200000e0000 */
[----:B------:R-:W-:Y:S01]  /*12380*/  VIADD R26, R24, 0x4 ;  /* 0x00000004181a7836 */ /* 0x000fe20000000000 */
[----:B------:R-:W-:-:S02]  /*12390*/  R2UR UR13, R193 ;  /* 0x00000000c10d72ca */ /* 0x000fc400000e0000 */
[----:B------:R0:W-:Y:S01]  /*123a0*/  BAR.SYNC.DEFER_BLOCKING R30, 0x100 ;  /* 0x0004001e0000751d */ /* 0x0001e20000010000 */
[----:B------:R-:W-:Y:S02]  /*123b0*/  R2UR UR16, R190 ;  /* 0x00000000be1072ca */ /* 0x000fe400000e0000 */
[----:B------:R-:W-:Y:S02]  /*123c0*/  R2UR UR18, R26 ;  /* 0x000000001a1272ca */ /* 0x000fe400000e0000 */
[C---:B------:R-:W-:Y:S02]  /*123d0*/  IADD3 R26, R24.reuse, 0x400, RZ ;  /* 0x00000400181a7810 */ /* 0x040fe40007ffe0ff */
[----:B------:R-:W-:Y:S01]  /*123e0*/  R2UR UR17, R191 ;  /* 0x00000000bf1172ca */ /* 0x000fe200000e0000 */
[----:B0-----:R-:W-:Y:S01]  /*123f0*/  VIADD R30, R24, 0x404 ;  /* 0x00000404181e7836 */ /* 0x001fe20000000000 */
[----:B------:R-:W-:Y:S01]  /*12400*/  R2UR UR26, R26 ;  /* 0x000000001a1a72ca */ /* 0x000fe200000e0000 */
[----:B------:R-:W-:Y:S01]  /*12410*/  VIADD R24, R24, 0x406 ;  /* 0x0000040618187836 */ /* 0x000fe20000000000 */
[----:B------:R-:W-:-:S02]  /*12420*/  R2UR UR20, R20 ;  /* 0x00000000141472ca */ /* 0x000fc400000e0000 */
[----:B------:R-:W-:Y:S02]  /*12430*/  R2UR UR34, R30 ;  /* 0x000000001e2272ca */ /* 0x000fe400000e0000 */
[----:B------:R-:W-:Y:S02]  /*12440*/  R2UR UR46, R24 ;  /* 0x00000000182e72ca */ /* 0x000fe400000e0000 */
[----:B------:R-:W-:Y:S02]  /*12450*/  R2UR UR21, R21 ;  /* 0x00000000151572ca */ /* 0x000fe400000e0000 */
[----:B------:R-:W-:Y:S02]  /*12460*/  R2UR UR24, R14 ;  /* 0x000000000e1872ca */ /* 0x000fe400000e0000 */
[----:B------:R-:W-:Y:S02]  /*12470*/  R2UR UR25, R15 ;  /* 0x000000000f1972ca */ /* 0x000fe400000e0000 */
[----:B------:R-:W-:Y:S01]  /*12480*/  R2UR UR28, R12 ;  /* 0x000000000c1c72ca */ /* 0x000fe200000e0000 */
[----:B------:R-:W-:Y:S01]  /*12490*/  WARPGROUP.ARRIVE ;  /* 0x00000000000079c5 */ /* 0x000fe20000000000 */
[----:B------:R-:W-:-:S02]  /*124a0*/  R2UR UR29, R13 ;  /* 0x000000000d1d72ca */ /* 0x000fc400000e0000 */
[----:B------:R-:W-:Y:S02]  /*124b0*/  R2UR UR32, R10 ;  /* 0x000000000a2072ca */ /* 0x000fe400000e0000 */
[----:B------:R-:W-:Y:S01]  /*124c0*/  R2UR UR33, R11 ;  /* 0x000000000b2172ca */ /* 0x000fe200000e0000 */
[----:B------:R-:W-:Y:S01]  /*124d0*/  HGMMA.64x128x16.F32 R24, gdesc[UR8], RZ, !UPT, gsb0 ;  /* 0x01e00000081879f0 */ /* 0x000fe2000c0008ff */
        /* <DEDUP_REMOVED lines=27> */
.L_x_1883:
[----:B------:R-:W-:Y:S01]  /*12690*/  SHF.L.U32 R187, R187, 0x1f, RZ ;  /* 0x0000001fbbbb7819 */ /* 0x000fe200000006ff */
[----:B------:R-:W-:-:S04]  /*126a0*/  IMAD R204, R184, 0x8, R18 ;  /* 0x00000008b8cc7824 */ /* 0x000fc800078e0212 */
[----:B------:R0:W1:Y:S01]  /*126b0*/  SYNCS.PHASECHK.TRANS64.TRYWAIT P3, [R204+URZ+0x28850], R187 ;  /* 0x028850bbcc0075a7 */ /* 0x000062000806017f */
[----:B------:R-:W-:Y:S05]  /*126c0*/  @!P0 BRA `(.L_x_1884) ;  /* 0x0000000000048947 */ /* 0x000fea0003800000 */
[----:B------:R-:W-:Y:S01]  /*126d0*/  BPT.TRAP 0x1 ;  /* 0x000000040000795c */ /* 0x000fe20000300000 */
.L_x_1884:
[----:B-1----:R-:W-:Y:S05]  /*126e0*/  @P3 BRA `(.L_x_1882) ;  /* 0x0000000000083947 */ /* 0x002fea0003800000 */
[----:B------:R-:W1:Y:S02]  /*126f0*/  SYNCS.PHASECHK.TRANS64.TRYWAIT P3, [R204+URZ+0x28850], R187 ;  /* 0x028850bbcc0075a7 */ /* 0x000e64000806017f */
[----:B-1----:R-:W-:Y:S05]  /*12700*/  @!P3 BRA `(.L_x_1885) ;  /* 0x0000017c0050b947 */ /* 0x002fea0003800000 */
.L_x_1882:
[----:B01----:R-:W-:Y:S01]  /*12710*/  IADD3 R187, R18, 0x400, RZ ;  /* 0x0000040012bb7810 */ /* 0x003fe20007ffe0ff */
[----:B------:R-:W-:Y:S01]  /*12720*/  IMAD.MOV.U32 R205, RZ, RZ, 0x40000040 ;  /* 0x40000040ffcd7424 */ /* 0x000fe200078e00ff */
[----:B------:R-:W-:Y:S05]  /*12730*/  WARPSYNC.ALL ;  /* 0x0000000000007948 */ /* 0x000fea0003800000 */
[----:B------:R-:W-:Y:S01]  /*12740*/  SHF.R.U32.HI R187, RZ, 0x4, R187 ;  /* 0x00000004ffbb7819 */ /* 0x000fe200000116bb */
[----:B------:R-:W-:Y:S01]  /*12750*/  WARPGROUP.ARRIVE ;  /* 0x00000000000079c5 */ /* 0x000fe20000000000 */
[----:B------:R-:W-:Y:S01]  /*12760*/  R2UR UR11, R205 ;  /* 0x00000000cd0b72ca */ /* 0x000fe200000e0000 */
[----:B------:R-:W-:Y:S01]  /*12770*/  IMAD.MOV.U32 R205, RZ, RZ, 0x40000040 ;  /* 0x40000040ffcd7424 */ /* 0x000fe200078e00ff */
[----:B------:R-:W-:-:S03]  /*12780*/  LOP3.LUT R187, R187, 0x3fff, RZ, 0xc0, !PT ;  /* 0x00003fffbbbb7812 */ /* 0x000fc600078ec0ff */
[----:B------:R-:W0:Y:S01]  /*12790*/  S2R R216, SR_TID.X ;  /* 0x0000000000d87919 */ /* 0x000e220000002100 */
[----:B------:R-:W-:-:S05]  /*127a0*/  LOP3.LUT R187, R187, 0x4000000, RZ, 0xfc, !PT ;  /* 0x04000000bbbb7812 */ /* 0x000fca00078efcff */
[----:B------:R-:W-:-:S05]  /*127b0*/  IMAD R204, R184, 0x800, R187 ;  /* 0x00000800b8cc7824 */ /* 0x000fca00078e02bb */
[----:B------:R-:W-:-:S13]  /*127c0*/  R2UR UR10, R204 ;  /* 0x00000000cc0a72ca */ /* 0x000fda00000e0000 */
[----:B------:R-:W-:Y:S01]  /*127d0*/  HGMMA.64x128x16.F32 R88, R180, gdesc[UR8].tnspB, R88, gsb0 ;  /* 0x41e00008b4587df0 */ /* 0x000fe20008000858 */
[----:B0-----:R-:W-:Y:S02]  /*127e0*/  SHF.R.U32.HI R216, RZ, 0x7, R216 ;  /* 0x00000007ffd87819 */ /* 0x001fe400000116d8 */
[----:B------:R-:W-:Y:S02]  /*127f0*/  WARPGROUP.DEPBAR.LE gsb0, 0x0 ;  /* 0x00008000000079c5 */ /* 0x000fe40000010000 */
[----:B------:R-:W-:Y:S01]  /*12800*/  VIADD R180, R204, 0x80 ;  /* 0x00000080ccb47836 */ /* 0x000fe20000000000 */
[----:B------:R-:W-:Y:S01]  /*12810*/  WARPGROUP.ARRIVE ;  /* 0x00000000000079c5 */ /* 0x000fe20000000000 */
[----:B------:R-:W-:-:S03]  /*12820*/  IMAD.MOV.U32 R181, RZ, RZ, 0x40000040 ;  /* 0x40000040ffb57424 */ /* 0x000fc600078e00ff */
[----:B------:R-:W-:Y:S02]  /*12830*/  R2UR UR10, R180 ;  /* 0x00000000b40a72ca */ /* 0x000fe400000e0000 */
[----:B------:R-:W-:-:S13]  /*12840*/  R2UR UR11, R181 ;  /* 0x00000000b50b72ca */ /* 0x000fda00000e0000 */
[----:B------:R-:W-:Y:S03]  /*12850*/  HGMMA.64x128x16.F32 R88, R176, gdesc[UR8].tnspB, R88, gsb0 ;  /* 0x41e00008b0587df0 */ /* 0x000fe60008000858 */
[----:B------:R-:W-:Y:S02]  /*12860*/  WARPGROUP.DEPBAR.LE gsb0, 0x0 ;  /* 0x00008000000079c5 */ /* 0x000fe40000010000 */
[----:B------:R-:W-:Y:S01]  /*12870*/  VIADD R176, R204, 0x100 ;  /* 0x00000100ccb07836 */ /* 0x000fe20000000000 */
[----:B------:R-:W-:Y:S01]  /*12880*/  MOV R177, 0x40000040 ;  /* 0x4000004000b17802 */ /* 0x000fe20000000f00 */
[----:B------:R-:W-:-:S03]  /*12890*/  WARPGROUP.ARRIVE ;  /* 0x00000000000079c5 */ /* 0x000fc60000000000 */
[----:B------:R-:W-:Y:S02]  /*128a0*/  R2UR UR10, R176 ;  /* 0x00000000b00a72ca */ /* 0x000fe400000e0000 */
[----:B------:R-:W-:-:S13]  /*128b0*/  R2UR UR11, R177 ;  /* 0x00000000b10b72ca */ /* 0x000fda00000e0000 */
[----:B------:R-:W-:Y:S03]  /*128c0*/  HGMMA.64x128x16.F32 R88, R172, gdesc[UR8].tnspB, R88, gsb0 ;  /* 0x41e00008ac587df0 */ /* 0x000fe60008000858 */
        /* <DEDUP_REMOVED lines=22> */
[C---:B------:R-:W-:Y:S01]  /*12a30*/  VIADD R160, R204.reuse, 0x300 ;  /* 0x00000300cca07836 */ /* 0x040fe20000000000 */
[----:B------:R-:W-:Y:S01]  /*12a40*/  WARPGROUP.ARRIVE ;  /* 0x00000000000079c5 */ /* 0x000fe20000000000 */
[----:B------:R-:W-:Y:S02]  /*12a50*/  IMAD.MOV.U32 R161, RZ, RZ, 0x40000040 ;  /* 0x40000040ffa17424 */ /* 0x000fe400078e00ff */
[----:B------:R-:W-:Y:S01]  /*12a60*/  VIADD R204, R204, 0x380 ;  /* 0x00000380cccc7836 */ /* 0x000fe20000000000 */
[----:B------:R-:W-:-:S02]  /*12a70*/  R2UR UR10, R160 ;  /* 0x00000000a00a72ca */ /* 0x000fc400000e0000 */
[----:B------:R-:W-:-:S13]  /*12a80*/  R2UR UR11, R161 ;  /* 0x00000000a10b72ca */ /* 0x000fda00000e0000 */
[----:B------:R-:W-:Y:S01]  /*12a90*/  HGMMA.64x128x16.F32 R88, R156, gdesc[UR8].tnspB, R88, gsb0 ;  /* 0x41e000089c587df0 */ /* 0x000fe20008000858 */
[----:B------:R-:W-:Y:S02]  /*12aa0*/  R2UR UR10, R204 ;  /* 0x00000000cc0a72ca */ /* 0x000fe400000e0000 */
[----:B------:R-:W-:Y:S01]  /*12ab0*/  R2UR UR11, R205 ;  /* 0x00000000cd0b72ca */ /* 0x000fe200000e0000 */
[----:B------:R-:W-:Y:S02]  /*12ac0*/  WARPGROUP.DEPBAR.LE gsb0, 0x0 ;  /* 0x00008000000079c5 */ /* 0x000fe40000010000 */
[----:B------:R-:W-:-:S10]  /*12ad0*/  WARPGROUP.ARRIVE ;  /* 0x00000000000079c5 */ /* 0x000fd40000000000 */
[----:B------:R-:W-:Y:S03]  /*12ae0*/  HGMMA.64x128x16.F32 R88, R152, gdesc[UR8].tnspB, R88, gsb0 ;  /* 0x41e0000898587df0 */ /* 0x000fe60008000858 */
[----:B------:R-:W-:Y:S02]  /*12af0*/  WARPGROUP.DEPBAR.LE gsb0, 0x0 ;  /* 0x00008000000079c5 */ /* 0x000fe40000010000 */
[----:B------:R-:W-:-:S05]  /*12b00*/  IADD3 R152, -R216, 0xb, RZ ;  /* 0x0000000bd8987810 */ /* 0x000fca0007ffe1ff */
[----:B------:R0:W-:Y:S06]  /*12b10*/  BAR.ARV R152, 0x100 ;  /* 0x000400980000751d */ /* 0x0001ec0000002000 */
[----:B------:R-:W-:Y:S05]  /*12b20*/  @!P0 BRA `(.L_x_1886) ;  /* 0x0000000000048947 */ /* 0x000fea0003800000 */
[----:B------:R-:W-:Y:S01]  /*12b30*/  BPT.TRAP 0x1 ;  /* 0x000000040000795c */ /* 0x000fe20000300000 */
.L_x_1886:
[----:B------:R-:W1:Y:S01]  /*12b40*/  @P1 LDC R153, c[0x0][0x44c] ;  /* 0x00011300ff991b82 */ /* 0x000e620000000800 */
[----:B0-----:R-:W-:Y:S02]  /*12b50*/  IMAD.IADD R152, R200, 0x1, R198 ;  /* 0x00000001c8987824 */ /* 0x001fe400078e02c6 */
        /* <DEDUP_REMOVED lines=16> */
[----:B------:R-:W-:Y:S01]  /*12c60*/  FMUL.FTZ R25, R25, UR50 ;  /* 0x0000003219197c20 */ /* 0x000fe20008410000 */
[----:B------:R-:W-:Y:S01]  /*12c70*/  FMUL.FTZ R26, R26, UR50 ;  /* 0x000000321a1a7c20 */ /* 0x000fe20008410000 */
[----:B------:R-:W-:Y:S01]  /*12c80*/  FMUL.FTZ R27, R27, UR50 ;  /* 0x000000321b1b7c20 */ /* 0x000fe20008410000 */
[----:B------:R-:W-:Y:S01]  /*12c90*/  FMUL.FTZ R28, R28, UR50 ;  /* 0x000000321c1c7c20 */ /* 0x000fe20008410000 */
[----:B------:R-:W-:Y:S01]  /*12ca0*/  FMUL.FTZ R29, R29, UR50 ;  /* 0x000000321d1d7c20 */ /* 0x000fe20008410000 */
[----:B------:R-:W-:Y:S01]  /*12cb0*/  FMUL.FTZ R30, R30, UR50 ;  /* 0x000000321e1e7c20 */ /* 0x000fe20008410000 */
[----:B-1----:R-:W-:-:S04]  /*12cc0*/  @P1 IMAD.HI.U32 R153, R152, R153, RZ ;  /* 0x0000009998991227 */ /* 0x002fc800078e00ff */
[----:B------:R-:W-:Y:S01]  /*12cd0*/  FMUL.FTZ R31, R31, UR50 ;  /* 0x000000321f1f7c20 */ /* 0x000fe20008410000 */
[----:B------:R-:W-:Y:S01]  /*12ce0*/  FMUL.FTZ R32, R32, UR50 ;  /* 0x0000003220207c20 */ /* 0x000fe20008410000 */
[----:B------:R-:W-:Y:S01]  /*12cf0*/  FMUL.FTZ R33, R33, UR50 ;  /* 0x0000003221217c20 */ /* 0x000fe20008410000 */
[----:B------:R-:W-:Y:S01]  /*12d00*/  FMUL.FTZ R34, R34, UR50 ;  /* 0x0000003222227c20 */ /* 0x000fe20008410000 */
[----:B------:R-:W-:Y:S01]  /*12d10*/  FMUL.FTZ R35, R35, UR50 ;  /* 0x0000003223237c20 */ /* 0x000fe20008410000 */
[----:B------:R-:W-:Y:S01]  /*12d20*/  FMUL.FTZ R36, R36, UR50 ;  /* 0x0000003224247c20 */ /* 0x000fe20008410000 */
[----:B------:R-:W-:Y:S01]  /*12d30*/  FMUL.FTZ R37, R37, UR50 ;  /* 0x0000003225257c20 */ /* 0x000fe20008410000 */
[----:B0-----:R-:W-:Y:S01]  /*12d40*/  @P1 SHF.R.U32.HI R152, RZ, R154, R153 ;  /* 0x0000009aff981219 */ /* 0x001fe20000011699 */
[----:B------:R-:W-:Y:S01]  /*12d50*/  FMUL.FTZ R153, R44, UR50 ;  /* 0x000000322c997c20 */ /* 0x000fe20008410000 */
[----:B------:R-:W-:Y:S01]  /*12d60*/  LEA R44, R214, R18, 0x3 ;  /* 0x00000012d62c7211 */ /* 0x000fe200078e18ff */
[----:B------:R-:W-:Y:S01]  /*12d70*/  FMUL.FTZ R154, R45, UR50 ;  /* 0x000000322d9a7c20 */ /* 0x000fe20008410000 */
[----:B------:R-:W-:-:S02]  /*12d80*/  IMAD.U32 R45, RZ, RZ, UR38 ;  /* 0x00000026ff2d7e24 */ /* 0x000fc4000f8e00ff */
[----:B------:R-:W-:Y:S01]  /*12d90*/  FMUL.FTZ R38, R38, UR50 ;  /* 0x0000003226267c20 */ /* 0x000fe20008410000 */
[----:B------:R-:W-:Y:S01]  /*12da0*/  FMUL.FTZ R39, R39, UR50 ;  /* 0x0000003227277c20 */ /* 0x000fe20008410000 */
[----:B------:R-:W-:Y:S02]  /*12db0*/  VIADD R44, R44, 0x28840 ;  /* 0x000288402c2c7836 */ /* 0x000fe40000000000 */
[----:B------:R-:W-:Y:S01]  /*12dc0*/  FMUL.FTZ R40, R40, UR50 ;  /* 0x0000003228287c20 */ /* 0x000fe20008410000 */
[----:B------:R-:W-:Y:S01]  /*12dd0*/  FMUL.FTZ R41, R41, UR50 ;  /* 0x0000003229297c20 */ /* 0x000fe20008410000 */
[----:B------:R-:W-:Y:S01]  /*12de0*/  FMUL.FTZ R42, R42, UR50 ;  /* 0x000000322a2a7c20 */ /* 0x000fe20008410000 */
[----:B------:R-:W-:Y:S01]  /*12df0*/  FMUL.FTZ R43, R43, UR50 ;  /* 0x000000322b2b7c20 */ /* 0x000fe20008410000 */
[----:B------:R-:W-:Y:S01]  /*12e00*/  PRMT R44, R45, 0x654, R44 ;  /* 0x000006542d2c7816 */ /* 0x000fe2000000002c */
        /* <DEDUP_REMOVED lines=30> */
[----:B------:R-:W-:Y:S01]  /*12ff0*/  IADD3 R87, -R189, 0x1, -R83 ;  /* 0x00000001bd577810 */ /* 0x000fe20007ffe953 */
[----:B------:R-:W1:Y:S01]  /*13000*/  MUFU.TANH R24, R24 ;  /* 0x0000001800187308 */ /* 0x000e620000002400 */
[----:B------:R2:W-:Y:S02]  /*13010*/  SYNCS.ARRIVE.TRANS64.RED.A1T0 RZ, [R44+URZ], RZ ;  /* 0x000000ff2cff79a7 */ /* 0x0005e4000810043f */
[----:B------:R-:W-:-:S05]  /*13020*/  IADD3 R87, -R194, R87, R196 ;  /* 0x00000057c2577210 */ /* 0x000fca0007ffe1c4 */
[----:B------:R-:W3:Y:S01]  /*13030*/  MUFU.TANH R25, R25 ;  /* 0x0000001900197308 */ /* 0x000ee20000002400 */
[C---:B------:R-:W-:Y:S02]  /*13040*/  VIADD R159, R87.reuse, UR49 ;  /* 0x00000031579f7c36 */ /* 0x040fe40008000000 */
[----:B------:R-:W-:-:S03]  /*13050*/  VIADD R158, R87, UR52 ;  /* 0x00000034579e7c36 */ /* 0x000fc60008000000 */
[----:B0-----:R-:W-:Y:S01]  /*13060*/  IADD3 R87, R159, R45, RZ ;  /* 0x0000002d9f577210 */ /* 0x001fe20007ffe0ff */
[----:B------:R-:W-:Y:S01]  /*13070*/  IMAD.IADD R86, R158, 0x1, R45 ;  /* 0x000000019e567824 */ /* 0x000fe200078e022d */
        /* <DEDUP_REMOVED lines=75> */
.L_x_1889:
[----:B------:R-:W-:-:S05]  /*13530*/  IMAD.U32 R162, RZ, RZ, UR41 ;  /* 0x00000029ffa27e24 */ /* 0x000fca000f8e00ff */
[----:B------:R-:W-:-:S13]  /*13540*/  ISETP.NE.AND P3, PT, R162, 0x1, PT ;  /* 0x00000001a200780c */ /* 0x000fda0003f65270 */
[----:B------:R-:W1:Y:S02]  /*13550*/  @P3 LDC.64 R44, c[0x0][0x9e8] ;  /* 0x00027a00ff2c3b82 */ /* 0x000e640000000a00 */
[----:B-1----:R-:W-:-:S05]  /*13560*/  @P3 IMAD.HI.U32 R44, R160, R44, RZ ;  /* 0x0000002ca02c3227 */ /* 0x002fca00078e00ff */
[----:B------:R-:W-:-:S07]  /*13570*/  @P3 SHF.R.U32.HI R160, RZ, R45, R44 ;  /* 0x0000002dffa03219 */ /* 0x000fce000001162c */
.L_x_1890:
[----:B------:R-:W-:Y:S05]  /*13580*/  BSYNC B0 ;  /* 0x0000000000007941 */ /* 0x000fea0003800000 */
.L_x_1888:
[----:B------:R-:W-:-:S04]  /*13590*/  IMAD R160, R160, R162, -R83 ;  /* 0x000000a2a0a07224 */ /* 0x000fc800078e0a53 */
[----:B------:R-:W-:-:S05]  /*135a0*/  IMAD.IADD R45, R160, 0x1, -R189 ;  /* 0x00000001a02d7824 */ /* 0x000fca00078e0abd */
[----:B------:R-:W-:Y:S02]  /*135b0*/  VIADDMNMX R87, R45, R162, R87, PT ;  /* 0x000000a22d577246 */ /* 0x000fe40003800157 */
[----:B------:R-:W-:-:S07]  /*135c0*/  VIMNMX R86, R86, R45, !PT ;  /* 0x0000002d56567248 */ /* 0x000fce0007fe0100 */
.L_x_1887:
[----:B------:R-:W-:Y:S01]  /*135d0*/  ISETP.GT.AND P3, PT, R0, -0x1, PT ;  /* 0xffffffff0000780c */ /* 0x000fe20003f64270 */
[----:B------:R-:W1:Y:S03]  /*135e0*/  SHFL.IDX PT, R152, R152, 0x1, 0x1c1f ;  /* 0x003c1f0098987f89 */ /* 0x000e6600000e0000 */
[C---:B------:R-:W-:Y:S02]  /*135f0*/  ISETP.GT.AND P5, PT, R86.reuse, RZ, P3 ;  /* 0x000000ff5600720c */ /* 0x040fe40001fa4270 */
[----:B------:R-:W-:Y:S02]  /*13600*/  ISETP.GT.AND P4, PT, R86, 0x1, P3 ;  /* 0x000000015600780c */ /* 0x000fe40001f84270 */
[C---:B------:R-:W-:Y:S02]  /*13610*/  ISETP.LT.OR P5, PT, R87.reuse, 0x1, P5 ;  /* 0x000000015700780c */ /* 0x040fe40002fa1670 */
[----:B------:R-:W-:-:S02]  /*13620*/  ISETP.LT.OR P4, PT, R87, 0x2, P4 ;  /* 0x000000025700780c */ /* 0x000fc40002781670 */
[----:B------:R-:W-:Y:S02]  /*13630*/  FSEL R44, R24, -INF , !P5 ;  /* 0xff800000182c7808 */ /* 0x000fe40006800000 */
[----:B------:R-:W-:Y:S02]  /*13640*/  FSEL R45, R25, -INF , !P4 ;  /* 0xff800000192d7808 */ /* 0x000fe40006000000 */
[C---:B------:R-:W-:Y:S02]  /*13650*/  ISETP.GT.AND P5, PT, R86.reuse, 0x8, P3 ;  /* 0x000000085600780c */ /* 0x040fe40001fa4270 */
[----:B------:R-:W-:Y:S02]  /*13660*/  ISETP.GT.AND P4, PT, R86, 0x9, P3 ;  /* 0x000000095600780c */ /* 0x000fe40001f84270 */
[C---:B------:R-:W-:Y:S02]  /*13670*/  ISETP.LT.OR P5, PT, R87.reuse, 0x9, P5 ;  /* 0x000000095700780c */ /* 0x040fe40002fa1670 */
[----:B------:R-:W-:-:S02]  /*13680*/  ISETP.LT.OR P4, PT, R87, 0xa, P4 ;  /* 0x0000000a5700780c */ /* 0x000fc40002781670 */
[----:B0-----:R-:W-:Y:S01]  /*13690*/  FSEL R28, R28, -INF , !P5 ;  /* 0xff8000001c1c7808 */ /* 0x001fe20006800000 */
[----:B-1----:R-:W-:Y:S01]  /*136a0*/  IMAD.IADD R159, R159, 0x1, R152 ;  /* 0x000000019f9f7824 */ /* 0x002fe200078e0298 */
[----:B------:R-:W-:Y:S02]  /*136b0*/  FSEL R29, R29, -INF , !P4 ;  /* 0xff8000001d1d7808 */ /* 0x000fe40006000000 */
[C---:B------:R-:W-:Y:S02]  /*136c0*/  ISETP.GT.AND P5, PT, R86.reuse, 0x10, P3 ;  /* 0x000000105600780c */ /* 0x040fe40001fa4270 */
        /* <DEDUP_REMOVED lines=81> */
[----:B------:R-:W-:Y:S02]  /*13be0*/  IADD3 R158, R158, R152, RZ ;  /* 0x000000989e9e7210 */ /* 0x000fe40007ffe0ff */
[----:B------:R-:W-:Y:S02]  /*13bf0*/  FSEL R157, R157, -INF , !P5 ;  /* 0xff8000009d9d7808 */ /* 0x000fe40006800000 */
[----:B------:R-:W-:Y:S01]  /*13c00*/  FSEL R85, R85, -INF , !P4 ;  /* 0xff80000055557808 */ /* 0x000fe20006000000 */
[----:B------:R-:W-:Y:S06]  /*13c10*/  @!P2 BRA `(.L_x_1891) ;  /* 0x000000000058a947 */ /* 0x000fec0003800000 */
[----:B------:R-:W-:Y:S01]  /*13c20*/  IADD3 R87, -R194, R196, R152 ;  /* 0x000000c4c2577210 */ /* 0x000fe20007ffe198 */
[----:B------:R-:W-:Y:S03]  /*13c30*/  BSSY B0, `(.L_x_1892) ;  /* 0x0000010000007945 */ /* 0x000fe60003800000 */
        /* <DEDUP_REMOVED lines=10> */
.L_x_1893:
[----:B------:R-:W-:-:S05]  /*13ce0*/  IMAD.U32 R86, RZ, RZ, UR41 ;  /* 0x00000029ff567e24 */ /* 0x000fca000f8e00ff */
[----:B------:R-:W-:-:S13]  /*13cf0*/  ISETP.NE.AND P4, PT, R86, 0x1, PT ;  /* 0x000000015600780c */ /* 0x000fda0003f85270 */
[----:B------:R-:W0:Y:S02]  /*13d00*/  @P4 LDC.64 R24, c[0x0][0x9e8] ;  /* 0x00027a00ff184b82 */ /* 0x000e240000000a00 */
[----:B0-----:R-:W-:-:S05]  /*13d10*/  @P4 IMAD.HI.U32 R24, R87, R24, RZ ;  /* 0x0000001857184227 */ /* 0x001fca00078e00ff */
[----:B------:R-:W-:-:S07]  /*13d20*/  @P4 SHF.R.U32.HI R87, RZ, R25, R24 ;  /* 0x00000019ff574219 */ /* 0x000fce0000011618 */
.L_x_1894:
[----:B------:R-:W-:Y:S05]  /*13d30*/  BSYNC B0 ;  /* 0x0000000000007941 */ /* 0x000fea0003800000 */
.L_x_1892:
[----:B------:R-:W-:-:S04]  /*13d40*/  IMAD R24, R87, R86, -R83 ;  /* 0x0000005657187224 */ /* 0x000fc800078e0a53 */
[----:B------:R-:W-:-:S05]  /*13d50*/  IMAD.IADD R25, R24, 0x1, -R189 ;  /* 0x0000000118197824 */ /* 0x000fca00078e0abd */
[----:B------:R-:W-:Y:S02]  /*13d60*/  VIADDMNMX R159, R25, R86, R159, PT ;  /* 0x00000056199f7246 */ /* 0x000fe4000380019f */
[----:B------:R-:W-:-:S07]  /*13d70*/  VIMNMX R158, R158, R25, !PT ;  /* 0x000000199e9e7248 */ /* 0x000fce0007fe0100 */
.L_x_1891:
[----:B------:R-:W-:Y:S01]  /*13d80*/  FMNMX.FTZ R24, R44, R217, !PT ;  /* 0x000000d92c187209 */ /* 0x000fe20007810000 */
[----:B------:R-:W-:Y:S01]  /*13d90*/  UMOV UR51, UR7 ;  /* 0x0000000700337c82 */ /* 0x000fe20008000000 */
[----:B------:R-:W-:Y:S02]  /*13da0*/  ISETP.GT.AND P5, PT, R158, 0x8, P3 ;  /* 0x000000089e00780c */ /* 0x000fe40001fa4270 */
[----:B------:R-:W-:Y:S02]  /*13db0*/  FMNMX.FTZ R25, R45, R24, !PT ;  /* 0x000000182d197209 */ /* 0x000fe40007810000 */
[----:B------:R-:W-:Y:S02]  /*13dc0*/  ISETP.LT.OR P5, PT, R159, 0x9, P5 ;  /* 0x000000099f00780c */ /* 0x000fe40002fa1670 */
        /* <DEDUP_REMOVED lines=44> */
[----:B------:R-:W-:Y:S02]  /*14090*/  ISETP.LT.OR P5, PT, R159, 0x29, P5 ;  /* 0x000000299f00780c */ /* 0x000fe40002fa1670 */
[----:B------:R-:W-:Y:S02]  /*140a0*/  FMNMX.FTZ R24, R72, R25, !PT ;  /* 0x0000001948187209 */ /* 0x000fe40007810000 */
[----:B------:R-:W-:Y:S02]  /*140b0*/  FSEL R39, R39, -INF , !P4 ;  /* 0xff80000027277808 */ /* 0x000fe40006000000 */
[----:B------:R-:W-:Y:S02]  /*140c0*/  ISETP.GT.AND P4, PT, R158, 0x21, P3 ;  /* 0x000000219e00780c */ /* 0x000fe40001f84270 */
[----:B------:R-:W-:Y:S02]  /*140d0*/  FSEL R46, R46, -INF , !P5 ;  /* 0xff8000002e2e7808 */ /* 0x000fe40006800000 */
[----:B------:R-:W-:-:S02]  /*140e0*/  FMNMX.FTZ R25, R73, R24, !PT ;  /* 0x0000001849197209 */ /* 0x000fc40007810000 */
[----:B------:R-:W-:Y:S02]  /*140f0*/  ISETP.GT.AND P5, PT, R158, 0x30, P3 ;  /* 0x000000309e00780c */ /* 0x000fe40001fa4270 */
[C---:B------:R-:W-:Y:S02]  /*14100*/  ISETP.LT.OR P4, PT, R159.reuse, 0x22, P4 ;  /* 0x000000229f00780c */ /* 0x040fe40002781670 */
[----:B------:R-:W-:Y:S02]  /*14110*/  FMNMX.FTZ R24, R76, R25, !PT ;  /* 0x000000194c187209 */ /* 0x000fe40007810000 */
[----:B------:R-:W-:Y:S02]  /*14120*/  ISETP.LT.OR P5, PT, R159, 0x31, P5 ;  /* 0x000000319f00780c */ /* 0x000fe40002fa1670 */
[----:B------:R-:W-:Y:S02]  /*14130*/  FSEL R43, R43, -INF , !P4 ;  /* 0xff8000002b2b7808 */ /* 0x000fe40006000000 */
[----:B------:R-:W-:-:S02]  /*14140*/  ISETP.GT.AND P4, PT, R158, 0x29, P3 ;  /* 0x000000299e00780c */ /* 0x000fc40001f84270 */
[----:B------:R-:W-:Y:S02]  /*14150*/  FMNMX.FTZ R25, R77, R24, !PT ;  /* 0x000000184d197209 */ /* 0x000fe40007810000 */
[----:B------:R-:W-:Y:S02]  /*14160*/  FSEL R50, R50, -INF , !P5 ;  /* 0xff80000032327808 */ /* 0x000fe40006800000 */
[----:B------:R-:W-:Y:S02]  /*14170*/  ISETP.GT.AND P5, PT, R158, 0x38, P3 ;  /* 0x000000389e00780c */ /* 0x000fe40001fa4270 */
[C---:B------:R-:W-:Y:S02]  /*14180*/  ISETP.LT.OR P4, PT, R159.reuse, 0x2a, P4 ;  /* 0x0000002a9f00780c */ /* 0x040fe40002781670 */
[----:B------:R-:W-:Y:S02]  /*14190*/  FMNMX.FTZ R24, R80, R25, !PT ;  /* 0x0000001950187209 */ /* 0x000fe40007810000 */
[----:B------:R-:W-:-:S02]  /*141a0*/  ISETP.LT.OR P5, PT, R159, 0x39, P5 ;  /* 0x000000399f00780c */ /* 0x000fc40002fa1670 */
[----:B------:R-:W-:Y:S02]  /*141b0*/  FSEL R47, R47, -INF , !P4 ;  /* 0xff8000002f2f7808 */ /* 0x000fe40006000000 */
[----:B------:R-:W-:Y:S02]  /*141c0*/  FMNMX.FTZ R24, R81, R24, !PT ;  /* 0x0000001851187209 */ /* 0x000fe40007810000 */
[----:B------:R-:W-:Y:S02]  /*141d0*/  ISETP.GT.AND P4, PT, R158, 0x31, P3 ;  /* 0x000000319e00780c */ /* 0x000fe40001f84270 */
[----:B------:R-:W-:Y:S02]  /*141e0*/  FSEL R54, R54, -INF , !P5 ;  /* 0xff80000036367808 */ /* 0x000fe40006800000 */
[----:B------:R-:W-:Y:S02]  /*141f0*/  ISETP.GT.AND P5, PT, R158, 0x40, P3 ;  /* 0x000000409e00780c */ /* 0x000fe40001fa4270 */
[----:B------:R-:W-:-:S02]  /*14200*/  FMNMX.FTZ R24, R157, R24, !PT ;  /* 0x000000189d187209 */ /* 0x000fc40007810000 */
[C---:B------:R-:W-:Y:S02]  /*14210*/  ISETP.LT.OR P4, PT, R159.reuse, 0x32, P4 ;  /* 0x000000329f00780c */ /* 0x040fe40002781670 */
[----:B------:R-:W-:Y:S02]  /*14220*/  ISETP.LT.OR P5, PT, R159, 0x41, P5 ;  /* 0x000000419f00780c */ /* 0x000fe40002fa1670 */
[----:B------:R-:W-:Y:S02]  /*14230*/  FMNMX.FTZ R25, R85, R24, !PT ;  /* 0x0000001855197209 */ /* 0x000fe40007810000 */
[----:B------:R-:W-:Y:S02]  /*14240*/  FSEL R51, R51, -INF , !P4 ;  /* 0xff80000033337808 */ /* 0x000fe40006000000 */
[----:B------:R-:W-:Y:S01]  /*14250*/  ISETP.GT.AND P4, PT, R158, 0x39, P3 ;  /* 0x000000399e00780c */ /* 0x000fe20001f84270 */
[----:B------:R-:W0:Y:S01]  /*14260*/  SHFL.BFLY PT, R24, R25, 0x2, 0x1f ;  /* 0x0c401f0019187f89 */ /* 0x000e2200000e0000 */
[----:B------:R-:W-:-:S02]  /*14270*/  FSEL R58, R58, -INF , !P5 ;  /* 0xff8000003a3a7808 */ /* 0x000fc40006800000 */
[C---:B------:R-:W-:Y:S02]  /*14280*/  ISETP.GT.AND P5, PT, R158.reuse, 0x48, P3 ;  /* 0x000000489e00780c */ /* 0x040fe40001fa4270 */
[C---:B------:R-:W-:Y:S02]  /*14290*/  ISETP.LT.OR P4, PT, R159.reuse, 0x3a, P4 ;  /* 0x0000003a9f00780c */ /* 0x040fe40002781670 */
[----:B------:R-:W-:Y:S02]  /*142a0*/  ISETP.LT.OR P5, PT, R159, 0x49, P5 ;  /* 0x000000499f00780c */ /* 0x000fe40002fa1670 */
[----:B------:R-:W-:Y:S02]  /*142b0*/  FSEL R55, R55, -INF , !P4 ;  /* 0xff80000037377808 */ /* 0x000fe40006000000 */
[----:B------:R-:W-:Y:S02]  /*142c0*/  ISETP.GT.AND P4, PT, R158, 0x41, P3 ;  /* 0x000000419e00780c */ /* 0x000fe40001f84270 */
        /* <DEDUP_REMOVED lines=12> */
[----:B0-----:R-:W-:-:S02]  /*14390*/  FMNMX.FTZ R83, R25, R24, !PT ;  /* 0x0000001819537209 */ /* 0x001fc40007810000 */
[----:B------:R-:W-:Y:S02]  /*143a0*/  FSEL R66, R66, -INF , !P5 ;  /* 0xff80000042427808 */ /* 0x000fe40006800000 */
[C---:B------:R-:W-:Y:S01]  /*143b0*/  ISETP.GT.AND P5, PT, R158.reuse, 0x60, P3 ;  /* 0x000000609e00780c */ /* 0x040fe20001fa4270 */
[----:B------:R-:W0:Y:S01]  /*143c0*/  SHFL.BFLY PT, R24, R83, 0x1, 0x1f ;  /* 0x0c201f0053187f89 */ /* 0x000e2200000e0000 */
[C---:B------:R-:W-:Y:S02]  /*143d0*/  ISETP.LT.OR P4, PT, R159.reuse, 0x52, P4 ;  /* 0x000000529f00780c */ /* 0x040fe40002781670 */
[----:B------:R-:W-:Y:S02]  /*143e0*/  ISETP.LT.OR P5, PT, R159, 0x61, P5 ;  /* 0x000000619f00780c */ /* 0x000fe40002fa1670 */
[----:B------:R-:W-:Y:S02]  /*143f0*/  FSEL R65, R65, -INF , !P4 ;  /* 0xff80000041417808 */ /* 0x000fe40006000000 */
[----:B------:R-:W-:-:S02]  /*14400*/  ISETP.GT.AND P4, PT, R158, 0x59, P3 ;  /* 0x000000599e00780c */ /* 0x000fc40001f84270 */
[----:B------:R-:W-:Y:S02]  /*14410*/  FSEL R70, R70, -INF , !P5 ;  /* 0xff80000046467808 */ /* 0x000fe40006800000 */
[C---:B------:R-:W-:Y:S02]  /*14420*/  ISETP.GT.AND P5, PT, R158.reuse, 0x68, P3 ;  /* 0x000000689e00780c */ /* 0x040fe40001fa4270 */
        /* <DEDUP_REMOVED lines=11> */
[----:B------:R-:W-:Y:S02]  /*144e0*/  ISETP.GT.AND P5, PT, R158, 0x71, P3 ;  /* 0x000000719e00780c */ /* 0x000fe40001fa4270 */
[----:B0-----:R-:W-:Y:S02]  /*144f0*/  FMNMX.FTZ R24, R83, R24, !PT ;  /* 0x0000001853187209 */ /* 0x001fe40007810000 */
[C---:B------:R-:W-:Y:S02]  /*14500*/  ISETP.LT.OR P4, PT, R159.reuse, 0x6a, P4 ;  /* 0x0000006a9f00780c */ /* 0x040fe40002781670 */
[----:B------:R-:W-:Y:S01]  /*14510*/  ISETP.LT.OR P5, PT, R159, 0x72, P5 ;  /* 0x000000729f00780c */ /* 0x000fe20002fa1670 */
[----:B------:R-:W-:Y:S01]  /*14520*/  FMUL.FTZ R86, R24, UR51 ;  /* 0x0000003318567c20 */ /* 0x000fe20008410000 */
[----:B------:R-:W-:-:S02]  /*14530*/  FSEL R75, R75, -INF , !P4 ;  /* 0xff8000004b4b7808 */ /* 0x000fc40006000000 */
[----:B------:R-:W-:Y:S02]  /*14540*/  FSETP.NEU.FTZ.AND P4, PT, R24, -INF , PT ;  /* 0xff8000001800780b */ /* 0x000fe40003f9d000 */
[----:B------:R-:W-:Y:S02]  /*14550*/  FSEL R79, R79, -INF , !P5 ;  /* 0xff8000004f4f7808 */ /* 0x000fe40006800000 */
[----:B------:R-:W-:Y:S02]  /*14560*/  ISETP.GT.AND P5, PT, R158, RZ, P3 ;  /* 0x000000ff9e00720c */ /* 0x000fe40001fa4270 */
[----:B------:R-:W-:Y:S02]  /*14570*/  FSEL R86, R86, RZ, P4 ;  /* 0x000000ff56567208 */ /* 0x000fe40002000000 */
[----:B------:R-:W-:-:S03]  /*14580*/  ISETP.LT.OR P5, PT, R159, 0x1, P5 ;  /* 0x000000019f00780c */ /* 0x000fc60002fa1670 */
[--C-:B------:R-:W-:Y:S01]  /*14590*/  FFMA.FTZ R182, R28, UR51, -R86.reuse ;  /* 0x000000331cb67c23 */ /* 0x100fe20008010856 */
[----:B------:R-:W-:Y:S01]  /*145a0*/  FSEL R28, R26, -INF , !P5 ;  /* 0xff8000001a1c7808 */ /* 0x000fe20006800000 */
        /* <DEDUP_REMOVED lines=9> */
[----:B------:R-:W-:Y:S01]  /*14640*/  ISETP.GT.AND P5, PT, R158, 0x78, P3 ;  /* 0x000000789e00780c */ /* 0x000fe20001fa4270 */
        /* <DEDUP_REMOVED lines=11> */
[----:B------:R-:W-:Y:S01]  /*14700*/  ISETP.LT.OR P3, PT, R159, 0x7a, P3 ;  /* 0x0000007a9f00780c */ /* 0x000fe20001f61670 */
[----:B------:R-:W-:Y:S01]  /*14710*/  MUFU.EX2 R180, R180 ;  /* 0x000000b400b47308 */ /* 0x000fe20000000800 */
[----:B------:R-:W-:Y:S01]  /*14720*/  FMNMX.FTZ R29, R35, R32, !PT ;  /* 0x00000020231d7209 */ /* 0x000fe20007810000 */
[--C-:B------:R-:W-:Y:S01]  /*14730*/  FFMA.FTZ R162, R68, UR51, -R86.reuse ;  /* 0x0000003344a27c23 */ /* 0x100fe20008010856 */
[----:B------:R-:W-:Y:S01]  /*14740*/  FSEL R82, R82, -INF , !P5 ;  /* 0xff80000052527808 */ /* 0x000fe20006800000 */
[--C-:B------:R-:W-:Y:S01]  /*14750*/  FFMA.FTZ R45, R33, UR51, -R86.reuse ;  /* 0x00000033212d7c23 */ /* 0x100fe20008010856 */
[----:B------:R-:W-:Y:S01]  /*14760*/  FMNMX.FTZ R32, R38, R29, !PT ;  /* 0x0000001d26207209 */ /* 0x000fe20007810000 */
[--C-:B------:R-:W-:Y:S01]  /*14770*/  FFMA.FTZ R178, R36, UR51, -R86.reuse ;  /* 0x0000003324b27c23 */ /* 0x100fe20008010856 */
[----:B------:R-:W-:Y:S01]  /*14780*/  FSEL R84, R84, -INF , !P3 ;  /* 0xff80000054547808 */ /* 0x000fe20005800000 */
[----:B------:R-:W-:Y:S01]  /*14790*/  MUFU.EX2 R25, R25 ;  /* 0x0000001900197308 */ /* 0x000fe20000000800 */
[----:B------:R-:W-:Y:S01]  /*147a0*/  FMNMX.FTZ R29, R39, R32, !PT ;  /* 0x00000020271d7209 */ /* 0x000fe20007810000 */
[--C-:B------:R-:W-:Y:S01]  /*147b0*/  FFMA.FTZ R174, R153, UR51, -R86.reuse ;  /* 0x0000003399ae7c23 */ /* 0x100fe20008010856 */
[----:B------:R-:W-:Y:S01]  /*147c0*/  FSEL R60, R24, RZ, P4 ;  /* 0x000000ff183c7208 */ /* 0x000fe20002000000 */
[--C-:B------:R-:W-:Y:S01]  /*147d0*/  FFMA.FTZ R36, R154, UR51, -R86.reuse ;  /* 0x000000339a247c23 */ /* 0x100fe20008010856 */
[----:B------:R-:W-:Y:S01]  /*147e0*/  FMNMX.FTZ R32, R42, R29, !PT ;  /* 0x0000001d2a207209 */ /* 0x000fe20007810000 */
[--C-:B------:R-:W-:Y:S01]  /*147f0*/  FFMA.FTZ R168, R48, UR51, -R86.reuse ;  /* 0x0000003330a87c23 */ /* 0x100fe20008010856 */
[--C-:B------:R-:W-:Y:S01]  /*14800*/  FFMA.FTZ R33, R49, UR51, -R86.reuse ;  /* 0x0000003331217c23 */ /* 0x100fe20008010856 */
[----:B------:R-:W-:Y:S01]  /*14810*/  MUFU.EX2 R182, R182 ;  /* 0x000000b600b67308 */ /* 0x000fe20000000800 */
[----:B------:R-:W-:Y:S01]  /*14820*/  FMNMX.FTZ R29, R43, R32, !PT ;  /* 0x000000202b1d7209 */ /* 0x000fe20007810000 */
[--C-:B------:R-:W-:Y:S01]  /*14830*/  FFMA.FTZ R160, R155, UR51, -R86.reuse ;  /* 0x000000339ba07c23 */ /* 0x100fe20008010856 */
[--C-:B------:R-:W-:Y:S01]  /*14840*/  FFMA.FTZ R154, R157, UR51, -R86.reuse ;  /* 0x000000339d9a7c23 */ /* 0x100fe20008010856 */
[--C-:B------:R-:W-:Y:S01]  /*14850*/  FFMA.FTZ R49, R73, UR51, -R86.reuse ;  /* 0x0000003349317c23 */ /* 0x100fe20008010856 */
[----:B------:R-:W-:Y:S01]  /*14860*/  FMNMX.FTZ R32, R46, R29, !PT ;  /* 0x0000001d2e207209 */ /* 0x000fe20007810000 */
[--C-:B------:R-:W-:Y:S01]  /*14870*/  FFMA.FTZ R158, R76, UR51, -R86.reuse ;  /* 0x000000334c9e7c23 */ /* 0x100fe20008010856 */
[--C-:B------:R-:W-:Y:S01]  /*14880*/  FFMA.FTZ R48, R77, UR51, -R86.reuse ;  /* 0x000000334d307c23 */ /* 0x100fe20008010856 */
[----:B------:R-:W-:Y:S01]  /*14890*/  MUFU.EX2 R26, R26 ;  /* 0x0000001a001a7308 */ /* 0x000fe20000000800 */
[----:B------:R-:W-:Y:S01]  /*148a0*/  FMNMX.FTZ R29, R47, R32, !PT ;  /* 0x000000202f1d7209 */ /* 0x000fe20007810000 */
[--C-:B------:R-:W-:Y:S01]  /*148b0*/  FFMA.FTZ R152, R80, UR51, -R86.reuse ;  /* 0x0000003350987c23 */ /* 0x100fe20008010856 */
[----:B------:R-:W-:-:S02]  /*148c0*/  FFMA.FTZ R85, R85, UR51, -R86 ;  /* 0x0000003355557c23 */ /* 0x000fc40008010856 */
        /* <DEDUP_REMOVED lines=14> */
[----:B------:R-:W-:Y:S01]  /*149b0*/  FMNMX.FTZ R29, R65, R32, !PT ;  /* 0x00000020411d7209 */ /* 0x000fe20007810000 */
[--C-:B------:R-:W-:Y:S01]  /*149c0*/  FFMA.FTZ R32, R53, UR51, -R86.reuse ;  /* 0x0000003335207c23 */ /* 0x100fe20008010856 */
[--C-:B------:R-:W-:Y:S01]  /*149d0*/  FFMA.FTZ R53, R156, UR51, -R86.reuse ;  /* 0x000000339c357c23 */ /* 0x100fe20008010856 */
[----:B------:R-:W-:Y:S01]  /*149e0*/  FFMA.FTZ R156, R72, UR51, -R86 ;  /* 0x00000033489c7c23 */ /* 0x000fe20008010856 */
[----:B------:R-:W-:-:S03]  /*149f0*/  FMNMX.FTZ R40, R66, R29, !PT ;  /* 0x0000001d42287209 */ /* 0x000fc60007810000 */
[----:B------:R-:W-:Y:S01]  /*14a00*/  MUFU.EX2 R37, R37 ;  /* 0x0000002500257308 */ /* 0x000fe20000000800 */
[----:B------:R-:W-:-:S04]  /*14a10*/  FMNMX.FTZ R29, R67, R40, !PT ;  /* 0x00000028431d7209 */ /* 0x000fc80007810000 */
[----:B------:R-:W-:-:S03]  /*14a20*/  FMNMX.FTZ R40, R70, R29, !PT ;  /* 0x0000001d46287209 */ /* 0x000fc60007810000 */
[----:B------:R-:W-:Y:S01]  /*14a30*/  MUFU.EX2 R174, R174 ;  /* 0x000000ae00ae7308 */ /* 0x000fe20000000800 */
[----:B------:R-:W-:-:S04]  /*14a40*/  FMNMX.FTZ R29, R71, R40, !PT ;  /* 0x00000028471d7209 */ /* 0x000fc80007810000 */
[----:B------:R-:W-:-:S03]  /*14a50*/  FMNMX.FTZ R40, R74, R29, !PT ;  /* 0x0000001d4a287209 */ /* 0x000fc60007810000 */
[----:B------:R0:W-:Y:S01]  /*14a60*/  MUFU.EX2 R29, R57 ;  /* 0x00000039001d7308 */ /* 0x0001e20000000800 */
[----:B------:R-:W-:-:S04]  /*14a70*/  FMNMX.FTZ R41, R75, R40, !PT ;  /* 0x000000284b297209 */ /* 0x000fc80007810000 */
[----:B------:R-:W-:-:S03]  /*14a80*/  FMNMX.FTZ R40, R78, R41, !PT ;  /* 0x000000294e287209 */ /* 0x000fc60007810000 */
[----:B------:R-:W-:Y:S01]  /*14a90*/  MUFU.EX2 R36, R36 ;  /* 0x0000002400247308 */ /* 0x000fe20000000800 */
[----:B------:R-:W-:-:S04]  /*14aa0*/  FMNMX.FTZ R41, R79, R40, !PT ;  /* 0x000000284f297209 */ /* 0x000fc80007810000 */
[----:B------:R-:W-:-:S03]  /*14ab0*/  FMNMX.FTZ R41, R82, R41, !PT ;  /* 0x0000002952297209 */ /* 0x000fc60007810000 */
[----:B------:R-:W-:Y:S01]  /*14ac0*/  MUFU.EX2 R168, R168 ;  /* 0x000000a800a87308 */ /* 0x000fe20000000800 */
[----:B------:R-:W-:Y:S01]  /*14ad0*/  FMNMX.FTZ R40, R84, R41, !PT ;  /* 0x0000002954287209 */ /* 0x000fe20007810000 */
[----:B------:R-:W-:-:S04]  /*14ae0*/  FFMA.FTZ R41, R81, UR51, -R86 ;  /* 0x0000003351297c23 */ /* 0x000fc80008010856 */
[----:B0-----:R-:W0:Y:S02]  /*14af0*/  SHFL.BFLY PT, R57, R40, 0x2, 0x1f ;  /* 0x0c401f0028397f89 */ /* 0x001e2400000e0000 */
        /* <DEDUP_REMOVED lines=9> */
[----:B0-----:R-:W-:Y:S01]  /*14b90*/  FMNMX.FTZ R40, R57, R40, !PT ;  /* 0x0000002839287209 */ /* 0x001fe20007810000 */
[----:B------:R-:W-:-:S03]  /*14ba0*/  FADD.FTZ R57, -R60, R217 ;  /* 0x000000d93c397221 */ /* 0x000fc60000010100 */
[C---:B------:R-:W-:Y:S01]  /*14bb0*/  FSETP.NEU.FTZ.AND P3, PT, R40.reuse, -INF , PT ;  /* 0xff8000002800780b */ /* 0x040fe20003f7d000 */
[----:B------:R-:W-:Y:S01]  /*14bc0*/  FMUL.FTZ R61, R40, UR51 ;  /* 0x00000033283d7c20 */ /* 0x000fe20008410000 */
[----:B------:R-:W-:Y:S01]  /*14bd0*/  FMUL.FTZ R57, R57, UR51 ;  /* 0x0000003339397c20 */ /* 0x000fe20008410000 */
[----:B------:R-:W-:Y:S03]  /*14be0*/  MUFU.EX2 R53, R53 ;  /* 0x0000003500357308 */ /* 0x000fe60000000800 */
[----:B------:R-:W-:-:S05]  /*14bf0*/  FSEL R61, R61, RZ, P3 ;  /* 0x000000ff3d3d7208 */ /* 0x000fca0001800000 */
[--C-:B------:R-:W-:Y:S01]  /*14c00*/  FFMA.FTZ R69, R27, UR51, -R61.reuse ;  /* 0x000000331b457c23 */ /* 0x100fe2000801083d */
[----:B------:R-:W-:Y:S01]  /*14c10*/  FSEL R27, R40, RZ, P3 ;  /* 0x000000ff281b7208 */ /* 0x000fe20001800000 */
[--C-:B------:R-:W-:Y:S01]  /*14c20*/  FFMA.FTZ R181, R28, UR51, -R61.reuse ;  /* 0x000000331cb57c23 */ /* 0x100fe2000801083d */
[----:B------:R-:W0:Y:S01]  /*14c30*/  MUFU.EX2 R57, R57 ;  /* 0x0000003900397308 */ /* 0x000e220000000800 */
[--C-:B------:R-:W-:Y:S01]  /*14c40*/  FFMA.FTZ R183, R30, UR51, -R61.reuse ;  /* 0x000000331eb77c23 */ /* 0x100fe2000801083d */
[--C-:B------:R-:W-:Y:S01]  /*14c50*/  FFMA.FTZ R68, R31, UR51, -R61.reuse ;  /* 0x000000331f447c23 */ /* 0x100fe2000801083d */
[----:B------:R-:W-:Y:S01]  /*14c60*/  FADD.FTZ R27, -R27, R218 ;  /* 0x000000da1b1b7221 */ /* 0x000fe20000010100 */
[--C-:B------:R-:W-:Y:S01]  /*14c70*/  FFMA.FTZ R177, R34, UR51, -R61.reuse ;  /* 0x0000003322b17c23 */ /* 0x100fe2000801083d */
[--C-:B------:R-:W-:Y:S01]  /*14c80*/  FFMA.FTZ R35, R35, UR51, -R61.reuse ;  /* 0x0000003323237c23 */ /* 0x100fe2000801083d */
[--C-:B------:R-:W-:Y:S01]  /*14c90*/  FFMA.FTZ R165, R58, UR51, -R61.reuse ;  /* 0x000000333aa57c23 */ /* 0x100fe2000801083d */
[----:B------:R-:W-:Y:S01]  /*14ca0*/  FMUL.FTZ R27, R27, UR51 ;  /* 0x000000331b1b7c20 */ /* 0x000fe20008410000 */
[----:B------:R-:W-:Y:S01]  /*14cb0*/  MUFU.EX2 R181, R181 ;  /* 0x000000b500b57308 */ /* 0x000fe20000000800 */
[--C-:B------:R-:W-:Y:S01]  /*14cc0*/  FFMA.FTZ R179, R38, UR51, -R61.reuse ;  /* 0x0000003326b37c23 */ /* 0x100fe2000801083d */
[--C-:B------:R-:W-:Y:S01]  /*14cd0*/  FFMA.FTZ R34, R39, UR51, -R61.reuse ;  /* 0x0000003327227c23 */ /* 0x100fe2000801083d */
[--C-:B------:R-:W-:Y:S01]  /*14ce0*/  FFMA.FTZ R38, R55, UR51, -R61.reuse ;  /* 0x0000003337267c23 */ /* 0x100fe2000801083d */
[--C-:B------:R-:W-:Y:S01]  /*14cf0*/  FFMA.FTZ R173, R42, UR51, -R61.reuse ;  /* 0x000000332aad7c23 */ /* 0x100fe2000801083d */
[--C-:B------:R-:W-:Y:S01]  /*14d00*/  FFMA.FTZ R31, R43, UR51, -R61.reuse ;  /* 0x000000332b1f7c23 */ /* 0x100fe2000801083d */
[--C-:B------:R-:W-:Y:S01]  /*14d10*/  FFMA.FTZ R175, R46, UR51, -R61.reuse ;  /* 0x000000332eaf7c23 */ /* 0x100fe2000801083d */
        /* <DEDUP_REMOVED lines=8> */
[--C-:B------:R-:W-:Y:S01]  /*14da0*/  FFMA.FTZ R54, R63, UR51, -R61.reuse ;  /* 0x000000333f367c23 */ /* 0x100fe2000801083d */
[----:B------:R-:W0:Y:S01]  /*14db0*/  MUFU.EX2 R69, R69 ;  /* 0x0000004500457308 */ /* 0x000e220000000800 */
[--C-:B------:R-:W-:Y:S01]  /*14dc0*/  FFMA.FTZ R161, R64, UR51, -R61.reuse ;  /* 0x0000003340a17c23 */ /* 0x100fe2000801083d */
[--C-:B------:R-:W-:Y:S01]  /*14dd0*/  FFMA.FTZ R51, R65, UR51, -R61.reuse ;  /* 0x0000003341337c23 */ /* 0x100fe2000801083d */
[--C-:B------:R-:W-:Y:S01]  /*14de0*/  FFMA.FTZ R163, R66, UR51, -R61.reuse ;  /* 0x0000003342a37c23 */ /* 0x100fe2000801083d */
[--C-:B------:R-:W-:Y:S01]  /*14df0*/  FFMA.FTZ R47, R67, UR51, -R61.reuse ;  /* 0x00000033432f7c23 */ /* 0x100fe2000801083d */
[--C-:B------:R-:W-:Y:S01]  /*14e00*/  FFMA.FTZ R157, R70, UR51, -R61.reuse ;  /* 0x00000033469d7c23 */ /* 0x100fe2000801083d */
[--C-:B------:R-:W-:Y:S01]  /*14e10*/  FFMA.FTZ R46, R71, UR51, -R61.reuse ;  /* 0x00000033472e7c23 */ /* 0x100fe2000801083d */
[----:B------:R-:W-:Y:S01]  /*14e20*/  FFMA.FTZ R159, R74, UR51, -R61 ;  /* 0x000000334a9f7c23 */ /* 0x000fe2000801083d */
[----:B------:R-:W2:Y:S01]  /*14e30*/  MUFU.EX2 R183, R183 ;  /* 0x000000b700b77308 */ /* 0x000ea20000000800 */
[----:B-1----:R-:W-:Y:S01]  /*14e40*/  FFMA.FTZ R58, R27, R3, R181 ;  /* 0x000000031b3a7223 */ /* 0x002fe200000100b5 */
[----:B------:R-:W-:Y:S01]  /*14e50*/  FADD.FTZ R3, R25, R6 ;  /* 0x0000000619037221 */ /* 0x000fe20000010000 */
[--C-:B------:R-:W-:Y:S01]  /*14e60*/  FFMA.FTZ R43, R75, UR51, -R61.reuse ;  /* 0x000000334b2b7c23 */ /* 0x100fe2000801083d */
[--C-:B------:R-:W-:Y:S01]  /*14e70*/  FFMA.FTZ R153, R78, UR51, -R61.reuse ;  /* 0x000000334e997c23 */ /* 0x100fe2000801083d */
[----:B------:R-:W-:Y:S01]  /*14e80*/  FFMA.FTZ R42, R79, UR51, -R61 ;  /* 0x000000334f2a7c23 */ /* 0x000fe2000801083d */
[----:B------:R-:W-:Y:S01]  /*14e90*/  FADD.FTZ R3, R182, R3 ;  /* 0x00000003b6037221 */ /* 0x000fe20000010000 */
[----:B------:R-:W-:Y:S01]  /*14ea0*/  FFMA.FTZ R155, R82, UR51, -R61 ;  /* 0x00000033529b7c23 */ /* 0x000fe2000801083d */
[----:B------:R-:W1:Y:S01]  /*14eb0*/  MUFU.EX2 R68, R68 ;  /* 0x0000004400447308 */ /* 0x000e620000000800 */
[----:B0-----:R-:W-:Y:S01]  /*14ec0*/  FADD.FTZ R58, R69, R58 ;  /* 0x0000003a453a7221 */ /* 0x001fe20000010000 */
[----:B------:R-:W-:Y:S01]  /*14ed0*/  FADD.FTZ R3, R26, R3 ;  /* 0x000000031a037221 */ /* 0x000fe20000010000 */
[----:B------:R-:W-:-:S05]  /*14ee0*/  FFMA.FTZ R39, R84, UR51, -R61 ;  /* 0x0000003354277c23 */ /* 0x000fca000801083d */
[----:B------:R-:W0:Y:S01]  /*14ef0*/  MUFU.EX2 R177, R177 ;  /* 0x000000b100b17308 */ /* 0x000e220000000800 */
[----:B--2---:R-:W-:Y:S01]  /*14f00*/  FADD.FTZ R55, R183, R58 ;  /* 0x0000003ab7377221 */ /* 0x004fe20000010000 */
[----:B------:R-:W-:-:S04]  /*14f10*/  FADD.FTZ R58, R176, R3 ;  /* 0x00000003b03a7221 */ /* 0x000fc80000010000 */
[----:B------:R-:W-:Y:S02]  /*14f20*/  FADD.FTZ R3, R45, R58 ;  /* 0x0000003a2d037221 */ /* 0x000fe40000010000 */
[----:B------:R-:W2:Y:S01]  /*14f30*/  MUFU.EX2 R35, R35 ;  /* 0x0000002300237308 */ /* 0x000ea20000000800 */
[----:B-1----:R-:W-:Y:S01]  /*14f40*/  FADD.FTZ R6, R68, R55 ;  /* 0x0000003744067221 */ /* 0x002fe20000010000 */
[----:B------:R-:W-:-:S04]  /*14f50*/  FADD.FTZ R3, R178, R3 ;  /* 0x00000003b2037221 */ /* 0x000fc80000010000 */
[----:B------:R-:W-:Y:S02]  /*14f60*/  FADD.FTZ R3, R44, R3 ;  /* 0x000000032c037221 */ /* 0x000fe40000010000 */
[----:B------:R-:W1:Y:S01]  /*14f70*/  MUFU.EX2 R179, R179 ;  /* 0x000000b300b37308 */ /* 0x000e620000000800 */
[----:B0-----:R-:W-:Y:S01]  /*14f80*/  FADD.FTZ R6, R177, R6 ;  /* 0x00000006b1067221 */ /* 0x001fe20000010000 */
[----:B------:R-:W-:-:S04]  /*14f90*/  FADD.FTZ R58, R172, R3 ;  /* 0x00000003ac3a7221 */ /* 0x000fc80000010000 */
[----:B------:R-:W-:Y:S02]  /*14fa0*/  FADD.FTZ R3, R37, R58 ;  /* 0x0000003a25037221 */ /* 0x000fe40000010000 */
[----:B------:R-:W0:Y:S01]  /*14fb0*/  MUFU.EX2 R34, R34 ;  /* 0x0000002200227308 */ /* 0x000e220000000800 */
[----:B--2---:R-:W-:Y:S01]  /*14fc0*/  FADD.FTZ R6, R35, R6 ;  /* 0x0000000623067221 */ /* 0x004fe20000010000 */
[----:B------:R-:W-:-:S04]  /*14fd0*/  FADD.FTZ R3, R174, R3 ;  /* 0x00000003ae037221 */ /* 0x000fc80000010000 */
[----:B------:R-:W-:Y:S02]  /*14fe0*/  FADD.FTZ R3, R36, R3 ;  /* 0x0000000324037221 */ /* 0x000fe40000010000 */
[----:B------:R-:W2:Y:S01]  /*14ff0*/  MUFU.EX2 R173, R173 ;  /* 0x000000ad00ad7308 */ /* 0x000ea20000000800 */
[----:B-1----:R-:W-:Y:S01]  /*15000*/  FADD.FTZ R55, R179, R6 ;  /* 0x00000006b3377221 */ /* 0x002fe20000010000 */
[----:B------:R-:W-:-:S06]  /*15010*/  FADD.FTZ R58, R168, R3 ;  /* 0x00000003a83a7221 */ /* 0x000fcc0000010000 */
        /* <DEDUP_REMOVED lines=33> */
[----:B0-----:R-:W-:Y:S01]  /*15230*/  FADD.FTZ R6, R54, R3 ;  /* 0x0000000336067221 */ /* 0x001fe20000010000 */
[----:B------:R-:W-:-:S06]  /*15240*/  FADD.FTZ R3, R53, R58 ;  /* 0x0000003a35037221 */ /* 0x000fcc0000010000 */
        /* <DEDUP_REMOVED lines=44> */
.L_x_1895:
[----:B------:R-:W-:Y:S01]  /*15510*/  IMAD R55, R184, 0x8, R18 ;  /* 0x00000008b8377824 */ /* 0x000fe200078e0212 */
[----:B------:R-:W-:Y:S01]  /*15520*/  ISETP.GT.AND P3, PT, R0, R213, PT ;  /* 0x000000d50000720c */ /* 0x000fe20003f64270 */
[-C--:B------:R-:W-:Y:S01]  /*15530*/  FMUL.FTZ R88, R88, R57.reuse ;  /* 0x0000003958587220 */ /* 0x080fe20000410000 */
[----:B------:R-:W-:Y:S01]  /*15540*/  MOV R58, UR38 ;  /* 0x00000026003a7c02 */ /* 0x000fe20008000f00 */
[----:B------:R-:W-:Y:S01]  /*15550*/  VIADD R55, R55, 0x28860 ;  /* 0x0002886037377836 */ /* 0x000fe20000000000 */
[----:B------:R-:W-:Y:S01]  /*15560*/  F2FP.F16.F32.PACK_AB R180, R25, R180 ;  /* 0x000000b419b4723e */ /* 0x000fe200000000ff */
[----:B------:R-:W-:Y:S01]  /*15570*/  FMUL.FTZ R89, R89, R57 ;  /* 0x0000003959597220 */ /* 0x000fe20000410000 */
[----:B------:R-:W-:Y:S01]  /*15580*/  F2FP.F16.F32.PACK_AB R181, R69, R181 ;  /* 0x000000b545b5723e */ /* 0x000fe200000000ff */
[-C--:B------:R-:W-:Y:S01]  /*15590*/  FMUL.FTZ R92, R92, R57.reuse ;  /* 0x000000395c5c7220 */ /* 0x080fe20000410000 */
[----:B------:R-:W-:Y:S01]  /*155a0*/  PRMT R55, R58, 0x654, R55 ;  /* 0x000006543a377816 */ /* 0x000fe20000000037 */
[-C--:B------:R-:W-:Y:S01]  /*155b0*/  FMUL.FTZ R93, R93, R57.reuse ;  /* 0x000000395d5d7220 */ /* 0x080fe20000410000 */
[----:B------:R-:W-:Y:S01]  /*155c0*/  F2FP.F16.F32.PACK_AB R182, R26, R182 ;  /* 0x000000b61ab6723e */ /* 0x000fe200000000ff */
[----:B------:R-:W-:Y:S01]  /*155d0*/  FMUL.FTZ R96, R96, R57 ;  /* 0x0000003960607220 */ /* 0x000fe20000410000 */
[----:B------:R0:W-:Y:S01]  /*155e0*/  SYNCS.ARRIVE.TRANS64.RED.A1T0 RZ, [R55+URZ], RZ ;  /* 0x000000ff37ff79a7 */ /* 0x0001e2000810043f */
        /* <DEDUP_REMOVED lines=88> */
[----:B------:R-:W-:-:S02]  /*15b70*/  VIADD R0, R0, 0xffffffff ;  /* 0xffffffff00007836 */ /* 0x000fc40000000000 */
[----:B------:R-:W-:Y:S02]  /*15b80*/  IMAD.MOV.U32 R218, RZ, RZ, R40 ;  /* 0x000000ffffda7224 */ /* 0x000fe400078e0028 */
[----:B------:R-:W-:Y:S02]  /*15b90*/  IMAD.MOV.U32 R217, RZ, RZ, R24 ;  /* 0x000000ffffd97224 */ /* 0x000fe400078e0018 */
[----:B------:R-:W-:Y:S02]  /*15ba0*/  IMAD.MOV.U32 R187, RZ, RZ, R215 ;  /* 0x000000ffffbb7224 */ /* 0x000fe400078e00d7 */
[----:B------:R-:W-:Y:S01]  /*15bb0*/  IMAD.MOV.U32 R184, RZ, RZ, R214 ;  /* 0x000000ffffb87224 */ /* 0x000fe200078e00d6 */
[----:B0-----:R-:W-:Y:S06]  /*15bc0*/  @P3 BRA `(.L_x_1896) ;  /* 0xffffffc400303947 */ /* 0x001fec000383ffff */
[----:B------:R-:W-:Y:S01]  /*15bd0*/  MOV R218, R40 ;  /* 0x0000002800da7202 */ /* 0x000fe20000000f00 */
[----:B------:R-:W-:Y:S02]  /*15be0*/  IMAD.MOV.U32 R217, RZ, RZ, R24 ;  /* 0x000000ffffd97224 */ /* 0x000fe400078e0018 */
[----:B------:R-:W-:Y:S02]  /*15bf0*/  IMAD.MOV.U32 R184, RZ, RZ, R214 ;  /* 0x000000ffffb87224 */ /* 0x000fe400078e00d6 */
[----:B------:R-:W-:-:S07]  /*15c00*/  IMAD.MOV.U32 R187, RZ, RZ, R215 ;  /* 0x000000ffffbb7224 */ /* 0x000fce00078e00d7 */
.L_x_1876:
[----:B------:R-:W0:Y:S01]  /*15c10*/  LDC R24, c[0x0][0x448] ;  /* 0x00011200ff187b82 */ /* 0x000e220000000800 */
[----:B------:R-:W-:Y:S01]  /*15c20*/  IADD3 R27, R196, 0x1, -R194 ;  /* 0x00000001c41b7810 */ /* 0x000fe20007ffe8c2 */
[----:B------:R-:W-:-:S06]  /*15c30*/  ULDC UR8, c[0x0][0x9dc] ;  /* 0x0002770000087ab9 */ /* 0x000fcc0000000800 */
[----:B------:R-:W1:Y:S01]  /*15c40*/  LDC R28, c[0x0][0x9e4] ;  /* 0x00027900ff1c7b82 */ /* 0x000e620000000800 */
[----:B0-----:R-:W-:Y:S01]  /*15c50*/  ISETP.NE.AND P4, PT, R24, 0x1, PT ;  /* 0x000000011800780c */ /* 0x001fe20003f85270 */
[----:B------:R-:W-:Y:S01]  /*15c60*/  VIADD R24, R198, 0x7f ;  /* 0x0000007fc6187836 */ /* 0x000fe20000000000 */
[----:B-1----:R-:W-:-:S11]  /*15c70*/  ISETP.GE.AND P5, PT, R28, 0x1, PT ;  /* 0x000000011c00780c */ /* 0x002fd60003fa6270 */
[----:B------:R-:W0:Y:S08]  /*15c80*/  @P4 LDC R25, c[0x0][0x44c] ;  /* 0x00011300ff194b82 */ /* 0x000e300000000800 */
[----:B------:R-:W1:Y:S01]  /*15c90*/  @P4 LDC R26, c[0x0][0x450] ;  /* 0x00011400ff1a4b82 */ /* 0x000e620000000800 */
[----:B0-----:R-:W-:-:S05]  /*15ca0*/  @P4 IMAD.HI.U32 R25, R24, R25, RZ ;  /* 0x0000001918194227 */ /* 0x001fca00078e00ff */
[----:B-1----:R-:W-:-:S05]  /*15cb0*/  @P4 SHF.R.U32.HI R24, RZ, R26, R25 ;  /* 0x0000001aff184219 */ /* 0x002fca0000011619 */
[----:B------:R-:W-:-:S05]  /*15cc0*/  IMAD.IADD R24, R27, 0x1, R24 ;  /* 0x000000011b187824 */ /* 0x000fca00078e0218 */
[----:B------:R-:W-:Y:S01]  /*15cd0*/  IADD3 R26, R24, -UR8, RZ ;  /* 0x80000008181a7c10 */ /* 0x000fe2000fffe0ff */
        /* <DEDUP_REMOVED lines=12> */
.L_x_1899:
[----:B------:R-:W-:-:S13]  /*15da0*/  ISETP.NE.AND P1, PT, R28, 0x1, PT ;  /* 0x000000011c00780c */ /* 0x000fda0003f25270 */
[----:B------:R-:W0:Y:S02]  /*15db0*/  @P1 LDC.64 R24, c[0x0][0x9e8] ;  /* 0x00027a00ff181b82 */ /* 0x000e240000000a00 */
[----:B0-----:R-:W-:-:S05]  /*15dc0*/  @P1 IMAD.HI.U32 R24, R27, R24, RZ ;  /* 0x000000181b181227 */ /* 0x001fca00078e00ff */
[----:B------:R-:W-:-:S07]  /*15dd0*/  @P1 SHF.R.U32.HI R27, RZ, R25, R24 ;  /* 0x00000019ff1b1219 */ /* 0x000fce0000011618 */
.L_x_1900:
[----:B------:R-:W-:Y:S05]  /*15de0*/  BSYNC B0 ;  /* 0x0000000000007941 */ /* 0x000fea0003800000 */
.L_x_1898:
[----:B------:R-:W-:-:S05]  /*15df0*/  IMAD R27, R27, R28, RZ ;  /* 0x0000001c1b1b7224 */ /* 0x000fca00078e02ff */
[----:B------:R-:W-:-:S07]  /*15e00*/  VIMNMX R26, R26, R27, !PT ;  /* 0x0000001b1a1a7248 */ /* 0x000fce0007fe0100 */
.L_x_1897:
[----:B------:R-:W-:-:S05]  /*15e10*/  VIADD R26, R26, 0x7f ;  /* 0x0000007f1a1a7836 */ /* 0x000fca0000000000 */
[----:B------:R-:W-:-:S04]  /*15e20*/  SHF.R.S32.HI R25, RZ, 0x1f, R26 ;  /* 0x0000001fff197819 */ /* 0x000fc8000001141a */
[----:B------:R-:W-:-:S04]  /*15e30*/  LEA.HI R25, R25, R26, RZ, 0x7 ;  /* 0x0000001a19197211 */ /* 0x000fc800078f38ff */
[----:B------:R-:W-:-:S04]  /*15e40*/  SHF.R.S32.HI R25, RZ, 0x7, R25 ;  /* 0x00000007ff197819 */ /* 0x000fc80000011419 */
[----:B------:R-:W-:-:S04]  /*15e50*/  VIMNMX R213, R206, R25, !PT ;  /* 0x00000019ced57248 */ /* 0x000fc80007fe0100 */
[----:B------:R-:W-:-:S13]  /*15e60*/  ISETP.GE.AND P1, PT, R0, R213, PT ;  /* 0x000000d50000720c */ /* 0x000fda0003f26270 */
[----:B------:R-:W-:Y:S05]  /*15e70*/  @!P1 BRA `(.L_x_1901) ;  /* 0x0000002800dc9947 */ /* 0x000fea0003800000 */
[----:B------:R-:W-:Y:S01]  /*15e80*/  IMAD.MOV.U32 R214, RZ, RZ, R218 ;  /* 0x000000ffffd67224 */ /* 0x000fe200078e00da */
[----:B------:R-:W-:Y:S01]  /*15e90*/  MOV R216, R184 ;  /* 0x000000b800d87202 */ /* 0x000fe20000000f00 */
[----:B------:R-:W-:Y:S02]  /*15ea0*/  IMAD.MOV.U32 R215, RZ, RZ, R217 ;  /* 0x000000ffffd77224 */ /* 0x000fe400078e00d9 */
[----:B------:R-:W-:-:S07]  /*15eb0*/  IMAD.MOV.U32 R204, RZ, RZ, R187 ;  /* 0x000000ffffcc7224 */ /* 0x000fce00078e00bb */
.L_x_1913:
        /* <DEDUP_REMOVED lines=8> */
.L_x_1903:
[----:B------:R-:W-:-:S05]  /*15f40*/  VIADD R24, R216, 0x1 ;  /* 0x00000001d8187836 */ /* 0x000fca0000000000 */
[----:B------:R-:W-:-:S04]  /*15f50*/  ISETP.NE.AND P2, PT, R24, 0x2, PT ;  /* 0x000000021800780c */ /* 0x000fc80003f45270 */
[----:B------:R-:W-:Y:S02]  /*15f60*/  SEL R25, R24, RZ, P2 ;  /* 0x000000ff18197207 */ /* 0x000fe40001000000 */
[----:B------:R-:W-:-:S03]  /*15f70*/  SHF.L.U32 R24, R187, 0x1f, RZ ;  /* 0x0000001fbb187819 */ /* 0x000fc600000006ff */
[----:B------:R-:W-:-:S04]  /*15f80*/  IMAD R25, R25, 0x8, R18 ;  /* 0x0000000819197824 */ /* 0x000fc800078e0212 */
[----:B------:R0:W1:Y:S01]  /*15f90*/  SYNCS.PHASECHK.TRANS64.TRYWAIT P2, [R25+URZ+0x28830], R24 ;  /* 0x02883018190075a7 */ /* 0x000062000804017f */
[----:B------:R-:W-:Y:S05]  /*15fa0*/  @!P0 BRA `(.L_x_1904) ;  /* 0x0000000000048947 */ /* 0x000fea0003800000 */
[----:B------:R-:W-:Y:S01]  /*15fb0*/  BPT.TRAP 0x1 ;  /* 0x000000040000795c */ /* 0x000fe20000300000 */
.L_x_1904:
[----:B------:R-:W-:Y:S04]  /*15fc0*/  BSSY B0, `(.L_x_1902) ;  /* 0x0000004000007945 */ /* 0x000fe80003800000 */
[----:B-1----:R-:W-:Y:S05]  /*15fd0*/  @P2 BRA `(.L_x_1905) ;  /* 0x0000000000082947 */ /* 0x002fea0003800000 */
[----:B------:R-:W1:Y:S02]  /*15fe0*/  SYNCS.PHASECHK.TRANS64.TRYWAIT P2, [R25+URZ+0x28830], R24 ;  /* 0x02883018190075a7 */ /* 0x000e64000804017f */
[----:B-1----:R-:W-:Y:S05]  /*15ff0*/  @!P2 BRA `(.L_x_1906) ;  /* 0x000001440028a947 */ /* 0x002fea0003800000 */
.L_x_1905:
[----:B------:R-:W-:Y:S05]  /*16000*/  BSYNC B0 ;  /* 0x0000000000007941 */ /* 0x000fea0003800000 */
.L_x_1902:
[----:B01----:R-:W0:Y:S01]  /*16010*/  S2R R24, SR_TID.X ;  /* 0x0000000000187919 */ /* 0x003e220000002100 */
[----:B------:R-:W-:Y:S01]  /*16020*/  VIADD R184, R216, 0x1 ;  /* 0x00000001d8b87836 */ /* 0x000fe20000000000 */
[----:B------:R-:W-:Y:S05]  /*16030*/  WARPSYNC.ALL ;  /* 0x0000000000007948 */ /* 0x000fea0003800000 */
[----:B------:R-:W-:Y:S01]  /*16040*/  ISETP.NE.AND P2, PT, R184, 0x2, PT ;  /* 0x00000002b800780c */ /* 0x000fe20003f45270 */
[----:B------:R-:W-:Y:S01]  /*16050*/  IMAD.MOV.U32 R25, RZ, RZ, 0x40000040 ;  /* 0x40000040ff197424 */ /* 0x000fe200078e00ff */
[----:B------:R-:W-:Y:S01]  /*16060*/  R2UR UR8, R4 ;  /* 0x00000000040872ca */ /* 0x000fe200000e0000 */
[----:B------:R-:W-:Y:S01]  /*16070*/  IMAD.MOV.U32 R29, RZ, RZ, 0x40000040 ;  /* 0x40000040ff1d7424 */ /* 0x000fe200078e00ff */
[----:B------:R-:W-:Y:S01]  /*16080*/  SEL R184, R184, RZ, P2 ;  /* 0x000000ffb8b87207 */ /* 0x000fe20001000000 */
[----:B------:R-:W-:Y:S01]  /*16090*/  IMAD.MOV.U32 R27, RZ, RZ, 0x40000040 ;  /* 0x40000040ff1b7424 */ /* 0x000fe200078e00ff */
[----:B------:R-:W-:Y:S01]  /*160a0*/  R2UR UR11, R25 ;  /* 0x00000000190b72ca */ /* 0x000fe200000e0000 */
[----:B------:R-:W-:Y:S01]  /*160b0*/  IMAD.MOV.U32 R31, RZ, RZ, 0x40000040 ;  /* 0x40000040ff1f7424 */ /* 0x000fe200078e00ff */
[----:B------:R-:W-:-:S02]  /*160c0*/  R2UR UR9, R5 ;  /* 0x00000000050972ca */ /* 0x000fc400000e0000 */
[----:B------:R-:W-:Y:S02]  /*160d0*/  R2UR UR15, R29 ;  /* 0x000000001d0f72ca */ /* 0x000fe400000e0000 */
[----:B------:R-:W-:Y:S02]  /*160e0*/  R2UR UR19, R27 ;  /* 0x000000001b1372ca */ /* 0x000fe400000e0000 */
[----:B------:R-:W-:Y:S02]  /*160f0*/  R2UR UR23, R29 ;  /* 0x000000001d1772ca */ /* 0x000fe400000e0000 */
[----:B------:R-:W-:Y:S02]  /*16100*/  R2UR UR27, R27 ;  /* 0x000000001b1b72ca */ /* 0x000fe400000e0000 */
[----:B------:R-:W-:Y:S02]  /*16110*/  R2UR UR31, R29 ;  /* 0x000000001d1f72ca */ /* 0x000fe400000e0000 */
[----:B------:R-:W-:-:S02]  /*16120*/  R2UR UR35, R31 ;  /* 0x000000001f2372ca */ /* 0x000fc400000e0000 */
[----:B------:R-:W-:Y:S02]  /*16130*/  R2UR UR47, R25 ;  /* 0x00000000192f72ca */ /* 0x000fe400000e0000 */
[----:B------:R-:W-:Y:S02]  /*16140*/  R2UR UR12, R192 ;  /* 0x00000000c00c72ca */ /* 0x000fe400000e0000 */
[----:B0-----:R-:W-:Y:S02]  /*16150*/  SHF.R.U32.HI R24, RZ, 0x7, R24 ;  /* 0x00000007ff187819 */ /* 0x001fe40000011618 */
[----:B------:R-:W-:Y:S02]  /*16160*/  R2UR UR13, R193 ;  /* 0x00000000c10d72ca */ /* 0x000fe400000e0000 */
[----:B------:R-:W-:Y:S01]  /*16170*/  R2UR UR16, R190 ;  /* 0x00000000be1072ca */ /* 0x000fe200000e0000 */
[----:B------:R-:W-:Y:S01]  /*16180*/  VIADD R30, R24, 0x8 ;  /* 0x00000008181e7836 */ /* 0x000fe20000000000 */
[----:B------:R-:W-:Y:S01]  /*16190*/  R2UR UR17, R191 ;  /* 0x00000000bf1172ca */ /* 0x000fe200000e0000 */
[----:B------:R-:W-:Y:S01]  /*161a0*/  IMAD R24, R184, 0x800, R7 ;  /* 0x00000800b8187824 */ /* 0x000fe200078e0207 */
[----:B------:R-:W-:-:S02]  /*161b0*/  R2UR UR20, R20 ;  /* 0x00000000141472ca */ /* 0x000fc400000e0000 */
[----:B------:R0:W-:Y:S01]  /*161c0*/  BAR.SYNC.DEFER_BLOCKING R30, 0x100 ;  /* 0x0004001e0000751d */ /* 0x0001e20000010000 */
[C---:B------:R-:W-:Y:S01]  /*161d0*/  VIADD R26, R24.reuse, 0x4 ;  /* 0x00000004181a7836 */ /* 0x040fe20000000000 */
[C---:B------:R-:W-:Y:S02]  /*161e0*/  IADD3 R28, R24.reuse, 0x2, RZ ;  /* 0x00000002181c7810 */ /* 0x040fe40007ffe0ff */
[----:B------:R-:W-:Y:S02]  /*161f0*/  R2UR UR10, R24 ;  /* 0x00000000180a72ca */ /* 0x000fe400000e0000 */
[----:B------:R-:W-:Y:S01]  /*16200*/  R2UR UR14, R28 ;  /* 0x000000001c0e72ca */ /* 0x000fe200000e0000 */
[----:B------:R-:W-:Y:S01]  /*16210*/  VIADD R28, R24, 0x6 ;  /* 0x00000006181c7836 */ /* 0x000fe20000000000 */
[----:B------:R-:W-:Y:S01]  /*16220*/  R2UR UR18, R26 ;  /* 0x000000001a1272ca */ /* 0x000fe200000e0000 */
[C---:B0-----:R-:W-:Y:S01]  /*16230*/  VIADD R30, R24.reuse, 0x404 ;  /* 0x00000404181e7836 */ /* 0x041fe20000000000 */
[----:B------:R-:W-:-:S02]  /*16240*/  IADD3 R26, R24, 0x400, RZ ;  /* 0x00000400181a7810 */ /* 0x000fc40007ffe0ff */
[----:B------:R-:W-:Y:S01]  /*16250*/  R2UR UR22, R28 ;  /* 0x000000001c1672ca */ /* 0x000fe200000e0000 */
[----:B------:R-:W-:Y:S01]  /*16260*/  VIADD R28, R24, 0x402 ;  /* 0x00000402181c7836 */ /* 0x000fe20000000000 */
[----:B------:R-:W-:Y:S01]  /*16270*/  R2UR UR26, R26 ;  /* 0x000000001a1a72ca */ /* 0x000fe200000e0000 */
[----:B------:R-:W-:Y:S01]  /*16280*/  VIADD R24, R24, 0x406 ;  /* 0x0000040618187836 */ /* 0x000fe20000000000 */
        /* <DEDUP_REMOVED lines=10> */
[----:B------:R-:W-:Y:S02]  /*16330*/  R2UR UR32, R10 ;  /* 0x000000000a2072ca */ /* 0x000fe400000e0000 */
[----:B------:R-:W-:Y:S02]  /*16340*/  R2UR UR33, R11 ;  /* 0x000000000b2172ca */ /* 0x000fe400000e0000 */
[----:B------:R-:W-:-:S02]  /*16350*/  R2UR UR44, R8 ;  /* 0x00000000082c72ca */ /* 0x000fc400000e0000 */
        /* <DEDUP_REMOVED lines=26> */
.L_x_1908:
[----:B------:R-:W-:Y:S01]  /*16500*/  SHF.L.U32 R204, R204, 0x1f, RZ ;  /* 0x0000001fcccc7819 */ /* 0x000fe200000006ff */
[----:B------:R-:W-:-:S04]  /*16510*/  IMAD R205, R216, 0x8, R18 ;  /* 0x00000008d8cd7824 */ /* 0x000fc800078e0212 */
[----:B------:R0:W1:Y:S01]  /*16520*/  SYNCS.PHASECHK.TRANS64.TRYWAIT P1, [R205+URZ+0x28850], R204 ;  /* 0x028850cccd0075a7 */ /* 0x000062000802017f */
[----:B------:R-:W-:Y:S05]  /*16530*/  @!P0 BRA `(.L_x_1909) ;  /* 0x0000000000048947 */ /* 0x000fea0003800000 */
[----:B------:R-:W-:Y:S01]  /*16540*/  BPT.TRAP 0x1 ;  /* 0x000000040000795c */ /* 0x000fe20000300000 */
.L_x_1909:
[----:B-1----:R-:W-:Y:S05]  /*16550*/  @P1 BRA `(.L_x_1907) ;  /* 0x0000000000081947 */ /* 0x002fea0003800000 */
[----:B------:R-:W1:Y:S02]  /*16560*/  SYNCS.PHASECHK.TRANS64.TRYWAIT P1, [R205+URZ+0x28850], R204 ;  /* 0x028850cccd0075a7 */ /* 0x000e64000802017f */
[----:B-1----:R-:W-:Y:S05]  /*16570*/  @!P1 BRA `(.L_x_1910) ;  /* 0x0000013c00dc9947 */ /* 0x002fea0003800000 */
.L_x_1907:
        /* <DEDUP_REMOVED lines=67> */
.L_x_1911:
        /* <DEDUP_REMOVED lines=15> */
[----:B0-----:R-:W-:Y:S01]  /*16aa0*/  FMUL.FTZ R152, R57, UR48 ;  /* 0x0000003039987c20 */ /* 0x001fe20008410000 */
        /* <DEDUP_REMOVED lines=66> */
[----:B------:R-:W-:-:S04]  /*16ed0*/  UMOV UR51, UR6 ;  /* 0x0000000600337c82 */ /* 0x000fc80008000000 */
        /* <DEDUP_REMOVED lines=107> */
[----:B--2---:R-:W-:-:S05]  /*17590*/  FMNMX.FTZ R58, R85, R58, !PT ;  /* 0x0000003a553a7209 */ /* 0x004fca0007810000 */
[----:B------:R-:W2:Y:S01]  /*175a0*/  SHFL.BFLY PT, R57, R58, 0x2, 0x1f ;  /* 0x0c401f003a397f89 */ /* 0x000ea200000e0000 */
[----:B0-----:R-:W-:-:S04]  /*175b0*/  FMNMX.FTZ R154, R86, R155, !PT ;  /* 0x0000009b569a7209 */ /* 0x001fc80007810000 */
[----:B-1----:R-:W-:-:S05]  /*175c0*/  FMNMX.FTZ R154, R87, R154, !PT ;  /* 0x0000009a579a7209 */ /* 0x002fca0007810000 */
[----:B------:R-:W0:Y:S01]  /*175d0*/  SHFL.BFLY PT, R157, R154, 0x2, 0x1f ;  /* 0x0c401f009a9d7f89 */ /* 0x000e2200000e0000 */
[----:B--2---:R-:W-:-:S05]  /*175e0*/  FMNMX.FTZ R155, R58, R57, !PT ;  /* 0x000000393a9b7209 */ /* 0x004fca0007810000 */
[----:B------:R-:W1:Y:S01]  /*175f0*/  SHFL.BFLY PT, R156, R155, 0x1, 0x1f ;  /* 0x0c201f009b9c7f89 */ /* 0x000e6200000e0000 */
[----:B0-----:R-:W-:-:S05]  /*17600*/  FMNMX.FTZ R157, R154, R157, !PT ;  /* 0x0000009d9a9d7209 */ /* 0x001fca0007810000 */
[----:B------:R-:W0:Y:S01]  /*17610*/  SHFL.BFLY PT, R218, R157, 0x1, 0x1f ;  /* 0x0c201f009dda7f89 */ /* 0x000e2200000e0000 */
[----:B-1----:R-:W-:-:S05]  /*17620*/  FMNMX.FTZ R217, R155, R156, !PT ;  /* 0x0000009c9bd97209 */ /* 0x002fca0007810000 */
[C---:B------:R-:W-:Y:S01]  /*17630*/  FADD.FTZ R57, -R217.reuse, R215 ;  /* 0x000000d7d9397221 */ /* 0x040fe20000010100 */
[----:B------:R-:W-:-:S03]  /*17640*/  FMUL.FTZ R155, R217, UR51 ;  /* 0x00000033d99b7c20 */ /* 0x000fc60008410000 */
[----:B------:R-:W-:Y:S01]  /*17650*/  FMUL.FTZ R156, R57, UR51 ;  /* 0x00000033399c7c20 */ /* 0x000fe20008410000 */
[--C-:B------:R-:W-:Y:S01]  /*17660*/  FFMA.FTZ R164, R56, UR51, -R155.reuse ;  /* 0x0000003338a47c23 */ /* 0x100fe2000801089b */
[--C-:B------:R-:W-:Y:S01]  /*17670*/  FFMA.FTZ R180, R24, UR51, -R155.reuse ;  /* 0x0000003318b47c23 */ /* 0x100fe2000801089b */
[--C-:B------:R-:W-:Y:S01]  /*17680*/  FFMA.FTZ R165, R25, UR51, -R155.reuse ;  /* 0x0000003319a57c23 */ /* 0x100fe2000801089b */
[--C-:B------:R-:W-:Y:S01]  /*17690*/  FFMA.FTZ R168, R48, UR51, -R155.reuse ;  /* 0x0000003330a87c23 */ /* 0x100fe2000801089b */
[----:B------:R-:W-:Y:S01]  /*176a0*/  MUFU.EX2 R58, R156 ;  /* 0x0000009c003a7308 */ /* 0x000fe20000000800 */
[--C-:B------:R-:W-:Y:S01]  /*176b0*/  FFMA.FTZ R182, R28, UR51, -R155.reuse ;  /* 0x000000331cb67c23 */ /* 0x100fe2000801089b */
[----:B0-----:R-:W-:Y:S01]  /*176c0*/  FMNMX.FTZ R218, R157, R218, !PT ;  /* 0x000000da9dda7209 */ /* 0x001fe20007810000 */
[--C-:B------:R-:W-:Y:S01]  /*176d0*/  FFMA.FTZ R157, R41, UR51, -R155.reuse ;  /* 0x00000033299d7c23 */ /* 0x100fe2000801089b */
[--C-:B------:R-:W-:Y:S01]  /*176e0*/  FFMA.FTZ R163, R29, UR51, -R155.reuse ;  /* 0x000000331da37c23 */ /* 0x100fe2000801089b */
[--C-:B------:R-:W-:Y:S01]  /*176f0*/  FFMA.FTZ R41, R45, UR51, -R155.reuse ;  /* 0x000000332d297c23 */ /* 0x100fe2000801089b */
[--C-:B------:R-:W-:Y:S01]  /*17700*/  FFMA.FTZ R176, R32, UR51, -R155.reuse ;  /* 0x0000003320b07c23 */ /* 0x100fe2000801089b */
[C---:B------:R-:W-:Y:S01]  /*17710*/  FADD.FTZ R57, -R218.reuse, R214 ;  /* 0x000000d6da397221 */ /* 0x040fe20000010100 */
[----:B------:R-:W-:Y:S01]  /*17720*/  FMUL.FTZ R56, R218, UR51 ;  /* 0x00000033da387c20 */ /* 0x000fe20008410000 */
[----:B------:R-:W0:Y:S01]  /*17730*/  MUFU.EX2 R180, R180 ;  /* 0x000000b400b47308 */ /* 0x000e220000000800 */
[--C-:B------:R-:W-:Y:S01]  /*17740*/  FFMA.FTZ R161, R33, UR51, -R155.reuse ;  /* 0x0000003321a17c23 */ /* 0x100fe2000801089b */
[----:B------:R-:W-:Y:S01]  /*17750*/  FMUL.FTZ R57, R57, UR51 ;  /* 0x0000003339397c20 */ /* 0x000fe20008410000 */
[--C-:B------:R-:W-:Y:S01]  /*17760*/  FFMA.FTZ R181, R26, UR51, -R56.reuse ;  /* 0x000000331ab57c23 */ /* 0x100fe20008010838 */
[--C-:B------:R-:W-:Y:S01]  /*17770*/  FFMA.FTZ R48, R27, UR51, -R56.reuse ;  /* 0x000000331b307c23 */ /* 0x100fe20008010838 */
[--C-:B------:R-:W-:Y:S01]  /*17780*/  FFMA.FTZ R183, R30, UR51, -R56.reuse ;  /* 0x000000331eb77c23 */ /* 0x100fe20008010838 */
[----:B------:R-:W-:Y:S01]  /*17790*/  FFMA.FTZ R45, R31, UR51, -R56 ;  /* 0x000000331f2d7c23 */ /* 0x000fe20008010838 */
[----:B------:R-:W-:Y:S01]  /*177a0*/  IMAD R26, R184, 0x8, R18 ;  /* 0x00000008b81a7824 */ /* 0x000fe200078e0212 */
[----:B------:R-:W-:Y:S01]  /*177b0*/  MUFU.EX2 R57, R57 ;  /* 0x0000003900397308 */ /* 0x000fe20000000800 */
[--C-:B------:R-:W-:Y:S01]  /*177c0*/  FFMA.FTZ R177, R34, UR51, -R56.reuse ;  /* 0x0000003322b17c23 */ /* 0x100fe20008010838 */
[--C-:B------:R-:W-:Y:S01]  /*177d0*/  FFMA.FTZ R34, R39, UR51, -R56.reuse ;  /* 0x0000003327227c23 */ /* 0x100fe20008010838 */
[----:B------:R-:W-:Y:S01]  /*177e0*/  IMAD.U32 R39, RZ, RZ, UR38 ;  /* 0x00000026ff277e24 */ /* 0x000fe2000f8e00ff */
[----:B------:R-:W-:Y:S01]  /*177f0*/  IADD3 R26, R26, 0x28840, RZ ;  /* 0x000288401a1a7810 */ /* 0x000fe20007ffe0ff */
[--C-:B------:R-:W-:Y:S01]  /*17800*/  FFMA.FTZ R35, R35, UR51, -R56.reuse ;  /* 0x0000003323237c23 */ /* 0x100fe20008010838 */
[--C-:B------:R-:W-:Y:S01]  /*17810*/  FFMA.FTZ R178, R36, UR51, -R155.reuse ;  /* 0x0000003324b27c23 */ /* 0x100fe2000801089b */
[----:B------:R-:W-:Y:S01]  /*17820*/  FFMA.FTZ R179, R38, UR51, -R56 ;  /* 0x0000003326b37c23 */ /* 0x000fe20008010838 */
[----:B------:R-:W1:Y:S01]  /*17830*/  MUFU.EX2 R181, R181 ;  /* 0x000000b500b57308 */ /* 0x000e620000000800 */
[----:B------:R-:W-:Y:S01]  /*17840*/  PRMT R26, R39, 0x654, R26 ;  /* 0x00000654271a7816 */ /* 0x000fe2000000001a */
[----:B0-----:R-:W-:Y:S01]  /*17850*/  FFMA.FTZ R6, R58, R6, R180 ;  /* 0x000000063a067223 */ /* 0x001fe200000100b4 */
        /* <DEDUP_REMOVED lines=8> */
[----:B------:R-:W-:Y:S01]  /*178e0*/  FFMA.FTZ R173, R42, UR51, -R56 ;  /* 0x000000332aad7c23 */ /* 0x000fe20008010838 */
[----:B------:R2:W-:Y:S01]  /*178f0*/  SYNCS.ARRIVE.TRANS64.RED.A1T0 RZ, [R26+URZ], RZ ;  /* 0x000000ff1aff79a7 */ /* 0x0005e2000810043f */
[--C-:B------:R-:W-:Y:S01]  /*17900*/  FFMA.FTZ R40, R49, UR51, -R155.reuse ;  /* 0x0000003331287c23 */ /* 0x100fe2000801089b */
[--C-:B------:R-:W-:Y:S01]  /*17910*/  FFMA.FTZ R37, R53, UR51, -R155.reuse ;  /* 0x0000003335257c23 */ /* 0x100fe2000801089b */
[----:B------:R-:W-:Y:S01]  /*17920*/  FFMA.FTZ R166, R60, UR51, -R155 ;  /* 0x000000333ca67c23 */ /* 0x000fe2000801089b */
[----:B------:R-:W3:Y:S01]  /*17930*/  MUFU.EX2 R48, R48 ;  /* 0x0000003000307308 */ /* 0x000ee20000000800 */
[----:B-1----:R-:W-:Y:S01]  /*17940*/  FFMA.FTZ R3, R57, R3, R181 ;  /* 0x0000000339037223 */ /* 0x002fe200000100b5 */
[--C-:B------:R-:W-:Y:S01]  /*17950*/  FFMA.FTZ R33, R61, UR51, -R155.reuse ;  /* 0x000000333d217c23 */ /* 0x100fe2000801089b */
[--C-:B------:R-:W-:Y:S01]  /*17960*/  FFMA.FTZ R160, R64, UR51, -R155.reuse ;  /* 0x0000003340a07c23 */ /* 0x100fe2000801089b */
[--C-:B------:R-:W-:Y:S01]  /*17970*/  FFMA.FTZ R32, R65, UR51, -R155.reuse ;  /* 0x0000003341207c23 */ /* 0x100fe2000801089b */
[--C-:B------:R-:W-:Y:S01]  /*17980*/  FFMA.FTZ R162, R68, UR51, -R155.reuse ;  /* 0x0000003344a27c23 */ /* 0x100fe2000801089b */
[--C-:B------:R-:W-:Y:S01]  /*17990*/  FFMA.FTZ R29, R69, UR51, -R155.reuse ;  /* 0x00000033451d7c23 */ /* 0x100fe2000801089b */
[--C-:B------:R-:W-:Y:S01]  /*179a0*/  FFMA.FTZ R156, R72, UR51, -R155.reuse ;  /* 0x00000033489c7c23 */ /* 0x100fe2000801089b */
[----:B------:R-:W-:Y:S01]  /*179b0*/  MUFU.EX2 R182, R182 ;  /* 0x000000b600b67308 */ /* 0x000fe20000000800 */
[----:B0-----:R-:W-:Y:S01]  /*179c0*/  FADD.FTZ R59, R165, R6 ;  /* 0x00000006a53b7221 */ /* 0x001fe20000010000 */
[--C-:B------:R-:W-:Y:S01]  /*179d0*/  FFMA.FTZ R28, R73, UR51, -R155.reuse ;  /* 0x00000033491c7c23 */ /* 0x100fe2000801089b */
[--C-:B------:R-:W-:Y:S01]  /*179e0*/  FFMA.FTZ R158, R76, UR51, -R155.reuse ;  /* 0x000000334c9e7c23 */ /* 0x100fe2000801089b */
[--C-:B------:R-:W-:Y:S01]  /*179f0*/  FFMA.FTZ R25, R77, UR51, -R155.reuse ;  /* 0x000000334d197c23 */ /* 0x100fe2000801089b */
[--C-:B------:R-:W-:Y:S01]  /*17a00*/  FFMA.FTZ R152, R80, UR51, -R155.reuse ;  /* 0x0000003350987c23 */ /* 0x100fe2000801089b */
[--C-:B------:R-:W-:Y:S01]  /*17a10*/  FFMA.FTZ R24, R81, UR51, -R155.reuse ;  /* 0x0000003351187c23 */ /* 0x100fe2000801089b */
[----:B------:R-:W-:Y:S01]  /*17a20*/  FFMA.FTZ R154, R84, UR51, -R155 ;  /* 0x00000033549a7c23 */ /* 0x000fe2000801089b */
[----:B------:R-:W0:Y:S01]  /*17a30*/  MUFU.EX2 R183, R183 ;  /* 0x000000b700b77308 */ /* 0x000e220000000800 */
[----:B---3--:R-:W-:Y:S01]  /*17a40*/  FADD.FTZ R6, R48, R3 ;  /* 0x0000000330067221 */ /* 0x008fe20000010000 */
[----:B------:R-:W-:Y:S01]  /*17a50*/  FFMA.FTZ R44, R85, UR51, -R155 ;  /* 0x00000033552c7c23 */ /* 0x000fe2000801089b */
[--C-:B------:R-:W-:Y:S01]  /*17a60*/  FFMA.FTZ R31, R43, UR51, -R56.reuse ;  /* 0x000000332b1f7c23 */ /* 0x100fe20008010838 */
[--C-:B------:R-:W-:Y:S01]  /*17a70*/  FFMA.FTZ R175, R46, UR51, -R56.reuse ;  /* 0x000000332eaf7c23 */ /* 0x100fe20008010838 */
[--C-:B------:R-:W-:Y:S01]  /*17a80*/  FFMA.FTZ R30, R47, UR51, -R56.reuse ;  /* 0x000000332f1e7c23 */ /* 0x100fe20008010838 */
[--C-:B------:R-:W-:Y:S01]  /*17a90*/  FFMA.FTZ R169, R50, UR51, -R56.reuse ;  /* 0x0000003332a97c23 */ /* 0x100fe20008010838 */
[--C-:B------:R-:W-:Y:S01]  /*17aa0*/  FFMA.FTZ R27, R51, UR51, -R56.reuse ;  /* 0x00000033331b7c23 */ /* 0x100fe20008010838 */
        /* <DEDUP_REMOVED lines=9> */
[--C-:B------:R-:W-:Y:S01]  /*17b40*/  FFMA.FTZ R51, R71, UR51, -R56.reuse ;  /* 0x0000003347337c23 */ /* 0x100fe20008010838 */
[--C-:B------:R-:W-:Y:S01]  /*17b50*/  FFMA.FTZ R47, R74, UR51, -R56.reuse ;  /* 0x000000334a2f7c23 */ /* 0x100fe20008010838 */
[--C-:B------:R-:W-:Y:S01]  /*17b60*/  FFMA.FTZ R49, R75, UR51, -R56.reuse ;  /* 0x000000334b317c23 */ /* 0x100fe20008010838 */
[--C-:B------:R-:W-:Y:S01]  /*17b70*/  FFMA.FTZ R43, R78, UR51, -R56.reuse ;  /* 0x000000334e2b7c23 */ /* 0x100fe20008010838 */
[--C-:B------:R-:W-:Y:S01]  /*17b80*/  FFMA.FTZ R46, R79, UR51, -R56.reuse ;  /* 0x000000334f2e7c23 */ /* 0x100fe20008010838 */
[--C-:B------:R-:W-:Y:S01]  /*17b90*/  FFMA.FTZ R153, R82, UR51, -R56.reuse ;  /* 0x0000003352997c23 */ /* 0x100fe20008010838 */
[--C-:B------:R-:W-:Y:S01]  /*17ba0*/  FFMA.FTZ R39, R83, UR51, -R56.reuse ;  /* 0x0000003353277c23 */ /* 0x100fe20008010838 */
[----:B------:R-:W-:Y:S01]  /*17bb0*/  MUFU.EX2 R176, R176 ;  /* 0x000000b000b07308 */ /* 0x000fe20000000800 */
[----:B------:R-:W-:Y:S01]  /*17bc0*/  FFMA.FTZ R155, R86, UR51, -R56 ;  /* 0x00000033569b7c23 */ /* 0x000fe20008010838 */
[----:B0-----:R-:W-:-:S06]  /*17bd0*/  FADD.FTZ R6, R183, R6 ;  /* 0x00000006b7067221 */ /* 0x001fcc0000010000 */
[----:B------:R-:W0:Y:S01]  /*17be0*/  MUFU.EX2 R177, R177 ;  /* 0x000000b100b17308 */ /* 0x000e220000000800 */
[----:B-1----:R-:W-:-:S07]  /*17bf0*/  FADD.FTZ R6, R45, R6 ;  /* 0x000000062d067221 */ /* 0x002fce0000010000 */
[----:B------:R-:W-:Y:S08]  /*17c00*/  MUFU.EX2 R161, R161 ;  /* 0x000000a100a17308 */ /* 0x000ff00000000800 */
[----:B------:R-:W1:Y:S01]  /*17c10*/  MUFU.EX2 R35, R35 ;  /* 0x0000002300237308 */ /* 0x000e620000000800 */
[----:B0-----:R-:W-:-:S07]  /*17c20*/  FADD.FTZ R6, R177, R6 ;  /* 0x00000006b1067221 */ /* 0x001fce0000010000 */
[----:B--2---:R0:W-:Y:S08]  /*17c30*/  MUFU.EX2 R26, R38 ;  /* 0x00000026001a7308 */ /* 0x0041f00000000800 */
[----:B------:R-:W2:Y:S01]  /*17c40*/  MUFU.EX2 R178, R178 ;  /* 0x000000b200b27308 */ /* 0x000ea20000000800 */
[----:B0-----:R-:W-:Y:S01]  /*17c50*/  FFMA.FTZ R38, R87, UR51, -R56 ;  /* 0x0000003357267c23 */ /* 0x001fe20008010838 */
[----:B------:R-:W-:Y:S01]  /*17c60*/  FADD.FTZ R56, R182, R59 ;  /* 0x0000003bb6387221 */ /* 0x000fe20000010000 */
[----:B-1----:R-:W-:-:S03]  /*17c70*/  FADD.FTZ R6, R35, R6 ;  /* 0x0000000623067221 */ /* 0x002fc60000010000 */
[----:B------:R-:W-:Y:S02]  /*17c80*/  FADD.FTZ R3, R163, R56 ;  /* 0x00000038a3037221 */ /* 0x000fe40000010000 */
[----:B------:R-:W0:Y:S02]  /*17c90*/  MUFU.EX2 R179, R179 ;  /* 0x000000b300b37308 */ /* 0x000e240000000800 */
[----:B------:R-:W-:-:S04]  /*17ca0*/  FADD.FTZ R56, R176, R3 ;  /* 0x00000003b0387221 */ /* 0x000fc80000010000 */
[----:B------:R-:W-:Y:S02]  /*17cb0*/  FADD.FTZ R3, R161, R56 ;  /* 0x00000038a1037221 */ /* 0x000fe40000010000 */
[----:B------:R-:W1:Y:S02]  /*17cc0*/  MUFU.EX2 R159, R159 ;  /* 0x0000009f009f7308 */ /* 0x000e640000000800 */
[----:B--2---:R-:W-:-:S06]  /*17cd0*/  FADD.FTZ R56, R178, R3 ;  /* 0x00000003b2387221 */ /* 0x004fcc0000010000 */
        /* <DEDUP_REMOVED lines=33> */
[----:B-1----:R-:W-:-:S04]  /*17ef0*/  FADD.FTZ R3, R171, R6 ;  /* 0x00000006ab037221 */ /* 0x002fc80000010000 */
[----:B------:R-:W-:-:S03]  /*17f00*/  FADD.FTZ R3, R26, R3 ;  /* 0x000000031a037221 */ /* 0x000fc60000010000 */
        /* <DEDUP_REMOVED lines=66> */
.L_x_1912:
[----:B------:R-:W-:Y:S01]  /*18330*/  IMAD R56, R216, 0x8, R18 ;  /* 0x00000008d8387824 */ /* 0x000fe200078e0212 */
[----:B------:R-:W-:Y:S01]  /*18340*/  ISETP.GT.AND P1, PT, R0, R213, PT ;  /* 0x000000d50000720c */ /* 0x000fe20003f24270 */
[----:B------:R-:W-:Y:S01]  /*18350*/  IMAD.U32 R59, RZ, RZ, UR38 ;  /* 0x00000026ff3b7e24 */ /* 0x000fe2000f8e00ff */
[----:B------:R-:W-:Y:S01]  /*18360*/  F2FP.F16.F32.PACK_AB R180, R165, R180 ;  /* 0x000000b4a5b4723e */ /* 0x000fe200000000ff */
[----:B------:R-:W-:Y:S01]  /*18370*/  VIADD R56, R56, 0x28860 ;  /* 0x0002886038387836 */ /* 0x000fe20000000000 */
[----:B------:R-:W-:Y:S01]  /*18380*/  F2FP.F16.F32.PACK_AB R182, R163, R182 ;  /* 0x000000b6a3b6723e */ /* 0x000fe200000000ff */
[----:B------:R-:W-:Y:S01]  /*18390*/  FMUL.FTZ R88, R88, R58 ;  /* 0x0000003a58587220 */ /* 0x000fe20000410000 */
[----:B------:R-:W-:Y:S01]  /*183a0*/  F2FP.F16.F32.PACK_AB R176, R161, R176 ;  /* 0x000000b0a1b0723e */ /* 0x000fe200000000ff */
[-C--:B------:R-:W-:Y:S01]  /*183b0*/  FMUL.FTZ R89, R89, R58.reuse ;  /* 0x0000003a59597220 */ /* 0x080fe20000410000 */
[----:B------:R-:W-:Y:S01]  /*183c0*/  PRMT R56, R59, 0x654, R56 ;  /* 0x000006543b387816 */ /* 0x000fe20000000038 */
[----:B------:R-:W-:Y:S01]  /*183d0*/  FMUL.FTZ R92, R92, R58 ;  /* 0x0000003a5c5c7220 */ /* 0x000fe20000410000 */
[----:B------:R-:W-:Y:S01]  /*183e0*/  F2FP.F16.F32.PACK_AB R178, R159, R178 ;  /* 0x000000b29fb2723e */ /* 0x000fe200000000ff */
[----:B------:R-:W-:Y:S01]  /*183f0*/  FMUL.FTZ R93, R93, R58 ;  /* 0x0000003a5d5d7220 */ /* 0x000fe20000410000 */
[----:B------:R0:W-:Y:S01]  /*18400*/  SYNCS.ARRIVE.TRANS64.RED.A1T0 RZ, [R56+URZ], RZ ;  /* 0x000000ff38ff79a7 */ /* 0x0001e2000810043f */
        /* <DEDUP_REMOVED lines=89> */
[----:B------:R-:W-:Y:S01]  /*189a0*/  MOV R214, R218 ;  /* 0x000000da00d67202 */ /* 0x000fe20000000f00 */
[----:B------:R-:W-:-:S02]  /*189b0*/  IMAD.MOV.U32 R215, RZ, RZ, R217 ;  /* 0x000000ffffd77224 */ /* 0x000fc400078e00d9 */
[----:B------:R-:W-:Y:S02]  /*189c0*/  IMAD.MOV.U32 R204, RZ, RZ, R187 ;  /* 0x000000ffffcc7224 */ /* 0x000fe400078e00bb */
[----:B------:R-:W-:Y:S01]  /*189d0*/  IMAD.MOV.U32 R216, RZ, RZ, R184 ;  /* 0x000000ffffd87224 */ /* 0x000fe200078e00b8 */
[----:B0-----:R-:W-:Y:S06]  /*189e0*/  @P1 BRA `(.L_x_1913) ;  /* 0xffffffd400341947 */ /* 0x001fec000383ffff */
.L_x_1901:
[----:B------:R-:W-:-:S13]  /*189f0*/  ISETP.GE.AND P1, PT, R0, R206, PT ;  /* 0x000000ce0000720c */ /* 0x000fda0003f26270 */
[----:B------:R-:W-:Y:S05]  /*18a00*/  @!P1 BRA `(.L_x_1914) ;  /* 0x0000003800f09947 */ /* 0x000fea0003800000 */
[----:B------:R-:W-:Y:S01]  /*18a10*/  IMAD.MOV.U32 R213, RZ, RZ, R218 ;  /* 0x000000ffffd57224 */ /* 0x000fe200078e00da */
[----:B------:R-:W-:Y:S01]  /*18a20*/  MOV R204, R187 ;  /* 0x000000bb00cc7202 */ /* 0x000fe20000000f00 */
[----:B------:R-:W-:Y:S02]  /*18a30*/  IMAD.MOV.U32 R214, RZ, RZ, R217 ;  /* 0x000000ffffd67224 */ /* 0x000fe400078e00d9 */
[----:B------:R-:W-:-:S07]  /*18a40*/  IMAD.MOV.U32 R215, RZ, RZ, R184 ;  /* 0x000000ffffd77224 */ /* 0x000fce00078e00b8 */
.L_x_1934:
        /* <DEDUP_REMOVED lines=8> */
.L_x_1916:
        /* <DEDUP_REMOVED lines=8> */
.L_x_1917:
[----:B------:R-:W-:Y:S04]  /*18b50*/  BSSY B0, `(.L_x_1915) ;  /* 0x0000004000007945 */ /* 0x000fe80003800000 */
[----:B-1----:R-:W-:Y:S05]  /*18b60*/  @P2 BRA `(.L_x_1918) ;  /* 0x0000000000082947 */ /* 0x002fea0003800000 */
[----:B------:R-:W1:Y:S02]  /*18b70*/  SYNCS.PHASECHK.TRANS64.TRYWAIT P2, [R25+URZ+0x28830], R24 ;  /* 0x02883018190075a7 */ /* 0x000e64000804017f */
[----:B-1----:R-:W-:Y:S05]  /*18b80*/  @!P2 BRA `(.L_x_1919) ;  /* 0x00000118006ca947 */ /* 0x002fea0003800000 */
.L_x_1918:
[----:B------:R-:W-:Y:S05]  /*18b90*/  BSYNC B0 ;  /* 0x0000000000007941 */ /* 0x000fea0003800000 */
.L_x_1915:
        /* <DEDUP_REMOVED lines=9> */
[----:B------:R-:W-:-:S02]  /*18c30*/  R2UR UR11, R25 ;  /* 0x00000000190b72ca */ /* 0x000fc400000e0000 */
[----:B------:R-:W-:Y:S02]  /*18c40*/  R2UR UR9, R5 ;  /* 0x00000000050972ca */ /* 0x000fe400000e0000 */
[----:B------:R-:W-:Y:S02]  /*18c50*/  MOV R27, 0x40000040 ;  /* 0x40000040001b7802 */ /* 0x000fe40000000f00 */
[----:B------:R-:W-:Y:S02]  /*18c60*/  R2UR UR15, R29 ;  /* 0x000000001d0f72ca */ /* 0x000fe400000e0000 */
[----:B------:R-:W-:Y:S02]  /*18c70*/  R2UR UR19, R27 ;  /* 0x000000001b1372ca */ /* 0x000fe400000e0000 */
[----:B------:R-:W-:Y:S02]  /*18c80*/  R2UR UR23, R29 ;  /* 0x000000001d1772ca */ /* 0x000fe400000e0000 */
[----:B------:R-:W-:-:S02]  /*18c90*/  R2UR UR27, R27 ;  /* 0x000000001b1b72ca */ /* 0x000fc400000e0000 */
[----:B------:R-:W-:Y:S02]  /*18ca0*/  R2UR UR31, R29 ;  /* 0x000000001d1f72ca */ /* 0x000fe400000e0000 */
[----:B------:R-:W-:Y:S02]  /*18cb0*/  R2UR UR35, R31 ;  /* 0x000000001f2372ca */ /* 0x000fe400000e0000 */
[----:B------:R-:W-:Y:S02]  /*18cc0*/  R2UR UR47, R25 ;  /* 0x00000000192f72ca */ /* 0x000fe400000e0000 */
[----:B0-----:R-:W-:Y:S02]  /*18cd0*/  SHF.R.U32.HI R24, RZ, 0x7, R24 ;  /* 0x00000007ff187819 */ /* 0x001fe40000011618 */
[----:B------:R-:W-:Y:S02]  /*18ce0*/  R2UR UR12, R192 ;  /* 0x00000000c00c72ca */ /* 0x000fe400000e0000 */
[----:B------:R-:W-:Y:S01]  /*18cf0*/  R2UR UR13, R193 ;  /* 0x00000000c10d72ca */ /* 0x000fe200000e0000 */
[----:B------:R-:W-:Y:S01]  /*18d00*/  VIADD R30, R24, 0x8 ;  /* 0x00000008181e7836 */ /* 0x000fe20000000000 */
[----:B------:R-:W-:-:S02]  /*18d10*/  LEA R24, R184, R7, 0xb ;  /* 0x00000007b8187211 */ /* 0x000fc400078e58ff */
[----:B------:R-:W-:Y:S02]  /*18d20*/  R2UR UR16, R190 ;  /* 0x00000000be1072ca */ /* 0x000fe400000e0000 */
[----:B------:R0:W-:Y:S01]  /*18d30*/  BAR.SYNC.DEFER_BLOCKING R30, 0x100 ;  /* 0x0004001e0000751d */ /* 0x0001e20000010000 */
[C---:B------:R-:W-:Y:S01]  /*18d40*/  VIADD R28, R24.reuse, 0x2 ;  /* 0x00000002181c7836 */ /* 0x040fe20000000000 */
[C---:B------:R-:W-:Y:S01]  /*18d50*/  R2UR UR10, R24.reuse ;  /* 0x00000000180a72ca */ /* 0x040fe200000e0000 */
[----:B------:R-:W-:Y:S01]  /*18d60*/  VIADD R26, R24, 0x4 ;  /* 0x00000004181a7836 */ /* 0x000fe20000000000 */
[----:B------:R-:W-:Y:S02]  /*18d70*/  R2UR UR17, R191 ;  /* 0x00000000bf1172ca */ /* 0x000fe400000e0000 */
[----:B------:R-:W-:Y:S01]  /*18d80*/  R2UR UR14, R28 ;  /* 0x000000001c0e72ca */ /* 0x000fe200000e0000 */
[----:B------:R-:W-:Y:S01]  /*18d90*/  VIADD R28, R24, 0x6 ;  /* 0x00000006181c7836 */ /* 0x000fe20000000000 */
[----:B------:R-:W-:Y:S01]  /*18da0*/  R2UR UR18, R26 ;  /* 0x000000001a1272ca */ /* 0x000fe200000e0000 */
[----:B------:R-:W-:Y:S01]  /*18db0*/  VIADD R26, R24, 0x400 ;  /* 0x00000400181a7836 */ /* 0x000fe20000000000 */
[----:B------:R-:W-:Y:S01]  /*18dc0*/  R2UR UR20, R20 ;  /* 0x00000000141472ca */ /* 0x000fe200000e0000 */
[----:B0-----:R-:W-:Y:S01]  /*18dd0*/  VIADD R30, R24, 0x404 ;  /* 0x00000404181e7836 */ /* 0x001fe20000000000 */
[----:B------:R-:W-:Y:S01]  /*18de0*/  R2UR UR22, R28 ;  /* 0x000000001c1672ca */ /* 0x000fe200000e0000 */
[----:B------:R-:W-:Y:S01]  /*18df0*/  VIADD R28, R24, 0x402 ;  /* 0x00000402181c7836 */ /* 0x000fe20000000000 */
[----:B------:R-:W-:Y:S01]  /*18e00*/  R2UR UR26, R26 ;  /* 0x000000001a1a72ca */ /* 0x000fe200000e0000 */
[----:B------:R-:W-:Y:S01]  /*18e10*/  VIADD R24, R24, 0x406 ;  /* 0x0000040618187836 */ /* 0x000fe20000000000 */
[----:B------:R-:W-:-:S02]  /*18e20*/  R2UR UR34, R30 ;  /* 0x000000001e2272ca */ /* 0x000fc400000e0000 */
[----:B------:R-:W-:Y:S02]  /*18e30*/  R2UR UR30, R28 ;  /* 0x000000001c1e72ca */ /* 0x000fe400000e0000 */
[----:B------:R-:W-:Y:S02]  /*18e40*/  R2UR UR46, R24 ;  /* 0x00000000182e72ca */ /* 0x000fe400000e0000 */
[----:B------:R-:W-:Y:S01]  /*18e50*/  R2UR UR21, R21 ;  /* 0x00000000151572ca */ /* 0x000fe200000e0000 */
[----:B------:R-:W-:Y:S01]  /*18e60*/  WARPGROUP.ARRIVE ;  /* 0x00000000000079c5 */ /* 0x000fe20000000000 */
[----:B------:R-:W-:Y:S02]  /*18e70*/  R2UR UR24, R14 ;  /* 0x000000000e1872ca */ /* 0x000fe400000e0000 */
[----:B------:R-:W-:Y:S02]  /*18e80*/  R2UR UR25, R15 ;  /* 0x000000000f1972ca */ /* 0x000fe400000e0000 */
[----:B------:R-:W-:Y:S01]  /*18e90*/  R2UR UR28, R12 ;  /* 0x000000000c1c72ca */ /* 0x000fe200000e0000 */
[----:B------:R-:W-:Y:S01]  /*18ea0*/  HGMMA.64x128x16.F32 R24, gdesc[UR8], RZ, !UPT, gsb0 ;  /* 0x01e00000081879f0 */ /* 0x000fe2000c0008ff */
[----:B------:R-:W-:-:S02]  /*18eb0*/  R2UR UR29, R13 ;  /* 0x000000000d1d72ca */ /* 0x000fc400000e0000 */
[----:B------:R-:W-:Y:S02]  /*18ec0*/  R2UR UR32, R10 ;  /* 0x000000000a2072ca */ /* 0x000fe400000e0000 */
[----:B------:R-:W-:Y:S02]  /*18ed0*/  R2UR UR33, R11 ;  /* 0x000000000b2172ca */ /* 0x000fe400000e0000 */
        /* <DEDUP_REMOVED lines=27> */
.L_x_1921:
[----:B------:R-:W-:Y:S02]  /*19090*/  SHF.L.U32 R204, R204, 0x1f, RZ ;  /* 0x0000001fcccc7819 */ /* 0x000fe400000006ff */
[----:B------:R-:W-:-:S04]  /*190a0*/  LEA R205, R215, R18, 0x3 ;  /* 0x00000012d7cd7211 */ /* 0x000fc800078e18ff */
[----:B------:R0:W1:Y:S01]  /*190b0*/  SYNCS.PHASECHK.TRANS64.TRYWAIT P1, [R205+URZ+0x28850], R204 ;  /* 0x028850cccd0075a7 */ /* 0x000062000802017f */
[----:B------:R-:W-:Y:S05]  /*190c0*/  @!P0 BRA `(.L_x_1922) ;  /* 0x0000000000048947 */ /* 0x000fea0003800000 */
[----:B------:R-:W-:Y:S01]  /*190d0*/  BPT.TRAP 0x1 ;  /* 0x000000040000795c */ /* 0x000fe20000300000 */
.L_x_1922:
[----:B-1----:R-:W-:Y:S05]  /*190e0*/  @P1 BRA `(.L_x_1920) ;  /* 0x0000000000081947 */ /* 0x002fea0003800000 */
[----:B------:R-:W1:Y:S02]  /*190f0*/  SYNCS.PHASECHK.TRANS64.TRYWAIT P1, [R205+URZ+0x28850], R204 ;  /* 0x028850cccd0075a7 */ /* 0x000e64000802017f */
[----:B-1----:R-:W-:Y:S05]  /*19100*/  @!P1 BRA `(.L_x_1923) ;  /* 0x0000011400209947 */ /* 0x002fea0003800000 */
.L_x_1920:
[----:B01----:R-:W-:Y:S01]  /*19110*/  VIADD R204, R18, 0x400 ;  /* 0x0000040012cc7836 */ /* 0x003fe20000000000 */
[----:B------:R-:W-:Y:S05]  /*19120*/  WARPSYNC.ALL ;  /* 0x0000000000007948 */ /* 0x000fea0003800000 */
[----:B------:R-:W-:Y:S01]  /*19130*/  SHF.R.U32.HI R204, RZ, 0x4, R204 ;  /* 0x00000004ffcc7819 */ /* 0x000fe200000116cc */
[----:B------:R-:W-:Y:S01]  /*19140*/  IMAD.MOV.U32 R205, RZ, RZ, 0x40000040 ;  /* 0x40000040ffcd7424 */ /* 0x000fe200078e00ff */
[----:B------:R-:W-:-:S06]  /*19150*/  WARPGROUP.ARRIVE ;  /* 0x00000000000079c5 */ /* 0x000fcc0000000000 */
[----:B------:R-:W0:Y:S01]  /*19160*/  S2R R216, SR_TID.X ;  /* 0x0000000000d87919 */ /* 0x000e220000002100 */
[----:B------:R-:W-:Y:S02]  /*19170*/  LOP3.LUT R204, R204, 0x3fff, RZ, 0xc0, !PT ;  /* 0x00003fffcccc7812 */ /* 0x000fe400078ec0ff */
[----:B------:R-:W-:Y:S01]  /*19180*/  R2UR UR11, R205 ;  /* 0x00000000cd0b72ca */ /* 0x000fe200000e0000 */
[----:B------:R-:W-:Y:S01]  /*19190*/  IMAD.MOV.U32 R205, RZ, RZ, 0x40000040 ;  /* 0x40000040ffcd7424 */ /* 0x000fe200078e00ff */
        /* <DEDUP_REMOVED lines=13> */
[----:B------:R-:W-:Y:S01]  /*19270*/  IMAD.MOV.U32 R177, RZ, RZ, 0x40000040 ;  /* 0x40000040ffb17424 */ /* 0x000fe200078e00ff */
[----:B------:R-:W-:Y:S01]  /*19280*/  IADD3 R176, R204, 0x100, RZ ;  /* 0x00000100ccb07810 */ /* 0x000fe20007ffe0ff */
        /* <DEDUP_REMOVED lines=43> */
.L_x_1924:
[----:B------:R-:W1:Y:S01]  /*19540*/  @P4 LDC R153, c[0x0][0x44c] ;  /* 0x00011300ff994b82 */ /* 0x000e620000000800 */
[----:B0-----:R-:W-:Y:S01]  /*19550*/  IADD3 R152, R200, R198, RZ ;  /* 0x000000c6c8987210 */ /* 0x001fe20007ffe0ff */
        /* <DEDUP_REMOVED lines=45> */
[----:B------:R-:W-:-:S02]  /*19830*/  IMAD R42, R184, 0x8, R18 ;  /* 0x00000008b82a7824 */ /* 0x000fc400078e0212 */
[----:B------:R-:W-:Y:S01]  /*19840*/  FMUL.FTZ R154, R43, UR43 ;  /* 0x0000002b2b9a7c20 */ /* 0x000fe20008410000 */
[----:B------:R-:W-:Y:S02]  /*19850*/  IMAD.U32 R43, RZ, RZ, UR38 ;  /* 0x00000026ff2b7e24 */ /* 0x000fe4000f8e00ff */
        /* <DEDUP_REMOVED lines=25> */
[----:B------:R-:W1:Y:S01]  /*199f0*/  MUFU.TANH R24, R24 ;  /* 0x0000001800187308 */ /* 0x000e620000002400 */
[----:B------:R2:W-:Y:S01]  /*19a00*/  SYNCS.ARRIVE.TRANS64.RED.A1T0 RZ, [R42+URZ], RZ ;  /* 0x000000ff2aff79a7 */ /* 0x0005e2000810043f */
[----:B------:R-:W-:-:S04]  /*19a10*/  IADD3 R87, -R189, 0x1, -R83 ;  /* 0x00000001bd577810 */ /* 0x000fc80007ffe953 */
[----:B------:R-:W-:Y:S02]  /*19a20*/  IADD3 R87, -R194, R87, R196 ;  /* 0x00000057c2577210 */ /* 0x000fe40007ffe1c4 */
[----:B------:R-:W3:Y:S02]  /*19a30*/  MUFU.TANH R153, R153 ;  /* 0x0000009900997308 */ /* 0x000ee40000002400 */
[C---:B------:R-:W-:Y:S01]  /*19a40*/  IADD3 R158, R87.reuse, UR52, RZ ;  /* 0x00000034579e7c10 */ /* 0x040fe2000fffe0ff */
[----:B------:R-:W-:-:S05]  /*19a50*/  VIADD R159, R87, UR42 ;  /* 0x0000002a579f7c36 */ /* 0x000fca0008000000 */
[----:B------:R-:W4:Y:S01]  /*19a60*/  MUFU.TANH R25, R25 ;  /* 0x0000001900197308 */ /* 0x000f220000002400 */
[--C-:B0-----:R-:W-:Y:S02]  /*19a70*/  IMAD.IADD R87, R159, 0x1, R43.reuse ;  /* 0x000000019f577824 */ /* 0x101fe400078e022b */
[----:B------:R-:W-:-:S05]  /*19a80*/  IMAD.IADD R86, R158, 0x1, R43 ;  /* 0x000000019e567824 */ /* 0x000fca00078e022b */
        /* <DEDUP_REMOVED lines=74> */
.L_x_1927:
[----:B------:R-:W-:-:S05]  /*19f30*/  IMAD.U32 R160, RZ, RZ, UR5 ;  /* 0x00000005ffa07e24 */ /* 0x000fca000f8e00ff */
[----:B------:R-:W-:-:S13]  /*19f40*/  ISETP.NE.AND P1, PT, R160, 0x1, PT ;  /* 0x00000001a000780c */ /* 0x000fda0003f25270 */
[----:B------:R-:W1:Y:S02]  /*19f50*/  @P1 LDC.64 R42, c[0x0][0x9e8] ;  /* 0x00027a00ff2a1b82 */ /* 0x000e640000000a00 */
[----:B-1----:R-:W-:-:S05]  /*19f60*/  @P1 IMAD.HI.U32 R42, R161, R42, RZ ;  /* 0x0000002aa12a1227 */ /* 0x002fca00078e00ff */
[----:B------:R-:W-:-:S07]  /*19f70*/  @P1 SHF.R.U32.HI R161, RZ, R43, R42 ;  /* 0x0000002bffa11219 */ /* 0x000fce000001162a */
.L_x_1928:
[----:B------:R-:W-:Y:S05]  /*19f80*/  BSYNC B0 ;  /* 0x0000000000007941 */ /* 0x000fea0003800000 */
.L_x_1926:
[----:B------:R-:W-:-:S04]  /*19f90*/  IMAD R42, R161, R160, -R83 ;  /* 0x000000a0a12a7224 */ /* 0x000fc800078e0a53 */
[----:B------:R-:W-:-:S05]  /*19fa0*/  IMAD.IADD R43, R42, 0x1, -R189 ;  /* 0x000000012a2b7824 */ /* 0x000fca00078e0abd */
[----:B------:R-:W-:Y:S02]  /*19fb0*/  VIADDMNMX R87, R43, R160, R87, PT ;  /* 0x000000a02b577246 */ /* 0x000fe40003800157 */
[----:B------:R-:W-:-:S07]  /*19fc0*/  VIMNMX R86, R86, R43, !PT ;  /* 0x0000002b56567248 */ /* 0x000fce0007fe0100 */
.L_x_1925:
        /* <DEDUP_REMOVED lines=113> */
.L_x_1931:
[----:B------:R-:W-:-:S05]  /*1a6e0*/  IMAD.U32 R86, RZ, RZ, UR5 ;  /* 0x00000005ff567e24 */ /* 0x000fca000f8e00ff */
[----:B------:R-:W-:-:S13]  /*1a6f0*/  ISETP.NE.AND P2, PT, R86, 0x1, PT ;  /* 0x000000015600780c */ /* 0x000fda0003f45270 */
[----:B------:R-:W0:Y:S02]  /*1a700*/  @P2 LDC.64 R42, c[0x0][0x9e8] ;  /* 0x00027a00ff2a2b82 */ /* 0x000e240000000a00 */
[----:B0-----:R-:W-:-:S05]  /*1a710*/  @P2 IMAD.HI.U32 R42, R87, R42, RZ ;  /* 0x0000002a572a2227 */ /* 0x001fca00078e00ff */
[----:B------:R-:W-:-:S07]  /*1a720*/  @P2 SHF.R.U32.HI R87, RZ, R43, R42 ;  /* 0x0000002bff572219 */ /* 0x000fce000001162a */
.L_x_1932:
[----:B------:R-:W-:Y:S05]  /*1a730*/  BSYNC B0 ;  /* 0x0000000000007941 */ /* 0x000fea0003800000 */
.L_x_1930:
[----:B------:R-:W-:-:S04]  /*1a740*/  IMAD R42, R87, R86, -R83 ;  /* 0x00000056572a7224 */ /* 0x000fc800078e0a53 */
[----:B------:R-:W-:-:S05]  /*1a750*/  IMAD.IADD R43, R42, 0x1, -R189 ;  /* 0x000000012a2b7824 */ /* 0x000fca00078e0abd */
[----:B------:R-:W-:Y:S02]  /*1a760*/  VIADDMNMX R159, R43, R86, R159, PT ;  /* 0x000000562b9f7246 */ /* 0x000fe4000380019f */
[----:B------:R-:W-:-:S07]  /*1a770*/  VIMNMX R158, R158, R43, !PT ;  /* 0x0000002b9e9e7248 */ /* 0x000fce0007fe0100 */
.L_x_1929:
[----:B------:R-:W-:Y:S01]  /*1a780*/  FMNMX.FTZ R42, R24, R214, !PT ;  /* 0x000000d6182a7209 */ /* 0x000fe20007810000 */
[----:B------:R-:W-:Y:S01]  /*1a790*/  UMOV UR51, UR4 ;  /* 0x0000000400337c82 */ /* 0x000fe20008000000 */
[C---:B------:R-:W-:Y:S02]  /*1a7a0*/  ISETP.GT.AND P3, PT, R158.reuse, 0x8, P1 ;  /* 0x000000089e00780c */ /* 0x040fe40000f64270 */
        /* <DEDUP_REMOVED lines=53> */
[----:B------:R-:W-:Y:S02]  /*1ab00*/  ISETP.LT.OR P2, PT, R159, 0x22, P2 ;  /* 0x000000229f00780c */ /* 0x000fe40001741670 */
[----:B------:R-:W-:Y:S02]  /*1ab10*/  FMNMX.FTZ R42, R75, R42, !PT ;  /* 0x0000002a4b2a7209 */ /* 0x000fe40007810000 */
[----:B------:R-:W-:Y:S02]  /*1ab20*/  ISETP.LT.OR P3, PT, R159, 0x31, P3 ;  /* 0x000000319f00780c */ /* 0x000fe40001f61670 */
[----:B------:R-:W-:Y:S02]  /*1ab30*/  FSEL R154, R154, -INF , !P2 ;  /* 0xff8000009a9a7808 */ /* 0x000fe40005000000 */
[----:B------:R-:W-:-:S02]  /*1ab40*/  ISETP.GT.AND P2, PT, R158, 0x29, P1 ;  /* 0x000000299e00780c */ /* 0x000fc40000f44270 */
[----:B------:R-:W-:Y:S02]  /*1ab50*/  FMNMX.FTZ R42, R77, R42, !PT ;  /* 0x0000002a4d2a7209 */ /* 0x000fe40007810000 */
[----:B------:R-:W-:Y:S02]  /*1ab60*/  FSEL R48, R48, -INF , !P3 ;  /* 0xff80000030307808 */ /* 0x000fe40005800000 */
[----:B------:R-:W-:Y:S02]  /*1ab70*/  ISETP.GT.AND P3, PT, R158, 0x38, P1 ;  /* 0x000000389e00780c */ /* 0x000fe40000f64270 */
[----:B------:R-:W-:Y:S02]  /*1ab80*/  ISETP.LT.OR P2, PT, R159, 0x2a, P2 ;  /* 0x0000002a9f00780c */ /* 0x000fe40001741670 */
        /* <DEDUP_REMOVED lines=15> */
[----:B------:R-:W-:Y:S02]  /*1ac80*/  ISETP.GT.AND P3, PT, R158, 0x48, P1 ;  /* 0x000000489e00780c */ /* 0x000fe40000f64270 */
[C---:B------:R-:W-:Y:S02]  /*1ac90*/  ISETP.LT.OR P2, PT, R159.reuse, 0x3a, P2 ;  /* 0x0000003a9f00780c */ /* 0x040fe40001741670 */
[----:B------:R-:W-:Y:S02]  /*1aca0*/  ISETP.LT.OR P3, PT, R159, 0x49, P3 ;  /* 0x000000499f00780c */ /* 0x000fe40001f61670 */
[----:B------:R-:W-:Y:S02]  /*1acb0*/  FSEL R54, R54, -INF , !P2 ;  /* 0xff80000036367808 */ /* 0x000fe40005000000 */
[----:B------:R-:W-:Y:S02]  /*1acc0*/  ISETP.GT.AND P2, PT, R158, 0x41, P1 ;  /* 0x000000419e00780c */ /* 0x000fe40000f44270 */
[----:B------:R-:W-:-:S02]  /*1acd0*/  FSEL R60, R60, -INF , !P3 ;  /* 0xff8000003c3c7808 */ /* 0x000fc40005800000 */
[----:B------:R-:W-:Y:S02]  /*1ace0*/  ISETP.GT.AND P3, PT, R158, 0x50, P1 ;  /* 0x000000509e00780c */ /* 0x000fe40000f64270 */
        /* <DEDUP_REMOVED lines=19> */
[----:B------:R-:W-:Y:S02]  /*1ae20*/  ISETP.GT.AND P3, PT, R158, 0x68, P1 ;  /* 0x000000689e00780c */ /* 0x000fe40000f64270 */
        /* <DEDUP_REMOVED lines=49> */
[----:B------:R-:W-:Y:S01]  /*1b140*/  FSEL R82, R82, -INF , !P1 ;  /* 0xff80000052527808 */ /* 0x000fe20004800000 */
[--C-:B------:R-:W-:Y:S01]  /*1b150*/  FFMA.FTZ R168, R47, UR51, -R42.reuse ;  /* 0x000000332fa87c23 */ /* 0x100fe2000801082a */
[----:B------:R-:W-:Y:S01]  /*1b160*/  FMNMX.FTZ R29, R36, R29, !PT ;  /* 0x0000001d241d7209 */ /* 0x000fe20007810000 */
[--C-:B------:R-:W-:Y:S01]  /*1b170*/  FFMA.FTZ R33, R49, UR51, -R42.reuse ;  /* 0x0000003331217c23 */ /* 0x100fe2000801082a */
[----:B------:R-:W-:Y:S01]  /*1b180*/  FSEL R55, R217, RZ, P2 ;  /* 0x000000ffd9377208 */ /* 0x000fe20001000000 */
        /* <DEDUP_REMOVED lines=16> */
[----:B------:R-:W-:Y:S01]  /*1b290*/  FFMA.FTZ R85, R85, UR51, -R42 ;  /* 0x0000003355557c23 */ /* 0x000fe2000801082a */
        /* <DEDUP_REMOVED lines=25> */
[----:B------:R0:W-:Y:S03]  /*1b430*/  MUFU.EX2 R29, R57 ;  /* 0x00000039001d7308 */ /* 0x0001e60000000800 */
[----:B------:R-:W-:-:S04]  /*1b440*/  FMNMX.FTZ R39, R76, R39, !PT ;  /* 0x000000274c277209 */ /* 0x000fc80007810000 */
[----:B------:R-:W-:Y:S01]  /*1b450*/  FMNMX.FTZ R39, R78, R39, !PT ;  /* 0x000000274e277209 */ /* 0x000fe20007810000 */
[----:B------:R-:W-:Y:S03]  /*1b460*/  MUFU.EX2 R172, R172 ;  /* 0x000000ac00ac7308 */ /* 0x000fe60000000800 */
[----:B------:R-:W-:-:S04]  /*1b470*/  FMNMX.FTZ R39, R80, R39, !PT ;  /* 0x0000002750277209 */ /* 0x000fc80007810000 */
[----:B------:R-:W-:Y:S01]  /*1b480*/  FMNMX.FTZ R39, R82, R39, !PT ;  /* 0x0000002752277209 */ /* 0x000fe20007810000 */
[----:B------:R-:W-:Y:S04]  /*1b490*/  MUFU.EX2 R37, R37 ;  /* 0x0000002500257308 */ /* 0x000fe80000000800 */
[----:B------:R-:W1:Y:S04]  /*1b4a0*/  SHFL.BFLY PT, R44, R39, 0x2, 0x1f ;  /* 0x0c401f00272c7f89 */ /* 0x000e6800000e0000 */
[----:B------:R-:W-:Y:S08]  /*1b4b0*/  MUFU.EX2 R174, R174 ;  /* 0x000000ae00ae7308 */ /* 0x000ff00000000800 */
[----:B------:R-:W-:Y:S08]  /*1b4c0*/  MUFU.EX2 R35, R35 ;  /* 0x0000002300237308 */ /* 0x000ff00000000800 */
[----:B------:R-:W-:Y:S01]  /*1b4d0*/  MUFU.EX2 R168, R168 ;  /* 0x000000a800a87308 */ /* 0x000fe20000000800 */
[----:B-1----:R-:W-:Y:S01]  /*1b4e0*/  FMNMX.FTZ R53, R39, R44, !PT ;  /* 0x0000002c27357209 */ /* 0x002fe20007810000 */
[--C-:B------:R-:W-:Y:S01]  /*1b4f0*/  FFMA.FTZ R44, R73, UR51, -R42.reuse ;  /* 0x00000033492c7c23 */ /* 0x100fe2000801082a */
[----:B------:R-:W-:Y:S01]  /*1b500*/  FFMA.FTZ R39, R81, UR51, -R42 ;  /* 0x0000003351277c23 */ /* 0x000fe2000801082a */
[----:B------:R-:W-:-:S04]  /*1b510*/  FADD.FTZ R42, -R55, R214 ;  /* 0x000000d6372a7221 */ /* 0x000fc80000010100 */
[----:B------:R-:W-:Y:S01]  /*1b520*/  MUFU.EX2 R33, R33 ;  /* 0x0000002100217308 */ /* 0x000fe20000000800 */
[----:B------:R-:W1:Y:S01]  /*1b530*/  SHFL.BFLY PT, R218, R53, 0x1, 0x1f ;  /* 0x0c201f0035da7f89 */ /* 0x000e6200000e0000 */
[----:B------:R-:W-:-:S06]  /*1b540*/  FMUL.FTZ R42, R42, UR51 ;  /* 0x000000332a2a7c20 */ /* 0x000fcc0008410000 */
[----:B------:R-:W-:Y:S08]  /*1b550*/  MUFU.EX2 R170, R170 ;  /* 0x000000aa00aa7308 */ /* 0x000ff00000000800 */
[----:B------:R-:W2:Y:S08]  /*1b560*/  MUFU.EX2 R42, R42 ;  /* 0x0000002a002a7308 */ /* 0x000eb00000000800 */
[----:B------:R-:W-:Y:S01]  /*1b570*/  MUFU.EX2 R31, R31 ;  /* 0x0000001f001f7308 */ /* 0x000fe20000000800 */
[----:B-1----:R-:W-:-:S04]  /*1b580*/  FMNMX.FTZ R218, R53, R218, !PT ;  /* 0x000000da35da7209 */ /* 0x002fc80007810000 */
[C---:B------:R-:W-:Y:S01]  /*1b590*/  FSETP.NEU.FTZ.AND P1, PT, R218.reuse, -INF , PT ;  /* 0xff800000da00780b */ /* 0x040fe20003f3d000 */
[----:B0-----:R-:W-:Y:S02]  /*1b5a0*/  FMUL.FTZ R57, R218, UR51 ;  /* 0x00000033da397c20 */ /* 0x001fe40008410000 */
[----:B------:R-:W-:Y:S03]  /*1b5b0*/  MUFU.EX2 R164, R164 ;  /* 0x000000a400a47308 */ /* 0x000fe60000000800 */
[----:B------:R-:W-:-:S05]  /*1b5c0*/  FSEL R57, R57, RZ, P1 ;  /* 0x000000ff39397208 */ /* 0x000fca0000800000 */
[--C-:B------:R-:W-:Y:S01]  /*1b5d0*/  FFMA.FTZ R64, R26, UR51, -R57.reuse ;  /* 0x000000331a407c23 */ /* 0x100fe20008010839 */
[----:B------:R-:W-:Y:S01]  /*1b5e0*/  FSEL R26, R218, RZ, P1 ;  /* 0x000000ffda1a7208 */ /* 0x000fe20000800000 */
[--C-:B------:R-:W-:Y:S01]  /*1b5f0*/  FFMA.FTZ R181, R27, UR51, -R57.reuse ;  /* 0x000000331bb57c23 */ /* 0x100fe20008010839 */
[--C-:B------:R-:W-:Y:S01]  /*1b600*/  FFMA.FTZ R183, R28, UR51, -R57.reuse ;  /* 0x000000331cb77c23 */ /* 0x100fe20008010839 */
[--C-:B------:R-:W-:Y:S01]  /*1b610*/  FFMA.FTZ R59, R30, UR51, -R57.reuse ;  /* 0x000000331e3b7c23 */ /* 0x100fe20008010839 */
[----:B------:R-:W-:Y:S01]  /*1b620*/  FFMA.FTZ R177, R32, UR51, -R57 ;  /* 0x0000003320b17c23 */ /* 0x000fe20008010839 */
        /* <DEDUP_REMOVED lines=32> */
[----:B------:R-:W-:Y:S01]  /*1b830*/  FFMA.FTZ R38, R82, UR51, -R57 ;  /* 0x0000003352267c23 */ /* 0x000fe20008010839 */
[----:B------:R-:W3:Y:S01]  /*1b840*/  MUFU.EX2 R59, R59 ;  /* 0x0000003b003b7308 */ /* 0x000ee20000000800 */
[----:B--2---:R-:W-:Y:S01]  /*1b850*/  FFMA.FTZ R57, R42, R6, R180 ;  /* 0x000000062a397223 */ /* 0x004fe200000100b4 */
[----:B0-----:R-:W-:-:S03]  /*1b860*/  FFMA.FTZ R3, R26, R3, R181 ;  /* 0x000000031a037223 */ /* 0x001fc600000100b5 */
[----:B------:R-:W-:Y:S01]  /*1b870*/  FADD.FTZ R57, R24, R57 ;  /* 0x0000003918397221 */ /* 0x000fe20000010000 */
[----:B------:R-:W-:Y:S02]  /*1b880*/  FADD.FTZ R6, R64, R3 ;  /* 0x0000000340067221 */ /* 0x000fe40000010000 */
[----:B------:R-:W0:Y:S01]  /*1b890*/  MUFU.EX2 R177, R177 ;  /* 0x000000b100b17308 */ /* 0x000e220000000800 */
[----:B------:R-:W-:Y:S01]  /*1b8a0*/  FADD.FTZ R56, R182, R57 ;  /* 0x00000039b6387221 */ /* 0x000fe20000010000 */
[----:B-1----:R-:W-:-:S03]  /*1b8b0*/  FADD.FTZ R6, R183, R6 ;  /* 0x00000006b7067221 */ /* 0x002fc60000010000 */
[----:B------:R-:W-:-:S03]  /*1b8c0*/  FADD.FTZ R3, R25, R56 ;  /* 0x0000003819037221 */ /* 0x000fc60000010000 */
[----:B------:R-:W1:Y:S01]  /*1b8d0*/  MUFU.EX2 R34, R34 ;  /* 0x0000002200227308 */ /* 0x000e620000000800 */
[----:B---3--:R-:W-:Y:S01]  /*1b8e0*/  FADD.FTZ R6, R59, R6 ;  /* 0x000000063b067221 */ /* 0x008fe20000010000 */
        /* <DEDUP_REMOVED lines=16> */
[----:B------:R-:W-:-:S06]  /*1b9f0*/  FADD.FTZ R56, R168, R57 ;  /* 0x00000039a8387221 */ /* 0x000fcc0000010000 */
        /* <DEDUP_REMOVED lines=81> */
.L_x_1933:
[----:B------:R-:W-:Y:S01]  /*1bf10*/  IMAD R56, R215, 0x8, R18 ;  /* 0x00000008d7387824 */ /* 0x000fe200078e0212 */
[----:B------:R-:W-:Y:S01]  /*1bf20*/  ISETP.GT.AND P1, PT, R0, R206, PT ;  /* 0x000000ce0000720c */ /* 0x000fe20003f24270 */
[----:B------:R-:W-:Y:S01]  /*1bf30*/  IMAD.U32 R57, RZ, RZ, UR38 ;  /* 0x00000026ff397e24 */ /* 0x000fe2000f8e00ff */
[----:B------:R-:W-:Y:S01]  /*1bf40*/  F2FP.F16.F32.PACK_AB R180, R24, R180 ;  /* 0x000000b418b4723e */ /* 0x000fe200000000ff */
[-C--:B------:R-:W-:Y:S01]  /*1bf50*/  FMUL.FTZ R88, R88, R42.reuse ;  /* 0x0000002a58587220 */ /* 0x080fe20000410000 */
[----:B------:R-:W-:Y:S01]  /*1bf60*/  IADD3 R56, R56, 0x28860, RZ ;  /* 0x0002886038387810 */ /* 0x000fe20007ffe0ff */
[-C--:B------:R-:W-:Y:S01]  /*1bf70*/  FMUL.FTZ R89, R89, R42.reuse ;  /* 0x0000002a59597220 */ /* 0x080fe20000410000 */
[----:B------:R-:W-:Y:S01]  /*1bf80*/  F2FP.F16.F32.PACK_AB R181, R64, R181 ;  /* 0x000000b540b5723e */ /* 0x000fe200000000ff */
[-C--:B------:R-:W-:Y:S01]  /*1bf90*/  FMUL.FTZ R92, R92, R42.reuse ;  /* 0x0000002a5c5c7220 */ /* 0x080fe20000410000 */
[----:B------:R-:W-:Y:S01]  /*1bfa0*/  PRMT R56, R57, 0x654, R56 ;  /* 0x0000065439387816 */ /* 0x000fe20000000038 */
[----:B------:R-:W-:Y:S01]  /*1bfb0*/  FMUL.FTZ R93, R93, R42 ;  /* 0x0000002a5d5d7220 */ /* 0x000fe20000410000 */
[----:B------:R-:W-:Y:S01]  /*1bfc0*/  F2FP.F16.F32.PACK_AB R182, R25, R182 ;  /* 0x000000b619b6723e */ /* 0x000fe200000000ff */
[-C--:B------:R-:W-:Y:S01]  /*1bfd0*/  FMUL.FTZ R96, R96, R42.reuse ;  /* 0x0000002a60607220 */ /* 0x080fe20000410000 */
[----:B------:R0:W-:Y:S01]  /*1bfe0*/  SYNCS.ARRIVE.TRANS64.RED.A1T0 RZ, [R56+URZ], RZ ;  /* 0x000000ff38ff79a7 */ /* 0x0001e2000810043f */
        /* <DEDUP_REMOVED lines=94> */
.L_x_1914:
[----:B------:R-:W-:Y:S05]  /*1c5d0*/  WARPSYNC.ALL ;  /* 0x0000000000007948 */ /* 0x000fea0003800000 */
[----:B------:R-:W-:Y:S06]  /*1c5e0*/  BAR.ARV 0x8, 0x180 ;  /* 0x0206000000007b1d */ /* 0x000fec0000002000 */
[----:B------:R-:W-:Y:S05]  /*1c5f0*/  @!P0 BRA `(.L_x_1935) ;  /* 0x0000000000048947 */ /* 0x000fea0003800000 */
[----:B------:R-:W-:Y:S01]  /*1c600*/  BPT.TRAP 0x1 ;  /* 0x000000040000795c */ /* 0x000fe20000300000 */
.L_x_1935:
[----:B------:R-:W-:Y:S01]  /*1c610*/  IMAD R11, R184, 0x8, R18 ;  /* 0x00000008b80b7824 */ /* 0x000fe200078e0212 */
[----:B------:R-:W-:-:S04]  /*1c620*/  SHF.L.U32 R0, R187, 0x1f, RZ ;  /* 0x0000001fbb007819 */ /* 0x000fc800000006ff */
[----:B------:R0:W1:Y:S01]  /*1c630*/  SYNCS.PHASECHK.TRANS64.TRYWAIT P1, [R11+URZ+0x28850], R0 ;  /* 0x028850000b0075a7 */ /* 0x000062000802017f */
[----:B------:R-:W-:Y:S05]  /*1c640*/  @!P0 BRA `(.L_x_1936) ;  /* 0x0000000000048947 */ /* 0x000fea0003800000 */
[----:B------:R-:W-:Y:S01]  /*1c650*/  BPT.TRAP 0x1 ;  /* 0x000000040000795c */ /* 0x000fe20000300000 */
.L_x_1936:
[----:B------:R-:W-:-:S05]  /*1c660*/  VIADD R18, R18, 0x400 ;  /* 0x0000040012127836 */ /* 0x000fca0000000000 */
[----:B------:R-:W-:-:S04]  /*1c670*/  SHF.R.U32.HI R18, RZ, 0x4, R18 ;  /* 0x00000004ff127819 */ /* 0x000fc80000011612 */
[----:B------:R-:W-:-:S04]  /*1c680*/  LOP3.LUT R18, R18, 0x3fff, RZ, 0xc0, !PT ;  /* 0x00003fff12127812 */ /* 0x000fc800078ec0ff */
[----:B------:R-:W-:Y:S01]  /*1c690*/  LOP3.LUT R5, R18, 0x4000000, RZ, 0xfc, !PT ;  /* 0x0400000012057812 */ /* 0x000fe200078efcff */
[----:B-1----:R-:W-:Y:S06]  /*1c6a0*/  @P1 BRA `(.L_x_1937) ;  /* 0x0000000000081947 */ /* 0x002fec0003800000 */
[----:B------:R-:W1:Y:S02]  /*1c6b0*/  SYNCS.PHASECHK.TRANS64.TRYWAIT P1, [R11+URZ+0x28850], R0 ;  /* 0x028850000b0075a7 */ /* 0x000e64000802017f */
[----:B-1----:R-:W-:Y:S05]  /*1c6c0*/  @!P1 BRA `(.L_x_1938) ;  /* 0x000000dc00c49947 */ /* 0x002fea0003800000 */
.L_x_1937:
[----:B------:R-:W-:Y:S01]  /*1c6d0*/  IMAD R4, R184, 0x800, R5 ;  /* 0x00000800b8047824 */ /* 0x000fe200078e0205 */
[----:B------:R-:W-:Y:S05]  /*1c6e0*/  WARPSYNC.ALL ;  /* 0x0000000000007948 */ /* 0x000fea0003800000 */
[----:B------:R-:W-:Y:S01]  /*1c6f0*/  IMAD.MOV.U32 R5, RZ, RZ, 0x40000040 ;  /* 0x40000040ff057424 */ /* 0x000fe200078e00ff */
[C---:B------:R-:W-:Y:S01]  /*1c700*/  R2UR UR6, R4.reuse ;  /* 0x00000000040672ca */ /* 0x040fe200000e0000 */
[----:B------:R-:W-:Y:S01]  /*1c710*/  WARPGROUP.ARRIVE ;  /* 0x00000000000079c5 */ /* 0x000fe20000000000 */
[----:B------:R-:W-:Y:S01]  /*1c720*/  VIADD R8, R4, 0x80 ;  /* 0x0000008004087836 */ /* 0x000fe20000000000 */
[----:B------:R-:W-:Y:S01]  /*1c730*/  MOV R9, 0x40000040 ;  /* 0x4000004000097802 */ /* 0x000fe20000000f00 */
[----:B01----:R-:W0:Y:S01]  /*1c740*/  SHFL.BFLY PT, R0, R3, 0x2, 0x1f ;  /* 0x0c401f0003007f89 */ /* 0x003e2200000e0000 */
[----:B------:R-:W-:Y:S01]  /*1c750*/  R2UR UR7, R5 ;  /* 0x00000000050772ca */ /* 0x000fe200000e0000 */
[----:B------:R-:W-:Y:S01]  /*1c760*/  IMAD.U32 R14, RZ, RZ, UR51 ;  /* 0x00000033ff0e7e24 */ /* 0x000fe2000f8e00ff */
[----:B------:R-:W-:-:S11]  /*1c770*/  MOV R5, 0x40000040 ;  /* 0x4000004000057802 */ /* 0x000fd60000000f00 */
        /* <DEDUP_REMOVED lines=30> */
[C---:B------:R-:W-:Y:S01]  /*1c960*/  VIADD R8, R4.reuse, 0x300 ;  /* 0x0000030004087836 */ /* 0x040fe20000000000 */
[----:B------:R-:W-:Y:S01]  /*1c970*/  R2UR UR7, R9 ;  /* 0x00000000090772ca */ /* 0x000fe200000e0000 */
[----:B------:R-:W-:Y:S02]  /*1c980*/  IMAD.MOV.U32 R9, RZ, RZ, 0x40000040 ;  /* 0x40000040ff097424 */ /* 0x000fe400078e00ff */
        /* <DEDUP_REMOVED lines=10> */
[----:B------:R-:W-:Y:S01]  /*1ca30*/  R2UR UR6, R4 ;  /* 0x00000000040672ca */ /* 0x000fe200000e0000 */
[----:B0-----:R-:W-:Y:S01]  /*1ca40*/  FADD.FTZ R4, R0, R3 ;  /* 0x0000000300047221 */ /* 0x001fe20000010000 */
[----:B------:R-:W-:Y:S01]  /*1ca50*/  R2UR UR7, R5 ;  /* 0x00000000050772ca */ /* 0x000fe200000e0000 */
[----:B------:R-:W-:Y:S01]  /*1ca60*/  IMAD.MOV.U32 R3, RZ, RZ, -0x800000 ;  /* 0xff800000ff037424 */ /* 0x000fe200078e00ff */
[----:B------:R-:W0:Y:S04]  /*1ca70*/  SHFL.BFLY PT, R5, R6, 0x2, 0x1f ;  /* 0x0c401f0006057f89 */ /* 0x000e2800000e0000 */
[----:B------:R-:W1:Y:S01]  /*1ca80*/  SHFL.BFLY PT, R7, R4, 0x1, 0x1f ;  /* 0x0c201f0004077f89 */ /* 0x000e6200000e0000 */
[----:B0-----:R-:W-:Y:S01]  /*1ca90*/  FADD.FTZ R5, R5, R6 ;  /* 0x0000000605057221 */ /* 0x001fe20000010000 */
[----:B------:R-:W-:-:S02]  /*1caa0*/  IMAD.MOV.U32 R6, RZ, RZ, RZ ;  /* 0x000000ffff067224 */ /* 0x000fc400078e00ff */
[----:B-1----:R-:W-:Y:S02]  /*1cab0*/  FADD.FTZ R12, R4, R7 ;  /* 0x00000007040c7221 */ /* 0x002fe40000010000 */
[----:B------:R-:W0:Y:S03]  /*1cac0*/  SHFL.BFLY PT, R0, R5, 0x1, 0x1f ;  /* 0x0c201f0005007f89 */ /* 0x000e2600000e0000 */
[----:B------:R-:W-:-:S13]  /*1cad0*/  FSETP.NE.FTZ.AND P2, PT, R12, RZ, PT ;  /* 0x000000ff0c00720b */ /* 0x000fda0003f55000 */
[----:B------:R-:W1:Y:S01]  /*1cae0*/  @P2 MUFU.LG2 R9, R12 ;  /* 0x0000000c00092308 */ /* 0x000e620000000c00 */
[----:B------:R-:W-:Y:S01]  /*1caf0*/  @P2 FMUL.FTZ R14, R14, 0.69314718246459960938 ;  /* 0x3f3172180e0e2820 */ /* 0x000fe20000410000 */
[----:B0-----:R-:W-:-:S06]  /*1cb00*/  FADD.FTZ R10, R5, R0 ;  /* 0x00000000050a7221 */ /* 0x001fcc0000010000 */
[----:B------:R-:W-:Y:S01]  /*1cb10*/  @P2 MUFU.RCP R8, R12 ;  /* 0x0000000c00082308 */ /* 0x000fe20000001000 */
[----:B------:R-:W-:Y:S01]  /*1cb20*/  IMAD.U32 R5, RZ, RZ, UR51 ;  /* 0x00000033ff057e24 */ /* 0x000fe2000f8e00ff */
[----:B------:R-:W-:Y:S02]  /*1cb30*/  MOV R0, 0xff800000 ;  /* 0xff80000000007802 */ /* 0x000fe40000000f00 */
[----:B------:R-:W-:Y:S01]  /*1cb40*/  FSETP.NE.FTZ.AND P1, PT, R10, RZ, PT ;  /* 0x000000ff0a00720b */ /* 0x000fe20003f35000 */
[----:B-1----:R-:W-:-:S04]  /*1cb50*/  @P2 FMUL.FTZ R9, R9, 0.69314718246459960938 ;  /* 0x3f31721809092820 */ /* 0x002fc80000410000 */
[----:B------:R-:W-:-:S08]  /*1cb60*/  @P2 FFMA.FTZ R0, R14, R218, R9 ;  /* 0x000000da0e002223 */ /* 0x000fd00000010009 */
[----:B------:R-:W0:Y:S01]  /*1cb70*/  @P1 MUFU.LG2 R7, R10 ;  /* 0x0000000a00071308 */ /* 0x000e220000000c00 */
[----:B------:R-:W-:-:S07]  /*1cb80*/  @P1 FMUL.FTZ R4, R5, 0.69314718246459960938 ;  /* 0x3f31721805041820 */ /* 0x000fce0000410000 */
[----:B------:R1:W2:Y:S01]  /*1cb90*/  @P1 MUFU.RCP R6, R10 ;  /* 0x0000000a00061308 */ /* 0x0002a20000001000 */
[----:B0-----:R-:W-:-:S04]  /*1cba0*/  @P1 FMUL.FTZ R7, R7, 0.69314718246459960938 ;  /* 0x3f31721807071820 */ /* 0x001fc80000410000 */
[----:B------:R-:W-:Y:S01]  /*1cbb0*/  @P1 FFMA.FTZ R3, R4, R217, R7 ;  /* 0x000000d904031223 */ /* 0x000fe20000010007 */
[----:B------:R-:W-:Y:S02]  /*1cbc0*/  WARPGROUP.DEPBAR.LE gsb0, 0x0 ;  /* 0x00008000000079c5 */ /* 0x000fe40000010000 */
[----:B------:R-:W-:-:S06]  /*1cbd0*/  WARPGROUP.ARRIVE ;  /* 0x00000000000079c5 */ /* 0x000fcc0000000000 */
[----:B------:R-:W-:Y:S03]  /*1cbe0*/  HGMMA.64x128x16.F32 R88, R152, gdesc[UR4].tnspB, R88, gsb0 ;  /* 0x41e0000498587df0 */ /* 0x000fe60008000858 */
[----:B------:R-:W-:Y:S02]  /*1cbf0*/  WARPGROUP.DEPBAR.LE gsb0, 0x0 ;  /* 0x00008000000079c5 */ /* 0x000fe40000010000 */
[----:B-12---:R-:W-:Y:S05]  /*1cc00*/  @!P0 BRA `(.L_x_1939) ;  /* 0x0000000000048947 */ /* 0x006fea0003800000 */
[----:B------:R-:W-:Y:S01]  /*1cc10*/  BPT.TRAP 0x1 ;  /* 0x000000040000795c */ /* 0x000fe20000300000 */
.L_x_1939:
[----:B------:R-:W-:Y:S02]  /*1cc20*/  VIADD R4, R11, 0x28860 ;  /* 0x000288600b047836 */ /* 0x000fe40000000000 */
[-C--:B------:R-:W-:Y:S01]  /*1cc30*/  FMUL.FTZ R20, R88, R6.reuse ;  /* 0x0000000658147220 */ /* 0x080fe20000410000 */
[----:B------:R-:W-:Y:S02]  /*1cc40*/  IMAD.U32 R5, RZ, RZ, UR38 ;  /* 0x00000026ff057e24 */ /* 0x000fe4000f8e00ff */
[-C--:B------:R-:W-:Y:S01]  /*1cc50*/  FMUL.FTZ R21, R89, R6.reuse ;  /* 0x0000000659157220 */ /* 0x080fe20000410000 */
[----:B------:R-:W-:Y:S02]  /*1cc60*/  VIADD R184, R184, 0x1 ;  /* 0x00000001b8b87836 */ /* 0x000fe40000000000 */
[-C--:B------:R-:W-:Y:S01]  /*1cc70*/  FMUL.FTZ R36, R92, R6.reuse ;  /* 0x000000065c247220 */ /* 0x080fe20000410000 */
[-C--:B------:R-:W-:Y:S01]  /*1cc80*/  FMUL.FTZ R37, R93, R6.reuse ;  /* 0x000000065d257220 */ /* 0x080fe20000410000 */
[----:B------:R-:W-:Y:S01]  /*1cc90*/  PRMT R4, R5, 0x654, R4 ;  /* 0x0000065405047816 */ /* 0x000fe20000000004 */
[-C--:B------:R-:W-:Y:S01]  /*1cca0*/  FMUL.FTZ R96, R96, R6.reuse ;  /* 0x0000000660607220 */ /* 0x080fe20000410000 */
[----:B------:R-:W-:Y:S01]  /*1ccb0*/  ISETP.NE.AND P1, PT, R184, 0x2, PT ;  /* 0x00000002b800780c */ /* 0x000fe20003f25270 */
        /* <DEDUP_REMOVED lines=9> */
[----:B0-----:R-:W-:Y:S01]  /*1cd50*/  SEL R4, RZ, 0x1, P1 ;  /* 0x00000001ff047807 */ /* 0x001fe20000800000 */
        /* <DEDUP_REMOVED lines=54> */
[----:B------:R-:W-:-:S11]  /*1d0c0*/  SEL R184, R184, RZ, P1 ;  /* 0x000000ffb8b87207 */ /* 0x000fd60000800000 */
.L_x_1803:
[----:B------:R-:W-:Y:S05]  /*1d0d0*/  WARPSYNC.ALL ;  /* 0x0000000000007948 */ /* 0x000fea0003800000 */
[----:B------:R-:W0:Y:S08]  /*1d0e0*/  S2UR UR38, SR_CgaCtaId ;  /* 0x00000000002679c3 */ /* 0x000e300000008800 */
[----:B------:R-:W-:Y:S06]  /*1d0f0*/  BAR.SYNC.DEFER_BLOCKING 0x5, 0x180 ;  /* 0x0146000000007b1d */ /* 0x000fec0000010000 */
[----:B------:R-:W-:Y:S01]  /*1d100*/  UMOV UR4, 0x400 ;  /* 0x0000040000047882 */ /* 0x000fe20000000000 */
[----:B------:R-:W-:Y:S01]  /*1d110*/  BSSY B0, `(.L_x_1940) ;  /* 0x0000303000007945 */ /* 0x000fe20003800000 */
[----:B0-----:R-:W-:-:S06]  /*1d120*/  ULEA UR4, UR38, UR4, 0x18 ;  /* 0x0000000426047291 */ /* 0x001fcc000f8ec03f */
[----:B------:R-:W-:-:S05]  /*1d130*/  IMAD.U32 R18, RZ, RZ, UR4 ;  /* 0x00000004ff127e24 */ /* 0x000fca000f8e00ff */
[----:B------:R0:W3:Y:S01]  /*1d140*/  LDS.128 R28, [R18+0x288d0] ;  /* 0x0288d000121c7984 */ /* 0x0000e20000000c00 */
[----:B------:R-:W-:Y:S06]  /*1d150*/  BAR.ARV 0x4, 0x180 ;  /* 0x0106000000007b1d */ /* 0x000fec0000002000 */
[----:B------:R-:W-:Y:S05]  /*1d160*/  @P0 BRA `(.L_x_1941) ;  /* 0x0000002000f40947 */ /* 0x000fea0003800000 */
[----:B------:R-:W2:Y:S01]  /*1d170*/  LDL R4, [R1+0x3c] ;  /* 0x00003c0001047983 */ /* 0x000ea20000100800 */
[----:B------:R-:W-:Y:S01]  /*1d180*/  ULDC UR4, c[0x0][0xad4] ;  /* 0x0002b50000047ab9 */ /* 0x000fe20000000800 */
[----:B------:R-:W-:Y:S01]  /*1d190*/  F2FP.F16.F32.PACK_AB R34, R133, R132 ;  /* 0x000000848522723e */ /* 0x000fe200000000ff */
[----:B------:R-:W1:Y:S01]  /*1d1a0*/  S2R R5, SR_SWINHI ;  /* 0x0000000000057919 */ /* 0x000e620000002f00 */
[----:B------:R-:W-:Y:S02]  /*1d1b0*/  MOV R38, R18 ;  /* 0x0000001200267202 */ /* 0x000fe40000000f00 */
[----:B-1----:R-:W-:-:S03]  /*1d1c0*/  MOV R39, R5 ;  /* 0x0000000500277202 */ /* 0x002fc60000000f00 */
[----:B--2---:R-:W-:-:S03]  /*1d1d0*/  IMAD.WIDE R4, R4, 0x2, R38 ;  /* 0x0000000204047825 */ /* 0x004fc600078e0226 */
[C---:B------:R-:W-:Y:S02]  /*1d1e0*/  IADD3 R10, P0, R4.reuse, 0x40, RZ ;  /* 0x00000040040a7810 */ /* 0x040fe40007f1e0ff */
[C---:B------:R-:W-:Y:S02]  /*1d1f0*/  LOP3.LUT R7, R4.reuse, 0x380, RZ, 0xc0, !PT ;  /* 0x0000038004077812 */ /* 0x040fe400078ec0ff */
[----:B------:R-:W-:Y:S02]  /*1d200*/  IADD3.X R25, RZ, R5, RZ, P0, !PT ;  /* 0x00000005ff197210 */ /* 0x000fe400007fe4ff */
[C---:B------:R-:W-:Y:S02]  /*1d210*/  ISETP.NE.AND P0, PT, R221.reuse, RZ, PT ;  /* 0x000000ffdd00720c */ /* 0x040fe40003f05270 */
[C---:B------:R-:W-:Y:S02]  /*1d220*/  IADD3 R35, P5, R4.reuse, 0x20, RZ ;  /* 0x0000002004237810 */ /* 0x040fe40007fbe0ff */
[----:B------:R-:W-:Y:S01]  /*1d230*/  SEL R221, R221, UR4, P0 ;  /* 0x00000004dddd7c07 */ /* 0x000fe20008000000 */
[----:B------:R-:W-:Y:S05]  /*1d240*/  WARPSYNC.ALL ;  /* 0x0000000000007948 */ /* 0x000fea0003800000 */
[----:B------:R-:W-:Y:S01]  /*1d250*/  SHF.R.U64 R7, R7, 0x3, RZ ;  /* 0x0000000307077819 */ /* 0x000fe200000012ff */
[--C-:B------:R-:W-:Y:S01]  /*1d260*/  IMAD.X R27, RZ, RZ, R5.reuse, P5 ;  /* 0x000000ffff1b7224 */ /* 0x100fe200028e0605 */
[----:B------:R-:W-:Y:S01]  /*1d270*/  IADD3 R41, P1, R4, 0x60, RZ ;  /* 0x0000006004297810 */ /* 0x000fe20007f3e0ff */
[----:B------:R-:W-:Y:S01]  /*1d280*/  ULDC.64 UR6, c[0x0][0xc08] ;  /* 0x0003020000067ab9 */ /* 0x000fe20000000a00 */
[----:B------:R-:W-:Y:S01]  /*1d290*/  LOP3.LUT R8, R10, 0x380, RZ, 0xc0, !PT ;  /* 0x000003800a087812 */ /* 0x000fe200078ec0ff */
[----:B------:R-:W-:Y:S01]  /*1d2a0*/  ULDC.64 UR4, c[0x0][0xc00] ;  /* 0x0003000000047ab9 */ /* 0x000fe20000000a00 */
[----:B------:R-:W-:Y:S01]  /*1d2b0*/  LOP3.LUT R6, R35, 0x380, RZ, 0xc0, !PT ;  /* 0x0000038023067812 */ /* 0x000fe200078ec0ff */
[----:B------:R-:W-:Y:S01]  /*1d2c0*/  IMAD.X R15, RZ, RZ, R5, P1 ;  /* 0x000000ffff0f7224 */ /* 0x000fe200008e0605 */
[----:B------:R-:W-:-:S02]  /*1d2d0*/  IADD3 R43, P2, R4, 0x4000, RZ ;  /* 0x00004000042b7810 */ /* 0x000fc40007f5e0ff */
[C---:B---3--:R-:W-:Y:S02]  /*1d2e0*/  IADD3 R28, P3, R4.reuse, 0x4020, RZ ;  /* 0x00004020041c7810 */ /* 0x048fe40007f7e0ff */
[C---:B------:R-:W-:Y:S01]  /*1d2f0*/  IADD3 R45, P4, R4.reuse, 0x4040, RZ ;  /* 0x00004040042d7810 */ /* 0x040fe20007f9e0ff */
[--C-:B------:R-:W-:Y:S01]  /*1d300*/  IMAD.X R13, RZ, RZ, R5.reuse, P2 ;  /* 0x000000ffff0d7224 */ /* 0x100fe200010e0605 */
[----:B------:R-:W-:Y:S01]  /*1d310*/  BAR.SYNC.DEFER_BLOCKING 0x1, 0x100 ;  /* 0x0044000000007b1d */ /* 0x000fe20000010000 */
[----:B------:R-:W-:Y:S01]  /*1d320*/  IADD3 R47, P5, R4, 0x4060, RZ ;  /* 0x00004060042f7810 */ /* 0x000fe20007fbe0ff */
[--C-:B------:R-:W-:Y:S01]  /*1d330*/  IMAD.X R11, RZ, RZ, R5.reuse, P3 ;  /* 0x000000ffff0b7224 */ /* 0x100fe200018e0605 */
[----:B------:R-:W-:Y:S01]  /*1d340*/  LOP3.LUT R4, R7, R4, RZ, 0x3c, !PT ;  /* 0x0000000407047212 */ /* 0x000fe200078e3cff */
[--C-:B------:R-:W-:Y:S01]  /*1d350*/  IMAD.X R9, RZ, RZ, R5.reuse, P4 ;  /* 0x000000ffff097224 */ /* 0x100fe200020e0605 */
[----:B------:R-:W-:Y:S01]  /*1d360*/  LOP3.LUT R12, R41, 0x380, RZ, 0xc0, !PT ;  /* 0x00000380290c7812 */ /* 0x000fe200078ec0ff */
[----:B------:R-:W-:Y:S01]  /*1d370*/  IMAD.X R33, RZ, RZ, R5, P5 ;  /* 0x000000ffff217224 */ /* 0x000fe200028e0605 */
[----:B------:R-:W-:-:S02]  /*1d380*/  SHF.R.U64 R7, R8, 0x3, RZ ;  /* 0x0000000308077819 */ /* 0x000fc400000012ff */
[----:B------:R-:W-:Y:S02]  /*1d390*/  SHF.R.U64 R6, R6, 0x3, RZ ;  /* 0x0000000306067819 */ /* 0x000fe400000012ff */
[----:B------:R-:W-:Y:S02]  /*1d3a0*/  SHF.R.U64 R8, R12, 0x3, RZ ;  /* 0x000000030c087819 */ /* 0x000fe400000012ff */
[----:B-----5:R-:W-:Y:S02]  /*1d3b0*/  LOP3.LUT R24, R7, R10, RZ, 0x3c, !PT ;  /* 0x0000000a07187212 */ /* 0x020fe400078e3cff */
[----:B------:R-:W-:Y:S02]  /*1d3c0*/  LOP3.LUT R26, R6, R35, RZ, 0x3c, !PT ;  /* 0x00000023061a7212 */ /* 0x000fe400078e3cff */
[----:B------:R-:W-:Y:S02]  /*1d3d0*/  LOP3.LUT R7, R28, 0x380, RZ, 0xc0, !PT ;  /* 0x000003801c077812 */ /* 0x000fe400078ec0ff */
[----:B------:R-:W-:-:S02]  /*1d3e0*/  LOP3.LUT R6, R43, 0x380, RZ, 0xc0, !PT ;  /* 0x000003802b067812 */ /* 0x000fc400078ec0ff */
[----:B------:R-:W-:Y:S02]  /*1d3f0*/  LOP3.LUT R14, R8, R41, RZ, 0x3c, !PT ;  /* 0x00000029080e7212 */ /* 0x000fe400078e3cff */
[----:B------:R-:W-:Y:S01]  /*1d400*/  LOP3.LUT R8, R45, 0x380, RZ, 0xc0, !PT ;  /* 0x000003802d087812 */ /* 0x000fe200078ec0ff */
[----:B------:R-:W1:Y:S01]  /*1d410*/  LDC.64 R40, c[0x0][0xc00] ;  /* 0x00030000ff287b82 */ /* 0x000e620000000a00 */
[----:B------:R-:W-:Y:S02]  /*1d420*/  SHF.R.U64 R7, R7, 0x3, RZ ;  /* 0x0000000307077819 */ /* 0x000fe400000012ff */
[----:B------:R-:W-:Y:S02]  /*1d430*/  SHF.R.U64 R6, R6, 0x3, RZ ;  /* 0x0000000306067819 */ /* 0x000fe400000012ff */
[----:B------:R-:W-:Y:S02]  /*1d440*/  LOP3.LUT R32, R47, 0x380, RZ, 0xc0, !PT ;  /* 0x000003802f207812 */ /* 0x000fe400078ec0ff */
[----:B------:R-:W-:-:S02]  /*1d450*/  ISETP.NE.U32.AND P0, PT, RZ, UR6, PT ;  /* 0x00000006ff007c0c */ /* 0x000fc4000bf05070 */
[----:B------:R-:W-:Y:S02]  /*1d460*/  SHF.R.U64 R8, R8, 0x3, RZ ;  /* 0x0000000308087819 */ /* 0x000fe400000012ff */
[----:B------:R-:W-:Y:S02]  /*1d470*/  LOP3.LUT R10, R7, R28, RZ, 0x3c, !PT ;  /* 0x0000001c070a7212 */ /* 0x000fe400078e3cff */
[----:B------:R-:W-:Y:S02]  /*1d480*/  LOP3.LUT R12, R6, R43, RZ, 0x3c, !PT ;  /* 0x0000002b060c7212 */ /* 0x000fe400078e3cff */
[----:B------:R-:W-:Y:S02]  /*1d490*/  MOV R28, R4 ;  /* 0x00000004001c7202 */ /* 0x000fe40000000f00 */
[----:B------:R-:W-:Y:S02]  /*1d4a0*/  F2FP.F16.F32.PACK_AB R4, R21, R20 ;  /* 0x000000141504723e */ /* 0x000fe400000000ff */
[----:B------:R-:W-:-:S02]  /*1d4b0*/  F2FP.F16.F32.PACK_AB R5, R91, R90 ;  /* 0x0000005a5b05723e */ /* 0x000fc400000000ff */
[----:B------:R-:W-:Y:S02]  /*1d4c0*/  F2FP.F16.F32.PACK_AB R6, R37, R36 ;  /* 0x000000242506723e */ /* 0x000fe400000000ff */
[----:B------:R-:W-:Y:S01]  /*1d4d0*/  F2FP.F16.F32.PACK_AB R7, R95, R94 ;  /* 0x0000005e5f07723e */ /* 0x000fe200000000ff */
[----:B-1----:R-:W-:Y:S01]  /*1d4e0*/  IMAD.WIDE R40, R222, 0x4, R40 ;  /* 0x00000004de287825 */ /* 0x002fe200078e0228 */
[----:B------:R-:W-:Y:S02]  /*1d4f0*/  SHF.R.U64 R32, R32, 0x3, RZ ;  /* 0x0000000320207819 */ /* 0x000fe400000012ff */
[----:B------:R-:W-:Y:S01]  /*1d500*/  ISETP.NE.AND.EX P0, PT, RZ, UR7, PT, P0 ;  /* 0x00000007ff007c0c */ /* 0x000fe2000bf05300 */
[----:B------:R1:W-:Y:S01]  /*1d510*/  STSM.16.M88.4 [R28], R4 ;  /* 0x000000041c007844 */ /* 0x0003e20000000200 */
[----:B------:R-:W-:Y:S02]  /*1d520*/  LOP3.LUT R8, R8, R45, RZ, 0x3c, !PT ;  /* 0x0000002d08087212 */ /* 0x000fe400078e3cff */
[----:B------:R-:W-:-:S02]  /*1d530*/  LOP3.LUT R32, R32, R47, RZ, 0x3c, !PT ;  /* 0x0000002f20207212 */ /* 0x000fc400078e3cff */
[----:B------:R-:W-:Y:S02]  /*1d540*/  MOV R47, R26 ;  /* 0x0000001a002f7202 */ /* 0x000fe40000000f00 */
[----:B------:R-:W-:Y:S02]  /*1d550*/  MOV R43, R10 ;  /* 0x0000000a002b7202 */ /* 0x000fe40000000f00 */
[----:B------:R-:W-:Y:S02]  /*1d560*/  MOV R42, R8 ;  /* 0x00000008002a7202 */ /* 0x000fe40000000f00 */
[----:B------:R-:W-:Y:S02]  /*1d570*/  MOV R46, R24 ;  /* 0x00000018002e7202 */ /* 0x000fe40000000f00 */
[----:B------:R-:W-:Y:S02]  /*1d580*/  MOV R45, R14 ;  /* 0x0000000e002d7202 */ /* 0x000fe40000000f00 */
        /* <DEDUP_REMOVED lines=12> */
[----:B------:R-:W-:Y:S01]  /*1d650*/  STSM.16.M88.4 [R46], R8 ;  /* 0x000000082e007844 */ /* 0x000fe20000000200 */
[----:B------:R-:W-:Y:S02]  /*1d660*/  F2FP.F16.F32.PACK_AB R14, R117, R116 ;  /* 0x00000074750e723e */ /* 0x000fe400000000ff */
[----:B------:R-:W-:Y:S02]  /*1d670*/  F2FP.F16.F32.PACK_AB R15, R119, R118 ;  /* 0x00000076770f723e */ /* 0x000fe400000000ff */
[----:B------:R-:W-:-:S02]  /*1d680*/  F2FP.F16.F32.PACK_AB R24, R121, R120 ;  /* 0x000000787918723e */ /* 0x000fc400000000ff */
[----:B------:R-:W-:Y:S01]  /*1d690*/  F2FP.F16.F32.PACK_AB R25, R123, R122 ;  /* 0x0000007a7b19723e */ /* 0x000fe200000000ff */
[----:B------:R2:W-:Y:S01]  /*1d6a0*/  STSM.16.M88.4 [R45], R12 ;  /* 0x0000000c2d007844 */ /* 0x0005e20000000200 */
[----:B------:R-:W-:Y:S02]  /*1d6b0*/  F2FP.F16.F32.PACK_AB R26, R125, R124 ;  /* 0x0000007c7d1a723e */ /* 0x000fe400000000ff */
[----:B------:R-:W-:Y:S02]  /*1d6c0*/  F2FP.F16.F32.PACK_AB R27, R127, R126 ;  /* 0x0000007e7f1b723e */ /* 0x000fe400000000ff */
[----:B------:R-:W-:Y:S02]  /*1d6d0*/  MOV R28, R32 ;  /* 0x00000020001c7202 */ /* 0x000fe40000000f00 */
[----:B------:R-:W-:Y:S01]  /*1d6e0*/  F2FP.F16.F32.PACK_AB R32, R129, R128 ;  /* 0x000000808120723e */ /* 0x000fe200000000ff */
[----:B------:R-:W-:Y:S01]  /*1d6f0*/  STSM.16.M88.4 [R44], R24 ;  /* 0x000000182c007844 */ /* 0x000fe20000000200 */
[----:B------:R-:W-:-:S02]  /*1d700*/  F2FP.F16.F32.PACK_AB R33, R131, R130 ;  /* 0x000000828321723e */ /* 0x000fc400000000ff */
[----:B------:R-:W-:Y:S02]  /*1d710*/  F2FP.F16.F32.PACK_AB R35, R135, R134 ;  /* 0x000000868723723e */ /* 0x000fe400000000ff */
[----:B-1----:R-:W-:Y:S02]  /*1d720*/  F2FP.F16.F32.PACK_AB R4, R137, R136 ;  /* 0x000000888904723e */ /* 0x002fe400000000ff */
[----:B------:R-:W-:Y:S01]  /*1d730*/  F2FP.F16.F32.PACK_AB R5, R139, R138 ;  /* 0x0000008a8b05723e */ /* 0x000fe200000000ff */
[----:B--2---:R-:W1:Y:S01]  /*1d740*/  @P0 LDC.64 R14, c[0x0][0xc08] ;  /* 0x00030200ff0e0b82 */ /* 0x004e620000000a00 */
[----:B------:R-:W-:Y:S01]  /*1d750*/  F2FP.F16.F32.PACK_AB R6, R141, R140 ;  /* 0x0000008c8d06723e */ /* 0x000fe200000000ff */
[----:B------:R1:W-:Y:S01]  /*1d760*/  STSM.16.M88.4 [R43], R32 ;  /* 0x000000202b007844 */ /* 0x0003e20000000200 */
[----:B------:R-:W-:Y:S02]  /*1d770*/  F2FP.F16.F32.PACK_AB R7, R143, R142 ;  /* 0x0000008e8f07723e */ /* 0x000fe400000000ff */
[----:B------:R-:W-:-:S02]  /*1d780*/  F2FP.F16.F32.PACK_AB R8, R145, R144 ;  /* 0x000000909108723e */ /* 0x000fc400000000ff */
[----:B------:R-:W-:Y:S01]  /*1d790*/  F2FP.F16.F32.PACK_AB R9, R147, R146 ;  /* 0x000000929309723e */ /* 0x000fe200000000ff */
[----:B------:R2:W-:Y:S01]  /*1d7a0*/  STSM.16.M88.4 [R42], R4 ;  /* 0x000000042a007844 */ /* 0x0005e20000000200 */
[----:B------:R-:W-:Y:S02]  /*1d7b0*/  F2FP.F16.F32.PACK_AB R10, R149, R148 ;  /* 0x00000094950a723e */ /* 0x000fe400000000ff */
[----:B------:R-:W-:Y:S02]  /*1d7c0*/  F2FP.F16.F32.PACK_AB R11, R151, R150 ;  /* 0x00000096970b723e */ /* 0x000fe400000000ff */
[----:B------:R-:W-:Y:S01]  /*1d7d0*/  ISETP.NE.U32.AND P3, PT, RZ, UR4, PT ;  /* 0x00000004ff007c0c */ /* 0x000fe2000bf65070 */
[----:B------:R-:W-:Y:S01]  /*1d7e0*/  ULDC UR6, c[0x0][0xa88] ;  /* 0x0002a20000067ab9 */ /* 0x000fe20000000800 */
[----:B------:R-:W-:Y:S01]  /*1d7f0*/  MOV R12, RZ ;  /* 0x000000ff000c7202 */ /* 0x000fe20000000f00 */
[----:B------:R3:W-:Y:S01]  /*1d800*/  STSM.16.M88.4 [R28], R8 ;  /* 0x000000081c007844 */ /* 0x0007e20000000200 */
[----:B------:R-:W-:Y:S01]  /*1d810*/  BAR.SYNC.DEFER_BLOCKING 0x1, 0x100 ;  /* 0x0044000000007b1d */ /* 0x000fe20000010000 */
[----:B------:R-:W-:Y:S01]  /*1d820*/  ISETP.NE.AND.EX P3, PT, RZ, UR5, PT, P3 ;  /* 0x00000005ff007c0c */ /* 0x000fe2000bf65330 */
[----:B------:R-:W-:-:S02]  /*1d830*/  IMAD.U32 R13, RZ, RZ, UR6 ;  /* 0x00000006ff0d7e24 */ /* 0x000fc4000f8e00ff */
[----:B-1----:R-:W-:Y:S01]  /*1d840*/  @P0 IMAD.WIDE R32, R222, 0x4, R14 ;  /* 0x00000004de200825 */ /* 0x002fe200078e020e */
[----:B------:R-:W-:-:S03]  /*1d850*/  ISETP.GT.AND P1, PT, R221, 0x1, PT ;  /* 0x00000001dd00780c */ /* 0x000fc60003f24270 */
[----:B--2---:R-:W-:Y:S01]  /*1d860*/  IMAD.MOV.U32 R6, RZ, RZ, 0x9b8 ;  /* 0x000009b8ff067424 */ /* 0x004fe200078e00ff */
[----:B---3--:R-:W1:Y:S05]  /*1d870*/  LDC R8, c[0x0][0xbe8] ;  /* 0x0002fa00ff087b82 */ /* 0x008e6a0000000800 */
[----:B------:R2:W5:Y:S04]  /*1d880*/  @P3 LDG.E R12, desc[UR54][R40.64] ;  /* 0x00000036280c3981 */ /* 0x000568000c1e1900 */
[----:B------:R2:W5:Y:S01]  /*1d890*/  @P0 LDG.E R13, desc[UR54][R32.64] ;  /* 0x00000036200d0981 */ /* 0x000562000c1e1900 */
[----:B------:R-:W-:-:S04]  /*1d8a0*/  SEL R6, R6, 0x978, P1 ;  /* 0x0000097806067807 */ /* 0x000fc80000800000 */
[----:B------:R2:W3:Y:S01]  /*1d8b0*/  LDC.64 R24, c[0x0][R6+0x220] ;  /* 0x0000880006187b82 */ /* 0x0004e20000000a00 */
[----:B-1----:R-:W-:-:S07]  /*1d8c0*/  ISETP.NE.AND P2, PT, R8, 0x1, PT ;  /* 0x000000010800780c */ /* 0x002fce0003f45270 */
[----:B------:R2:W1:Y:S08]  /*1d8d0*/  LDC.64 R26, c[0x0][R6+0x218] ;  /* 0x00008600061a7b82 */ /* 0x0004700000000a00 */
[----:B------:R2:W0:Y:S01]  /*1d8e0*/  LDC.64 R14, c[0x0][R6+0x228] ;  /* 0x00008a00060e7b82 */ /* 0x0004220000000a00 */
[----:B---3--:R-:W-:Y:S05]  /*1d8f0*/  @P0 BRA `(.L_x_1942) ;  /* 0x0000000000100947 */ /* 0x008fea0003800000 */
[----:B------:R-:W-:Y:S05]  /*1d900*/  @!P3 BRA `(.L_x_1942) ;  /* 0x00000000000cb947 */ /* 0x000fea0003800000 */
[----:B------:R-:W3:Y:S04]  /*1d910*/  LDG.E R4, desc[UR54][R40.64] ;  /* 0x0000003628047981 */ /* 0x000ee8000c1e1900 */
[----:B-----5:R-:W3:Y:S02]  /*1d920*/  LDG.E R13, desc[UR54][R40.64+0x4] ;  /* 0x00000436280d7981 */ /* 0x020ee4000c1e1900 */
[----:B---3--:R-:W-:-:S07]  /*1d930*/  IMAD.IADD R13, R13, 0x1, -R4 ;  /* 0x000000010d0d7824 */ /* 0x008fce00078e0a04 */
.L_x_1942:
[----:B--2---:R-:W2:Y:S04]  /*1d940*/  LDL R40, [R1+0x38] ;  /* 0x0000380001287983 */ /* 0x004ea80000100800 */
[----:B------:R-:W3:Y:S01]  /*1d950*/  LDL R34, [R1+0x8] ;  /* 0x0000080001227983 */ /* 0x000ee20000100800 */
[----:B------:R-:W4:Y:S01]  /*1d960*/  LDC.64 R6, c[0x0][R6+0x210] ;  /* 0x0000840006067b82 */ /* 0x000f220000000a00 */
[----:B------:R-:W-:Y:S01]  /*1d970*/  ISETP.NE.U32.AND P0, PT, RZ, UR4, PT ;  /* 0x00000004ff007c0c */ /* 0x000fe2000bf05070 */
[----:B------:R-:W-:Y:S01]  /*1d980*/  IMAD.IADD R41, R200, 0x1, R198 ;  /* 0x00000001c8297824 */ /* 0x000fe200078e02c6 */
[----:B------:R-:W-:Y:S02]  /*1d990*/  SHF.R.S32.HI R9, RZ, 0x1f, R222 ;  /* 0x0000001fff097819 */ /* 0x000fe400000114de */
[----:B------:R-:W-:-:S03]  /*1d9a0*/  ISETP.NE.AND.EX P0, PT, RZ, UR5, PT, P0 ;  /* 0x00000005ff007c0c */ /* 0x000fc6000bf05300 */
[----:B------:R-:W0:Y:S01]  /*1d9b0*/  @P2 LDC R28, c[0x0][0xbec] ;  /* 0x0002fb00ff1c2b82 */ /* 0x000e220000000800 */
[----:B------:R-:W-:Y:S02]  /*1d9c0*/  SEL R10, R222, RZ, !P0 ;  /* 0x000000ffde0a7207 */ /* 0x000fe40004000000 */
[----:B------:R-:W-:-:S03]  /*1d9d0*/  SEL R9, R9, RZ, !P0 ;  /* 0x000000ff09097207 */ /* 0x000fc60004000000 */
[-C--:B------:R-:W-:Y:S02]  /*1d9e0*/  IMAD R11, R25, R10.reuse, RZ ;  /* 0x0000000a190b7224 */ /* 0x080fe400078e02ff */
[----:B------:R-:W4:Y:S02]  /*1d9f0*/  @P2 LDC R35, c[0x0][0xbf0] ;  /* 0x0002fc00ff232b82 */ /* 0x000f240000000800 */
[----:B------:R-:W-:Y:S01]  /*1da00*/  IMAD R33, R24, R9, R11 ;  /* 0x0000000918217224 */ /* 0x000fe200078e020b */
[----:B------:R-:W-:Y:S01]  /*1da10*/  SEL R9, R223, RZ, P1 ;  /* 0x000000ffdf097207 */ /* 0x000fe20000800000 */
[-C--:B-1----:R-:W-:Y:S02]  /*1da20*/  IMAD R11, R27, R195.reuse, RZ ;  /* 0x000000c31b0b7224 */ /* 0x082fe400078e02ff */
[----:B------:R-:W-:Y:S02]  /*1da30*/  IMAD.WIDE.U32 R26, R26, R195, RZ ;  /* 0x000000c31a1a7225 */ /* 0x000fe400078e00ff */
[----:B------:R-:W1:Y:S02]  /*1da40*/  LDC.64 R4, c[0x0][0xba8] ;  /* 0x0002ea00ff047b82 */ /* 0x000e640000000a00 */
[----:B------:R-:W-:-:S04]  /*1da50*/  IMAD.WIDE.U32 R24, R24, R10, RZ ;  /* 0x0000000a18187225 */ /* 0x000fc800078e00ff */
[----:B------:R-:W-:Y:S01]  /*1da60*/  IMAD.IADD R32, R27, 0x1, R11 ;  /* 0x000000011b207824 */ /* 0x000fe200078e020b */
[--C-:B-----5:R-:W-:Y:S01]  /*1da70*/  IADD3 R26, P0, P3, R24, R26, R12.reuse ;  /* 0x0000001a181a7210 */ /* 0x120fe20007b1e00c */
[----:B0-----:R-:W-:Y:S01]  /*1da80*/  @P2 IMAD.HI.U32 R24, R41, R28, RZ ;  /* 0x0000001c29182227 */ /* 0x001fe200078e00ff */
[----:B------:R-:W-:Y:S02]  /*1da90*/  IADD3 R33, R25, R33, RZ ;  /* 0x0000002119217210 */ /* 0x000fe40007ffe0ff */
[----:B------:R-:W-:Y:S01]  /*1daa0*/  SHF.R.S32.HI R11, RZ, 0x1f, R12 ;  /* 0x0000001fff0b7819 */ /* 0x000fe2000001140c */
[----:B------:R-:W-:Y:S02]  /*1dab0*/  IMAD.MOV.U32 R25, RZ, RZ, R41 ;  /* 0x000000ffff197224 */ /* 0x000fe400078e0029 */
[----:B------:R-:W-:Y:S01]  /*1dac0*/  IMAD R27, R15, R9, RZ ;  /* 0x000000090f1b7224 */ /* 0x000fe200078e02ff */
[----:B----4-:R-:W-:Y:S01]  /*1dad0*/  @P2 SHF.R.U32.HI R25, RZ, R35, R24 ;  /* 0x00000023ff192219 */ /* 0x010fe20000011618 */
[----:B------:R-:W-:Y:S01]  /*1dae0*/  IMAD.WIDE.U32 R14, R14, R9, RZ ;  /* 0x000000090e0e7225 */ /* 0x000fe200078e00ff */
[----:B------:R-:W-:-:S03]  /*1daf0*/  IADD3.X R24, R33, R32, R11, P0, P3 ;  /* 0x0000002021187210 */ /* 0x000fc600007e640b */
[----:B------:R-:W-:Y:S01]  /*1db00*/  IMAD.MOV R9, RZ, RZ, -R25 ;  /* 0x000000ffff097224 */ /* 0x000fe200078e0a19 */
[----:B------:R-:W-:Y:S01]  /*1db10*/  IADD3 R14, P0, P3, R25, R26, R14 ;  /* 0x0000001a190e7210 */ /* 0x000fe20007b1e00e */
[----:B------:R-:W-:Y:S01]  /*1db20*/  IMAD.IADD R27, R15, 0x1, R27 ;  /* 0x000000010f1b7824 */ /* 0x000fe200078e021b */
[----:B-1----:R-:W0:Y:S01]  /*1db30*/  @!P1 LDC R4, c[0x0][0xb50] ;  /* 0x0002d400ff049b82 */ /* 0x002e220000000800 */
[----:B------:R-:W-:Y:S01]  /*1db40*/  IMAD R9, R8, R9, R41 ;  /* 0x0000000908097224 */ /* 0x000fe200078e0229 */
[----:B------:R-:W-:-:S03]  /*1db50*/  SHF.R.S32.HI R15, RZ, 0x1f, R25 ;  /* 0x0000001fff0f7819 */ /* 0x000fc60000011419 */
[----:B------:R-:W-:Y:S01]  /*1db60*/  IMAD R7, R7, R9, RZ ;  /* 0x0000000907077224 */ /* 0x000fe200078e02ff */
[----:B------:R-:W-:Y:S02]  /*1db70*/  SHF.R.S32.HI R25, RZ, 0x1f, R9 ;  /* 0x0000001fff197819 */ /* 0x000fe40000011409 */
[----:B------:R-:W1:Y:S01]  /*1db80*/  @!P1 LDC R5, c[0x0][0xb54] ;  /* 0x0002d500ff059b82 */ /* 0x000e620000000800 */
[----:B------:R-:W-:Y:S02]  /*1db90*/  IADD3.X R15, R15, R24, R27, P0, P3 ;  /* 0x000000180f0f7210 */ /* 0x000fe400007e641b */
[C---:B------:R-:W-:Y:S02]  /*1dba0*/  IMAD R25, R6.reuse, R25, R7 ;  /* 0x0000001906197224 */ /* 0x040fe400078e0207 */
[----:B------:R-:W-:-:S04]  /*1dbb0*/  IMAD.WIDE.U32 R6, R6, R9, R14 ;  /* 0x0000000906067225 */ /* 0x000fc800078e000e */
[----:B------:R-:W-:Y:S02]  /*1dbc0*/  IMAD.IADD R7, R7, 0x1, R25 ;  /* 0x0000000107077824 */ /* 0x000fe400078e0219 */
[----:B------:R-:W-:Y:S01]  /*1dbd0*/  IMAD R9, R13, R8, RZ ;  /* 0x000000080d097224 */ /* 0x000fe200078e02ff */
[----:B0-----:R-:W-:-:S05]  /*1dbe0*/  LEA R24, P0, R6, R4, 0x2 ;  /* 0x0000000406187211 */ /* 0x001fca00078010ff */
[----:B------:R-:W-:Y:S01]  /*1dbf0*/  SHFL.IDX PT, R4, R24, RZ, 0x1c1f ;  /* 0x001c1fff18047589 */ /* 0x000fe200000e0000 */
[----:B-1----:R-:W-:-:S03]  /*1dc00*/  LEA.HI.X R7, R6, R5, R7, 0x2, P0 ;  /* 0x0000000506077211 */ /* 0x002fc600000f1407 */
[----:B------:R-:W-:Y:S04]  /*1dc10*/  SHFL.IDX PT, R14, R24, 0x1, 0x1c1f ;  /* 0x003c1f00180e7f89 */ /* 0x000fe800000e0000 */
[----:B------:R-:W0:Y:S04]  /*1dc20*/  SHFL.IDX PT, R5, R7, RZ, 0x1c1f ;  /* 0x001c1fff07057589 */ /* 0x000e2800000e0000 */
[----:B------:R-:W1:Y:S01]  /*1dc30*/  SHFL.IDX PT, R15, R7, 0x1, 0x1c1f ;  /* 0x003c1f00070f7f89 */ /* 0x000e6200000e0000 */
[----:B--2---:R-:W-:Y:S01]  /*1dc40*/  IMAD.IADD R26, R40, 0x1, R198 ;  /* 0x00000001281a7824 */ /* 0x004fe200078e02c6 */
[----:B---3--:R-:W-:-:S04]  /*1dc50*/  LOP3.LUT P0, RZ, R34, 0x3, RZ, 0xc0, !PT ;  /* 0x0000000322ff7812 */ /* 0x008fc8000780c0ff */
[C---:B------:R-:W-:Y:S02]  /*1dc60*/  IADD3 R6, R26.reuse, 0x8, RZ ;  /* 0x000000081a067810 */ /* 0x040fe40007ffe0ff */
[-C--:B------:R-:W-:Y:S02]  /*1dc70*/  ISETP.GE.OR P3, PT, R26, R9.reuse, P0 ;  /* 0x000000091a00720c */ /* 0x080fe40000766670 */
[----:B------:R-:W-:-:S11]  /*1dc80*/  ISETP.GE.OR P0, PT, R6, R9, P0 ;  /* 0x000000090600720c */ /* 0x000fd60000706670 */
[----:B0-----:R0:W-:Y:S04]  /*1dc90*/  @!P3 ST.E desc[UR54][R4.64], R3 ;  /* 0x000000030400b985 */ /* 0x0011e8000c101936 */
[----:B-1----:R0:W-:Y:S01]  /*1dca0*/  @!P0 ST.E desc[UR54][R14.64], R0 ;  /* 0x000000000e008985 */ /* 0x0021e2000c101936 */
[----:B------:R-:W-:Y:S05]  /*1dcb0*/  @P1 BRA `(.L_x_1943) ;  /* 0x0000000800a41947 */ /* 0x000fea0003800000 */
[----:B0-----:R-:W-:Y:S01]  /*1dcc0*/  IMAD R3, R188, 0x8, R220 ;  /* 0x00000008bc037824 */ /* 0x001fe200078e02dc */
[----:B------:R-:W0:Y:S01]  /*1dcd0*/  @P2 LDC R15, c[0x0][0xbec] ;  /* 0x0002fb00ff0f2b82 */ /* 0x000e220000000800 */
[----:B------:R-:W-:Y:S02]  /*1dce0*/  ULDC.64 UR4, c[0x0][0xaa0] ;  /* 0x0002a80000047ab9 */ /* 0x000fe40000000a00 */
[----:B------:R-:W-:-:S04]  /*1dcf0*/  IMAD.SHL.U32 R3, R3, 0x8, RZ ;  /* 0x0000000803037824 */ /* 0x000fc800078e00ff */
        /* <DEDUP_REMOVED lines=9> */
[--C-:B------:R-:W-:Y:S01]  /*1dd90*/  IMAD.X R25, RZ, RZ, R39.reuse, P5 ;  /* 0x000000ffff197224 */ /* 0x100fe200028e0627 */
[----:B------:R-:W-:Y:S01]  /*1dda0*/  LOP3.LUT R32, R32, R33, RZ, 0x3c, !PT ;  /* 0x0000002120207212 */ /* 0x000fe200078e3cff */
[----:B------:R-:W-:Y:S01]  /*1ddb0*/  IMAD.X R33, RZ, RZ, R39, P0 ;  /* 0x000000ffff217224 */ /* 0x000fe200000e0627 */
[C---:B------:R-:W-:Y:S02]  /*1ddc0*/  IADD3 R37, P1, R38.reuse, 0x3000, RZ ;  /* 0x0000300026257810 */ /* 0x040fe40007f3e0ff */
[C---:B------:R-:W-:Y:S01]  /*1ddd0*/  IADD3 R41, P3, R38.reuse, 0x4000, RZ ;  /* 0x0000400026297810 */ /* 0x040fe20007f7e0ff */
[----:B------:R-:W-:Y:S01]  /*1dde0*/  IMAD R11, R11, UR4, RZ ;  /* 0x000000040b0b7c24 */ /* 0x000fe2000f8e02ff */
[C---:B------:R-:W-:Y:S01]  /*1ddf0*/  IADD3 R45, P4, R38.reuse, 0x5000, RZ ;  /* 0x00005000262d7810 */ /* 0x040fe20007f9e0ff */
[----:B------:R-:W5:Y:S01]  /*1de00*/  LD.E.128 R24, desc[UR54][R24.64] ;  /* 0x0000003618187980 */ /* 0x000f62000c101d00 */
[----:B------:R-:W-:-:S02]  /*1de10*/  IADD3 R49, P5, R38, 0x6000, RZ ;  /* 0x0000600026317810 */ /* 0x000fc40007fbe0ff */
[C---:B------:R-:W-:Y:S01]  /*1de20*/  IADD3 R3, P0, R38.reuse, 0x7000, RZ ;  /* 0x0000700026037810 */ /* 0x040fe20007f1e0ff */
[----:B------:R-:W5:Y:S01]  /*1de30*/  LD.E.128 R32, desc[UR54][R32.64] ;  /* 0x0000003620207980 */ /* 0x000f62000c101d00 */
[----:B------:R-:W-:Y:S02]  /*1de40*/  LOP3.LUT R36, R37, 0x380, RZ, 0xc0, !PT ;  /* 0x0000038025247812 */ /* 0x000fe400078ec0ff */
[----:B------:R-:W-:Y:S01]  /*1de50*/  LOP3.LUT R40, R41, 0x380, RZ, 0xc0, !PT ;  /* 0x0000038029287812 */ /* 0x000fe200078ec0ff */
[----:B------:R-:W-:Y:S01]  /*1de60*/  IMAD.X R53, RZ, RZ, R39, P0 ;  /* 0x000000ffff357224 */ /* 0x000fe200000e0627 */
[----:B------:R-:W-:Y:S02]  /*1de70*/  LOP3.LUT R44, R45, 0x380, RZ, 0xc0, !PT ;  /* 0x000003802d2c7812 */ /* 0x000fe400078ec0ff */
[----:B------:R-:W-:Y:S02]  /*1de80*/  LOP3.LUT R48, R49, 0x380, RZ, 0xc0, !PT ;  /* 0x0000038031307812 */ /* 0x000fe400078ec0ff */
[----:B------:R-:W-:-:S02]  /*1de90*/  LOP3.LUT R5, R38, 0x380, RZ, 0xc0, !PT ;  /* 0x0000038026057812 */ /* 0x000fc400078ec0ff */
[----:B------:R-:W-:Y:S02]  /*1dea0*/  LOP3.LUT R0, R3, 0x380, RZ, 0xc0, !PT ;  /* 0x0000038003007812 */ /* 0x000fe400078ec0ff */
[----:B------:R-:W-:Y:S02]  /*1deb0*/  SHF.R.U64 R36, R36, 0x3, RZ ;  /* 0x0000000324247819 */ /* 0x000fe400000012ff */
[----:B------:R-:W-:Y:S02]  /*1dec0*/  SHF.R.U64 R40, R40, 0x3, RZ ;  /* 0x0000000328287819 */ /* 0x000fe400000012ff */
[----:B------:R-:W-:Y:S02]  /*1ded0*/  SHF.R.U64 R44, R44, 0x3, RZ ;  /* 0x000000032c2c7819 */ /* 0x000fe400000012ff */
[----:B------:R-:W-:Y:S02]  /*1dee0*/  SHF.R.U64 R48, R48, 0x3, RZ ;  /* 0x0000000330307819 */ /* 0x000fe400000012ff */
[----:B------:R-:W-:-:S02]  /*1def0*/  SHF.R.U64 R5, R5, 0x3, RZ ;  /* 0x0000000305057819 */ /* 0x000fc400000012ff */
[----:B------:R-:W-:Y:S01]  /*1df00*/  SHF.R.U64 R0, R0, 0x3, RZ ;  /* 0x0000000300007819 */ /* 0x000fe200000012ff */
[----:B------:R-:W-:Y:S01]  /*1df10*/  IMAD R11, R12, UR5, R11 ;  /* 0x000000050c0b7c24 */ /* 0x000fe2000f8e020b */
[----:B------:R-:W-:Y:S01]  /*1df20*/  LOP3.LUT R36, R36, R37, RZ, 0x3c, !PT ;  /* 0x0000002524247212 */ /* 0x000fe200078e3cff */
[--C-:B------:R-:W-:Y:S01]  /*1df30*/  IMAD.X R37, RZ, RZ, R39.reuse, P1 ;  /* 0x000000ffff257224 */ /* 0x100fe200008e0627 */
[----:B------:R-:W-:Y:S02]  /*1df40*/  LOP3.LUT R40, R40, R41, RZ, 0x3c, !PT ;  /* 0x0000002928287212 */ /* 0x000fe400078e3cff */
[----:B------:R-:W-:Y:S01]  /*1df50*/  LOP3.LUT R44, R44, R45, RZ, 0x3c, !PT ;  /* 0x0000002d2c2c7212 */ /* 0x000fe200078e3cff */
[--C-:B------:R-:W-:Y:S01]  /*1df60*/  IMAD.X R45, RZ, RZ, R39.reuse, P4 ;  /* 0x000000ffff2d7224 */ /* 0x100fe200020e0627 */
[----:B------:R-:W-:Y:S01]  /*1df70*/  LOP3.LUT R48, R48, R49, RZ, 0x3c, !PT ;  /* 0x0000003130307212 */ /* 0x000fe200078e3cff */
[--C-:B------:R-:W-:Y:S01]  /*1df80*/  IMAD.X R49, RZ, RZ, R39.reuse, P5 ;  /* 0x000000ffff317224 */ /* 0x100fe200028e0627 */
[----:B------:R-:W-:Y:S01]  /*1df90*/  LOP3.LUT R4, R5, R38, RZ, 0x3c, !PT ;  /* 0x0000002605047212 */ /* 0x000fe200078e3cff */
[----:B------:R-:W-:Y:S01]  /*1dfa0*/  IMAD.MOV.U32 R5, RZ, RZ, R39 ;  /* 0x000000ffff057224 */ /* 0x000fe200078e0027 */
[----:B------:R-:W-:Y:S01]  /*1dfb0*/  IADD3.X R41, RZ, R39, RZ, P3, !PT ;  /* 0x00000027ff297210 */ /* 0x000fe20001ffe4ff */
[----:B------:R-:W-:Y:S01]  /*1dfc0*/  IMAD.WIDE.U32 R12, R12, UR4, RZ ;  /* 0x000000040c0c7c25 */ /* 0x000fe2000f8e00ff */
[----:B------:R-:W-:Y:S01]  /*1dfd0*/  LOP3.LUT R52, R0, R3, RZ, 0x3c, !PT ;  /* 0x0000000300347212 */ /* 0x000fe200078e3cff */
[----:B------:R-:W5:Y:S01]  /*1dfe0*/  LD.E.128 R36, desc[UR54][R36.64] ;  /* 0x0000003624247980 */ /* 0x000f62000c101d00 */
[----:B------:R-:W-:Y:S01]  /*1dff0*/  LEA R3, R220, R188, 0x5 ;  /* 0x000000bcdc037211 */ /* 0x000fe200078e28ff */
[----:B------:R-:W-:Y:S01]  /*1e000*/  IMAD.IADD R13, R13, 0x1, R11 ;  /* 0x000000010d0d7824 */ /* 0x000fe200078e020b */
[----:B------:R-:W-:Y:S01]  /*1e010*/  ULDC.64 UR4, c[0x0][0xae8] ;  /* 0x0002ba0000047ab9 */ /* 0x000fe20000000a00 */
[----:B------:R-:W5:Y:S04]  /*1e020*/  LD.E.128 R4, desc[UR54][R4.64] ;  /* 0x0000003604047980 */ /* 0x000f68000c101d00 */
[----:B------:R-:W5:Y:S01]  /*1e030*/  LD.E.128 R40, desc[UR54][R40.64] ;  /* 0x0000003628287980 */ /* 0x000f62000c101d00 */
[----:B------:R-:W-:-:S03]  /*1e040*/  IMAD.WIDE.U32 R12, R195, UR4, R12 ;  /* 0x00000004c30c7c25 */ /* 0x000fc6000f8e000c */
[----:B------:R-:W5:Y:S01]  /*1e050*/  LD.E.128 R44, desc[UR54][R44.64] ;  /* 0x000000362c2c7980 */ /* 0x000f62000c101d00 */
[----:B------:R-:W-:-:S03]  /*1e060*/  IMAD.IADD R14, R198, 0x1, R3 ;  /* 0x00000001c60e7824 */ /* 0x000fc600078e0203 */
[----:B------:R-:W5:Y:S04]  /*1e070*/  LD.E.128 R48, desc[UR54][R48.64] ;  /* 0x0000003630307980 */ /* 0x000f68000c101d00 */
[----:B------:R-:W5:Y:S01]  /*1e080*/  LD.E.128 R52, desc[UR54][R52.64] ;  /* 0x0000003634347980 */ /* 0x000f62000c101d00 */
[----:B------:R-:W-:Y:S01]  /*1e090*/  @!PT LDS RZ, [RZ] ;  /* 0x00000000fffff984 */ /* 0x000fe20000000800 */
[----:B------:R-:W-:Y:S01]  /*1e0a0*/  @!PT LDS RZ, [RZ] ;  /* 0x00000000fffff984 */ /* 0x000fe20000000800 */
[----:B------:R-:W-:Y:S01]  /*1e0b0*/  @!PT LDS RZ, [RZ] ;  /* 0x00000000fffff984 */ /* 0x000fe20000000800 */
[----:B------:R-:W-:Y:S01]  /*1e0c0*/  @!PT LDS RZ, [RZ] ;  /* 0x00000000fffff984 */ /* 0x000fe20000000800 */
[----:B------:R2:W-:Y:S06]  /*1e0d0*/  MEMBAR.ALL.CTA ;  /* 0x0000000000007992 */ /* 0x0005ec0000008000 */
[----:B--2---:R-:W2:Y:S01]  /*1e0e0*/  FENCE.VIEW.ASYNC.S ;  /* 0x00000000000073c6 */ /* 0x004ea20000000000 */
[----:B------:R-:W-:Y:S01]  /*1e0f0*/  SHF.R.S32.HI R11, RZ, 0x1f, R10 ;  /* 0x0000001fff0b7819 */ /* 0x000fe2000001140a */
[----:B------:R-:W-:Y:S01]  /*1e100*/  IMAD R13, R195, UR5, R13 ;  /* 0x00000005c30d7c24 */ /* 0x000fe2000f8e020d */
[----:B------:R-:W-:Y:S01]  /*1e110*/  ULDC.64 UR4, c[0x0][0xaf0] ;  /* 0x0002bc0000047ab9 */ /* 0x000fe20000000a00 */
[----:B0-----:R-:W-:-:S04]  /*1e120*/  @P2 IMAD.HI.U32 R0, R14, R15, RZ ;  /* 0x0000000f0e002227 */ /* 0x001fc800078e00ff */
[----:B------:R-:W-:Y:S02]  /*1e130*/  IMAD R11, R11, UR4, RZ ;  /* 0x000000040b0b7c24 */ /* 0x000fe4000f8e02ff */
[----:B------:R-:W-:Y:S01]  /*1e140*/  IMAD.MOV.U32 R3, RZ, RZ, R14 ;  /* 0x000000ffff037224 */ /* 0x000fe200078e000e */
[----:B-1----:R-:W-:Y:S01]  /*1e150*/  @P2 SHF.R.U32.HI R3, RZ, R21, R0 ;  /* 0x00000015ff032219 */ /* 0x002fe20000011600 */
[C---:B------:R-:W-:Y:S02]  /*1e160*/  IMAD R15, R10.reuse, UR5, R11 ;  /* 0x000000050a0f7c24 */ /* 0x040fe4000f8e020b */
[----:B------:R-:W-:Y:S01]  /*1e170*/  IMAD.WIDE.U32 R10, R10, UR4, R12 ;  /* 0x000000040a0a7c25 */ /* 0x000fe2000f8e000c */
[----:B------:R-:W-:Y:S01]  /*1e180*/  SHF.R.S32.HI R12, RZ, 0x1f, R3 ;  /* 0x0000001fff0c7819 */ /* 0x000fe20000011403 */
[----:B------:R-:W-:Y:S02]  /*1e190*/  ULDC.64 UR4, c[0x0][0xae0] ;  /* 0x0002b80000047ab9 */ /* 0x000fe40000000a00 */
[----:B------:R-:W-:-:S02]  /*1e1a0*/  VIADD R0, R18, 0x28820 ;  /* 0x0002882012007836 */ /* 0x000fc40000000000 */
[----:B------:R-:W-:Y:S02]  /*1e1b0*/  IMAD.MOV R13, RZ, RZ, -R3 ;  /* 0x000000ffff0d7224 */ /* 0x000fe400078e0a03 */
[----:B------:R-:W-:Y:S01]  /*1e1c0*/  IMAD.IADD R11, R11, 0x1, R15 ;  /* 0x000000010b0b7824 */ /* 0x000fe200078e020f */
[----:B------:R-:W-:Y:S01]  /*1e1d0*/  PRMT R0, RZ, 0x654, R0 ;  /* 0x00000654ff007816 */ /* 0x000fe20000000000 */
[----:B------:R-:W-:Y:S02]  /*1e1e0*/  IMAD R12, R12, UR4, RZ ;  /* 0x000000040c0c7c24 */ /* 0x000fe4000f8e02ff */
[----:B------:R-:W-:Y:S01]  /*1e1f0*/  IMAD R13, R8, R13, R14 ;  /* 0x0000000d080d7224 */ /* 0x000fe200078e020e */
[----:B--2---:R0:W-:Y:S01]  /*1e200*/  SYNCS.ARRIVE.TRANS64.RED.A1T0 RZ, [R0+URZ], RZ ;  /* 0x000000ff00ff79a7 */ /* 0x0041e2000810043f */
[C---:B------:R-:W-:Y:S02]  /*1e210*/  IMAD R15, R3.reuse, UR5, R12 ;  /* 0x00000005030f7c24 */ /* 0x040fe4000f8e020c */
[----:B------:R-:W-:Y:S01]  /*1e220*/  IMAD.WIDE.U32 R10, R3, UR4, R10 ;  /* 0x00000004030a7c25 */ /* 0x000fe2000f8e000a */
[----:B------:R-:W-:Y:S01]  /*1e230*/  ULDC.64 UR4, c[0x0][0xad8] ;  /* 0x0002b60000047ab9 */ /* 0x000fe20000000a00 */
[----:B0-----:R-:W-:-:S03]  /*1e240*/  SHF.R.S32.HI R0, RZ, 0x1f, R13 ;  /* 0x0000001fff007819 */ /* 0x001fc6000001140d */
[----:B------:R-:W-:Y:S02]  /*1e250*/  IADD3 R11, R11, R15, RZ ;  /* 0x0000000f0b0b7210 */ /* 0x000fe40007ffe0ff */
[----:B------:R-:W-:Y:S02]  /*1e260*/  IMAD R0, R0, UR4, RZ ;  /* 0x0000000400007c24 */ /* 0x000fe4000f8e02ff */
[----:B------:R-:W-:-:S04]  /*1e270*/  IMAD.WIDE.U32 R10, R13, UR4, R10 ;  /* 0x000000040d0a7c25 */ /* 0x000fc8000f8e000a */
[----:B------:R-:W-:Y:S01]  /*1e280*/  IMAD R3, R13, UR5, R0 ;  /* 0x000000050d037c24 */ /* 0x000fe2000f8e0200 */
[----:B------:R-:W-:Y:S02]  /*1e290*/  ULDC.64 UR4, c[0x0][0xa80] ;  /* 0x0002a00000047ab9 */ /* 0x000fe40000000a00 */
[----:B------:R-:W-:Y:S01]  /*1e2a0*/  LEA R0, P0, R10, UR4, 0x1 ;  /* 0x000000040a007c11 */ /* 0x000fe2000f8008ff */
[----:B------:R-:W-:Y:S01]  /*1e2b0*/  IMAD.IADD R3, R11, 0x1, R3 ;  /* 0x000000010b037824 */ /* 0x000fe200078e0203 */
[----:B------:R-:W-:Y:S01]  /*1e2c0*/  UMOV UR4, 0xffffffff ;  /* 0xffffffff00047882 */ /* 0x000fe20000000000 */
[----:B------:R-:W-:-:S03]  /*1e2d0*/  IMAD.IADD R198, R188, 0x1, R198 ;  /* 0x00000001bcc67824 */ /* 0x000fc600078e02c6 */
[----:B------:R-:W-:Y:S01]  /*1e2e0*/  LEA.HI.X R8, R10, UR5, R3, 0x1, P0 ;  /* 0x000000050a087c11 */ /* 0x000fe200080f0c03 */
[----:B------:R-:W-:Y:S06]  /*1e2f0*/  BRA.DIV UR4, `(.L_x_1944) ;  /* 0x000000c204cc7947 */ /* 0x000fec000b800000 */
[----:B------:R0:W1:Y:S04]  /*1e300*/  SHFL.IDX PT, R3, R8, RZ, 0x181f ;  /* 0x00181fff08037589 */ /* 0x00006800000e0000 */
[----:B------:R0:W2:Y:S02]  /*1e310*/  SHFL.IDX PT, R14, R0, RZ, 0x181f ;  /* 0x00181fff000e7589 */ /* 0x0000a400000e0000 */
.L_x_2216:
[----:B------:R-:W-:Y:S01]  /*1e320*/  ISETP.GE.AND P0, PT, R198, R9, PT ;  /* 0x00000009c600720c */ /* 0x000fe20003f06270 */
[----:B------:R-:W-:-:S12]  /*1e330*/  BSSY B1, `(.L_x_1945) ;  /* 0x000000b000017945 */ /* 0x000fd80003800000 */
[----:B------:R-:W-:Y:S05]  /*1e340*/  @P0 BRA `(.L_x_1946) ;  /* 0x0000000000240947 */ /* 0x000fea0003800000 */
[----:B------:R-:W-:Y:S02]  /*1e350*/  ULDC UR4, c[0x0][0xac8] ;  /* 0x0002b20000047ab9 */ /* 0x000fe40000000800 */
[----:B------:R-:W-:Y:S02]  /*1e360*/  ISETP.GE.AND P0, PT, R16, UR4, PT ;  /* 0x0000000410007c0c */ /* 0x000fe4000bf06270 */
[----:B------:R-:W-:-:S11]  /*1e370*/  ISETP.GE.AND P1, PT, R2, UR4, PT ;  /* 0x0000000402007c0c */ /* 0x000fd6000bf26270 */
[-C--:B--2---:R-:W-:Y:S02]  /*1e380*/  @!P0 LEA R10, P2, R16, R14.reuse, 0x1 ;  /* 0x0000000e100a8211 */ /* 0x084fe400078408ff */
[----:B------:R-:W-:Y:S02]  /*1e390*/  @!P1 LEA R14, P3, R2, R14, 0x1 ;  /* 0x0000000e020e9211 */ /* 0x000fe400078608ff */
[-C--:B-1----:R-:W-:Y:S02]  /*1e3a0*/  @!P0 LEA.HI.X R11, R16, R3.reuse, R17, 0x1, P2 ;  /* 0x00000003100b8211 */ /* 0x082fe400010f0c11 */
[----:B------:R-:W-:-:S03]  /*1e3b0*/  @!P1 LEA.HI.X R15, R2, R3, R185, 0x1, P3 ;  /* 0x00000003020f9211 */ /* 0x000fc600018f0cb9 */
[----:B-----5:R3:W-:Y:S04]  /*1e3c0*/  @!P0 ST.E.128 desc[UR54][R10.64], R4 ;  /* 0x000000040a008985 */ /* 0x0207e8000c101d36 */
[----:B------:R3:W-:Y:S02]  /*1e3d0*/  @!P1 ST.E.128 desc[UR54][R14.64], R40 ;  /* 0x000000280e009985 */ /* 0x0007e4000c101d36 */
.L_x_1946:
[----:B------:R-:W-:Y:S05]  /*1e3e0*/  BSYNC B1 ;  /* 0x0000000000017941 */ /* 0x000fea0003800000 */
.L_x_1945:
[----:B------:R-:W-:-:S03]  /*1e3f0*/  UMOV UR4, 0xffffffff ;  /* 0xffffffff00047882 */ /* 0x000fc60000000000 */
[----:B------:R-:W-:Y:S05]  /*1e400*/  BRA.DIV UR4, `(.L_x_1947) ;  /* 0x000000c204bc7947 */ /* 0x000fea000b800000 */
[----:B-1----:R1:W4:Y:S04]  /*1e410*/  SHFL.IDX PT, R3, R8, 0x1, 0x181f ;  /* 0x00381f0008037f89 */ /* 0x00232800000e0000 */
[----:B--23--:R1:W2:Y:S02]  /*1e420*/  SHFL.IDX PT, R14, R0, 0x1, 0x181f ;  /* 0x00381f00000e7f89 */ /* 0x00c2a400000e0000 */
.L_x_2220:
[----:B-----5:R-:W-:Y:S01]  /*1e430*/  VIADD R4, R198, 0x20 ;  /* 0x00000020c6047836 */ /* 0x020fe20000000000 */
[----:B------:R-:W-:Y:S04]  /*1e440*/  BSSY B1, `(.L_x_1948) ;  /* 0x000000c000017945 */ /* 0x000fe80003800000 */
[----:B------:R-:W-:-:S13]  /*1e450*/  ISETP.GE.AND P0, PT, R4, R9, PT ;  /* 0x000000090400720c */ /* 0x000fda0003f06270 */
[----:B------:R-:W-:Y:S05]  /*1e460*/  @P0 BRA `(.L_x_1949) ;  /* 0x0000000000240947 */ /* 0x000fea0003800000 */
[----:B------:R-:W-:Y:S02]  /*1e470*/  ULDC UR4, c[0x0][0xac8] ;  /* 0x0002b20000047ab9 */ /* 0x000fe40000000800 */
[----:B------:R-:W-:Y:S02]  /*1e480*/  ISETP.GE.AND P2, PT, R16, UR4, PT ;  /* 0x0000000410007c0c */ /* 0x000fe4000bf46270 */
[----:B------:R-:W-:-:S11]  /*1e490*/  ISETP.GE.AND P3, PT, R2, UR4, PT ;  /* 0x0000000402007c0c */ /* 0x000fd6000bf66270 */
[-C--:B--2---:R-:W-:Y:S02]  /*1e4a0*/  @!P2 LEA R4, P0, R16, R14.reuse, 0x1 ;  /* 0x0000000e1004a211 */ /* 0x084fe400078008ff */
[----:B------:R-:W-:Y:S02]  /*1e4b0*/  @!P3 LEA R14, P1, R2, R14, 0x1 ;  /* 0x0000000e020eb211 */ /* 0x000fe400078208ff */
[-C--:B----4-:R-:W-:Y:S02]  /*1e4c0*/  @!P2 LEA.HI.X R5, R16, R3.reuse, R17, 0x1, P0 ;  /* 0x000000031005a211 */ /* 0x090fe400000f0c11 */
[----:B------:R-:W-:-:S03]  /*1e4d0*/  @!P3 LEA.HI.X R15, R2, R3, R185, 0x1, P1 ;  /* 0x00000003020fb211 */ /* 0x000fc600008f0cb9 */
[----:B------:R3:W-:Y:S04]  /*1e4e0*/  @!P2 ST.E.128 desc[UR54][R4.64], R24 ;  /* 0x000000180400a985 */ /* 0x0007e8000c101d36 */
[----:B------:R3:W-:Y:S02]  /*1e4f0*/  @!P3 ST.E.128 desc[UR54][R14.64], R44 ;  /* 0x0000002c0e00b985 */ /* 0x0007e4000c101d36 */
.L_x_1949:
[----:B------:R-:W-:Y:S05]  /*1e500*/  BSYNC B1 ;  /* 0x0000000000017941 */ /* 0x000fea0003800000 */
.L_x_1948:
[----:B------:R-:W-:-:S03]  /*1e510*/  UMOV UR4, 0xffffffff ;  /* 0xffffffff00047882 */ /* 0x000fc60000000000 */
[----:B------:R-:W-:Y:S05]  /*1e520*/  BRA.DIV UR4, `(.L_x_1950) ;  /* 0x000000c204bc7947 */ /* 0x000fea000b800000 */
[----:B----4-:R4:W0:Y:S04]  /*1e530*/  SHFL.IDX PT, R3, R8, 0x2, 0x181f ;  /* 0x00581f0008037f89 */ /* 0x01082800000e0000 */
[----:B--23--:R4:W2:Y:S02]  /*1e540*/  SHFL.IDX PT, R14, R0, 0x2, 0x181f ;  /* 0x00581f00000e7f89 */ /* 0x00c8a400000e0000 */
.L_x_2224:
[----:B------:R-:W-:Y:S01]  /*1e550*/  VIADD R4, R198, 0x40 ;  /* 0x00000040c6047836 */ /* 0x000fe20000000000 */
        /* <DEDUP_REMOVED lines=10> */
[----:B------:R3:W-:Y:S04]  /*1e600*/  @!P2 ST.E.128 desc[UR54][R4.64], R32 ;  /* 0x000000200400a985 */ /* 0x0007e8000c101d36 */
[----:B------:R3:W-:Y:S02]  /*1e610*/  @!P3 ST.E.128 desc[UR54][R14.64], R48 ;  /* 0x000000300e00b985 */ /* 0x0007e4000c101d36 */
.L_x_1952:
[----:B------:R-:W-:Y:S05]  /*1e620*/  BSYNC B1 ;  /* 0x0000000000017941 */ /* 0x000fea0003800000 */
.L_x_1951:
[----:B------:R-:W-:-:S03]  /*1e630*/  UMOV UR4, 0xffffffff ;  /* 0xffffffff00047882 */ /* 0x000fc60000000000 */
[----:B------:R-:W-:Y:S05]  /*1e640*/  BRA.DIV UR4, `(.L_x_1953) ;  /* 0x000000c204bc7947 */ /* 0x000fea000b800000 */
[----:B0-----:R0:W0:Y:S04]  /*1e650*/  SHFL.IDX PT, R3, R8, 0x3, 0x181f ;  /* 0x00781f0008037f89 */ /* 0x00102800000e0000 */
[----:B--23--:R2:W3:Y:S02]  /*1e660*/  SHFL.IDX PT, R14, R0, 0x3, 0x181f ;  /* 0x00781f00000e7f89 */ /* 0x00c4e400000e0000 */
.L_x_2228:
[----:B-12-4-:R-:W-:-:S05]  /*1e670*/  VIADD R0, R198, 0x60 ;  /* 0x00000060c6007836 */ /* 0x016fca0000000000 */
        /* <DEDUP_REMOVED lines=13> */
.L_x_1943:
[----:B------:R-:W-:Y:S01]  /*1e750*/  ULDC.64 UR4, c[0x0][0xb08] ;  /* 0x0002c20000047ab9 */ /* 0x000fe20000000a00 */
[----:B0-----:R-:W0:Y:S01]  /*1e760*/  @P2 LDC R0, c[0x0][0xbec] ;  /* 0x0002fb00ff002b82 */ /* 0x001e220000000800 */
[----:B------:R-:W-:Y:S01]  /*1e770*/  IMAD R11, R11, UR4, RZ ;  /* 0x000000040b0b7c24 */ /* 0x000fe2000f8e02ff */
[----:B------:R-:W-:Y:S01]  /*1e780*/  SHF.R.S32.HI R3, RZ, 0x1f, R10 ;  /* 0x0000001fff037819 */ /* 0x000fe2000001140a */
[C---:B------:R-:W-:Y:S01]  /*1e790*/  IMAD.WIDE.U32 R4, R12.reuse, UR4, RZ ;  /* 0x000000040c047c25 */ /* 0x040fe2000f8e00ff */
[----:B------:R-:W-:Y:S01]  /*1e7a0*/  ULDC.64 UR6, c[0x0][0xb30] ;  /* 0x0002cc0000067ab9 */ /* 0x000fe20000000a00 */
[C---:B------:R-:W-:Y:S02]  /*1e7b0*/  IADD3 R45, R189.reuse, 0x30, RZ ;  /* 0x00000030bd2d7810 */ /* 0x040fe40007ffe0ff */
[----:B------:R-:W-:Y:S01]  /*1e7c0*/  IMAD R11, R12, UR5, R11 ;  /* 0x000000050c0b7c24 */ /* 0x000fe2000f8e020b */
[----:B------:R-:W1:Y:S01]  /*1e7d0*/  @P2 LDC R13, c[0x0][0xbf0] ;  /* 0x0002fc00ff0d2b82 */ /* 0x000e620000000800 */
[----:B------:R-:W-:Y:S01]  /*1e7e0*/  ULDC.64 UR4, c[0x0][0xb38] ;  /* 0x0002ce0000047ab9 */ /* 0x000fe20000000a00 */
[C---:B------:R-:W-:Y:S01]  /*1e7f0*/  VIADD R35, R189.reuse, 0x10 ;  /* 0x00000010bd237836 */ /* 0x040fe20000000000 */
[----:B------:R-:W-:Y:S01]  /*1e800*/  SHF.R.S32.HI R42, RZ, 0x1f, R45 ;  /* 0x0000001fff2a7819 */ /* 0x000fe2000001142d */
[----:B------:R-:W-:Y:S01]  /*1e810*/  VIADD R39, R189, 0x18 ;  /* 0x00000018bd277836 */ /* 0x000fe20000000000 */
[----:B------:R-:W-:Y:S01]  /*1e820*/  IADD3 R5, R5, R11, RZ ;  /* 0x0000000b05057210 */ /* 0x000fe20007ffe0ff */
[C---:B------:R-:W-:Y:S01]  /*1e830*/  VIADD R43, R189.reuse, 0x28 ;  /* 0x00000028bd2b7836 */ /* 0x040fe20000000000 */
[----:B------:R-:W-:Y:S01]  /*1e840*/  SHF.R.S32.HI R28, RZ, 0x1f, R35 ;  /* 0x0000001fff1c7819 */ /* 0x000fe20000011423 */
[----:B------:R-:W-:Y:S01]  /*1e850*/  VIADD R47, R189, 0x38 ;  /* 0x00000038bd2f7836 */ /* 0x000fe20000000000 */
[----:B------:R-:W-:Y:S01]  /*1e860*/  SHF.R.S32.HI R34, RZ, 0x1f, R39 ;  /* 0x0000001fff227819 */ /* 0x000fe20000011427 */
[----:B------:R-:W-:Y:S01]  /*1e870*/  IMAD.WIDE.U32 R4, R195, UR4, R4 ;  /* 0x00000004c3047c25 */ /* 0x000fe2000f8e0004 */
[----:B------:R-:W-:-:S02]  /*1e880*/  SHF.R.S32.HI R40, RZ, 0x1f, R43 ;  /* 0x0000001fff287819 */ /* 0x000fc4000001142b */
[----:B------:R-:W-:Y:S01]  /*1e890*/  SHF.R.S32.HI R44, RZ, 0x1f, R47 ;  /* 0x0000001fff2c7819 */ /* 0x000fe2000001142f */
[----:B------:R-:W-:Y:S01]  /*1e8a0*/  IMAD R5, R195, UR5, R5 ;  /* 0x00000005c3057c24 */ /* 0x000fe2000f8e0205 */
[----:B------:R-:W-:Y:S01]  /*1e8b0*/  ULDC.64 UR4, c[0x0][0xb40] ;  /* 0x0002d00000047ab9 */ /* 0x000fe20000000a00 */
[----:B0-----:R-:W-:-:S04]  /*1e8c0*/  @P2 IMAD.HI.U32 R0, R41, R0, RZ ;  /* 0x0000000029002227 */ /* 0x001fc800078e00ff */
[----:B------:R-:W-:Y:S02]  /*1e8d0*/  IMAD R3, R3, UR4, RZ ;  /* 0x0000000403037c24 */ /* 0x000fe4000f8e02ff */
[----:B------:R-:W-:Y:S02]  /*1e8e0*/  VIADD R49, R189, 0x40 ;  /* 0x00000040bd317836 */ /* 0x000fe40000000000 */
[C---:B------:R-:W-:Y:S02]  /*1e8f0*/  IMAD R7, R10.reuse, UR5, R3 ;  /* 0x000000050a077c24 */ /* 0x040fe4000f8e0203 */
[----:B------:R-:W-:Y:S01]  /*1e900*/  IMAD.WIDE.U32 R10, R10, UR4, R4 ;  /* 0x000000040a0a7c25 */ /* 0x000fe2000f8e0004 */
[----:B------:R-:W-:Y:S01]  /*1e910*/  ULDC.64 UR4, c[0x0][0xb48] ;  /* 0x0002d20000047ab9 */ /* 0x000fe20000000a00 */
[----:B------:R-:W-:Y:S02]  /*1e920*/  SHF.R.S32.HI R46, RZ, 0x1f, R49 ;  /* 0x0000001fff2e7819 */ /* 0x000fe40000011431 */
[----:B------:R-:W-:Y:S01]  /*1e930*/  IMAD.MOV.U32 R3, RZ, RZ, R41 ;  /* 0x000000ffff037224 */ /* 0x000fe200078e0029 */
[----:B-1----:R-:W-:Y:S01]  /*1e940*/  @P2 SHF.R.U32.HI R3, RZ, R13, R0 ;  /* 0x0000000dff032219 */ /* 0x002fe20000011600 */
[----:B------:R-:W-:-:S03]  /*1e950*/  IMAD.IADD R11, R11, 0x1, R7 ;  /* 0x000000010b0b7824 */ /* 0x000fc600078e0207 */
        /* <DEDUP_REMOVED lines=15> */
[----:B------:R-:W-:Y:S01]  /*1ea50*/  VIADD R8, R18, 0x28820 ;  /* 0x0002882012087836 */ /* 0x000fe20000000000 */
[----:B------:R-:W-:Y:S01]  /*1ea60*/  IADD3 R5, R5, R3, RZ ;  /* 0x0000000305057210 */ /* 0x000fe20007ffe0ff */
[C---:B------:R-:W-:Y:S01]  /*1ea70*/  VIADD R41, R189.reuse, 0x20 ;  /* 0x00000020bd297836 */ /* 0x040fe20000000000 */
[C---:B------:R-:W-:Y:S01]  /*1ea80*/  LEA R3, P0, R4.reuse, UR4, 0x2 ;  /* 0x0000000404037c11 */ /* 0x040fe2000f8010ff */
[----:B------:R-:W-:Y:S01]  /*1ea90*/  UMOV UR4, 0xffffffff ;  /* 0xffffffff00047882 */ /* 0x000fe20000000000 */
[----:B------:R-:W-:Y:S02]  /*1eaa0*/  PRMT R8, RZ, 0x654, R8 ;  /* 0x00000654ff087816 */ /* 0x000fe40000000008 */
[----:B------:R-:W-:Y:S01]  /*1eab0*/  LEA.HI.X R4, R4, UR5, R5, 0x2, P0 ;  /* 0x0000000504047c11 */ /* 0x000fe200080f1405 */
[----:B------:R-:W-:Y:S01]  /*1eac0*/  VIADD R5, R189, 0x8 ;  /* 0x00000008bd057836 */ /* 0x000fe20000000000 */
[----:B------:R0:W-:Y:S01]  /*1ead0*/  SYNCS.ARRIVE.TRANS64.RED.A1T0 RZ, [R8+URZ], RZ ;  /* 0x000000ff08ff79a7 */ /* 0x0001e2000810043f */
[----:B------:R-:W-:-:S03]  /*1eae0*/  SHF.R.S32.HI R38, RZ, 0x1f, R41 ;  /* 0x0000001fff267819 */ /* 0x000fc60000011429 */
[----:B------:R-:W-:Y:S02]  /*1eaf0*/  SHF.R.S32.HI R7, RZ, 0x1f, R5 ;  /* 0x0000001fff077819 */ /* 0x000fe40000011405 */
[----:B0-----:R-:W-:Y:S01]  /*1eb00*/  SHF.R.S32.HI R8, RZ, 0x1f, R189 ;  /* 0x0000001fff087819 */ /* 0x001fe200000114bd */
[----:B------:R-:W-:Y:S06]  /*1eb10*/  BRA.DIV UR4, `(.L_x_1955) ;  /* 0x000000be04d07947 */ /* 0x000fec000b800000 */
[----:B------:R0:W1:Y:S04]  /*1eb20*/  SHFL.IDX PT, R0, R4, RZ, 0x1c1f ;  /* 0x001c1fff04007589 */ /* 0x00006800000e0000 */
[----:B------:R0:W2:Y:S02]  /*1eb30*/  SHFL.IDX PT, R14, R3, RZ, 0x1c1f ;  /* 0x001c1fff030e7589 */ /* 0x0000a400000e0000 */
.L_x_2231:
[----:B------:R-:W-:Y:S01]  /*1eb40*/  ISETP.GE.AND P0, PT, R26, R9, PT ;  /* 0x000000091a00720c */ /* 0x000fe20003f06270 */
[----:B------:R-:W-:-:S12]  /*1eb50*/  BSSY B1, `(.L_x_1956) ;  /* 0x000004c000017945 */ /* 0x000fd80003800000 */
[----:B------:R-:W-:Y:S05]  /*1eb60*/  @P0 BRA `(.L_x_1957) ;  /* 0x0000000400280947 */ /* 0x000fea0003800000 */
[----:B------:R-:W-:Y:S01]  /*1eb70*/  ULDC UR4, c[0x0][0xac8] ;  /* 0x0002b20000047ab9 */ /* 0x000fe20000000800 */
[C---:B------:R-:W-:Y:S01]  /*1eb80*/  VIADD R48, R189.reuse, 0x48 ;  /* 0x00000048bd307836 */ /* 0x040fe20000000000 */
[C---:B------:R-:W-:Y:S01]  /*1eb90*/  ISETP.GE.AND P0, PT, R189.reuse, UR4, PT ;  /* 0x00000004bd007c0c */ /* 0x040fe2000bf06270 */
[----:B------:R-:W-:Y:S01]  /*1eba0*/  VIADD R50, R189, 0x48 ;  /* 0x00000048bd327836 */ /* 0x000fe20000000000 */
[----:B------:R-:W-:Y:S02]  /*1ebb0*/  ISETP.GE.AND P2, PT, R5, UR4, PT ;  /* 0x0000000405007c0c */ /* 0x000fe4000bf46270 */
[----:B------:R-:W-:Y:S02]  /*1ebc0*/  ISETP.GE.AND P3, PT, R35, UR4, PT ;  /* 0x0000000423007c0c */ /* 0x000fe4000bf66270 */
[----:B------:R-:W-:Y:S02]  /*1ebd0*/  ISETP.GE.AND P1, PT, R39, UR4, PT ;  /* 0x0000000427007c0c */ /* 0x000fe4000bf26270 */
[----:B------:R-:W-:-:S02]  /*1ebe0*/  SHF.R.S32.HI R50, RZ, 0x1f, R50 ;  /* 0x0000001fff327819 */ /* 0x000fc40000011432 */
[----:B------:R-:W-:-:S03]  /*1ebf0*/  SHF.R.S32.HI R15, RZ, 0x1f, R229 ;  /* 0x0000001fff0f7819 */ /* 0x000fc600000114e5 */
[-C--:B--2---:R-:W-:Y:S02]  /*1ec00*/  @!P0 LEA R10, P4, R189, R14.reuse, 0x2 ;  /* 0x0000000ebd0a8211 */ /* 0x084fe400078810ff */
[----:B------:R-:W-:Y:S02]  /*1ec10*/  @!P2 LEA R12, P5, R5, R14, 0x2 ;  /* 0x0000000e050ca211 */ /* 0x000fe400078a10ff */
[-C--:B-1----:R-:W-:Y:S02]  /*1ec20*/  @!P0 LEA.HI.X R11, R189, R0.reuse, R8, 0x2, P4 ;  /* 0x00000000bd0b8211 */ /* 0x082fe400020f1408 */
[----:B------:R-:W-:Y:S02]  /*1ec30*/  @!P2 LEA.HI.X R13, R5, R0, R7, 0x2, P5 ;  /* 0x00000000050da211 */ /* 0x000fe400028f1407 */
[----:B------:R-:W-:Y:S01]  /*1ec40*/  @!P3 LEA R24, P4, R35, R14, 0x2 ;  /* 0x0000000e2318b211 */ /* 0x000fe200078810ff */
[----:B------:R1:W-:Y:S01]  /*1ec50*/  @!P0 ST.E.64 desc[UR54][R10.64], R20 ;  /* 0x000000140a008985 */ /* 0x0003e2000c101b36 */
[----:B------:R-:W-:-:S02]  /*1ec60*/  ISETP.GE.AND P0, PT, R41, UR4, PT ;  /* 0x0000000429007c0c */ /* 0x000fc4000bf06270 */
[----:B------:R-:W-:Y:S01]  /*1ec70*/  @!P1 LEA R26, P5, R39, R14, 0x2 ;  /* 0x0000000e271a9211 */ /* 0x000fe200078a10ff */
        /* <DEDUP_REMOVED lines=9> */
[----:B-1----:R-:W-:Y:S02]  /*1ed10*/  @!P2 LEA R10, P5, R43, R14, 0x2 ;  /* 0x0000000e2b0aa211 */ /* 0x002fe400078a10ff */
[-C--:B------:R-:W-:Y:S02]  /*1ed20*/  @!P0 LEA.HI.X R33, R41, R0.reuse, R38, 0x2, P3 ;  /* 0x0000000029218211 */ /* 0x080fe400018f1426 */
[----:B------:R-:W-:Y:S02]  /*1ed30*/  ISETP.GE.AND P3, PT, R49, UR4, PT ;  /* 0x0000000431007c0c */ /* 0x000fe4000bf66270 */
[----:B------:R-:W-:Y:S01]  /*1ed40*/  @!P2 LEA.HI.X R11, R43, R0, R40, 0x2, P5 ;  /* 0x000000002b0ba211 */ /* 0x000fe200028f1428 */
[----:B------:R-:W-:Y:S01]  /*1ed50*/  @!P0 ST.E.64 desc[UR54][R32.64], R104 ;  /* 0x0000006820008985 */ /* 0x000fe2000c101b36 */
[----:B--2---:R-:W-:-:S03]  /*1ed60*/  @!P4 LEA R12, P0, R45, R14, 0x2 ;  /* 0x0000000e2d0cc211 */ /* 0x004fc600078010ff */
[----:B------:R1:W-:Y:S01]  /*1ed70*/  @!P2 ST.E.64 desc[UR54][R10.64], R108 ;  /* 0x0000006c0a00a985 */ /* 0x0003e2000c101b36 */
[----:B------:R-:W-:Y:S02]  /*1ed80*/  @!P1 LEA R20, P5, R47, R14, 0x2 ;  /* 0x0000000e2f149211 */ /* 0x000fe400078a10ff */
[----:B------:R-:W-:Y:S02]  /*1ed90*/  ISETP.GE.AND P2, PT, R48, UR4, PT ;  /* 0x0000000430007c0c */ /* 0x000fe4000bf46270 */
[-C--:B------:R-:W-:Y:S02]  /*1eda0*/  @!P4 LEA.HI.X R13, R45, R0.reuse, R42, 0x2, P0 ;  /* 0x000000002d0dc211 */ /* 0x080fe400000f142a */
[----:B------:R-:W-:Y:S02]  /*1edb0*/  ISETP.GE.AND P0, PT, R229, UR4, PT ;  /* 0x00000004e5007c0c */ /* 0x000fe4000bf06270 */
[----:B------:R-:W-:Y:S01]  /*1edc0*/  @!P1 LEA.HI.X R21, R47, R0, R44, 0x2, P5 ;  /* 0x000000002f159211 */ /* 0x000fe200028f142c */
[----:B------:R2:W-:Y:S01]  /*1edd0*/  @!P4 ST.E.64 desc[UR54][R12.64], R112 ;  /* 0x000000700c00c985 */ /* 0x0005e2000c101b36 */
[----:B---3--:R-:W-:-:S03]  /*1ede0*/  @!P3 LEA R24, P5, R49, R14, 0x2 ;  /* 0x0000000e3118b211 */ /* 0x008fc600078a10ff */
[----:B------:R3:W-:Y:S01]  /*1edf0*/  @!P1 ST.E.64 desc[UR54][R20.64], R116 ;  /* 0x0000007414009985 */ /* 0x0007e2000c101b36 */
[----:B------:R-:W-:Y:S02]  /*1ee00*/  @!P3 LEA.HI.X R25, R49, R0, R46, 0x2, P5 ;  /* 0x000000003119b211 */ /* 0x000fe400028f142e */
[----:B------:R-:W-:Y:S02]  /*1ee10*/  ISETP.GE.AND P1, PT, R228, UR4, PT ;  /* 0x00000004e4007c0c */ /* 0x000fe4000bf26270 */
[CC--:B----4-:R-:W-:Y:S01]  /*1ee20*/  @!P2 LEA R26, P4, R48.reuse, R14.reuse, 0x2 ;  /* 0x0000000e301aa211 */ /* 0x0d0fe200078810ff */
[----:B------:R4:W-:Y:S01]  /*1ee30*/  @!P3 ST.E.64 desc[UR54][R24.64], R120 ;  /* 0x000000781800b985 */ /* 0x0009e2000c101b36 */
[----:B-1----:R-:W-:Y:S02]  /*1ee40*/  @!P0 LEA R10, P5, R229, R14, 0x2 ;  /* 0x0000000ee50a8211 */ /* 0x002fe400078a10ff */
[----:B------:R-:W-:Y:S02]  /*1ee50*/  ISETP.GE.AND P3, PT, R227, UR4, PT ;  /* 0x00000004e3007c0c */ /* 0x000fe4000bf66270 */
[----:B------:R-:W-:-:S02]  /*1ee60*/  @!P2 LEA.HI.X R27, R48, R0, R50, 0x2, P4 ;  /* 0x00000000301ba211 */ /* 0x000fc400020f1432 */
[----:B------:R-:W-:Y:S02]  /*1ee70*/  @!P0 LEA.HI.X R11, R229, R0, R15, 0x2, P5 ;  /* 0x00000000e50b8211 */ /* 0x000fe400028f140f */
[----:B------:R-:W-:Y:S01]  /*1ee80*/  ISETP.GE.AND P4, PT, R226, UR4, PT ;  /* 0x00000004e2007c0c */ /* 0x000fe2000bf86270 */
[----:B------:R1:W-:Y:S01]  /*1ee90*/  @!P2 ST.E.64 desc[UR54][R26.64], R124 ;  /* 0x0000007c1a00a985 */ /* 0x0003e2000c101b36 */
[----:B------:R-:W-:Y:S02]  /*1eea0*/  SHF.R.S32.HI R15, RZ, 0x1f, R228 ;  /* 0x0000001fff0f7819 */ /* 0x000fe400000114e4 */
[----:B--2---:R-:W-:Y:S01]  /*1eeb0*/  @!P1 LEA R12, P5, R228, R14, 0x2 ;  /* 0x0000000ee40c9211 */ /* 0x004fe200078a10ff */
[----:B------:R2:W-:Y:S01]  /*1eec0*/  @!P0 ST.E.64 desc[UR54][R10.64], R128 ;  /* 0x000000800a008985 */ /* 0x0005e2000c101b36 */
[----:B------:R-:W-:Y:S02]  /*1eed0*/  ISETP.GE.AND P2, PT, R225, UR4, PT ;  /* 0x00000004e1007c0c */ /* 0x000fe4000bf46270 */
[----:B------:R-:W-:-:S02]  /*1eee0*/  ISETP.GE.AND P0, PT, R224, UR4, PT ;  /* 0x00000004e0007c0c */ /* 0x000fc4000bf06270 */
[----:B------:R-:W-:Y:S02]  /*1eef0*/  @!P1 LEA.HI.X R13, R228, R0, R15, 0x2, P5 ;  /* 0x00000000e40d9211 */ /* 0x000fe400028f140f */
[----:B------:R-:W-:Y:S02]  /*1ef00*/  SHF.R.S32.HI R15, RZ, 0x1f, R227 ;  /* 0x0000001fff0f7819 */ /* 0x000fe400000114e3 */
[CC--:B---3--:R-:W-:Y:S01]  /*1ef10*/  @!P3 LEA R20, P5, R227.reuse, R14.reuse, 0x2 ;  /* 0x0000000ee314b211 */ /* 0x0c8fe200078a10ff */
[----:B------:R2:W-:Y:S01]  /*1ef20*/  @!P1 ST.E.64 desc[UR54][R12.64], R132 ;  /* 0x000000840c009985 */ /* 0x0005e2000c101b36 */
[----:B----4-:R-:W-:Y:S02]  /*1ef30*/  @!P4 LEA R24, P1, R226, R14, 0x2 ;  /* 0x0000000ee218c211 */ /* 0x010fe400078210ff */
[----:B------:R-:W-:Y:S02]  /*1ef40*/  @!P3 LEA.HI.X R21, R227, R0, R15, 0x2, P5 ;  /* 0x00000000e315b211 */ /* 0x000fe400028f140f */
[----:B------:R-:W-:-:S02]  /*1ef50*/  SHF.R.S32.HI R15, RZ, 0x1f, R226 ;  /* 0x0000001fff0f7819 */ /* 0x000fc400000114e2 */
[C---:B-1----:R-:W-:Y:S01]  /*1ef60*/  @!P2 LEA R26, P5, R225.reuse, R14, 0x2 ;  /* 0x0000000ee11aa211 */ /* 0x042fe200078a10ff */
[----:B------:R2:W-:Y:S01]  /*1ef70*/  @!P3 ST.E.64 desc[UR54][R20.64], R136 ;  /* 0x000000881400b985 */ /* 0x0005e2000c101b36 */
[----:B------:R-:W-:Y:S02]  /*1ef80*/  SHF.R.S32.HI R50, RZ, 0x1f, R225 ;  /* 0x0000001fff327819 */ /* 0x000fe400000114e1 */
[----:B------:R-:W-:Y:S02]  /*1ef90*/  @!P4 LEA.HI.X R25, R226, R0, R15, 0x2, P1 ;  /* 0x00000000e219c211 */ /* 0x000fe400008f140f */
[----:B------:R-:W-:Y:S02]  /*1efa0*/  SHF.R.S32.HI R48, RZ, 0x1f, R224 ;  /* 0x0000001fff307819 */ /* 0x000fe400000114e0 */
[----:B------:R-:W-:Y:S01]  /*1efb0*/  @!P0 LEA R14, P1, R224, R14, 0x2 ;  /* 0x0000000ee00e8211 */ /* 0x000fe200078210ff */
[----:B------:R2:W-:Y:S01]  /*1efc0*/  @!P4 ST.E.64 desc[UR54][R24.64], R140 ;  /* 0x0000008c1800c985 */ /* 0x0005e2000c101b36 */
[----:B------:R-:W-:-:S02]  /*1efd0*/  @!P2 LEA.HI.X R27, R225, R0, R50, 0x2, P5 ;  /* 0x00000000e11ba211 */ /* 0x000fc400028f1432 */
[----:B------:R-:W-:-:S03]  /*1efe0*/  @!P0 LEA.HI.X R15, R224, R0, R48, 0x2, P1 ;  /* 0x00000000e00f8211 */ /* 0x000fc600008f1430 */
[----:B------:R2:W-:Y:S04]  /*1eff0*/  @!P2 ST.E.64 desc[UR54][R26.64], R144 ;  /* 0x000000901a00a985 */ /* 0x0005e8000c101b36 */
[----:B------:R2:W-:Y:S02]  /*1f000*/  @!P0 ST.E.64 desc[UR54][R14.64], R148 ;  /* 0x000000940e008985 */ /* 0x0005e4000c101b36 */
.L_x_1957:
[----:B------:R-:W-:Y:S05]  /*1f010*/  BSYNC B1 ;  /* 0x0000000000017941 */ /* 0x000fea0003800000 */
.L_x_1956:
[----:B------:R-:W-:-:S03]  /*1f020*/  UMOV UR4, 0xffffffff ;  /* 0xffffffff00047882 */ /* 0x000fc60000000000 */
[----:B------:R-:W-:Y:S05]  /*1f030*/  BRA.DIV UR4, `(.L_x_1958) ;  /* 0x000000ba04bc7947 */ /* 0x000fea000b800000 */
[----:B-1----:R1:W3:Y:S04]  /*1f040*/  SHFL.IDX PT, R0, R4, 0x1, 0x1c1f ;  /* 0x003c1f0004007f89 */ /* 0x0022e800000e0000 */
[----:B--2---:R1:W2:Y:S02]  /*1f050*/  SHFL.IDX PT, R14, R3, 0x1, 0x1c1f ;  /* 0x003c1f00030e7f89 */ /* 0x0042a400000e0000 */
.L_x_2235:
[----:B------:R-:W-:-:S13]  /*1f060*/  ISETP.GE.AND P0, PT, R6, R9, PT ;  /* 0x000000090600720c */ /* 0x000fda0003f06270 */
[----:B------:R-:W-:Y:S05]  /*1f070*/  @P0 BRA `(.L_x_1954) ;  /* 0x0000001000300947 */ /* 0x000fea0003800000 */
[----:B------:R-:W-:Y:S01]  /*1f080*/  ULDC UR4, c[0x0][0xac8] ;  /* 0x0002b20000047ab9 */ /* 0x000fe20000000800 */
[----:B01----:R-:W-:Y:S01]  /*1f090*/  VIADD R3, R189, 0x48 ;  /* 0x00000048bd037836 */ /* 0x003fe20000000000 */
[----:B------:R-:W-:Y:S02]  /*1f0a0*/  ISETP.GE.AND P3, PT, R5, UR4, PT ;  /* 0x0000000405007c0c */ /* 0x000fe4000bf66270 */
[----:B------:R-:W-:Y:S02]  /*1f0b0*/  ISETP.GE.AND P1, PT, R189, UR4, PT ;  /* 0x00000004bd007c0c */ /* 0x000fe4000bf26270 */
[----:B------:R-:W-:Y:S02]  /*1f0c0*/  ISETP.GE.AND P4, PT, R35, UR4, PT ;  /* 0x0000000423007c0c */ /* 0x000fe4000bf86270 */
[----:B------:R-:W-:Y:S02]  /*1f0d0*/  ISETP.GE.AND P2, PT, R39, UR4, PT ;  /* 0x0000000427007c0c */ /* 0x000fe4000bf46270 */
[----:B------:R-:W-:-:S02]  /*1f0e0*/  IADD3 R15, R189, 0x48, RZ ;  /* 0x00000048bd0f7810 */ /* 0x000fc40007ffe0ff */
[----:B------:R-:W-:Y:S02]  /*1f0f0*/  SHF.R.S32.HI R24, RZ, 0x1f, R227 ;  /* 0x0000001fff187819 */ /* 0x000fe400000114e3 */
[----:B------:R-:W-:Y:S02]  /*1f100*/  SHF.R.S32.HI R15, RZ, 0x1f, R15 ;  /* 0x0000001fff0f7819 */ /* 0x000fe4000001140f */
[-C--:B--2---:R-:W-:Y:S02]  /*1f110*/  @!P3 LEA R6, P5, R5, R14.reuse, 0x2 ;  /* 0x0000000e0506b211 */ /* 0x084fe400078a10ff */
[----:B------:R-:W-:Y:S02]  /*1f120*/  @!P1 LEA R4, P0, R189, R14, 0x2 ;  /* 0x0000000ebd049211 */ /* 0x000fe400078010ff */
[-C--:B---3--:R-:W-:Y:S02]  /*1f130*/  @!P3 LEA.HI.X R7, R5, R0.reuse, R7, 0x2, P5 ;  /* 0x000000000507b211 */ /* 0x088fe400028f1407 */
[----:B------:R-:W-:-:S02]  /*1f140*/  @!P1 LEA.HI.X R5, R189, R0, R8, 0x2, P0 ;  /* 0x00000000bd059211 */ /* 0x000fc400000f1408 */
[----:B------:R-:W-:Y:S02]  /*1f150*/  ISETP.GE.AND P0, PT, R41, UR4, PT ;  /* 0x0000000429007c0c */ /* 0x000fe4000bf06270 */
[----:B------:R-:W-:Y:S01]  /*1f160*/  @!P4 LEA R8, P5, R35, R14, 0x2 ;  /* 0x0000000e2308c211 */ /* 0x000fe200078a10ff */
[----:B------:R0:W-:Y:S01]  /*1f170*/  @!P1 ST.E.64 desc[UR54][R4.64], R90 ;  /* 0x0000005a04009985 */ /* 0x0001e2000c101b36 */
[----:B------:R-:W-:Y:S02]  /*1f180*/  ISETP.GE.AND P1, PT, R43, UR4, PT ;  /* 0x000000042b007c0c */ /* 0x000fe4000bf26270 */
[----:B------:R-:W-:Y:S01]  /*1f190*/  @!P4 LEA.HI.X R9, R35, R0, R28, 0x2, P5 ;  /* 0x000000002309c211 */ /* 0x000fe200028f141c */
[----:B------:R1:W-:Y:S01]  /*1f1a0*/  @!P3 ST.E.64 desc[UR54][R6.64], R94 ;  /* 0x0000005e0600b985 */ /* 0x0003e2000c101b36 */
[----:B------:R-:W-:Y:S02]  /*1f1b0*/  @!P2 LEA R10, P5, R39, R14, 0x2 ;  /* 0x0000000e270aa211 */ /* 0x000fe400078a10ff */
[----:B------:R-:W-:Y:S01]  /*1f1c0*/  ISETP.GE.AND P3, PT, R47, UR4, PT ;  /* 0x000000042f007c0c */ /* 0x000fe2000bf66270 */
[----:B------:R2:W-:Y:S01]  /*1f1d0*/  @!P4 ST.E.64 desc[UR54][R8.64], R98 ;  /* 0x000000620800c985 */ /* 0x0005e2000c101b36 */
[----:B------:R-:W-:-:S02]  /*1f1e0*/  @!P2 LEA.HI.X R11, R39, R0, R34, 0x2, P5 ;  /* 0x00000000270ba211 */ /* 0x000fc400028f1422 */
[----:B------:R-:W-:Y:S02]  /*1f1f0*/  @!P0 LEA R12, P5, R41, R14, 0x2 ;  /* 0x0000000e290c8211 */ /* 0x000fe400078a10ff */
[----:B------:R-:W-:Y:S01]  /*1f200*/  ISETP.GE.AND P4, PT, R45, UR4, PT ;  /* 0x000000042d007c0c */ /* 0x000fe2000bf86270 */
[----:B------:R3:W-:Y:S01]  /*1f210*/  @!P2 ST.E.64 desc[UR54][R10.64], R102 ;  /* 0x000000660a00a985 */ /* 0x0007e2000c101b36 */
[----:B------:R-:W-:Y:S02]  /*1f220*/  @!P0 LEA.HI.X R13, R41, R0, R38, 0x2, P5 ;  /* 0x00000000290d8211 */ /* 0x000fe400028f1426 */
[----:B------:R-:W-:Y:S02]  /*1f230*/  @!P1 LEA R20, P5, R43, R14, 0x2 ;  /* 0x0000000e2b149211 */ /* 0x000fe400078a10ff */
[----:B------:R-:W-:Y:S01]  /*1f240*/  ISETP.GE.AND P2, PT, R49, UR4, PT ;  /* 0x0000000431007c0c */ /* 0x000fe2000bf46270 */
[----:B------:R4:W-:Y:S01]  /*1f250*/  @!P0 ST.E.64 desc[UR54][R12.64], R106 ;  /* 0x0000006a0c008985 */ /* 0x0009e2000c101b36 */
[----:B------:R-:W-:-:S02]  /*1f260*/  @!P1 LEA.HI.X R21, R43, R0, R40, 0x2, P5 ;  /* 0x000000002b159211 */ /* 0x000fc400028f1428 */
[----:B------:R-:W-:-:S03]  /*1f270*/  ISETP.GE.AND P0, PT, R3, UR4, PT ;  /* 0x0000000403007c0c */ /* 0x000fc6000bf06270 */
[----:B------:R-:W-:Y:S01]  /*1f280*/  @!P1 ST.E.64 desc[UR54][R20.64], R110 ;  /* 0x0000006e14009985 */ /* 0x000fe2000c101b36 */
[-C--:B0-----:R-:W-:Y:S02]  /*1f290*/  @!P4 LEA R4, P5, R45, R14.reuse, 0x2 ;  /* 0x0000000e2d04c211 */ /* 0x081fe400078a10ff */
[----:B-1----:R-:W-:Y:S02]  /*1f2a0*/  @!P3 LEA R6, P1, R47, R14, 0x2 ;  /* 0x0000000e2f06b211 */ /* 0x002fe400078210ff */
[-C--:B------:R-:W-:Y:S02]  /*1f2b0*/  @!P4 LEA.HI.X R5, R45, R0.reuse, R42, 0x2, P5 ;  /* 0x000000002d05c211 */ /* 0x080fe400028f142a */
[----:B------:R-:W-:Y:S02]  /*1f2c0*/  @!P3 LEA.HI.X R7, R47, R0, R44, 0x2, P1 ;  /* 0x000000002f07b211 */ /* 0x000fe400008f142c */
[----:B------:R-:W-:Y:S01]  /*1f2d0*/  ISETP.GE.AND P1, PT, R229, UR4, PT ;  /* 0x00000004e5007c0c */ /* 0x000fe2000bf26270 */
[----:B------:R0:W-:Y:S01]  /*1f2e0*/  @!P4 ST.E.64 desc[UR54][R4.64], R114 ;  /* 0x000000720400c985 */ /* 0x0001e2000c101b36 */
[----:B--2---:R-:W-:-:S02]  /*1f2f0*/  @!P2 LEA R8, P5, R49, R14, 0x2 ;  /* 0x0000000e3108a211 */ /* 0x004fc400078a10ff */
[----:B---3--:R-:W-:Y:S01]  /*1f300*/  @!P0 LEA R10, P4, R3, R14, 0x2 ;  /* 0x0000000e030a8211 */ /* 0x008fe200078810ff */
[----:B------:R1:W-:Y:S01]  /*1f310*/  @!P3 ST.E.64 desc[UR54][R6.64], R118 ;  /* 0x000000760600b985 */ /* 0x0003e2000c101b36 */
[-C--:B------:R-:W-:Y:S02]  /*1f320*/  @!P2 LEA.HI.X R9, R49, R0.reuse, R46, 0x2, P5 ;  /* 0x000000003109a211 */ /* 0x080fe400028f142e */
[----:B------:R-:W-:Y:S02]  /*1f330*/  ISETP.GE.AND P3, PT, R228, UR4, PT ;  /* 0x00000004e4007c0c */ /* 0x000fe4000bf66270 */
[----:B------:R-:W-:Y:S01]  /*1f340*/  @!P0 LEA.HI.X R11, R3, R0, R15, 0x2, P4 ;  /* 0x00000000030b8211 */ /* 0x000fe200020f140f */
[----:B------:R2:W-:Y:S01]  /*1f350*/  @!P2 ST.E.64 desc[UR54][R8.64], R122 ;  /* 0x0000007a0800a985 */ /* 0x0005e2000c101b36 */
[----:B------:R-:W-:Y:S02]  /*1f360*/  ISETP.GE.AND P4, PT, R227, UR4, PT ;  /* 0x00000004e3007c0c */ /* 0x000fe4000bf86270 */
[----:B------:R-:W-:Y:S01]  /*1f370*/  SHF.R.S32.HI R3, RZ, 0x1f, R229 ;  /* 0x0000001fff037819 */ /* 0x000fe200000114e5 */
[----:B------:R3:W-:Y:S01]  /*1f380*/  @!P0 ST.E.64 desc[UR54][R10.64], R126 ;  /* 0x0000007e0a008985 */ /* 0x0007e2000c101b36 */
[----:B----4-:R-:W-:-:S02]  /*1f390*/  @!P1 LEA R12, P5, R229, R14, 0x2 ;  /* 0x0000000ee50c9211 */ /* 0x010fc400078a10ff */
[----:B------:R-:W-:Y:S02]  /*1f3a0*/  ISETP.GE.AND P2, PT, R226, UR4, PT ;  /* 0x00000004e2007c0c */ /* 0x000fe4000bf46270 */
[----:B------:R-:W-:Y:S02]  /*1f3b0*/  ISETP.GE.AND P0, PT, R225, UR4, PT ;  /* 0x00000004e1007c0c */ /* 0x000fe4000bf06270 */
[----:B------:R-:W-:Y:S02]  /*1f3c0*/  @!P1 LEA.HI.X R13, R229, R0, R3, 0x2, P5 ;  /* 0x00000000e50d9211 */ /* 0x000fe400028f1403 */
[----:B------:R-:W-:Y:S02]  /*1f3d0*/  SHF.R.S32.HI R3, RZ, 0x1f, R228 ;  /* 0x0000001fff037819 */ /* 0x000fe400000114e4 */
[-C--:B0-----:R-:W-:Y:S01]  /*1f3e0*/  @!P3 LEA R4, P5, R228, R14.reuse, 0x2 ;  /* 0x0000000ee404b211 */ /* 0x081fe200078a10ff */
[----:B------:R3:W-:Y:S01]  /*1f3f0*/  @!P1 ST.E.64 desc[UR54][R12.64], R130 ;  /* 0x000000820c009985 */ /* 0x0007e2000c101b36 */
[----:B-1----:R-:W-:-:S02]  /*1f400*/  @!P4 LEA R6, P1, R227, R14, 0x2 ;  /* 0x0000000ee306c211 */ /* 0x002fc400078210ff */
[----:B------:R-:W-:Y:S02]  /*1f410*/  @!P3 LEA.HI.X R5, R228, R0, R3, 0x2, P5 ;  /* 0x00000000e405b211 */ /* 0x000fe400028f1403 */
[C---:B--2---:R-:W-:Y:S02]  /*1f420*/  @!P2 LEA R8, P5, R226.reuse, R14, 0x2 ;  /* 0x0000000ee208a211 */ /* 0x044fe400078a10ff */
[----:B------:R-:W-:Y:S01]  /*1f430*/  SHF.R.S32.HI R15, RZ, 0x1f, R226 ;  /* 0x0000001fff0f7819 */ /* 0x000fe200000114e2 */
[----:B------:R3:W-:Y:S01]  /*1f440*/  @!P3 ST.E.64 desc[UR54][R4.64], R134 ;  /* 0x000000860400b985 */ /* 0x0007e2000c101b36 */
[----:B------:R-:W-:Y:S02]  /*1f450*/  @!P4 LEA.HI.X R7, R227, R0, R24, 0x2, P1 ;  /* 0x00000000e307c211 */ /* 0x000fe400008f1418 */
[----:B------:R-:W-:Y:S02]  /*1f460*/  SHF.R.S32.HI R3, RZ, 0x1f, R225 ;  /* 0x0000001fff037819 */ /* 0x000fe400000114e1 */
[----:B------:R-:W-:Y:S01]  /*1f470*/  @!P0 LEA R20, P1, R225, R14, 0x2 ;  /* 0x0000000ee1148211 */ /* 0x000fe200078210ff */
[----:B------:R3:W-:Y:S01]  /*1f480*/  @!P4 ST.E.64 desc[UR54][R6.64], R138 ;  /* 0x0000008a0600c985 */ /* 0x0007e2000c101b36 */
[----:B------:R-:W-:-:S02]  /*1f490*/  @!P2 LEA.HI.X R9, R226, R0, R15, 0x2, P5 ;  /* 0x00000000e209a211 */ /* 0x000fc400028f140f */
[----:B------:R-:W-:-:S03]  /*1f4a0*/  @!P0 LEA.HI.X R21, R225, R0, R3, 0x2, P1 ;  /* 0x00000000e1158211 */ /* 0x000fc600008f1403 */
[----:B------:R3:W-:Y:S04]  /*1f4b0*/  @!P2 ST.E.64 desc[UR54][R8.64], R142 ;  /* 0x0000008e0800a985 */ /* 0x0007e8000c101b36 */
[----:B------:R3:W-:Y:S01]  /*1f4c0*/  @!P0 ST.E.64 desc[UR54][R20.64], R146 ;  /* 0x0000009214008985 */ /* 0x0007e2000c101b36 */
[----:B------:R-:W-:-:S13]  /*1f4d0*/  ISETP.GE.AND P0, PT, R224, UR4, PT ;  /* 0x00000004e0007c0c */ /* 0x000fda000bf06270 */
[----:B---3--:R-:W-:Y:S05]  /*1f4e0*/  @P0 BRA `(.L_x_1954) ;  /* 0x0000000c00140947 */ /* 0x008fea0003800000 */
[----:B------:R-:W-:Y:S02]  /*1f4f0*/  SHF.R.S32.HI R3, RZ, 0x1f, R224 ;  /* 0x0000001fff037819 */ /* 0x000fe400000114e0 */
[----:B------:R-:W-:-:S04]  /*1f500*/  LEA R14, P0, R224, R14, 0x2 ;  /* 0x0000000ee00e7211 */ /* 0x000fc800078010ff */
[----:B------:R-:W-:-:S05]  /*1f510*/  LEA.HI.X R15, R224, R0, R3, 0x2, P0 ;  /* 0x00000000e00f7211 */ /* 0x000fca00000f1403 */
[----:B------:R4:W-:Y:S01]  /*1f520*/  ST.E.64 desc[UR54][R14.64], R150 ;  /* 0x000000960e007985 */ /* 0x0009e2000c101b36 */
[----:B------:R-:W-:Y:S05]  /*1f530*/  BRA `(.L_x_1954) ;  /* 0x0000000c00007947 */ /* 0x000fea0003800000 */
.L_x_1941:
[----:B------:R-:W-:Y:S01]  /*1f540*/  ULDC.64 UR4, c[0x0][0xc08] ;  /* 0x0003020000047ab9 */ /* 0x000fe20000000a00 */
[----:B------:R-:W1:Y:S01]  /*1f550*/  LDC.64 R4, c[0x0][0xc00] ;  /* 0x00030000ff047b82 */ /* 0x000e620000000a00 */
[----:B------:R-:W-:Y:S01]  /*1f560*/  ISETP.NE.U32.AND P0, PT, RZ, UR4, PT ;  /* 0x00000004ff007c0c */ /* 0x000fe2000bf05070 */
[----:B------:R-:W-:-:S03]  /*1f570*/  IMAD.MOV.U32 R3, RZ, RZ, RZ ;  /* 0x000000ffff037224 */ /* 0x000fc600078e00ff */
[----:B------:R-:W-:Y:S01]  /*1f580*/  ISETP.NE.AND.EX P1, PT, RZ, UR5, PT, P0 ;  /* 0x00000005ff007c0c */ /* 0x000fe2000bf25300 */
[----:B------:R-:W-:Y:S02]  /*1f590*/  ULDC.64 UR4, c[0x0][0xc00] ;  /* 0x0003000000047ab9 */ /* 0x000fe40000000a00 */
[----:B------:R-:W-:-:S04]  /*1f5a0*/  ISETP.NE.U32.AND P0, PT, RZ, UR4, PT ;  /* 0x00000004ff007c0c */ /* 0x000fc8000bf05070 */
[----:B------:R-:W-:-:S06]  /*1f5b0*/  ISETP.NE.AND.EX P0, PT, RZ, UR5, PT, P0 ;  /* 0x00000005ff007c0c */ /* 0x000fcc000bf05300 */
[----:B------:R-:W2:Y:S01]  /*1f5c0*/  @P1 LDC.64 R6, c[0x0][0xc08] ;  /* 0x00030200ff061b82 */ /* 0x000ea20000000a00 */
[----:B------:R-:W-:Y:S02]  /*1f5d0*/  ULDC UR4, c[0x0][0xa88] ;  /* 0x0002a20000047ab9 */ /* 0x000fe40000000800 */
[----:B------:R-:W-:Y:S02]  /*1f5e0*/  IMAD.U32 R20, RZ, RZ, UR4 ;  /* 0x00000004ff147e24 */ /* 0x000fe4000f8e00ff */
[----:B-1----:R-:W-:-:S05]  /*1f5f0*/  IMAD.WIDE R4, R222, 0x4, R4 ;  /* 0x00000004de047825 */ /* 0x002fca00078e0204 */
[----:B------:R1:W5:Y:S01]  /*1f600*/  @P0 LDG.E R3, desc[UR54][R4.64] ;  /* 0x0000003604030981 */ /* 0x000362000c1e1900 */
[----:B--2---:R-:W-:-:S05]  /*1f610*/  @P1 IMAD.WIDE R6, R222, 0x4, R6 ;  /* 0x00000004de061825 */ /* 0x004fca00078e0206 */
[----:B------:R1:W5:Y:S01]  /*1f620*/  @P1 LDG.E R20, desc[UR54][R6.64] ;  /* 0x0000003606141981 */ /* 0x000362000c1e1900 */
[----:B------:R-:W-:Y:S02]  /*1f630*/  ISETP.NE.AND P2, PT, R221, RZ, PT ;  /* 0x000000ffdd00720c */ /* 0x000fe40003f45270 */
[----:B------:R-:W-:Y:S01]  /*1f640*/  SHF.R.S32.HI R26, RZ, 0x1f, R222 ;  /* 0x0000001fff1a7819 */ /* 0x000fe200000114de */
[----:B------:R-:W2:Y:S10]  /*1f650*/  S2R R27, SR_TID.X ;  /* 0x00000000001b7919 */ /* 0x000eb40000002100 */
[----:B------:R-:W4:Y:S01]  /*1f660*/  @!P2 LDC R221, c[0x0][0xad4] ;  /* 0x0002b500ffddab82 */ /* 0x000f220000000800 */
[----:B--2---:R-:W-:Y:S01]  /*1f670*/  VIADD R0, R27, 0xffffff80 ;  /* 0xffffff801b007836 */ /* 0x004fe20000000000 */
[----:B----4-:R-:W-:-:S04]  /*1f680*/  ISETP.GT.AND P2, PT, R221, 0x1, PT ;  /* 0x00000001dd00780c */ /* 0x010fc80003f44270 */
[----:B------:R-:W-:Y:S01]  /*1f690*/  ISETP.GT.AND P3, PT, R0, 0x7f, PT ;  /* 0x0000007f0000780c */ /* 0x000fe20003f64270 */
[----:B-1----:R-:W-:-:S12]  /*1f6a0*/  @P1 BRA `(.L_x_1959) ;  /* 0x0000000000101947 */ /* 0x002fd80003800000 */
[----:B------:R-:W-:Y:S05]  /*1f6b0*/  @!P0 BRA `(.L_x_1959) ;  /* 0x00000000000c8947 */ /* 0x000fea0003800000 */
[----:B------:R-:W2:Y:S04]  /*1f6c0*/  LDG.E R7, desc[UR54][R4.64] ;  /* 0x0000003604077981 */ /* 0x000ea8000c1e1900 */
[----:B-----5:R-:W2:Y:S02]  /*1f6d0*/  LDG.E R20, desc[UR54][R4.64+0x4] ;  /* 0x0000043604147981 */ /* 0x020ea4000c1e1900 */
[----:B--2---:R-:W-:-:S07]  /*1f6e0*/  IMAD.IADD R20, R20, 0x1, -R7 ;  /* 0x0000000114147824 */ /* 0x004fce00078e0a07 */
.L_x_1959:
[----:B------:R-:W-:Y:S01]  /*1f6f0*/  BSSY B1, `(.L_x_1960) ;  /* 0x0000035000017945 */ /* 0x000fe20003800000 */
[----:B------:R-:W-:Y:S02]  /*1f700*/  SEL R25, R222, RZ, !P0 ;  /* 0x000000ffde197207 */ /* 0x000fe40004000000 */
[----:B------:R-:W-:Y:S02]  /*1f710*/  SEL R26, R26, RZ, !P0 ;  /* 0x000000ff1a1a7207 */ /* 0x000fe40004000000 */
[----:B-----5:R-:W-:Y:S01]  /*1f720*/  SHF.R.S32.HI R24, RZ, 0x1f, R3 ;  /* 0x0000001fff187819 */ /* 0x020fe20000011403 */
[----:B------:R-:W-:Y:S06]  /*1f730*/  @P3 BRA `(.L_x_1961) ;  /* 0x0000000000c03947 */ /* 0x000fec0003800000 */
[----:B------:R-:W1:Y:S01]  /*1f740*/  LDC R35, c[0x0][0xbe8] ;  /* 0x0002fa00ff237b82 */ /* 0x000e620000000800 */
[----:B------:R-:W-:Y:S01]  /*1f750*/  IADD3 R27, R198, -0x80, R27 ;  /* 0xffffff80c61b7810 */ /* 0x000fe20007ffe01b */
[----:B-1----:R-:W-:-:S05]  /*1f760*/  IMAD R0, R20, R35, RZ ;  /* 0x0000002314007224 */ /* 0x002fca00078e02ff */
[----:B------:R-:W-:-:S13]  /*1f770*/  ISETP.GE.AND P0, PT, R27, R0, PT ;  /* 0x000000001b00720c */ /* 0x000fda0003f06270 */
[----:B------:R-:W-:Y:S05]  /*1f780*/  @P0 BRA `(.L_x_1961) ;  /* 0x0000000000ac0947 */ /* 0x000fea0003800000 */
[----:B------:R-:W-:Y:S01]  /*1f790*/  IMAD.MOV.U32 R14, RZ, RZ, 0x9b8 ;  /* 0x000009b8ff0e7424 */ /* 0x000fe200078e00ff */
[----:B------:R-:W-:Y:S01]  /*1f7a0*/  ISETP.GT.AND P0, PT, R221, 0x1, PT ;  /* 0x00000001dd00780c */ /* 0x000fe20003f04270 */
[----:B------:R-:W1:Y:S01]  /*1f7b0*/  LDC.64 R32, c[0x0][0xba8] ;  /* 0x0002ea00ff207b82 */ /* 0x000e620000000a00 */
[----:B------:R-:W-:Y:S02]  /*1f7c0*/  ISETP.NE.AND P1, PT, R35, 0x1, PT ;  /* 0x000000012300780c */ /* 0x000fe40003f25270 */
[----:B------:R-:W-:Y:S02]  /*1f7d0*/  SEL R14, R14, 0x978, P0 ;  /* 0x000009780e0e7807 */ /* 0x000fe40000000000 */
[----:B------:R-:W-:Y:S02]  /*1f7e0*/  MOV R15, R27 ;  /* 0x0000001b000f7202 */ /* 0x000fe40000000f00 */
[----:B------:R-:W-:Y:S01]  /*1f7f0*/  SEL R223, R223, RZ, P0 ;  /* 0x000000ffdfdf7207 */ /* 0x000fe20000000000 */
[----:B------:R-:W2:Y:S08]  /*1f800*/  LDC.64 R6, c[0x0][R14+0x220] ;  /* 0x000088000e067b82 */ /* 0x000eb00000000a00 */
[----:B------:R-:W4:Y:S08]  /*1f810*/  LDC.64 R4, c[0x0][R14+0x218] ;  /* 0x000086000e047b82 */ /* 0x000f300000000a00 */
[----:B------:R-:W5:Y:S08]  /*1f820*/  LDC.64 R8, c[0x0][R14+0x228] ;  /* 0x00008a000e087b82 */ /* 0x000f700000000a00 */
[----:B------:R-:W0:Y:S08]  /*1f830*/  LDC.64 R10, c[0x0][R14+0x210] ;  /* 0x000084000e0a7b82 */ /* 0x000e300000000a00 */
[----:B------:R-:W3:Y:S08]  /*1f840*/  @P1 LDC R0, c[0x0][0xbec] ;  /* 0x0002fb00ff001b82 */ /* 0x000ef00000000800 */
[----:B------:R-:W5:Y:S01]  /*1f850*/  @P1 LDC R37, c[0x0][0xbf0] ;  /* 0x0002fc00ff251b82 */ /* 0x000f620000000800 */
[----:B--2---:R-:W-:-:S07]  /*1f860*/  IMAD R7, R7, R25, RZ ;  /* 0x0000001907077224 */ /* 0x004fce00078e02ff */
[----:B-1----:R-:W1:Y:S01]  /*1f870*/  @!P0 LDC R32, c[0x0][0xb50] ;  /* 0x0002d400ff208b82 */ /* 0x002e620000000800 */
[----:B------:R-:W-:-:S04]  /*1f880*/  IMAD.WIDE.U32 R12, R6, R25, RZ ;  /* 0x00000019060c7225 */ /* 0x000fc800078e00ff */
[----:B------:R-:W-:Y:S02]  /*1f890*/  IMAD R7, R6, R26, R7 ;  /* 0x0000001a06077224 */ /* 0x000fe400078e0207 */
[----:B---3--:R-:W-:Y:S01]  /*1f8a0*/  @P1 IMAD.HI.U32 R0, R27, R0, RZ ;  /* 0x000000001b001227 */ /* 0x008fe200078e00ff */
[----:B------:R-:W2:Y:S03]  /*1f8b0*/  @!P0 LDC R33, c[0x0][0xb54] ;  /* 0x0002d500ff218b82 */ /* 0x000ea60000000800 */
[-C--:B----4-:R-:W-:Y:S02]  /*1f8c0*/  IMAD R21, R5, R195.reuse, RZ ;  /* 0x000000c305157224 */ /* 0x090fe400078e02ff */
[----:B------:R-:W-:Y:S01]  /*1f8d0*/  IMAD.WIDE.U32 R4, R4, R195, RZ ;  /* 0x000000c304047225 */ /* 0x000fe200078e00ff */
[----:B-----5:R-:W-:-:S03]  /*1f8e0*/  @P1 SHF.R.U32.HI R15, RZ, R37, R0 ;  /* 0x00000025ff0f1219 */ /* 0x020fc60000011600 */
[----:B------:R-:W-:Y:S01]  /*1f8f0*/  IMAD.IADD R21, R5, 0x1, R21 ;  /* 0x0000000105157824 */ /* 0x000fe200078e0215 */
[----:B------:R-:W-:Y:S01]  /*1f900*/  IADD3 R0, P1, P3, R12, R4, R3 ;  /* 0x000000040c007210 */ /* 0x000fe20007b3e003 */
[----:B------:R-:W-:Y:S02]  /*1f910*/  IMAD.IADD R12, R13, 0x1, R7 ;  /* 0x000000010d0c7824 */ /* 0x000fe400078e0207 */
[----:B------:R-:W-:Y:S02]  /*1f920*/  IMAD.MOV R6, RZ, RZ, -R15 ;  /* 0x000000ffff067224 */ /* 0x000fe400078e0a0f */
[----:B------:R-:W-:-:S04]  /*1f930*/  IMAD.WIDE.U32 R4, R8, R223, RZ ;  /* 0x000000df08047225 */ /* 0x000fc800078e00ff */
[----:B------:R-:W-:Y:S02]  /*1f940*/  IMAD R9, R9, R223, RZ ;  /* 0x000000df09097224 */ /* 0x000fe400078e02ff */
[----:B------:R-:W-:Y:S01]  /*1f950*/  IMAD R7, R35, R6, R27 ;  /* 0x0000000623077224 */ /* 0x000fe200078e021b */
[----:B------:R-:W-:Y:S01]  /*1f960*/  IADD3.X R6, R12, R21, R24, P1, P3 ;  /* 0x000000150c067210 */ /* 0x000fe20000fe6418 */
[----:B------:R-:W-:Y:S01]  /*1f970*/  IMAD.IADD R9, R5, 0x1, R9 ;  /* 0x0000000105097824 */ /* 0x000fe200078e0209 */
[----:B------:R-:W-:Y:S01]  /*1f980*/  IADD3 R4, P0, P1, R15, R0, R4 ;  /* 0x000000000f047210 */ /* 0x000fe2000791e004 */
[----:B0-----:R-:W-:Y:S01]  /*1f990*/  IMAD R0, R11, R7, RZ ;  /* 0x000000070b007224 */ /* 0x001fe200078e02ff */
[----:B------:R-:W-:-:S04]  /*1f9a0*/  SHF.R.S32.HI R15, RZ, 0x1f, R15 ;  /* 0x0000001fff0f7819 */ /* 0x000fc8000001140f */
[----:B------:R-:W-:Y:S02]  /*1f9b0*/  IADD3.X R5, R15, R6, R9, P0, P1 ;  /* 0x000000060f057210 */ /* 0x000fe400007e2409 */
[----:B------:R-:W-:Y:S01]  /*1f9c0*/  SHF.R.S32.HI R9, RZ, 0x1f, R7 ;  /* 0x0000001fff097819 */ /* 0x000fe20000011407 */
[----:B------:R-:W-:-:S04]  /*1f9d0*/  IMAD.WIDE.U32 R4, R10, R7, R4 ;  /* 0x000000070a047225 */ /* 0x000fc800078e0004 */
[----:B------:R-:W-:Y:S01]  /*1f9e0*/  IMAD R9, R10, R9, R0 ;  /* 0x000000090a097224 */ /* 0x000fe200078e0200 */
[----:B-1----:R-:W-:-:S03]  /*1f9f0*/  LEA R6, P0, R4, R32, 0x2 ;  /* 0x0000002004067211 */ /* 0x002fc600078010ff */
[----:B------:R-:W-:Y:S01]  /*1fa00*/  IMAD.IADD R0, R5, 0x1, R9 ;  /* 0x0000000105007824 */ /* 0x000fe200078e0209 */
[----:B------:R-:W-:-:S04]  /*1fa10*/  MOV R5, 0xff800000 ;  /* 0xff80000000057802 */ /* 0x000fc80000000f00 */
[----:B--2---:R-:W-:-:S05]  /*1fa20*/  LEA.HI.X R7, R4, R33, R0, 0x2, P0 ;  /* 0x0000002104077211 */ /* 0x004fca00000f1400 */
[----:B------:R1:W-:Y:S02]  /*1fa30*/  STG.E desc[UR54][R6.64], R5 ;  /* 0x0000000506007986 */ /* 0x0003e4000c101936 */
.L_x_1961:
[----:B------:R-:W-:Y:S05]  /*1fa40*/  BSYNC B1 ;  /* 0x0000000000017941 */ /* 0x000fea0003800000 */
.L_x_1960:
[----:B------:R-:W-:Y:S05]  /*1fa50*/  @P2 BRA `(.L_x_1954) ;  /* 0x0000000400b82947 */ /* 0x000fea0003800000 */
[----:B------:R-:W2:Y:S01]  /*1fa60*/  LDC R21, c[0x0][0xbe8] ;  /* 0x0002fa00ff157b82 */ /* 0x000ea20000000800 */
[----:B------:R-:W-:Y:S01]  /*1fa70*/  ULDC.64 UR4, c[0x0][0xaa0] ;  /* 0x0002a80000047ab9 */ /* 0x000fe20000000a00 */
[----:B------:R-:W-:Y:S01]  /*1fa80*/  ULDC.64 UR6, c[0x0][0xaf0] ;  /* 0x0002bc0000067ab9 */ /* 0x000fe20000000a00 */
[----:B------:R-:W-:Y:S02]  /*1fa90*/  IMAD R0, R24, UR4, RZ ;  /* 0x0000000418007c24 */ /* 0x000fe4000f8e02ff */
[----:B-1----:R-:W-:-:S04]  /*1faa0*/  IMAD.WIDE.U32 R4, R3, UR4, RZ ;  /* 0x0000000403047c25 */ /* 0x002fc8000f8e00ff */
[----:B------:R-:W-:Y:S01]  /*1fab0*/  IMAD R7, R3, UR5, R0 ;  /* 0x0000000503077c24 */ /* 0x000fe2000f8e0200 */
[----:B------:R-:W-:Y:S01]  /*1fac0*/  ULDC.64 UR4, c[0x0][0xae8] ;  /* 0x0002ba0000047ab9 */ /* 0x000fe20000000a00 */
[----:B------:R-:W-:Y:S02]  /*1fad0*/  IMAD R3, R220, 0x20, R188 ;  /* 0x00000020dc037824 */ /* 0x000fe400078e02bc */
[----:B------:R-:W-:Y:S02]  /*1fae0*/  IMAD.IADD R5, R5, 0x1, R7 ;  /* 0x0000000105057824 */ /* 0x000fe400078e0207 */
[----:B------:R-:W-:Y:S02]  /*1faf0*/  IMAD.IADD R9, R198, 0x1, R3 ;  /* 0x00000001c6097824 */ /* 0x000fe400078e0203 */
[----:B------:R-:W-:-:S04]  /*1fb00*/  IMAD.WIDE.U32 R4, R195, UR4, R4 ;  /* 0x00000004c3047c25 */ /* 0x000fc8000f8e0004 */
[----:B------:R-:W-:Y:S02]  /*1fb10*/  IMAD.MOV.U32 R3, RZ, RZ, R9 ;  /* 0x000000ffff037224 */ /* 0x000fe400078e0009 */
[----:B------:R-:W-:Y:S01]  /*1fb20*/  IMAD R5, R195, UR5, R5 ;  /* 0x00000005c3057c24 */ /* 0x000fe2000f8e0205 */
[----:B--2---:R-:W-:Y:S01]  /*1fb30*/  ISETP.NE.AND P0, PT, R21, 0x1, PT ;  /* 0x000000011500780c */ /* 0x004fe20003f05270 */
[----:B------:R-:W-:Y:S01]  /*1fb40*/  ULDC.64 UR4, c[0x0][0xae0] ;  /* 0x0002b80000047ab9 */ /* 0x000fe20000000a00 */
[----:B------:R-:W-:Y:S02]  /*1fb50*/  IMAD.IADD R198, R188, 0x1, R198 ;  /* 0x00000001bcc67824 */ /* 0x000fe400078e02c6 */
[----:B------:R-:W-:-:S09]  /*1fb60*/  IMAD.WIDE.U32 R4, R25, UR6, R4 ;  /* 0x0000000619047c25 */ /* 0x000fd2000f8e0004 */
[----:B------:R-:W1:Y:S08]  /*1fb70*/  @P0 LDC R6, c[0x0][0xbec] ;  /* 0x0002fb00ff060b82 */ /* 0x000e700000000800 */
[----:B------:R-:W2:Y:S01]  /*1fb80*/  @P0 LDC R11, c[0x0][0xbf0] ;  /* 0x0002fc00ff0b0b82 */ /* 0x000ea20000000800 */
[----:B-1----:R-:W-:-:S04]  /*1fb90*/  @P0 IMAD.HI.U32 R0, R9, R6, RZ ;  /* 0x0000000609000227 */ /* 0x002fc800078e00ff */
[----:B------:R-:W-:Y:S01]  /*1fba0*/  IMAD R6, R26, UR6, RZ ;  /* 0x000000061a067c24 */ /* 0x000fe2000f8e02ff */
[----:B--2---:R-:W-:-:S03]  /*1fbb0*/  @P0 SHF.R.U32.HI R3, RZ, R11, R0 ;  /* 0x0000000bff030219 */ /* 0x004fc60000011600 */
[----:B------:R-:W-:Y:S01]  /*1fbc0*/  IMAD R7, R25, UR7, R6 ;  /* 0x0000000719077c24 */ /* 0x000fe2000f8e0206 */
[--C-:B------:R-:W-:Y:S01]  /*1fbd0*/  SHF.R.S32.HI R0, RZ, 0x1f, R3.reuse ;  /* 0x0000001fff007819 */ /* 0x100fe20000011403 */
[----:B------:R-:W-:-:S03]  /*1fbe0*/  IMAD.MOV R6, RZ, RZ, -R3 ;  /* 0x000000ffff067224 */ /* 0x000fc600078e0a03 */
[----:B------:R-:W-:Y:S01]  /*1fbf0*/  IADD3 R5, R5, R7, RZ ;  /* 0x0000000705057210 */ /* 0x000fe20007ffe0ff */
[----:B------:R-:W-:Y:S02]  /*1fc00*/  IMAD R0, R0, UR4, RZ ;  /* 0x0000000400007c24 */ /* 0x000fe4000f8e02ff */
[----:B------:R-:W-:Y:S02]  /*1fc10*/  IMAD R7, R21, R6, R9 ;  /* 0x0000000615077224 */ /* 0x000fe400078e0209 */
[C---:B------:R-:W-:Y:S02]  /*1fc20*/  IMAD R9, R3.reuse, UR5, R0 ;  /* 0x0000000503097c24 */ /* 0x040fe4000f8e0200 */
[----:B------:R-:W-:Y:S01]  /*1fc30*/  IMAD.WIDE.U32 R4, R3, UR4, R4 ;  /* 0x0000000403047c25 */ /* 0x000fe2000f8e0004 */
[----:B------:R-:W-:Y:S01]  /*1fc40*/  SHF.R.S32.HI R0, RZ, 0x1f, R7 ;  /* 0x0000001fff007819 */ /* 0x000fe20000011407 */
[----:B------:R-:W-:Y:S02]  /*1fc50*/  ULDC.64 UR4, c[0x0][0xad8] ;  /* 0x0002b60000047ab9 */ /* 0x000fe40000000a00 */
[----:B------:R-:W-:-:S02]  /*1fc60*/  IMAD.IADD R5, R5, 0x1, R9 ;  /* 0x0000000105057824 */ /* 0x000fc400078e0209 */
[----:B------:R-:W-:Y:S02]  /*1fc70*/  IMAD R0, R0, UR4, RZ ;  /* 0x0000000400007c24 */ /* 0x000fe4000f8e02ff */
[----:B------:R-:W-:-:S04]  /*1fc80*/  IMAD.WIDE.U32 R4, R7, UR4, R4 ;  /* 0x0000000407047c25 */ /* 0x000fc8000f8e0004 */
[----:B------:R-:W-:Y:S01]  /*1fc90*/  IMAD R3, R7, UR5, R0 ;  /* 0x0000000507037c24 */ /* 0x000fe2000f8e0200 */
[----:B------:R-:W-:Y:S02]  /*1fca0*/  ULDC.64 UR4, c[0x0][0xa80] ;  /* 0x0002a00000047ab9 */ /* 0x000fe40000000a00 */
[----:B------:R-:W-:Y:S01]  /*1fcb0*/  LEA R0, P0, R4, UR4, 0x1 ;  /* 0x0000000404007c11 */ /* 0x000fe2000f8008ff */
[----:B------:R-:W-:Y:S01]  /*1fcc0*/  IMAD.IADD R3, R5, 0x1, R3 ;  /* 0x0000000105037824 */ /* 0x000fe200078e0203 */
[----:B------:R-:W-:-:S04]  /*1fcd0*/  UMOV UR4, 0xffffffff ;  /* 0xffffffff00047882 */ /* 0x000fc80000000000 */
[----:B------:R-:W-:Y:S01]  /*1fce0*/  LEA.HI.X R4, R4, UR5, R3, 0x1, P0 ;  /* 0x0000000504047c11 */ /* 0x000fe200080f0c03 */
[----:B------:R-:W-:Y:S06]  /*1fcf0*/  BRA.DIV UR4, `(.L_x_1962) ;  /* 0x000000ae04d47947 */ /* 0x000fec000b800000 */
[----:B------:R1:W2:Y:S04]  /*1fd00*/  SHFL.IDX PT, R3, R4, RZ, 0x181f ;  /* 0x00181fff04037589 */ /* 0x0002a800000e0000 */
[----:B------:R1:W4:Y:S02]  /*1fd10*/  SHFL.IDX PT, R14, R0, RZ, 0x181f ;  /* 0x00181fff000e7589 */ /* 0x00032400000e0000 */
.L_x_2238:
[----:B------:R-:W-:Y:S01]  /*1fd20*/  IMAD R20, R20, R21, RZ ;  /* 0x0000001514147224 */ /* 0x000fe200078e02ff */
[----:B------:R-:W-:Y:S04]  /*1fd30*/  BSSY B1, `(.L_x_1963) ;  /* 0x000000c000017945 */ /* 0x000fe80003800000 */
[----:B------:R-:W-:-:S13]  /*1fd40*/  ISETP.GE.AND P0, PT, R198, R20, PT ;  /* 0x00000014c600720c */ /* 0x000fda0003f06270 */
[----:B------:R-:W-:Y:S05]  /*1fd50*/  @P0 BRA `(.L_x_1964) ;  /* 0x0000000000240947 */ /* 0x000fea0003800000 */
[----:B------:R-:W-:Y:S02]  /*1fd60*/  ULDC UR4, c[0x0][0xac8] ;  /* 0x0002b20000047ab9 */ /* 0x000fe40000000800 */
[----:B------:R-:W-:Y:S02]  /*1fd70*/  ISETP.GE.AND P2, PT, R16, UR4, PT ;  /* 0x0000000410007c0c */ /* 0x000fe4000bf46270 */
[----:B------:R-:W-:-:S11]  /*1fd80*/  ISETP.GE.AND P3, PT, R2, UR4, PT ;  /* 0x0000000402007c0c */ /* 0x000fd6000bf66270 */
[-C--:B----4-:R-:W-:Y:S02]  /*1fd90*/  @!P2 LEA R6, P0, R16, R14.reuse, 0x1 ;  /* 0x0000000e1006a211 */ /* 0x090fe400078008ff */
[----:B------:R-:W-:Y:S02]  /*1fda0*/  @!P3 LEA R14, P1, R2, R14, 0x1 ;  /* 0x0000000e020eb211 */ /* 0x000fe400078208ff */
[-C--:B--2---:R-:W-:Y:S02]  /*1fdb0*/  @!P2 LEA.HI.X R7, R16, R3.reuse, R17, 0x1, P0 ;  /* 0x000000031007a211 */ /* 0x084fe400000f0c11 */
[----:B------:R-:W-:-:S03]  /*1fdc0*/  @!P3 LEA.HI.X R15, R2, R3, R185, 0x1, P1 ;  /* 0x00000003020fb211 */ /* 0x000fc600008f0cb9 */
[----:B------:R2:W-:Y:S04]  /*1fdd0*/  @!P2 ST.E.128 desc[UR54][R6.64], RZ ;  /* 0x000000ff0600a985 */ /* 0x0005e8000c101d36 */
[----:B------:R2:W-:Y:S02]  /*1fde0*/  @!P3 ST.E.128 desc[UR54][R14.64], RZ ;  /* 0x000000ff0e00b985 */ /* 0x0005e4000c101d36 */
.L_x_1964:
[----:B------:R-:W-:Y:S05]  /*1fdf0*/  BSYNC B1 ;  /* 0x0000000000017941 */ /* 0x000fea0003800000 */
.L_x_1963:
[----:B------:R-:W-:-:S03]  /*1fe00*/  UMOV UR4, 0xffffffff ;  /* 0xffffffff00047882 */ /* 0x000fc60000000000 */
[----:B------:R-:W-:Y:S05]  /*1fe10*/  BRA.DIV UR4, `(.L_x_1965) ;  /* 0x000000ae04c07947 */ /* 0x000fea000b800000 */
[----:B--2---:R2:W0:Y:S04]  /*1fe20*/  SHFL.IDX PT, R3, R4, 0x1, 0x181f ;  /* 0x00381f0004037f89 */ /* 0x00442800000e0000 */
[----:B----4-:R2:W4:Y:S02]  /*1fe30*/  SHFL.IDX PT, R14, R0, 0x1, 0x181f ;  /* 0x00381f00000e7f89 */ /* 0x01052400000e0000 */
.L_x_2242:
[----:B------:R-:W-:Y:S01]  /*1fe40*/  VIADD R5, R198, 0x20 ;  /* 0x00000020c6057836 */ /* 0x000fe20000000000 */
        /* <DEDUP_REMOVED lines=12> */
.L_x_1967:
[----:B------:R-:W-:Y:S05]  /*1ff10*/  BSYNC B1 ;  /* 0x0000000000017941 */ /* 0x000fea0003800000 */
.L_x_1966:
[----:B------:R-:W-:-:S03]  /*1ff20*/  UMOV UR4, 0xffffffff ;  /* 0xffffffff00047882 */ /* 0x000fc60000000000 */
[----:B------:R-:W-:Y:S05]  /*1ff30*/  BRA.DIV UR4, `(.L_x_1968) ;  /* 0x000000ae04c07947 */ /* 0x000fea000b800000 */
[----:B0-----:R0:W0:Y:S04]  /*1ff40*/  SHFL.IDX PT, R3, R4, 0x2, 0x181f ;  /* 0x00581f0004037f89 */ /* 0x00102800000e0000 */
[----:B----4-:R4:W0:Y:S02]  /*1ff50*/  SHFL.IDX PT, R14, R0, 0x2, 0x181f ;  /* 0x00581f00000e7f89 */ /* 0x01082400000e0000 */
.L_x_2246:
[----:B------:R-:W-:Y:S01]  /*1ff60*/  VIADD R5, R198, 0x40 ;  /* 0x00000040c6057836 */ /* 0x000fe20000000000 */
[----:B------:R-:W-:Y:S04]  /*1ff70*/  BSSY B1, `(.L_x_1969) ;  /* 0x000000c000017945 */ /* 0x000fe80003800000 */
[----:B------:R-:W-:-:S13]  /*1ff80*/  ISETP.GE.AND P0, PT, R5, R20, PT ;  /* 0x000000140500720c */ /* 0x000fda0003f06270 */
[----:B------:R-:W-:Y:S05]  /*1ff90*/  @P0 BRA `(.L_x_1970) ;  /* 0x0000000000240947 */ /* 0x000fea0003800000 */
[----:B------:R-:W-:Y:S02]  /*1ffa0*/  ULDC UR4, c[0x0][0xac8] ;  /* 0x0002b20000047ab9 */ /* 0x000fe40000000800 */
[----:B------:R-:W-:Y:S02]  /*1ffb0*/  ISETP.GE.AND P2, PT, R16, UR4, PT ;  /* 0x0000000410007c0c */ /* 0x000fe4000bf46270 */
[----:B------:R-:W-:-:S11]  /*1ffc0*/  ISETP.GE.AND P3, PT, R2, UR4, PT ;  /* 0x0000000402007c0c */ /* 0x000fd6000bf66270 */
[-C--:B0-----:R-:W-:Y:S02]  /*1ffd0*/  @!P2 LEA R6, P0, R16, R14.reuse, 0x1 ;  /* 0x0000000e1006a211 */ /* 0x081fe400078008ff */
[----:B------:R-:W-:Y:S02]  /*1ffe0*/  @!P3 LEA R14, P1, R2, R14, 0x1 ;  /* 0x0000000e020eb211 */ /* 0x000fe400078208ff */
[-C--:B------:R-:W-:Y:S02]  /*1fff0*/  @!P2 LEA.HI.X R7, R16, R3.reuse, R17, 0x1, P0 ;  /* 0x000000031007a211 */ /* 0x080fe400000f0c11 */
[----:B------:R-:W-:-:S03]  /*20000*/  @!P3 LEA.HI.X R15, R2, R3, R185, 0x1, P1 ;  /* 0x00000003020fb211 */ /* 0x000fc600008f0cb9 */
[----:B------:R0:W-:Y:S04]  /*20010*/  @!P2 ST.E.128 desc[UR54][R6.64], RZ ;  /* 0x000000ff0600a985 */ /* 0x0001e8000c101d36 */
[----:B------:R0:W-:Y:S02]  /*20020*/  @!P3 ST.E.128 desc[UR54][R14.64], RZ ;  /* 0x000000ff0e00b985 */ /* 0x0001e4000c101d36 */
.L_x_1970:
[----:B------:R-:W-:Y:S05]  /*20030*/  BSYNC B1 ;  /* 0x0000000000017941 */ /* 0x000fea0003800000 */
.L_x_1969:
[----:B------:R-:W-:-:S03]  /*20040*/  UMOV UR4, 0xffffffff ;  /* 0xffffffff00047882 */ /* 0x000fc60000000000 */
[----:B------:R-:W-:Y:S05]  /*20050*/  BRA.DIV UR4, `(.L_x_1971) ;  /* 0x000000ae04c07947 */ /* 0x000fea000b800000 */
[----:B0-----:R0:W0:Y:S04]  /*20060*/  SHFL.IDX PT, R3, R4, 0x3, 0x181f ;  /* 0x00781f0004037f89 */ /* 0x00102800000e0000 */
[----:B------:R0:W0:Y:S02]  /*20070*/  SHFL.IDX PT, R14, R0, 0x3, 0x181f ;  /* 0x00781f00000e7f89 */ /* 0x00002400000e0000 */
.L_x_2250:
[----:B012-4-:R-:W-:-:S04]  /*20080*/  IADD3 R0, R198, 0x60, RZ ;  /* 0x00000060c6007810 */ /* 0x017fc80007ffe0ff */
[----:B------:R-:W-:-:S13]  /*20090*/  ISETP.GE.AND P0, PT, R0, R20, PT ;  /* 0x000000140000720c */ /* 0x000fda0003f06270 */
[----:B------:R-:W-:Y:S05]  /*200a0*/  @P0 BRA `(.L_x_1954) ;  /* 0x0000000000240947 */ /* 0x000fea0003800000 */
[----:B------:R-:W-:Y:S02]  /*200b0*/  ULDC UR4, c[0x0][0xac8] ;  /* 0x0002b20000047ab9 */ /* 0x000fe40000000800 */
[----:B------:R-:W-:Y:S02]  /*200c0*/  ISETP.GE.AND P2, PT, R16, UR4, PT ;  /* 0x0000000410007c0c */ /* 0x000fe4000bf46270 */
[----:B------:R-:W-:-:S11]  /*200d0*/  ISETP.GE.AND P3, PT, R2, UR4, PT ;  /* 0x0000000402007c0c */ /* 0x000fd6000bf66270 */
[-C--:B------:R-:W-:Y:S02]  /*200e0*/  @!P2 LEA R4, P0, R16, R14.reuse, 0x1 ;  /* 0x0000000e1004a211 */ /* 0x080fe400078008ff */
[----:B------:R-:W-:Y:S02]  /*200f0*/  @!P3 LEA R14, P1, R2, R14, 0x1 ;  /* 0x0000000e020eb211 */ /* 0x000fe400078208ff */
[-C--:B------:R-:W-:Y:S02]  /*20100*/  @!P2 LEA.HI.X R5, R16, R3.reuse, R17, 0x1, P0 ;  /* 0x000000031005a211 */ /* 0x080fe400000f0c11 */
[----:B------:R-:W-:-:S03]  /*20110*/  @!P3 LEA.HI.X R15, R2, R3, R185, 0x1, P1 ;  /* 0x00000003020fb211 */ /* 0x000fc600008f0cb9 */
[----:B------:R0:W-:Y:S04]  /*20120*/  @!P2 ST.E.128 desc[UR54][R4.64], RZ ;  /* 0x000000ff0400a985 */ /* 0x0001e8000c101d36 */
[----:B------:R0:W-:Y:S02]  /*20130*/  @!P3 ST.E.128 desc[UR54][R14.64], RZ ;  /* 0x000000ff0e00b985 */ /* 0x0001e4000c101d36 */
.L_x_1954:
[----:B------:R-:W-:Y:S05]  /*20140*/  BSYNC B0 ;  /* 0x0000000000007941 */ /* 0x000fea0003800000 */
.L_x_1940:
[----:B------:R-:W-:Y:S02]  /*20150*/  ULDC UR4, c[0x0][0xc3c] ;  /* 0x00030f0000047ab9 */ /* 0x000fe40000000800 */
[----:B---3--:R-:W-:-:S13]  /*20160*/  ISETP.GE.AND P0, PT, R31, UR4, PT ;  /* 0x000000041f007c0c */ /* 0x008fda000bf06270 */
[----:B------:R-:W-:Y:S05]  /*20170*/  @!P0 BRA `(.L_x_1972) ;  /* 0xfffffe1000348947 */ /* 0x000fea000383ffff */
[----:B------:R-:W-:Y:S05]  /*20180*/  BRA `(.L_x_1675) ;  /* 0x0000007c00d47947 */ /* 0x000fea0003800000 */
.L_x_1673:
[----:B------:R-:W-:-:S08]  /*20190*/  NOP ;  /* 0x0000000000007918 */ /* 0x000fd00000000000 */
[----:B------:R-:W0:-:S00]  /*201a0*/  USETMAXREG.DEALLOC.CTAPOOL 0x28 ;  /* 0x00000028000079c8 */ /* 0x000e0000080e0500 */
        /* <DEDUP_REMOVED lines=14> */
.L_x_1973:
        /* <DEDUP_REMOVED lines=43> */
.L_x_1977:
[----:B------:R-:W0:Y:S01]  /*20540*/  LDC R2, c[0x0][0xc3c] ;  /* 0x00030f00ff027b82 */ /* 0x000e220000000800 */
[----:B------:R-:W-:Y:S01]  /*20550*/  UIADD3 UR4, UR4, 0x1f, URZ ;  /* 0x0000001f04047890 */ /* 0x000fe2000fffe03f */
[----:B------:R-:W-:Y:S02]  /*20560*/  ULDC UR7, c[0x0][0xc3c] ;  /* 0x00030f0000077ab9 */ /* 0x000fe40000000800 */
[----:B------:R-:W-:-:S03]  /*20570*/  IMAD.U32 R19, RZ, RZ, UR7 ;  /* 0x00000007ff137e24 */ /* 0x000fc6000f8e00ff */
[----:B0-----:R-:W-:-:S13]  /*20580*/  ISETP.LE.AND P6, PT, R2, UR4, PT ;  /* 0x0000000402007c0c */ /* 0x001fda000bfc3270 */
[----:B------:R-:W-:Y:S05]  /*20590*/  @P6 BRA `(.L_x_1976) ;  /* 0x0000000800a86947 */ /* 0x000fea0003800000 */
[----:B------:R-:W-:Y:S01]  /*205a0*/  VIADD R9, R7, UR4 ;  /* 0x0000000407097c36 */ /* 0x000fe20008000000 */
[----:B------:R-:W-:-:S04]  /*205b0*/  MOV R6, RZ ;  /* 0x000000ff00067202 */ /* 0x000fc80000000f00 */
        /* <DEDUP_REMOVED lines=24> */
[----:B------:R-:W0:Y:S02]  /*20740*/  SHFL.IDX PT, R2, R5, 0x1f, 0x1f ;  /* 0x03e01f0005027f89 */ /* 0x000e2400000e0000 */
[----:B0-----:R-:W-:-:S04]  /*20750*/  IMAD R3, R2, UR5, RZ ;  /* 0x0000000502037c24 */ /* 0x001fc8000f8e02ff */
[----:B------:R-:W-:-:S05]  /*20760*/  IMAD.IADD R8, R3, 0x1, R8 ;  /* 0x0000000103087824 */ /* 0x000fca00078e0208 */
[----:B------:R-:W-:-:S13]  /*20770*/  ISETP.GT.AND P6, PT, R8, UR6, PT ;  /* 0x0000000608007c0c */ /* 0x000fda000bfc4270 */
[----:B------:R-:W-:Y:S05]  /*20780*/  @!P6 BRA `(.L_x_1977) ;  /* 0xfffffffc006ce947 */ /* 0x000fea000383ffff */
.L_x_1975:
        /* <DEDUP_REMOVED lines=13> */
.L_x_1978:
        /* <DEDUP_REMOVED lines=11> */
[----:B0-----:R-:W-:-:S02]  /*20910*/  IADD3 R2, R8, 0xffffffe, RZ ;  /* 0x0ffffffe08027810 */ /* 0x001fc40007ffe0ff */
[----:B------:R-:W-:-:S05]  /*20920*/  IABS R8, R5 ;  /* 0x0000000500087213 */ /* 0x000fca0000000000 */
        /* <DEDUP_REMOVED lines=12> */
[----:B------:R-:W-:Y:S01]  /*209f0*/  @!P1 IMAD.IADD R3, R3, 0x1, -R12 ;  /* 0x0000000103039824 */ /* 0x000fe200078e0a0c */
[----:B------:R-:W-:Y:S02]  /*20a00*/  @!P1 IADD3 R2, R2, 0x1, RZ ;  /* 0x0000000102029810 */ /* 0x000fe40007ffe0ff */
        /* <DEDUP_REMOVED lines=9> */
[----:B------:R-:W-:Y:S01]  /*20aa0*/  IMAD.MOV R12, RZ, RZ, -R2 ;  /* 0x000000ffff0c7224 */ /* 0x000fe200078e0a02 */
[----:B------:R-:W-:Y:S01]  /*20ab0*/  MOV R2, RZ ;  /* 0x000000ff00027202 */ /* 0x000fe20000000f00 */
[----:B------:R-:W-:Y:S01]  /*20ac0*/  IMAD R11, R13, R4, RZ ;  /* 0x000000040d0b7224 */ /* 0x000fe200078e02ff */
[----:B------:R-:W-:-:S03]  /*20ad0*/  IABS R8, R10 ;  /* 0x0000000a00087213 */ /* 0x000fc60000000000 */
        /* <DEDUP_REMOVED lines=14> */
[----:B------:R-:W-:Y:S02]  /*20bc0*/  @!P2 IADD3 R2, -R2, RZ, RZ ;  /* 0x000000ff0202a210 */ /* 0x000fe40007ffe1ff */
[----:B------:R-:W-:-:S05]  /*20bd0*/  @!P1 LOP3.LUT R2, RZ, R9, RZ, 0x33, !PT ;  /* 0x00000009ff029212 */ /* 0x000fca00078e33ff */
[----:B------:R-:W-:-:S04]  /*20be0*/  IMAD.MOV R18, RZ, RZ, -R2 ;  /* 0x000000ffff127224 */ /* 0x000fc800078e0a02 */
[C---:B------:R-:W-:Y:S02]  /*20bf0*/  IMAD R18, R9.reuse, R18, R10 ;  /* 0x0000001209127224 */ /* 0x040fe400078e020a */
[----:B------:R-:W-:Y:S02]  /*20c00*/  IMAD R9, R9, 0x1000000, R2 ;  /* 0x0100000009097824 */ /* 0x000fe400078e0202 */
[----:B------:R-:W-:Y:S02]  /*20c10*/  IMAD R2, R6, R3, R5 ;  /* 0x0000000306027224 */ /* 0x000fe400078e0205 */
[----:B------:R-:W-:Y:S01]  /*20c20*/  IMAD R18, R18, 0x10000, R9 ;  /* 0x0001000012127824 */ /* 0x000fe200078e0209 */
[----:B------:R-:W-:Y:S06]  /*20c30*/  BRA `(.L_x_1980) ;  /* 0x0000000000f47947 */ /* 0x000fec0003800000 */
.L_x_1979:
        /* <DEDUP_REMOVED lines=12> */
[----:B0-----:R-:W-:-:S05]  /*20d00*/  IADD3 R11, RZ, -R3, RZ ;  /* 0x80000003ff0b7210 */ /* 0x001fca0007ffe0ff */
        /* <DEDUP_REMOVED lines=13> */
[----:B------:R-:W-:Y:S02]  /*20de0*/  @!P2 IADD3 R2, -R2, RZ, RZ ;  /* 0x000000ff0202a210 */ /* 0x000fe40007ffe1ff */
[----:B------:R-:W-:-:S05]  /*20df0*/  @!P1 LOP3.LUT R2, RZ, R4, RZ, 0x33, !PT ;  /* 0x00000004ff029212 */ /* 0x000fca00078e33ff */
[----:B------:R-:W-:Y:S02]  /*20e00*/  IMAD R11, R13, R2, RZ ;  /* 0x000000020d0b7224 */ /* 0x000fe400078e02ff */
[----:B------:R-:W-:Y:S02]  /*20e10*/  IMAD.MOV R2, RZ, RZ, -R2 ;  /* 0x000000ffff027224 */ /* 0x000fe400078e0a02 */
[----:B------:R-:W-:Y:S02]  /*20e20*/  IMAD.MOV R3, RZ, RZ, -R11 ;  /* 0x000000ffff037224 */ /* 0x000fe400078e0a0b */
[----:B------:R-:W-:Y:S01]  /*20e30*/  IMAD R4, R4, R2, R5 ;  /* 0x0000000204047224 */ /* 0x000fe200078e0205 */
[----:B------:R-:W-:Y:S02]  /*20e40*/  MOV R2, RZ ;  /* 0x000000ff00027202 */ /* 0x000fe40000000f00 */
[----:B------:R-:W-:-:S04]  /*20e50*/  VIADDMNMX R13, R3, UR5, R13, PT ;  /* 0x00000005030d7c46 */ /* 0x000fc8000b80010d */
[-C--:B------:R-:W-:Y:S02]  /*20e60*/  IABS R10, R13.reuse ;  /* 0x0000000d000a7213 */ /* 0x080fe40000000000 */
[----:B------:R-:W-:Y:S02]  /*20e70*/  IABS R12, R13 ;  /* 0x0000000d000c7213 */ /* 0x000fe40000000000 */
[----:B------:R-:W0:Y:S01]  /*20e80*/  I2F.RP R8, R10 ;  /* 0x0000000a00087306 */ /* 0x000e220000209400 */
[----:B------:R-:W-:-:S07]  /*20e90*/  IADD3 R18, -R13, RZ, RZ ;  /* 0x000000ff0d127210 */ /* 0x000fce0007ffe1ff */
        /* <DEDUP_REMOVED lines=23> */
.L_x_1980:
[----:B------:R-:W-:-:S05]  /*21010*/  LOP3.LUT R17, RZ, R2, RZ, 0x33, !PT ;  /* 0x00000002ff117212 */ /* 0x000fca00078e33ff */
[----:B------:R-:W-:Y:S01]  /*21020*/  IMAD.IADD R17, R6, 0x1, R17 ;  /* 0x0000000106117824 */ /* 0x000fe200078e0211 */
[----:B------:R-:W-:Y:S06]  /*21030*/  BRA `(.L_x_1981) ;  /* 0x00000000000c7947 */ /* 0x000fec0003800000 */
.L_x_1976:
[----:B------:R-:W-:Y:S02]  /*21040*/  IMAD.MOV.U32 R17, RZ, RZ, RZ ;  /* 0x000000ffff117224 */ /* 0x000fe400078e00ff */
[----:B------:R-:W-:Y:S02]  /*21050*/  IMAD.U32 R16, RZ, RZ, UR6 ;  /* 0x00000006ff107e24 */ /* 0x000fe4000f8e00ff */
[----:B------:R-:W-:-:S07]  /*21060*/  IMAD.MOV.U32 R18, RZ, RZ, RZ ;  /* 0x000000ffff127224 */ /* 0x000fce00078e00ff */
.L_x_1981:
[----:B------:R-:W-:-:S13]  /*21070*/  ISETP.NE.AND P0, PT, R7, RZ, PT ;  /* 0x000000ff0700720c */ /* 0x000fda0003f05270 */
[----:B------:R-:W0:Y:S01]  /*21080*/  @!P0 S2R R3, SR_CgaCtaId ;  /* 0x0000000000038919 */ /* 0x000e220000008800 */
[----:B------:R-:W-:-:S04]  /*21090*/  @!P0 MOV R2, 0x400 ;  /* 0x0000040000028802 */ /* 0x000fc80000000f00 */
[----:B0-----:R-:W-:-:S05]  /*210a0*/  @!P0 LEA R2, R3, R2, 0x18 ;  /* 0x0000000203028211 */ /* 0x001fca00078ec0ff */
[----:B------:R1:W-:Y:S01]  /*210b0*/  @!P0 STS.128 [R2+0x288d0], R16 ;  /* 0x0288d01002008388 */ /* 0x0003e20000000c00 */
[----:B------:R-:W-:Y:S06]  /*210c0*/  BAR.ARV 0x5, 0x180 ;  /* 0x0146000000007b1d */ /* 0x000fec0000002000 */
.L_x_1974:
[----:B------:R2:W-:Y:S01]  /*210d0*/  STL [R1+0x1c], RZ ;  /* 0x00001cff01007387 */ /* 0x0005e20000100800 */
[----:B------:R-:W-:Y:S01]  /*210e0*/  ULDC UR4, c[0x0][0xc3c] ;  /* 0x00030f0000047ab9 */ /* 0x000fe20000000800 */
[----:B------:R-:W-:Y:S01]  /*210f0*/  IMAD.MOV.U32 R28, RZ, RZ, 0x1 ;  /* 0x00000001ff1c7424 */ /* 0x000fe200078e00ff */
[----:B0-----:R-:W-:Y:S02]  /*21100*/  ISETP.GE.AND P0, PT, R19, UR4, PT ;  /* 0x0000000413007c0c */ /* 0x001fe4000bf06270 */
[----:B------:R-:W-:-:S11]  /*21110*/  MOV R24, RZ ;  /* 0x000000ff00187202 */ /* 0x000fd60000000f00 */
[----:B--2---:R-:W-:Y:S05]  /*21120*/  @P0 BRA `(.L_x_1982) ;  /* 0x0000006c00100947 */ /* 0x004fea0003800000 */
[----:B------:R-:W0:Y:S01]  /*21130*/  S2UR UR5, SR_CgaCtaId ;  /* 0x00000000000579c3 */ /* 0x000e220000008800 */
[C---:B------:R-:W-:Y:S01]  /*21140*/  IMAD.SHL.U32 R31, R0.reuse, 0x8, RZ ;  /* 0x00000008001f7824 */ /* 0x040fe200078e00ff */
[----:B------:R-:W-:Y:S01]  /*21150*/  LOP3.LUT R4, R0, 0x7f, RZ, 0xc0, !PT ;  /* 0x0000007f00047812 */ /* 0x000fe200078ec0ff */
[----:B------:R-:W-:Y:S01]  /*21160*/  UMOV UR4, 0x400 ;  /* 0x0000040000047882 */ /* 0x000fe20000000000 */
[----:B------:R2:W-:Y:S01]  /*21170*/  STL [R1+0x1c], RZ ;  /* 0x00001cff01007387 */ /* 0x0005e20000100800 */
[----:B------:R-:W-:Y:S01]  /*21180*/  BSSY B8, `(.L_x_1982) ;  /* 0x00006be000087945 */ /* 0x000fe20003800000 */
[C---:B------:R-:W-:Y:S01]  /*21190*/  LOP3.LUT R3, R31.reuse, 0x1f8, RZ, 0xc0, !PT ;  /* 0x000001f81f037812 */ /* 0x040fe200078ec0ff */
[----:B------:R-:W-:Y:S01]  /*211a0*/  IMAD.SHL.U32 R35, R4, 0x8, RZ ;  /* 0x0000000804237824 */ /* 0x000fe200078e00ff */
[----:B------:R-:W-:Y:S01]  /*211b0*/  LOP3.LUT R31, R31, 0x38, RZ, 0xc0, !PT ;  /* 0x000000381f1f7812 */ /* 0x000fe200078ec0ff */
[----:B------:R-:W-:Y:S01]  /*211c0*/  IMAD.MOV.U32 R29, RZ, RZ, 0x1 ;  /* 0x00000001ff1d7424 */ /* 0x000fe200078e00ff */
[----:B-1----:R-:W-:Y:S01]  /*211d0*/  LOP3.LUT R2, R3, 0x38, R0, 0x78, !PT ;  /* 0x0000003803027812 */ /* 0x002fe200078e7800 */
[----:B------:R-:W-:Y:S01]  /*211e0*/  IMAD.SHL.U32 R0, R0, 0x10, RZ ;  /* 0x0000001000007824 */ /* 0x000fe200078e00ff */
[----:B------:R-:W-:Y:S01]  /*211f0*/  MOV R24, RZ ;  /* 0x000000ff00187202 */ /* 0x000fe20000000f00 */
[----:B------:R-:W-:Y:S01]  /*21200*/  IMAD.MOV.U32 R26, RZ, RZ, RZ ;  /* 0x000000ffff1a7224 */ /* 0x000fe200078e00ff */
[----:B------:R-:W-:Y:S01]  /*21210*/  LOP3.LUT R35, R2, 0x200, R35, 0xf8, !PT ;  /* 0x0000020002237812 */ /* 0x000fe200078ef823 */
[----:B------:R-:W-:Y:S01]  /*21220*/  IMAD.MOV.U32 R28, RZ, RZ, 0x1 ;  /* 0x00000001ff1c7424 */ /* 0x000fe200078e00ff */
[----:B------:R-:W-:Y:S01]  /*21230*/  SHF.R.U32.HI R2, RZ, 0x3, R4 ;  /* 0x00000003ff027819 */ /* 0x000fe20000011604 */
[----:B------:R-:W-:Y:S01]  /*21240*/  ULOP3.LUT UR38, UR36, 0x2, URZ, 0xfc, !UPT ;  /* 0x0000000224267892 */ /* 0x000fe2000f8efc3f */
[----:B------:R-:W-:Y:S01]  /*21250*/  LOP3.LUT R0, R0, 0x70, RZ, 0xc0, !PT ;  /* 0x0000007000007812 */ /* 0x000fe200078ec0ff */
[----:B------:R-:W-:Y:S01]  /*21260*/  ULDC.64 UR40, c[0x0][0x198] ;  /* 0x0000660000287ab9 */ /* 0x000fe20000000a00 */
[----:B------:R-:W-:Y:S01]  /*21270*/  LOP3.LUT R30, R31, 0x40, RZ, 0xfc, !PT ;  /* 0x000000401f1e7812 */ /* 0x000fe200078efcff */
[----:B------:R-:W-:Y:S01]  /*21280*/  ULDC UR37, c[0x0][0xc] ;  /* 0x0000030000257ab9 */ /* 0x000fe20000000800 */
[----:B------:R-:W-:Y:S01]  /*21290*/  LOP3.LUT R2, R2, R0, RZ, 0xfc, !PT ;  /* 0x0000000002027212 */ /* 0x000fe200078efcff */
[----:B0-----:R-:W-:-:S06]  /*212a0*/  ULEA UR4, UR5, UR4, 0x18 ;  /* 0x0000000405047291 */ /* 0x001fcc000f8ec03f */
[----:B------:R-:W-:-:S04]  /*212b0*/  IMAD.U32 R22, RZ, RZ, UR4 ;  /* 0x00000004ff167e24 */ /* 0x000fc8000f8e00ff */
[----:B------:R-:W-:-:S05]  /*212c0*/  IMAD R0, R35, 0x2, R22 ;  /* 0x0000000223007824 */ /* 0x000fca00078e0216 */
[----:B------:R2:W-:Y:S02]  /*212d0*/  STL [R1+0x8], R0 ;  /* 0x0000080001007387 */ /* 0x0005e40000100800 */
.L_x_2101:
[----:B------:R-:W-:Y:S05]  /*212e0*/  YIELD ;  /* 0x0000000000007946 */ /* 0x000fea0003800000 */
[----:B------:R-:W-:Y:S01]  /*212f0*/  ULDC.64 UR4, c[0x0][0xa28] ;  /* 0x00028a0000047ab9 */ /* 0x000fe20000000a00 */
[----:B------:R-:W-:Y:S01]  /*21300*/  IMAD.MOV.U32 R10, RZ, RZ, RZ ;  /* 0x000000ffff0a7224 */ /* 0x000fe200078e00ff */
[----:B------:R-:W-:Y:S01]  /*21310*/  ISETP.NE.U32.AND P0, PT, RZ, UR4, PT ;  /* 0x00000004ff007c0c */ /* 0x000fe2000bf05070 */
[----:B0-----:R-:W0:Y:S01]  /*21320*/  LDC.64 R4, c[0x0][0xa00] ;  /* 0x00028000ff047b82 */ /* 0x001e220000000a00 */
[----:B------:R-:W-:Y:S01]  /*21330*/  IMAD.MOV.U32 R8, RZ, RZ, RZ ;  /* 0x000000ffff087224 */ /* 0x000fe200078e00ff */
[----:B------:R-:W-:Y:S01]  /*21340*/  ULDC.64 UR6, c[0x0][0xa10] ;  /* 0x0002840000067ab9 */ /* 0x000fe20000000a00 */
[----:B------:R-:W-:Y:S01]  /*21350*/  ISETP.NE.AND.EX P0, PT, RZ, UR5, PT, P0 ;  /* 0x00000005ff007c0c */ /* 0x000fe2000bf05300 */
[----:B------:R-:W-:-:S12]  /*21360*/  ULDC.64 UR4, c[0x0][0xa18] ;  /* 0x0002860000047ab9 */ /* 0x000fd80000000a00 */
[----:B-1----:R-:W1:Y:S02]  /*21370*/  @P0 LDC.64 R2, c[0x0][0xa28] ;  /* 0x00028a00ff020b82 */ /* 0x002e640000000a00 */
[----:B-1----:R-:W-:-:S05]  /*21380*/  @P0 IMAD.WIDE R2, R19, 0x4, R2 ;  /* 0x0000000413020825 */ /* 0x002fca00078e0202 */
[----:B------:R1:W3:Y:S01]  /*21390*/  @P0 LDG.E R10, desc[UR54][R2.64] ;  /* 0x00000036020a0981 */ /* 0x0002e2000c1e1900 */
[----:B------:R-:W-:Y:S01]  /*213a0*/  ISETP.NE.U32.AND P0, PT, RZ, UR4, PT ;  /* 0x00000004ff007c0c */ /* 0x000fe2000bf05070 */
[----:B0-----:R-:W-:Y:S01]  /*213b0*/  IMAD.WIDE R4, R19, 0x4, R4 ;  /* 0x0000000413047825 */ /* 0x001fe200078e0204 */
[----:B------:R-:W-:Y:S02]  /*213c0*/  ISETP.NE.U32.AND P1, PT, RZ, UR6, PT ;  /* 0x00000006ff007c0c */ /* 0x000fe4000bf25070 */
[----:B------:R-:W-:Y:S01]  /*213d0*/  ISETP.NE.AND.EX P2, PT, RZ, UR5, PT, P0 ;  /* 0x00000005ff007c0c */ /* 0x000fe2000bf45300 */
[----:B------:R-:W-:Y:S01]  /*213e0*/  ULDC.64 UR4, c[0x0][0xa00] ;  /* 0x0002800000047ab9 */ /* 0x000fe20000000a00 */
[----:B------:R-:W-:Y:S02]  /*213f0*/  ISETP.NE.AND.EX P1, PT, RZ, UR7, PT, P1 ;  /* 0x00000007ff007c0c */ /* 0x000fe4000bf25310 */
[----:B------:R-:W-:Y:S01]  /*21400*/  ISETP.NE.U32.AND P0, PT, RZ, UR4, PT ;  /* 0x00000004ff007c0c */ /* 0x000fe2000bf05070 */
[----:B-1----:R-:W0:Y:S01]  /*21410*/  LDC.64 R2, c[0x0][0xa10] ;  /* 0x00028400ff027b82 */ /* 0x002e220000000a00 */
[----:B--2---:R-:W-:-:S02]  /*21420*/  MOV R0, RZ ;  /* 0x000000ff00007202 */ /* 0x004fc40000000f00 */
[----:B------:R-:W-:-:S05]  /*21430*/  ISETP.NE.AND.EX P0, PT, RZ, UR5, PT, P0 ;  /* 0x00000005ff007c0c */ /* 0x000fca000bf05300 */
[----:B------:R-:W1:Y:S08]  /*21440*/  @P2 LDC.64 R6, c[0x0][0xa18] ;  /* 0x00028600ff062b82 */ /* 0x000e700000000a00 */
[----:B------:R-:W2:Y:S01]  /*21450*/  @P0 LDG.E R8, desc[UR54][R4.64] ;  /* 0x0000003604080981 */ /* 0x000ea2000c1e1900 */
[----:B0-----:R-:W-:-:S05]  /*21460*/  IMAD.WIDE R2, R19, 0x4, R2 ;  /* 0x0000000413027825 */ /* 0x001fca00078e0202 */
[----:B------:R-:W5:Y:S01]  /*21470*/  @P1 LDG.E R0, desc[UR54][R2.64] ;  /* 0x0000003602001981 */ /* 0x000f62000c1e1900 */
[----:B------:R-:W-:Y:S02]  /*21480*/  ULDC UR4, c[0x0][0x288] ;  /* 0x0000a20000047ab9 */ /* 0x000fe40000000800 */
[----:B------:R-:W-:Y:S01]  /*21490*/  IMAD.U32 R33, RZ, RZ, UR4 ;  /* 0x00000004ff217e24 */ /* 0x000fe2000f8e00ff */
[----:B------:R-:W-:Y:S02]  /*214a0*/  ULDC.64 UR4, c[0x0][0x418] ;  /* 0x0001060000047ab9 */ /* 0x000fe40000000a00 */
[----:B------:R-:W-:-:S03]  /*214b0*/  UISETP.NE.U32.AND UP0, UPT, UR4, URZ, UPT ;  /* 0x0000003f0400728c */ /* 0x000fc6000bf05070 */
[----:B------:R-:W-:Y:S01]  /*214c0*/  ULDC UR4, c[0x0][0x424] ;  /* 0x0001090000047ab9 */ /* 0x000fe20000000800 */
[----:B------:R-:W-:Y:S01]  /*214d0*/  UISETP.NE.AND.EX UP0, UPT, UR5, URZ, UPT, UP0 ;  /* 0x0000003f0500728c */ /* 0x000fe2000bf05300 */
[----:B-1----:R-:W-:Y:S02]  /*214e0*/  @P2 IMAD.WIDE R6, R19, 0x4, R6 ;  /* 0x0000000413062825 */ /* 0x002fe400078e0206 */
[----:B------:R-:W-:Y:S01]  /*214f0*/  ULDC UR5, c[0x0][0x2f0] ;  /* 0x0000bc0000057ab9 */ /* 0x000fe20000000800 */
[----:B------:R-:W-:Y:S02]  /*21500*/  USEL UR4, UR4, 0x1, UP0 ;  /* 0x0000000104047887 */ /* 0x000fe40008000000 */
[----:B------:R0:W5:Y:S02]  /*21510*/  @P2 LDG.E R33, desc[UR54][R6.64] ;  /* 0x0000003606212981 */ /* 0x000164000c1e1900 */
[----:B------:R-:W-:-:S03]  /*21520*/  UIMAD UR4, UR4, UR5, URZ ;  /* 0x00000005040472a4 */ /* 0x000fc6000f8e023f */
[----:B------:R-:W-:-:S03]  /*21530*/  ULDC UR5, c[0x0][0x348] ;  /* 0x0000d20000057ab9 */ /* 0x000fc60000000800 */
[----:B------:R-:W-:Y:S02]  /*21540*/  IMAD.U32 R9, RZ, RZ, UR4 ;  /* 0x00000004ff097e24 */ /* 0x000fe4000f8e00ff */
[----:B0-----:R-:W-:Y:S01]  /*21550*/  IMAD.U32 R7, RZ, RZ, UR5 ;  /* 0x00000005ff077e24 */ /* 0x001fe2000f8e00ff */
[----:B---3--:R0:W-:Y:S04]  /*21560*/  STL [R1], R10 ;  /* 0x0000000a01007387 */ /* 0x0081e80000100800 */
[----:B--2---:R0:W-:Y:S01]  /*21570*/  STL [R1+0xc], R8 ;  /* 0x00000c0801007387 */ /* 0x0041e20000100800 */
[----:B------:R-:W-:Y:S05]  /*21580*/  @P2 BRA `(.L_x_1983) ;  /* 0x0000000000102947 */ /* 0x000fea0003800000 */
[----:B------:R-:W-:Y:S05]  /*21590*/  @!P0 BRA `(.L_x_1983) ;  /* 0x00000000000c8947 */ /* 0x000fea0003800000 */
[----:B------:R-:W2:Y:S04]  /*215a0*/  LDG.E R6, desc[UR54][R4.64] ;  /* 0x0000003604067981 */ /* 0x000ea8000c1e1900 */
[----:B-----5:R-:W2:Y:S02]  /*215b0*/  LDG.E R33, desc[UR54][R4.64+0x4] ;  /* 0x0000043604217981 */ /* 0x020ea4000c1e1900 */
[----:B--2---:R-:W-:-:S07]  /*215c0*/  IMAD.IADD R33, R33, 0x1, -R6 ;  /* 0x0000000121217824 */ /* 0x004fce00078e0a06 */
.L_x_1983:
[----:B------:R-:W-:Y:S01]  /*215d0*/  ULDC.64 UR4, c[0x0][0xa20] ;  /* 0x0002880000047ab9 */ /* 0x000fe20000000a00 */
[C---:B------:R-:W-:Y:S02]  /*215e0*/  LOP3.LUT R4, R18.reuse, 0xff000000, RZ, 0xc0, !PT ;  /* 0xff00000012047812 */ /* 0x040fe400078ec0ff */
[----:B------:R-:W-:Y:S02]  /*215f0*/  ISETP.NE.U32.AND P0, PT, RZ, UR4, PT ;  /* 0x00000004ff007c0c */ /* 0x000fe4000bf05070 */
[----:B------:R-:W-:Y:S02]  /*21600*/  SHF.R.U32.HI R5, RZ, 0x8, R4 ;  /* 0x00000008ff057819 */ /* 0x000fe40000011604 */
[----:B------:R-:W-:Y:S02]  /*21610*/  ISETP.NE.AND.EX P0, PT, RZ, UR5, PT, P0 ;  /* 0x00000005ff007c0c */ /* 0x000fe4000bf05300 */
[C---:B------:R-:W-:Y:S02]  /*21620*/  LOP3.LUT R6, R18.reuse, 0xff0000, RZ, 0xc0, !PT ;  /* 0x00ff000012067812 */ /* 0x040fe400078ec0ff */
[----:B------:R-:W-:-:S02]  /*21630*/  LOP3.LUT R18, R18, 0xffff, RZ, 0xc0, !PT ;  /* 0x0000ffff12127812 */ /* 0x000fc400078ec0ff */
[----:B------:R-:W-:-:S07]  /*21640*/  LEA.HI R6, R6, R5, RZ, 0x10 ;  /* 0x0000000506067211 */ /* 0x000fce00078f80ff */
[----:B------:R-:W-:Y:S05]  /*21650*/  @!P0 BRA `(.L_x_1984) ;  /* 0x0000000000108947 */ /* 0x000fea0003800000 */
[----:B------:R-:W1:Y:S02]  /*21660*/  LDC.64 R4, c[0x0][0xa20] ;  /* 0x00028800ff047b82 */ /* 0x000e640000000a00 */
[----:B-1----:R-:W-:-:S05]  /*21670*/  IMAD.WIDE R4, R19, 0x4, R4 ;  /* 0x0000000413047825 */ /* 0x002fca00078e0204 */
[----:B------:R1:W5:Y:S01]  /*21680*/  LDG.E R9, desc[UR54][R4.64] ;  /* 0x0000003604097981 */ /* 0x000362000c1e1900 */
[----:B------:R-:W-:Y:S05]  /*21690*/  BRA `(.L_x_1985) ;  /* 0x0000000000247947 */ /* 0x000fea0003800000 */
.L_x_1984:
        /* <DEDUP_REMOVED lines=9> */
.L_x_1985:
[----:B-1----:R-:W2:Y:S01]  /*21730*/  @P1 LDG.E R5, desc[UR54][R2.64] ;  /* 0x0000003602051981 */ /* 0x002ea2000c1e1900 */
[----:B0-----:R-:W0:Y:S03]  /*21740*/  LDC R8, c[0x0][0x448] ;  /* 0x00011200ff087b82 */ /* 0x001e260000000800 */
[----:B------:R1:W2:Y:S01]  /*21750*/  @P1 LDG.E R4, desc[UR54][R2.64+0x4] ;  /* 0x0000043602041981 */ /* 0x0002a2000c1e1900 */
[----:B------:R-:W-:Y:S02]  /*21760*/  IMAD.SHL.U32 R27, R17, 0x80, RZ ;  /* 0x00000080111b7824 */ /* 0x000fe400078e00ff */
[----:B-----5:R-:W-:Y:S02]  /*21770*/  IMAD.IADD R9, R9, 0x1, -R10 ;  /* 0x0000000109097824 */ /* 0x020fe400078e0a0a */
[----:B------:R-:W-:Y:S01]  /*21780*/  VIADD R11, R27, 0x7f ;  /* 0x0000007f1b0b7836 */ /* 0x000fe20000000000 */
[----:B-1----:R-:W1:Y:S01]  /*21790*/  LDC.64 R2, c[0x0][0x9e0] ;  /* 0x00027800ff027b82 */ /* 0x002e620000000a00 */
[----:B0-----:R-:W-:-:S13]  /*217a0*/  ISETP.NE.AND P2, PT, R8, 0x1, PT ;  /* 0x000000010800780c */ /* 0x001fda0003f45270 */
[----:B------:R-:W0:Y:S01]  /*217b0*/  @P2 LDC R8, c[0x0][0x44c] ;  /* 0x00011300ff082b82 */ /* 0x000e220000000800 */
[----:B-1----:R-:W-:-:S07]  /*217c0*/  ISETP.GE.AND P3, PT, R3, 0x1, PT ;  /* 0x000000010300780c */ /* 0x002fce0003f66270 */
[----:B------:R-:W1:Y:S01]  /*217d0*/  @P2 LDC R13, c[0x0][0x450] ;  /* 0x00011400ff0d2b82 */ /* 0x000e620000000800 */
[----:B--2---:R-:W-:Y:S01]  /*217e0*/  @P1 IADD3 R7, -R5, R4, RZ ;  /* 0x0000000405071210 */ /* 0x004fe20007ffe1ff */
[----:B0-----:R-:W-:-:S04]  /*217f0*/  @P2 IMAD.HI.U32 R4, R11, R8, RZ ;  /* 0x000000080b042227 */ /* 0x001fc800078e00ff */
[----:B------:R-:W-:Y:S01]  /*21800*/  IMAD.IADD R36, R9, 0x1, R7 ;  /* 0x0000000109247824 */ /* 0x000fe200078e0207 */
[----:B-1----:R-:W-:-:S03]  /*21810*/  @P2 SHF.R.U32.HI R11, RZ, R13, R4 ;  /* 0x0000000dff0b2219 */ /* 0x002fc60000011604 */
[C---:B------:R-:W-:Y:S01]  /*21820*/  VIADD R4, R36.reuse, 0x7f ;  /* 0x0000007f24047836 */ /* 0x040fe20000000000 */
[----:B------:R-:W-:-:S04]  /*21830*/  IADD3 R10, R36, 0x1, -R33 ;  /* 0x00000001240a7810 */ /* 0x000fc80007ffe821 */
[----:B------:R-:W-:Y:S02]  /*21840*/  SHF.R.S32.HI R5, RZ, 0x1f, R4 ;  /* 0x0000001fff057819 */ /* 0x000fe40000011404 */
[----:B------:R-:W-:Y:S02]  /*21850*/  IADD3 R11, R10, R11, RZ ;  /* 0x0000000b0a0b7210 */ /* 0x000fe40007ffe0ff */
        /* <DEDUP_REMOVED lines=15> */
.L_x_1988:
[----:B------:R-:W-:-:S13]  /*21950*/  ISETP.NE.AND P0, PT, R3, 0x1, PT ;  /* 0x000000010300780c */ /* 0x000fda0003f05270 */
[----:B------:R-:W0:Y:S02]  /*21960*/  @P0 LDC.64 R4, c[0x0][0x9e8] ;  /* 0x00027a00ff040b82 */ /* 0x000e240000000a00 */
[----:B0-----:R-:W-:-:S05]  /*21970*/  @P0 IMAD.HI.U32 R4, R8, R4, RZ ;  /* 0x0000000408040227 */ /* 0x001fca00078e00ff */
[----:B------:R-:W-:-:S07]  /*21980*/  @P0 SHF.R.U32.HI R8, RZ, R5, R4 ;  /* 0x00000005ff080219 */ /* 0x000fce0000011604 */
.L_x_1989:
[----:B------:R-:W-:Y:S05]  /*21990*/  BSYNC B0 ;  /* 0x0000000000007941 */ /* 0x000fea0003800000 */
.L_x_1987:
[----:B------:R-:W-:-:S05]  /*219a0*/  IMAD R5, R8, R3, R3 ;  /* 0x0000000308057224 */ /* 0x000fca00078e0203 */
[----:B------:R-:W-:-:S07]  /*219b0*/  VIMNMX R2, R2, R5, PT ;  /* 0x0000000502027248 */ /* 0x000fce0003fe0100 */
.L_x_1986:
[----:B------:R-:W0:Y:S01]  /*219c0*/  @P2 LDC R4, c[0x0][0x44c] ;  /* 0x00011300ff042b82 */ /* 0x000e220000000800 */
[----:B------:R-:W-:Y:S01]  /*219d0*/  VIADD R2, R2, 0x7f ;  /* 0x0000007f02027836 */ /* 0x000fe20000000000 */
[----:B------:R-:W-:Y:S01]  /*219e0*/  IADD3 R8, R36, -R33, RZ ;  /* 0x8000002124087210 */ /* 0x000fe20007ffe0ff */
[----:B------:R-:W-:Y:S01]  /*219f0*/  IMAD.MOV.U32 R5, RZ, RZ, R27 ;  /* 0x000000ffff057224 */ /* 0x000fe200078e001b */
[----:B------:R-:W-:-:S04]  /*21a00*/  ULDC UR4, c[0x0][0x9dc] ;  /* 0x0002770000047ab9 */ /* 0x000fc80000000800 */
[----:B------:R-:W1:Y:S01]  /*21a10*/  @P2 LDC R11, c[0x0][0x450] ;  /* 0x00011400ff0b2b82 */ /* 0x000e620000000800 */
[----:B0-----:R-:W-:-:S05]  /*21a20*/  @P2 IMAD.HI.U32 R4, R27, R4, RZ ;  /* 0x000000041b042227 */ /* 0x001fca00078e00ff */
[----:B-1----:R-:W-:Y:S02]  /*21a30*/  @P2 SHF.R.U32.HI R5, RZ, R11, R4 ;  /* 0x0000000bff052219 */ /* 0x002fe40000011604 */
[----:B------:R-:W-:-:S03]  /*21a40*/  SHF.R.S32.HI R11, RZ, 0x1f, R2 ;  /* 0x0000001fff0b7819 */ /* 0x000fc60000011402 */
[----:B------:R-:W-:Y:S01]  /*21a50*/  IMAD.IADD R12, R8, 0x1, R5 ;  /* 0x00000001080c7824 */ /* 0x000fe200078e0205 */
[----:B------:R-:W-:-:S04]  /*21a60*/  LEA.HI R11, R11, R2, RZ, 0x7 ;  /* 0x000000020b0b7211 */ /* 0x000fc800078f38ff */
[----:B------:R-:W-:-:S04]  /*21a70*/  SHF.R.S32.HI R2, RZ, 0x7, R11 ;  /* 0x00000007ff027819 */ /* 0x000fc8000001140b */
[----:B------:R-:W-:Y:S01]  /*21a80*/  VIMNMX R11, R17, R2, PT ;  /* 0x00000002110b7248 */ /* 0x000fe20003fe0100 */
        /* <DEDUP_REMOVED lines=12> */
.L_x_1992:
[----:B------:R-:W-:-:S13]  /*21b50*/  ISETP.NE.AND P0, PT, R3, 0x1, PT ;  /* 0x000000010300780c */ /* 0x000fda0003f05270 */
[----:B------:R-:W0:Y:S02]  /*21b60*/  @P0 LDC.64 R4, c[0x0][0x9e8] ;  /* 0x00027a00ff040b82 */ /* 0x000e240000000a00 */
[----:B0-----:R-:W-:-:S05]  /*21b70*/  @P0 IMAD.HI.U32 R4, R12, R4, RZ ;  /* 0x000000040c040227 */ /* 0x001fca00078e00ff */
[----:B------:R-:W-:-:S07]  /*21b80*/  @P0 SHF.R.U32.HI R12, RZ, R5, R4 ;  /* 0x00000005ff0c0219 */ /* 0x000fce0000011604 */
.L_x_1993:
[----:B------:R-:W-:Y:S05]  /*21b90*/  BSYNC B0 ;  /* 0x0000000000007941 */ /* 0x000fea0003800000 */
.L_x_1991:
[----:B------:R-:W-:-:S05]  /*21ba0*/  IMAD R3, R12, R3, RZ ;  /* 0x000000030c037224 */ /* 0x000fca00078e02ff */
[----:B------:R-:W-:-:S07]  /*21bb0*/  VIMNMX R2, R2, R3, !PT ;  /* 0x0000000302027248 */ /* 0x000fce0007fe0100 */
.L_x_1990:
[----:B------:R-:W-:Y:S01]  /*21bc0*/  SHF.R.S32.HI R3, RZ, 0x1f, R2 ;  /* 0x0000001fff037819 */ /* 0x000fe20000011402 */
[----:B------:R-:W-:Y:S01]  /*21bd0*/  BSSY B0, `(.L_x_1994) ;  /* 0x0000027000007945 */ /* 0x000fe20003800000 */
[----:B------:R-:W-:Y:S02]  /*21be0*/  LOP3.LUT R37, R6, 0xff, RZ, 0xc0, !PT ;  /* 0x000000ff06257812 */ /* 0x000fe400078ec0ff */
[----:B------:R-:W-:Y:S01]  /*21bf0*/  LEA.HI R3, R3, R2, RZ, 0x7 ;  /* 0x0000000203037211 */ /* 0x000fe200078f38ff */
[----:B------:R-:W-:Y:S01]  /*21c00*/  IMAD.MOV.U32 R2, RZ, RZ, RZ ;  /* 0x000000ffff027224 */ /* 0x000fe200078e00ff */
[----:B------:R-:W-:Y:S02]  /*21c10*/  SHF.R.U32.HI R6, RZ, 0x10, R6 ;  /* 0x00000010ff067819 */ /* 0x000fe40000011606 */
[----:B------:R-:W-:-:S04]  /*21c20*/  SHF.R.S32.HI R3, RZ, 0x7, R3 ;  /* 0x00000007ff037819 */ /* 0x000fc80000011403 */
[----:B------:R-:W-:-:S04]  /*21c30*/  VIMNMX R4, RZ, R3, !PT ;  /* 0x00000003ff047248 */ /* 0x000fc80007fe0100 */
[----:B------:R-:W-:-:S13]  /*21c40*/  ISETP.GT.AND P0, PT, R11, R4, PT ;  /* 0x000000040b00720c */ /* 0x000fda0003f04270 */
[----:B------:R-:W-:Y:S05]  /*21c50*/  @!P0 BRA `(.L_x_1995) ;  /* 0x0000000000788947 */ /* 0x000fea0003800000 */
[----:B------:R-:W-:Y:S01]  /*21c60*/  ISETP.NE.AND P0, PT, R6, RZ, PT ;  /* 0x000000ff0600720c */ /* 0x000fe20003f05270 */
[----:B------:R-:W-:-:S03]  /*21c70*/  ULDC UR4, c[0x0][0x9f0] ;  /* 0x00027c0000047ab9 */ /* 0x000fc60000000800 */
[----:B------:R-:W-:-:S04]  /*21c80*/  SEL R5, R6, UR4, P0 ;  /* 0x0000000406057c07 */ /* 0x000fc80008000000 */
[----:B------:R-:W-:Y:S02]  /*21c90*/  IABS R13, R5 ;  /* 0x00000005000d7213 */ /* 0x000fe40000000000 */
[----:B------:R-:W-:Y:S02]  /*21ca0*/  IADD3 R12, R5, -0x1, R11 ;  /* 0xffffffff050c7810 */ /* 0x000fe40007ffe00b */
[----:B------:R-:W0:Y:S03]  /*21cb0*/  I2F.RP R2, R13 ;  /* 0x0000000d00027306 */ /* 0x000e260000209400 */
[----:B------:R-:W-:-:S05]  /*21cc0*/  IMAD.IADD R12, R12, 0x1, -R4 ;  /* 0x000000010c0c7824 */ /* 0x000fca00078e0a04 */
        /* <DEDUP_REMOVED lines=19> */
[----:B------:R-:W-:-:S05]  /*21e00*/  @P0 VIADD R14, R14, 0x1 ;  /* 0x000000010e0e0836 */ /* 0x000fca0000000000 */
[----:B------:R-:W-:-:S05]  /*21e10*/  MOV R2, R14 ;  /* 0x0000000e00027202 */ /* 0x000fca0000000f00 */
[----:B------:R-:W-:Y:S01]  /*21e20*/  @!P3 IMAD.MOV R2, RZ, RZ, -R2 ;  /* 0x000000ffff02b224 */ /* 0x000fe200078e0a02 */
[----:B------:R-:W-:-:S07]  /*21e30*/  @!P2 LOP3.LUT R2, RZ, R5, RZ, 0x33, !PT ;  /* 0x00000005ff02a212 */ /* 0x000fce00078e33ff */
.L_x_1995:
[----:B------:R-:W-:Y:S05]  /*21e40*/  BSYNC B0 ;  /* 0x0000000000007941 */ /* 0x000fea0003800000 */
.L_x_1994:
[-C--:B------:R-:W-:Y:S01]  /*21e50*/  IMAD R4, R37, R2.reuse, R4 ;  /* 0x0000000225047224 */ /* 0x080fe200078e0204 */
[----:B------:R-:W-:Y:S04]  /*21e60*/  BSSY B0, `(.L_x_1996) ;  /* 0x0000114000007945 */ /* 0x000fe80003800000 */
[C---:B------:R-:W-:Y:S01]  /*21e70*/  VIADDMNMX R2, R4.reuse, R2, R11, PT ;  /* 0x0000000204027246 */ /* 0x040fe2000380010b */
[----:B------:R-:W-:-:S04]  /*21e80*/  IMAD R4, R4, 0x80, -R9 ;  /* 0x0000008004047824 */ /* 0x000fc800078e0a09 */
[----:B------:R-:W-:Y:S01]  /*21e90*/  IMAD R2, R2, 0x80, -R9 ;  /* 0x0000008002027824 */ /* 0x000fe200078e0a09 */
[----:B------:R-:W-:-:S04]  /*21ea0*/  VIMNMX R4, RZ, R4, !PT ;  /* 0x00000004ff047248 */ /* 0x000fc80007fe0100 */
        /* <DEDUP_REMOVED lines=18> */
.L_x_2253:
[----:B-1----:R-:W-:Y:S02]  /*21fd0*/  ISETP.NE.AND P0, PT, R14, RZ, PT ;  /* 0x000000ff0e00720c */ /* 0x002fe40003f05270 */
[----:B------:R-:W-:-:S11]  /*21fe0*/  PLOP3.LUT P6, PT, PT, PT, PT, 0x8, 0x0 ;  /* 0x000000000000781c */ /* 0x000fd60003fce170 */
[----:B------:R-:W-:Y:S05]  /*21ff0*/  @P0 BRA `(.L_x_1999) ;  /* 0x00000000000c0947 */ /* 0x000fea0003800000 */
[----:B------:R-:W-:-:S03]  /*22000*/  UMOV UR4, 0xffffffff ;  /* 0xffffffff00047882 */ /* 0x000fc60000000000 */
[----:B------:R-:W-:Y:S05]  /*22010*/  BRA.DIV UR4, `(.L_x_2000) ;  /* 0x00000092044c7947 */ /* 0x000fea000b800000 */
[----:B------:R-:W-:-:S13]  /*22020*/  ELECT P6, URZ, PT ;  /* 0x00000000003f782f */ /* 0x000fda00038c0000 */
.L_x_1999:
        /* <DEDUP_REMOVED lines=9> */
.L_x_2256:
[----:B------:R-:W-:Y:S05]  /*220c0*/  BSYNC B1 ;  /* 0x0000000000017941 */ /* 0x000fea0003800000 */
.L_x_2001:
[----:B------:R-:W-:Y:S04]  /*220d0*/  BSSY B1, `(.L_x_2003) ;  /* 0x000006e000017945 */ /* 0x000fe80003800000 */
[----:B------:R-:W-:Y:S05]  /*220e0*/  @!P6 BRA `(.L_x_2004) ;  /* 0x0000000400b0e947 */ /* 0x000fea0003800000 */
[----:B0-----:R-:W-:Y:S01]  /*220f0*/  IMAD R3, R26, 0x8, R22 ;  /* 0x000000081a037824 */ /* 0x001fe200078e0216 */
[----:B------:R-:W-:Y:S01]  /*22100*/  SHF.L.U32 R7, R29, 0x1f, RZ ;  /* 0x0000001f1d077819 */ /* 0x000fe200000006ff */
[----:B------:R-:W0:Y:S01]  /*22110*/  S2R R9, SR_TID.X ;  /* 0x0000000000097919 */ /* 0x000e220000002100 */
[----:B------:R-:W-:Y:S02]  /*22120*/  BSSY B2, `(.L_x_2005) ;  /* 0x0000005000027945 */ /* 0x000fe40003800000 */
[----:B------:R-:W1:Y:S01]  /*22130*/  SYNCS.PHASECHK.TRANS64.TRYWAIT P0, [R3+URZ+0x288a0], R7 ;  /* 0x0288a007030075a7 */ /* 0x000e62000800017f */
[----:B0-----:R-:W-:-:S04]  /*22140*/  LOP3.LUT R9, R9, 0x7f, RZ, 0xc0, !PT ;  /* 0x0000007f09097812 */ /* 0x001fc800078ec0ff */
[----:B------:R-:W-:Y:S01]  /*22150*/  ISETP.NE.AND P1, PT, R9, RZ, PT ;  /* 0x000000ff0900720c */ /* 0x000fe20003f25270 */
[----:B-1----:R-:W-:-:S12]  /*22160*/  @!P0 BRA `(.L_x_2006) ;  /* 0x00000090002c8947 */ /* 0x002fd80003800000 */
.L_x_2257:
[----:B------:R-:W-:Y:S05]  /*22170*/  BSYNC B2 ;  /* 0x0000000000027941 */ /* 0x000fea0003800000 */
.L_x_2005:
[----:B------:R-:W-:Y:S04]  /*22180*/  BSSY B2, `(.L_x_2007) ;  /* 0x0000009000027945 */ /* 0x000fe80003800000 */
[----:B------:R-:W-:Y:S05]  /*22190*/  @P1 BRA `(.L_x_2008) ;  /* 0x00000000001c1947 */ /* 0x000fea0003800000 */
[----:B------:R-:W1:Y:S01]  /*221a0*/  S2R R9, SR_TID.X ;  /* 0x0000000000097919 */ /* 0x000e620000002100 */
[----:B------:R-:W-:-:S04]  /*221b0*/  IMAD.MOV.U32 R12, RZ, RZ, 0x8000 ;  /* 0x00008000ff0c7424 */ /* 0x000fc800078e00ff */
[----:B------:R2:W-:Y:S01]  /*221c0*/  SYNCS.ARRIVE.TRANS64 RZ, [R3+URZ+0x28890], R12 ;  /* 0x0288900c03ff79a7 */ /* 0x0005e2000800003f */
[----:B-1----:R-:W-:-:S04]  /*221d0*/  LOP3.LUT R9, R9, 0x1f, RZ, 0xc0, !PT ;  /* 0x0000001f09097812 */ /* 0x002fc800078ec0ff */
[----:B------:R-:W-:-:S13]  /*221e0*/  ISETP.NE.AND P0, PT, R9, RZ, PT ;  /* 0x000000ff0900720c */ /* 0x000fda0003f05270 */
[----:B--2---:R-:W-:Y:S05]  /*221f0*/  @!P0 BRA `(.L_x_2008) ;  /* 0x0000000000048947 */ /* 0x004fea0003800000 */
[----:B------:R-:W-:Y:S01]  /*22200*/  BPT.TRAP 0x1 ;  /* 0x000000040000795c */ /* 0x000fe20000300000 */
.L_x_2008:
[----:B------:R-:W-:Y:S05]  /*22210*/  BSYNC B2 ;  /* 0x0000000000027941 */ /* 0x000fea0003800000 */
.L_x_2007:
[----:B------:R-:W-:Y:S01]  /*22220*/  IMAD.MOV.U32 R20, RZ, RZ, RZ ;  /* 0x000000ffff147224 */ /* 0x000fe200078e00ff */
[----:B------:R-:W-:Y:S01]  /*22230*/  UIADD3 UR4, UP0, UR40, 0x570, URZ ;  /* 0x0000057028047890 */ /* 0x000fe2000ff1e03f */
[----:B------:R-:W-:Y:S01]  /*22240*/  IMAD R9, R2, 0x80, R0 ;  /* 0x0000008002097824 */ /* 0x000fe200078e0200 */
[----:B------:R-:W-:Y:S01]  /*22250*/  PLOP3.LUT P0, PT, PT, PT, PT, 0x80, 0x0 ;  /* 0x000000000000781c */ /* 0x000fe20003f0f070 */
[----:B------:R-:W-:Y:S01]  /*22260*/  IMAD R11, R26, 0x8000, R22 ;  /* 0x000080001a0b7824 */ /* 0x000fe200078e0216 */
[----:B------:R-:W-:Y:S01]  /*22270*/  R2UR UR10, R20 ;  /* 0x00000000140a72ca */ /* 0x000fe200000e0000 */
[----:B------:R-:W-:Y:S01]  /*22280*/  IMAD.SHL.U32 R12, R26, 0x4000, RZ ;  /* 0x000040001a0c7824 */ /* 0x000fe200078e00ff */
[----:B------:R-:W-:Y:S01]  /*22290*/  IADD3 R9, R9, -0x80, RZ ;  /* 0xffffff8009097810 */ /* 0x000fe20007ffe0ff */
[----:B------:R-:W-:Y:S01]  /*222a0*/  VIADD R13, R3, 0x28890 ;  /* 0x00028890030d7836 */ /* 0x000fe20000000000 */
[----:B------:R-:W-:Y:S01]  /*222b0*/  UIADD3.X UR5, URZ, UR41, URZ, UP0, !UPT ;  /* 0x000000293f057290 */ /* 0x000fe200087fe43f */
[----:B------:R-:W-:Y:S01]  /*222c0*/  VIADD R14, R11, 0x18400 ;  /* 0x000184000b0e7836 */ /* 0x000fe20000000000 */
[----:B------:R-:W-:Y:S01]  /*222d0*/  UMOV UR6, 0x0 ;  /* 0x0000000000067882 */ /* 0x000fe20000000000 */
[----:B------:R-:W-:-:S09]  /*222e0*/  UMOV UR7, 0x12f00000 ;  /* 0x12f0000000077882 */ /* 0x000fd20000000000 */
.L_x_2009:
        /* <DEDUP_REMOVED lines=10> */
[----:B------:R-:W-:Y:S01]  /*22390*/  IMAD.MOV.U32 R21, RZ, RZ, 0x40 ;  /* 0x00000040ff157424 */ /* 0x000fe200078e00ff */
[----:B------:R-:W-:Y:S01]  /*223a0*/  PLOP3.LUT P0, PT, PT, PT, PT, 0x80, 0x0 ;  /* 0x000000000000781c */ /* 0x000fe20003f0f070 */
[----:B------:R-:W-:Y:S01]  /*223b0*/  UMOV UR6, 0x0 ;  /* 0x0000000000067882 */ /* 0x000fe20000000000 */
[----:B------:R-:W-:Y:S01]  /*223c0*/  IADD3 R11, R11, 0x1c400, RZ ;  /* 0x0001c4000b0b7810 */ /* 0x000fe20007ffe0ff */
[----:B------:R-:W-:Y:S01]  /*223d0*/  UMOV UR7, 0x12f00000 ;  /* 0x12f0000000077882 */ /* 0x000fe20000000000 */
[----:B------:R-:W-:-:S15]  /*223e0*/  R2UR UR10, R21 ;  /* 0x00000000150a72ca */ /* 0x000fde00000e0000 */
.L_x_2010:
        /* <DEDUP_REMOVED lines=10> */
[----:B------:R-:W1:Y:S01]  /*22490*/  SYNCS.PHASECHK.TRANS64.TRYWAIT P0, [R3+URZ+0x288c0], R7 ;  /* 0x0288c007030075a7 */ /* 0x000e62000800017f */
[----:B------:R-:W-:Y:S04]  /*224a0*/  BSSY B2, `(.L_x_2011) ;  /* 0x0000002000027945 */ /* 0x000fe80003800000 */
[----:B-1----:R-:W-:Y:S05]  /*224b0*/  @!P0 BRA `(.L_x_2012) ;  /* 0x0000008c006c8947 */ /* 0x002fea0003800000 */
.L_x_2258:
[----:B------:R-:W-:Y:S05]  /*224c0*/  BSYNC B2 ;  /* 0x0000000000027941 */ /* 0x000fea0003800000 */
.L_x_2011:
[----:B------:R-:W-:Y:S01]  /*224d0*/  BSSY B2, `(.L_x_2013) ;  /* 0x000000b000027945 */ /* 0x000fe20003800000 */
[----:B------:R-:W-:Y:S02]  /*224e0*/  IMAD.MOV.U32 R14, RZ, RZ, 0x0 ;  /* 0x00000000ff0e7424 */ /* 0x000fe400078e00ff */
[----:B------:R-:W-:Y:S01]  /*224f0*/  IMAD.MOV.U32 R15, RZ, RZ, 0x12f00000 ;  /* 0x12f00000ff0f7424 */ /* 0x000fe200078e00ff */
[----:B------:R-:W-:Y:S06]  /*22500*/  @P1 BRA `(.L_x_2014) ;  /* 0x00000000001c1947 */ /* 0x000fec0003800000 */
[----:B------:R-:W2:Y:S01]  /*22510*/  S2R R11, SR_TID.X ;  /* 0x00000000000b7919 */ /* 0x000ea20000002100 */
[----:B01----:R-:W-:-:S04]  /*22520*/  IMAD.MOV.U32 R7, RZ, RZ, 0x8000 ;  /* 0x00008000ff077424 */ /* 0x003fc800078e00ff */
[----:B------:R3:W-:Y:S01]  /*22530*/  SYNCS.ARRIVE.TRANS64 RZ, [R3+URZ+0x288b0], R7 ;  /* 0x0288b00703ff79a7 */ /* 0x0007e2000800003f */
[----:B--2---:R-:W-:-:S04]  /*22540*/  LOP3.LUT R11, R11, 0x1f, RZ, 0xc0, !PT ;  /* 0x0000001f0b0b7812 */ /* 0x004fc800078ec0ff */
[----:B------:R-:W-:-:S13]  /*22550*/  ISETP.NE.AND P0, PT, R11, RZ, PT ;  /* 0x000000ff0b00720c */ /* 0x000fda0003f05270 */
[----:B---3--:R-:W-:Y:S05]  /*22560*/  @!P0 BRA `(.L_x_2014) ;  /* 0x0000000000048947 */ /* 0x008fea0003800000 */
[----:B------:R-:W-:Y:S01]  /*22570*/  BPT.TRAP 0x1 ;  /* 0x000000040000795c */ /* 0x000fe20000300000 */
.L_x_2014:
[----:B------:R-:W-:Y:S05]  /*22580*/  BSYNC B2 ;  /* 0x0000000000027941 */ /* 0x000fea0003800000 */
.L_x_2013:
        /* <DEDUP_REMOVED lines=9> */
.L_x_2015:
        /* <DEDUP_REMOVED lines=15> */
.L_x_2016:
        /* <DEDUP_REMOVED lines=10> */
.L_x_2004:
[----:B------:R-:W-:Y:S05]  /*227b0*/  BSYNC B1 ;  /* 0x0000000000017941 */ /* 0x000fea0003800000 */
.L_x_2003:
[----:B------:R-:W-:Y:S01]  /*227c0*/  VIADD R12, R2, 0xfffffffe ;  /* 0xfffffffe020c7836 */ /* 0x000fe20000000000 */
[----:B------:R-:W-:Y:S01]  /*227d0*/  PLOP3.LUT P0, PT, PT, PT, PT, 0x8, 0x0 ;  /* 0x000000000000781c */ /* 0x000fe20003f0e170 */
[----:B------:R-:W-:-:S03]  /*227e0*/  VIADD R26, R26, 0x1 ;  /* 0x000000011a1a7836 */ /* 0x000fc60000000000 */
[----:B------:R-:W-:Y:S02]  /*227f0*/  ISETP.GE.AND P2, PT, R12, R5, PT ;  /* 0x000000050c00720c */ /* 0x000fe40003f46270 */
[----:B------:R-:W-:-:S04]  /*22800*/  ISETP.NE.AND P1, PT, R26, 0x2, PT ;  /* 0x000000021a00780c */ /* 0x000fc80003f25270 */
[----:B------:R-:W-:Y:S02]  /*22810*/  SEL R2, RZ, 0x1, P1 ;  /* 0x00000001ff027807 */ /* 0x000fe40000800000 */
[----:B------:R-:W-:Y:S02]  /*22820*/  SEL R26, R26, RZ, P1 ;  /* 0x000000ff1a1a7207 */ /* 0x000fe40000800000 */
[----:B------:R-:W-:-:S03]  /*22830*/  LOP3.LUT R29, R29, R2, RZ, 0x3c, !PT ;  /* 0x000000021d1d7212 */ /* 0x000fc600078e3cff */
[----:B------:R-:W-:Y:S05]  /*22840*/  @!P2 BRA `(.L_x_1997) ;  /* 0x0000000400d4a947 */ /* 0x000fea0003800000 */
.L_x_2031:
[----:B------:R-:W-:Y:S05]  /*22850*/  YIELD ;  /* 0x0000000000007946 */ /* 0x000fea0003800000 */
[----:B------:R-:W-:Y:S04]  /*22860*/  BSSY B1, `(.L_x_2017) ;  /* 0x000006b000017945 */ /* 0x000fe80003800000 */
[----:B------:R-:W-:Y:S05]  /*22870*/  @!P6 BRA `(.L_x_2018) ;  /* 0x0000000400a4e947 */ /* 0x000fea0003800000 */
[----:B------:R-:W-:Y:S01]  /*22880*/  IMAD R11, R26, 0x8, R22 ;  /* 0x000000081a0b7824 */ /* 0x000fe200078e0216 */
[----:B------:R-:W-:Y:S01]  /*22890*/  SHF.L.U32 R2, R29, 0x1f, RZ ;  /* 0x0000001f1d027819 */ /* 0x000fe200000006ff */
[----:B0-----:R-:W0:Y:S01]  /*228a0*/  S2R R3, SR_TID.X ;  /* 0x0000000000037919 */ /* 0x001e220000002100 */
[----:B------:R-:W-:Y:S02]  /*228b0*/  BSSY B2, `(.L_x_2019) ;  /* 0x0000005000027945 */ /* 0x000fe40003800000 */
[----:B------:R-:W1:Y:S01]  /*228c0*/  SYNCS.PHASECHK.TRANS64.TRYWAIT P1, [R11+URZ+0x288a0], R2 ;  /* 0x0288a0020b0075a7 */ /* 0x000e62000802017f */
[----:B0-----:R-:W-:-:S04]  /*228d0*/  LOP3.LUT R3, R3, 0x7f, RZ, 0xc0, !PT ;  /* 0x0000007f03037812 */ /* 0x001fc800078ec0ff */
[----:B------:R-:W-:Y:S01]  /*228e0*/  ISETP.NE.AND P2, PT, R3, RZ, PT ;  /* 0x000000ff0300720c */ /* 0x000fe20003f45270 */
[----:B-1----:R-:W-:-:S12]  /*228f0*/  @!P1 BRA `(.L_x_2020) ;  /* 0x0000008800709947 */ /* 0x002fd80003800000 */
.L_x_2259:
[----:B------:R-:W-:Y:S05]  /*22900*/  BSYNC B2 ;  /* 0x0000000000027941 */ /* 0x000fea0003800000 */
.L_x_2019:
        /* <DEDUP_REMOVED lines=9> */
.L_x_2022:
[----:B------:R-:W-:Y:S05]  /*229a0*/  BSYNC B2 ;  /* 0x0000000000027941 */ /* 0x000fea0003800000 */
.L_x_2021:
[----:B------:R-:W-:Y:S01]  /*229b0*/  MOV R15, RZ ;  /* 0x000000ff000f7202 */ /* 0x000fe20000000f00 */
[----:B------:R-:W-:Y:S01]  /*229c0*/  IMAD R9, R26, 0x8000, R22 ;  /* 0x000080001a097824 */ /* 0x000fe200078e0216 */
[----:B------:R-:W-:Y:S01]  /*229d0*/  UIADD3 UR4, UP0, UR40, 0x570, URZ ;  /* 0x0000057028047890 */ /* 0x000fe2000ff1e03f */
[----:B------:R-:W-:Y:S01]  /*229e0*/  PLOP3.LUT P1, PT, PT, PT, PT, 0x80, 0x0 ;  /* 0x000000000000781c */ /* 0x000fe20003f2f070 */
[----:B------:R-:W-:Y:S01]  /*229f0*/  IMAD R7, R12, 0x80, R0 ;  /* 0x000000800c077824 */ /* 0x000fe200078e0200 */
[----:B------:R-:W-:Y:S01]  /*22a00*/  R2UR UR10, R15 ;  /* 0x000000000f0a72ca */ /* 0x000fe200000e0000 */
[----:B------:R-:W-:Y:S01]  /*22a10*/  VIADD R3, R11, 0x28890 ;  /* 0x000288900b037836 */ /* 0x000fe20000000000 */
[----:B------:R-:W-:Y:S01]  /*22a20*/  UIADD3.X UR5, URZ, UR41, URZ, UP0, !UPT ;  /* 0x000000293f057290 */ /* 0x000fe200087fe43f */
[----:B------:R-:W-:Y:S01]  /*22a30*/  VIADD R13, R9, 0x18400 ;  /* 0x00018400090d7836 */ /* 0x000fe20000000000 */
[----:B------:R-:W-:Y:S01]  /*22a40*/  UMOV UR6, 0x0 ;  /* 0x0000000000067882 */ /* 0x000fe20000000000 */
[----:B------:R-:W-:-:S10]  /*22a50*/  UMOV UR7, 0x12f00000 ;  /* 0x12f0000000077882 */ /* 0x000fd40000000000 */
.L_x_2023:
        /* <DEDUP_REMOVED lines=16> */
.L_x_2024:
        /* <DEDUP_REMOVED lines=13> */
.L_x_2260:
[----:B------:R-:W-:Y:S05]  /*22c30*/  BSYNC B2 ;  /* 0x0000000000027941 */ /* 0x000fea0003800000 */
.L_x_2025:
[----:B------:R-:W-:Y:S01]  /*22c40*/  BSSY B2, `(.L_x_2027) ;  /* 0x000000b000027945 */ /* 0x000fe20003800000 */
[----:B01----:R-:W-:Y:S02]  /*22c50*/  IMAD.MOV.U32 R2, RZ, RZ, 0x0 ;  /* 0x00000000ff027424 */ /* 0x003fe400078e00ff */
[----:B------:R-:W-:Y:S01]  /*22c60*/  IMAD.MOV.U32 R3, RZ, RZ, 0x12f00000 ;  /* 0x12f00000ff037424 */ /* 0x000fe200078e00ff */
[----:B------:R-:W-:Y:S06]  /*22c70*/  @P2 BRA `(.L_x_2028) ;  /* 0x00000000001c2947 */ /* 0x000fec0003800000 */
[----:B------:R-:W0:Y:S01]  /*22c80*/  S2R R20, SR_TID.X ;  /* 0x0000000000147919 */ /* 0x000e220000002100 */
[----:B------:R-:W-:-:S04]  /*22c90*/  IMAD.MOV.U32 R14, RZ, RZ, 0x8000 ;  /* 0x00008000ff0e7424 */ /* 0x000fc800078e00ff */
[----:B------:R1:W-:Y:S01]  /*22ca0*/  SYNCS.ARRIVE.TRANS64 RZ, [R11+URZ+0x288b0], R14 ;  /* 0x0288b00e0bff79a7 */ /* 0x0003e2000800003f */
[----:B0-----:R-:W-:-:S04]  /*22cb0*/  LOP3.LUT R20, R20, 0x1f, RZ, 0xc0, !PT ;  /* 0x0000001f14147812 */ /* 0x001fc800078ec0ff */
[----:B------:R-:W-:-:S13]  /*22cc0*/  ISETP.NE.AND P1, PT, R20, RZ, PT ;  /* 0x000000ff1400720c */ /* 0x000fda0003f25270 */
[----:B-1----:R-:W-:Y:S05]  /*22cd0*/  @!P1 BRA `(.L_x_2028) ;  /* 0x0000000000049947 */ /* 0x002fea0003800000 */
[----:B------:R-:W-:Y:S01]  /*22ce0*/  BPT.TRAP 0x1 ;  /* 0x000000040000795c */ /* 0x000fe20000300000 */
.L_x_2028:
[----:B------:R-:W-:Y:S05]  /*22cf0*/  BSYNC B2 ;  /* 0x0000000000027941 */ /* 0x000fea0003800000 */
.L_x_2027:
[----:B------:R-:W-:Y:S01]  /*22d00*/  R2UR UR10, R15 ;  /* 0x000000000f0a72ca */ /* 0x000fe200000e0000 */
[----:B------:R-:W-:Y:S01]  /*22d10*/  UIADD3 UR4, UP0, UR40, 0x670, URZ ;  /* 0x0000067028047890 */ /* 0x000fe2000ff1e03f */
[----:B------:R-:W-:Y:S01]  /*22d20*/  R2UR UR6, R2 ;  /* 0x00000000020672ca */ /* 0x000fe200000e0000 */
[----:B------:R-:W-:Y:S01]  /*22d30*/  VIADD R11, R11, 0x288b0 ;  /* 0x000288b00b0b7836 */ /* 0x000fe20000000000 */
[----:B------:R-:W-:Y:S01]  /*22d40*/  R2UR UR7, R3 ;  /* 0x00000000030772ca */ /* 0x000fe200000e0000 */
[----:B------:R-:W-:Y:S01]  /*22d50*/  VIADD R14, R9, 0x400 ;  /* 0x00000400090e7836 */ /* 0x000fe20000000000 */
[----:B------:R-:W-:Y:S01]  /*22d60*/  PLOP3.LUT P1, PT, PT, PT, PT, 0x80, 0x0 ;  /* 0x000000000000781c */ /* 0x000fe20003f2f070 */
[----:B------:R-:W-:-:S12]  /*22d70*/  UIADD3.X UR5, URZ, UR41, URZ, UP0, !UPT ;  /* 0x000000293f057290 */ /* 0x000fd800087fe43f */
.L_x_2029:
        /* <DEDUP_REMOVED lines=15> */
.L_x_2030:
        /* <DEDUP_REMOVED lines=10> */
.L_x_2018:
[----:B------:R-:W-:Y:S05]  /*22f10*/  BSYNC B1 ;  /* 0x0000000000017941 */ /* 0x000fea0003800000 */
.L_x_2017:
        /* <DEDUP_REMOVED lines=8> */
.L_x_1997:
[----:B------:R-:W-:Y:S05]  /*22fa0*/  BSYNC B0 ;  /* 0x0000000000007941 */ /* 0x000fea0003800000 */
.L_x_1996:
[----:B------:R-:W1:Y:S01]  /*22fb0*/  LDC R0, c[0x0][0x448] ;  /* 0x00011200ff007b82 */ /* 0x000e620000000800 */
[----:B------:R-:W-:Y:S01]  /*22fc0*/  VIADD R5, R27, 0x7f ;  /* 0x0000007f1b057836 */ /* 0x000fe20000000000 */
[----:B------:R-:W-:Y:S06]  /*22fd0*/  @!P0 WARPSYNC.ALL ;  /* 0x0000000000008948 */ /* 0x000fec0003800000 */
[----:B0-----:R-:W0:Y:S08]  /*22fe0*/  LDC.64 R2, c[0x0][0x9e0] ;  /* 0x00027800ff027b82 */ /* 0x001e300000000a00 */
[----:B------:R-:W-:Y:S01]  /*22ff0*/  @!P0 BAR.SYNC.DEFER_BLOCKING 0xc, 0x180 ;  /* 0x0306000000008b1d */ /* 0x000fe20000010000 */
[----:B-1----:R-:W-:-:S02]  /*23000*/  ISETP.NE.AND P1, PT, R0, 0x1, PT ;  /* 0x000000010000780c */ /* 0x002fc40003f25270 */
[----:B0-----:R-:W-:-:S11]  /*23010*/  ISETP.GE.AND P2, PT, R3, 0x1, PT ;  /* 0x000000010300780c */ /* 0x001fd60003f46270 */
[----:B------:R-:W0:Y:S08]  /*23020*/  @P1 LDC R0, c[0x0][0x44c] ;  /* 0x00011300ff001b82 */ /* 0x000e300000000800 */
[----:B------:R-:W1:Y:S01]  /*23030*/  @P1 LDC R7, c[0x0][0x450] ;  /* 0x00011400ff071b82 */ /* 0x000e620000000800 */
[----:B0-----:R-:W-:-:S05]  /*23040*/  @P1 IMAD.HI.U32 R0, R5, R0, RZ ;  /* 0x0000000005001227 */ /* 0x001fca00078e00ff */
[----:B-1----:R-:W-:-:S05]  /*23050*/  @P1 SHF.R.U32.HI R5, RZ, R7, R0 ;  /* 0x00000007ff051219 */ /* 0x002fca0000011600 */
[----:B------:R-:W-:-:S04]  /*23060*/  IMAD.IADD R7, R10, 0x1, R5 ;  /* 0x000000010a077824 */ /* 0x000fc800078e0205 */
[----:B------:R-:W-:Y:S01]  /*23070*/  IMAD.IADD R2, R7, 0x1, R2 ;  /* 0x0000000107027824 */ /* 0x000fe200078e0202 */
[----:B------:R-:W-:Y:S06]  /*23080*/  @!P2 BRA `(.L_x_2032) ;  /* 0x000000000048a947 */ /* 0x000fec0003800000 */
[C---:B------:R-:W-:Y:S01]  /*23090*/  ISETP.GT.AND P0, PT, R7.reuse, RZ, PT ;  /* 0x000000ff0700720c */ /* 0x040fe20003f04270 */
[----:B------:R-:W-:Y:S01]  /*230a0*/  BSSY B0, `(.L_x_2033) ;  /* 0x000000e000007945 */ /* 0x000fe20003800000 */
[----:B------:R-:W-:-:S11]  /*230b0*/  IADD3 R0, R7, -0x1, RZ ;  /* 0xffffffff07007810 */ /* 0x000fd60007ffe0ff */
        /* <DEDUP_REMOVED lines=8> */
.L_x_2034:
[----:B------:R-:W-:-:S13]  /*23140*/  ISETP.NE.AND P0, PT, R3, 0x1, PT ;  /* 0x000000010300780c */ /* 0x000fda0003f05270 */
[----:B------:R-:W0:Y:S02]  /*23150*/  @P0 LDC.64 R4, c[0x0][0x9e8] ;  /* 0x00027a00ff040b82 */ /* 0x000e240000000a00 */
[----:B0-----:R-:W-:-:S05]  /*23160*/  @P0 IMAD.HI.U32 R4, R0, R4, RZ ;  /* 0x0000000400040227 */ /* 0x001fca00078e00ff */
[----:B------:R-:W-:-:S07]  /*23170*/  @P0 SHF.R.U32.HI R0, RZ, R5, R4 ;  /* 0x00000005ff000219 */ /* 0x000fce0000011604 */
.L_x_2035:
[----:B------:R-:W-:Y:S05]  /*23180*/  BSYNC B0 ;  /* 0x0000000000007941 */ /* 0x000fea0003800000 */
.L_x_2033:
[----:B------:R-:W-:-:S05]  /*23190*/  IMAD R5, R0, R3, R3 ;  /* 0x0000000300057224 */ /* 0x000fca00078e0203 */
[----:B------:R-:W-:-:S07]  /*231a0*/  VIMNMX R2, R2, R5, PT ;  /* 0x0000000502027248 */ /* 0x000fce0003fe0100 */
.L_x_2032:
[----:B------:R-:W0:Y:S01]  /*231b0*/  @P1 LDC R4, c[0x0][0x44c] ;  /* 0x00011300ff041b82 */ /* 0x000e220000000800 */
[----:B------:R-:W-:Y:S01]  /*231c0*/  VIADD R2, R2, 0x7f ;  /* 0x0000007f02027836 */ /* 0x000fe20000000000 */
[----:B------:R-:W-:Y:S01]  /*231d0*/  ULDC UR4, c[0x0][0x9dc] ;  /* 0x0002770000047ab9 */ /* 0x000fe20000000800 */
[----:B------:R-:W-:-:S03]  /*231e0*/  IMAD.MOV.U32 R7, RZ, RZ, R27 ;  /* 0x000000ffff077224 */ /* 0x000fc600078e001b */
[----:B------:R-:W-:Y:S02]  /*231f0*/  SHF.R.S32.HI R5, RZ, 0x1f, R2 ;  /* 0x0000001fff057819 */ /* 0x000fe40000011402 */
[----:B------:R-:W1:Y:S02]  /*23200*/  @P1 LDC R0, c[0x0][0x450] ;  /* 0x00011400ff001b82 */ /* 0x000e640000000800 */
[----:B------:R-:W-:Y:S01]  /*23210*/  LEA.HI R5, R5, R2, RZ, 0x7 ;  /* 0x0000000205057211 */ /* 0x000fe200078f38ff */
[----:B0-----:R-:W-:-:S05]  /*23220*/  @P1 IMAD.HI.U32 R9, R27, R4, RZ ;  /* 0x000000041b091227 */ /* 0x001fca00078e00ff */
[----:B-1----:R-:W-:Y:S02]  /*23230*/  @P1 SHF.R.U32.HI R7, RZ, R0, R9 ;  /* 0x00000000ff071219 */ /* 0x002fe40000011609 */
[----:B------:R-:W-:-:S03]  /*23240*/  SHF.R.S32.HI R0, RZ, 0x7, R5 ;  /* 0x00000007ff007819 */ /* 0x000fc60000011405 */
[----:B------:R-:W-:Y:S01]  /*23250*/  IMAD.IADD R8, R8, 0x1, R7 ;  /* 0x0000000108087824 */ /* 0x000fe200078e0207 */
[----:B------:R-:W-:-:S03]  /*23260*/  VIMNMX R17, R17, R0, PT ;  /* 0x0000000011117248 */ /* 0x000fc60003fe0100 */
        /* <DEDUP_REMOVED lines=12> */
.L_x_2038:
[----:B------:R-:W-:-:S13]  /*23330*/  ISETP.NE.AND P0, PT, R3, 0x1, PT ;  /* 0x000000010300780c */ /* 0x000fda0003f05270 */
[----:B------:R-:W0:Y:S02]  /*23340*/  @P0 LDC.64 R4, c[0x0][0x9e8] ;  /* 0x00027a00ff040b82 */ /* 0x000e240000000a00 */
[----:B0-----:R-:W-:-:S05]  /*23350*/  @P0 IMAD.HI.U32 R4, R8, R4, RZ ;  /* 0x0000000408040227 */ /* 0x001fca00078e00ff */
[----:B------:R-:W-:-:S07]  /*23360*/  @P0 SHF.R.U32.HI R8, RZ, R5, R4 ;  /* 0x00000005ff080219 */ /* 0x000fce0000011604 */
.L_x_2039:
[----:B------:R-:W-:Y:S05]  /*23370*/  BSYNC B0 ;  /* 0x0000000000007941 */ /* 0x000fea0003800000 */
.L_x_2037:
[----:B------:R-:W-:-:S05]  /*23380*/  IMAD R3, R8, R3, RZ ;  /* 0x0000000308037224 */ /* 0x000fca00078e02ff */
[----:B------:R-:W-:-:S07]  /*23390*/  VIMNMX R0, R0, R3, !PT ;  /* 0x0000000300007248 */ /* 0x000fce0007fe0100 */
.L_x_2036:
[----:B------:R-:W-:Y:S01]  /*233a0*/  ISETP.NE.AND P1, PT, R6, RZ, PT ;  /* 0x000000ff0600720c */ /* 0x000fe20003f25270 */
[----:B------:R-:W-:Y:S01]  /*233b0*/  BSSY B0, `(.L_x_2040) ;  /* 0x0000023000007945 */ /* 0x000fe20003800000 */
[----:B------:R-:W-:Y:S02]  /*233c0*/  SHF.R.S32.HI R3, RZ, 0x1f, R0 ;  /* 0x0000001fff037819 */ /* 0x000fe40000011400 */
[----:B------:R-:W-:Y:S02]  /*233d0*/  MOV R2, RZ ;  /* 0x000000ff00027202 */ /* 0x000fe40000000f00 */
[----:B------:R-:W-:-:S04]  /*233e0*/  LEA.HI R3, R3, R0, RZ, 0x7 ;  /* 0x0000000003037211 */ /* 0x000fc800078f38ff */
[----:B------:R-:W-:-:S03]  /*233f0*/  SHF.R.S32.HI R0, RZ, 0x7, R3 ;  /* 0x00000007ff007819 */ /* 0x000fc60000011403 */
[----:B------:R-:W0:Y:S01]  /*23400*/  @!P1 LDC R6, c[0x0][0x9f0] ;  /* 0x00027c00ff069b82 */ /* 0x000e220000000800 */
[----:B------:R-:W-:-:S04]  /*23410*/  VIMNMX R0, RZ, R0, !PT ;  /* 0x00000000ff007248 */ /* 0x000fc80007fe0100 */
[----:B------:R-:W-:-:S13]  /*23420*/  ISETP.GT.AND P0, PT, R17, R0, PT ;  /* 0x000000001100720c */ /* 0x000fda0003f04270 */
[----:B------:R-:W-:Y:S05]  /*23430*/  @!P0 BRA `(.L_x_2041) ;  /* 0x0000000000688947 */ /* 0x000fea0003800000 */
[-C--:B0-----:R-:W-:Y:S01]  /*23440*/  IABS R4, R6.reuse ;  /* 0x0000000600047213 */ /* 0x081fe20000000000 */
[----:B------:R-:W-:Y:S01]  /*23450*/  IMAD.MOV.U32 R2, RZ, RZ, RZ ;  /* 0x000000ffff027224 */ /* 0x000fe200078e00ff */
[----:B------:R-:W-:Y:S02]  /*23460*/  IABS R8, R6 ;  /* 0x0000000600087213 */ /* 0x000fe40000000000 */
[----:B------:R-:W0:Y:S08]  /*23470*/  I2F.RP R5, R4 ;  /* 0x0000000400057306 */ /* 0x000e300000209400 */
[----:B0-----:R-:W0:Y:S02]  /*23480*/  MUFU.RCP R5, R5 ;  /* 0x0000000500057308 */ /* 0x001e240000001000 */
[----:B0-----:R-:W-:-:S06]  /*23490*/  VIADD R7, R5, 0xffffffe ;  /* 0x0ffffffe05077836 */ /* 0x001fcc0000000000 */
[----:B------:R0:W1:Y:S02]  /*234a0*/  F2I.FTZ.U32.TRUNC.NTZ R3, R7 ;  /* 0x0000000700037305 */ /* 0x000064000021f000 */
[----:B0-----:R-:W-:Y:S02]  /*234b0*/  IMAD.MOV R7, RZ, RZ, -R8 ;  /* 0x000000ffff077224 */ /* 0x001fe400078e0a08 */
[----:B-1----:R-:W-:-:S04]  /*234c0*/  IMAD.MOV R9, RZ, RZ, -R3 ;  /* 0x000000ffff097224 */ /* 0x002fc800078e0a03 */
[----:B------:R-:W-:-:S04]  /*234d0*/  IMAD R9, R9, R4, RZ ;  /* 0x0000000409097224 */ /* 0x000fc800078e02ff */
[----:B------:R-:W-:Y:S01]  /*234e0*/  IMAD.HI.U32 R2, R3, R9, R2 ;  /* 0x0000000903027227 */ /* 0x000fe200078e0002 */
[----:B------:R-:W-:-:S05]  /*234f0*/  IADD3 R3, R6, -0x1, R17 ;  /* 0xffffffff06037810 */ /* 0x000fca0007ffe011 */
[----:B------:R-:W-:-:S05]  /*23500*/  IMAD.IADD R3, R3, 0x1, -R0 ;  /* 0x0000000103037824 */ /* 0x000fca00078e0a00 */
[----:B------:R-:W-:Y:S02]  /*23510*/  IABS R5, R3 ;  /* 0x0000000300057213 */ /* 0x000fe40000000000 */
[----:B------:R-:W-:-:S03]  /*23520*/  LOP3.LUT R3, R3, R6, RZ, 0x3c, !PT ;  /* 0x0000000603037212 */ /* 0x000fc600078e3cff */
[----:B------:R-:W-:Y:S01]  /*23530*/  IMAD.HI.U32 R2, R2, R5, RZ ;  /* 0x0000000502027227 */ /* 0x000fe200078e00ff */
[----:B------:R-:W-:-:S03]  /*23540*/  ISETP.GE.AND P2, PT, R3, RZ, PT ;  /* 0x000000ff0300720c */ /* 0x000fc60003f46270 */
[----:B------:R-:W-:-:S05]  /*23550*/  IMAD R5, R2, R7, R5 ;  /* 0x0000000702057224 */ /* 0x000fca00078e0205 */
[----:B------:R-:W-:-:S13]  /*23560*/  ISETP.GT.U32.AND P1, PT, R4, R5, PT ;  /* 0x000000050400720c */ /* 0x000fda0003f24070 */
[-C--:B------:R-:W-:Y:S01]  /*23570*/  @!P1 IADD3 R5, R5, -R4.reuse, RZ ;  /* 0x8000000405059210 */ /* 0x080fe20007ffe0ff */
[----:B------:R-:W-:Y:S01]  /*23580*/  @!P1 VIADD R2, R2, 0x1 ;  /* 0x0000000102029836 */ /* 0x000fe20000000000 */
[----:B------:R-:W-:Y:S02]  /*23590*/  ISETP.NE.AND P1, PT, R6, RZ, PT ;  /* 0x000000ff0600720c */ /* 0x000fe40003f25270 */
[----:B------:R-:W-:-:S13]  /*235a0*/  ISETP.GE.U32.AND P0, PT, R5, R4, PT ;  /* 0x000000040500720c */ /* 0x000fda0003f06070 */
[----:B------:R-:W-:-:S04]  /*235b0*/  @P0 VIADD R2, R2, 0x1 ;  /* 0x0000000102020836 */ /* 0x000fc80000000000 */
[----:B------:R-:W-:Y:S01]  /*235c0*/  @!P2 IMAD.MOV R2, RZ, RZ, -R2 ;  /* 0x000000ffff02a224 */ /* 0x000fe200078e0a02 */
[----:B------:R-:W-:-:S07]  /*235d0*/  @!P1 LOP3.LUT R2, RZ, R6, RZ, 0x33, !PT ;  /* 0x00000006ff029212 */ /* 0x000fce00078e33ff */
.L_x_2041:
[----:B------:R-:W-:Y:S05]  /*235e0*/  BSYNC B0 ;  /* 0x0000000000007941 */ /* 0x000fea0003800000 */
.L_x_2040:
[-C--:B------:R-:W-:Y:S01]  /*235f0*/  IMAD R37, R37, R2.reuse, R0 ;  /* 0x0000000225257224 */ /* 0x080fe200078e0200 */
        /* <DEDUP_REMOVED lines=18> */
[----:B------:R-:W1:Y:S01]  /*23720*/  POPC R7, R4 ;  /* 0x0000000400077309 */ /* 0x000e620000000000 */
[----:B--2---:R-:W1:Y:S02]  /*23730*/  SHFL.IDX PT, R0, R3, R0, 0x1f ;  /* 0x00001f0003007589 */ /* 0x004e6400000e0000 */
[----:B-1----:R-:W-:Y:S01]  /*23740*/  IADD3 R16, R0, UR37, R7 ;  /* 0x0000002500107c10 */ /* 0x002fe2000fffe007 */
[----:B------:R-:W-:Y:S06]  /*23750*/  BRA `(.L_x_2044) ;  /* 0x0000003400707947 */ /* 0x000fec0003800000 */
.L_x_2043:
        /* <DEDUP_REMOVED lines=11> */
[----:B0-----:R-:W-:Y:S01]  /*23810*/  IMAD.U32 R6, RZ, RZ, UR8 ;  /* 0x00000008ff067e24 */ /* 0x001fe2000f8e00ff */
[----:B------:R-:W-:Y:S01]  /*23820*/  MOV R12, 0x1 ;  /* 0x00000001000c7802 */ /* 0x000fe20000000f00 */
[----:B------:R-:W-:Y:S02]  /*23830*/  IMAD.U32 R7, RZ, RZ, UR9 ;  /* 0x00000009ff077e24 */ /* 0x000fe4000f8e00ff */
[----:B------:R-:W-:-:S02]  /*23840*/  IMAD.U32 R10, RZ, RZ, UR4 ;  /* 0x00000004ff0a7e24 */ /* 0x000fc4000f8e00ff */
[----:B------:R-:W-:Y:S02]  /*23850*/  IMAD.U32 R11, RZ, RZ, UR5 ;  /* 0x00000005ff0b7e24 */ /* 0x000fe4000f8e00ff */
[----:B------:R-:W-:Y:S02]  /*23860*/  IMAD.MOV.U32 R8, RZ, RZ, 0x70 ;  /* 0x00000070ff087424 */ /* 0x000fe400078e00ff */
[----:B------:R-:W-:-:S07]  /*23870*/  IMAD.MOV.U32 R13, RZ, RZ, RZ ;  /* 0x000000ffff0d7224 */ /* 0x000fce00078e00ff */
[----:B------:R-:W-:-:S07]  /*23880*/  LEPC R20, `(.L_x_2046) ;  /* 0x000000001014794e */ /* 0x000fce0000000000 */
[----:B-1----:R-:W-:Y:S05]  /*23890*/  CALL.ABS.NOINC R2 ;  /* 0x0000000002007343 */ /* 0x002fea0003c00000 */
.L_x_2046:
[----:B------:R-:W-:Y:S05]  /*238a0*/  BSYNC B6 ;  /* 0x0000000000067941 */ /* 0x000fea0003800000 */
.L_x_2045:
        /* <DEDUP_REMOVED lines=9> */
[----:B------:R-:W-:Y:S01]  /*23940*/  IMAD.U32 R4, RZ, RZ, UR6 ;  /* 0x00000006ff047e24 */ /* 0x000fe2000f8e00ff */
[----:B------:R-:W-:Y:S01]  /*23950*/  MOV R7, UR9 ;  /* 0x0000000900077c02 */ /* 0x000fe20008000f00 */
[----:B------:R-:W-:Y:S02]  /*23960*/  IMAD.U32 R5, RZ, RZ, UR7 ;  /* 0x00000007ff057e24 */ /* 0x000fe4000f8e00ff */
[----:B0-----:R-:W-:Y:S02]  /*23970*/  IMAD.U32 R6, RZ, RZ, UR8 ;  /* 0x00000008ff067e24 */ /* 0x001fe4000f8e00ff */
[----:B------:R-:W-:-:S02]  /*23980*/  IMAD.U32 R10, RZ, RZ, UR4 ;  /* 0x00000004ff0a7e24 */ /* 0x000fc4000f8e00ff */
[----:B------:R-:W-:Y:S02]  /*23990*/  IMAD.U32 R11, RZ, RZ, UR5 ;  /* 0x00000005ff0b7e24 */ /* 0x000fe4000f8e00ff */
[----:B------:R-:W-:Y:S02]  /*239a0*/  IMAD.MOV.U32 R8, RZ, RZ, 0x70 ;  /* 0x00000070ff087424 */ /* 0x000fe400078e00ff */
[----:B------:R-:W-:Y:S02]  /*239b0*/  IMAD.MOV.U32 R12, RZ, RZ, 0x1 ;  /* 0x00000001ff0c7424 */ /* 0x000fe400078e00ff */
[----:B-1----:R-:W-:-:S07]  /*239c0*/  IMAD.MOV.U32 R13, RZ, RZ, RZ ;  /* 0x000000ffff0d7224 */ /* 0x002fce00078e00ff */
[----:B------:R-:W-:-:S07]  /*239d0*/  LEPC R20, `(.L_x_2049) ;  /* 0x000000001014794e */ /* 0x000fce0000000000 */
[----:B--2---:R-:W-:Y:S05]  /*239e0*/  CALL.ABS.NOINC R2 ;  /* 0x0000000002007343 */ /* 0x004fea0003c00000 */
.L_x_2049:
[----:B------:R0:W1:Y:S01]  /*239f0*/  LDC.64 R2, c[0x4][R17] ;  /* 0x0100000011027b82 */ /* 0x0000620000000a00 */
[----:B------:R-:W-:Y:S01]  /*23a00*/  ULDC.64 UR4, c[0x4][0x80] ;  /* 0x0100200000047ab9 */ /* 0x000fe20000000a00 */
[----:B------:R-:W-:Y:S01]  /*23a10*/  ULDC.64 UR6, c[0x4][0x88] ;  /* 0x0100220000067ab9 */ /* 0x000fe20000000a00 */
[----:B------:R-:W-:Y:S01]  /*23a20*/  ULDC.64 UR8, c[0x4][0x18] ;  /* 0x0100060000087ab9 */ /* 0x000fe20000000a00 */
[----:B------:R-:W-:Y:S01]  /*23a30*/  MOV R4, UR4 ;  /* 0x0000000400047c02 */ /* 0x000fe20008000f00 */
[----:B------:R-:W-:Y:S01]  /*23a40*/  IMAD.U32 R5, RZ, RZ, UR5 ;  /* 0x00000005ff057e24 */ /* 0x000fe2000f8e00ff */
[----:B------:R-:W-:Y:S01]  /*23a50*/  MOV R8, 0x70 ;  /* 0x0000007000087802 */ /* 0x000fe20000000f00 */
        /* <DEDUP_REMOVED lines=8> */
.L_x_2048:
[----:B------:R-:W-:Y:S05]  /*23ae0*/  BSYNC B6 ;  /* 0x0000000000067941 */ /* 0x000fea0003800000 */
.L_x_2047:
[----:B------:R-:W-:Y:S01]  /*23af0*/  ULDC.64 UR4, c[0x0][0x9f8] ;  /* 0x00027e0000047ab9 */ /* 0x000fe20000000a00 */
[----:B------:R-:W2:Y:S01]  /*23b00*/  LDL R17, [R1] ;  /* 0x0000000001117983 */ /* 0x000ea20000100800 */
[----:B------:R-:W-:Y:S01]  /*23b10*/  ISETP.NE.U32.AND P0, PT, RZ, UR4, PT ;  /* 0x00000004ff007c0c */ /* 0x000fe2000bf05070 */
[----:B------:R-:W-:Y:S01]  /*23b20*/  IMAD.MOV.U32 R34, RZ, RZ, R19 ;  /* 0x000000ffff227224 */ /* 0x000fe200078e0013 */
[----:B------:R-:W1:Y:S01]  /*23b30*/  LDC R0, c[0x0][0x430] ;  /* 0x00010c00ff007b82 */ /* 0x000e620000000800 */
[----:B------:R-:W3:Y:S01]  /*23b40*/  S2R R21, SR_TID.X ;  /* 0x0000000000157919 */ /* 0x000ee20000002100 */
[----:B------:R-:W-:Y:S01]  /*23b50*/  ISETP.NE.AND.EX P0, PT, RZ, UR5, PT, P0 ;  /* 0x00000005ff007c0c */ /* 0x000fe2000bf05300 */
[----:B------:R-:W4:Y:S01]  /*23b60*/  S2R R20, SR_TID.X ;  /* 0x0000000000147919 */ /* 0x000f220000002100 */
[----:B------:R-:W-:Y:S01]  /*23b70*/  VIADD R25, R23, 0xffffffff ;  /* 0xffffffff17197836 */ /* 0x000fe20000000000 */
[----:B------:R-:W-:-:S10]  /*23b80*/  ULDC UR4, c[0x0][0x2f4] ;  /* 0x0000bd0000047ab9 */ /* 0x000fd40000000800 */
[----:B------:R-:W0:Y:S02]  /*23b90*/  @P0 LDC.64 R2, c[0x0][0x9f8] ;  /* 0x00027e00ff020b82 */ /* 0x000e240000000a00 */
[----:B0-----:R-:W-:-:S05]  /*23ba0*/  @P0 IMAD.WIDE R2, R19, 0x4, R2 ;  /* 0x0000000413020825 */ /* 0x001fca00078e0202 */
[----:B------:R0:W2:Y:S01]  /*23bb0*/  @P0 LDG.E R34, desc[UR54][R2.64] ;  /* 0x0000003602220981 */ /* 0x0000a2000c1e1900 */
[----:B-1----:R-:W-:Y:S01]  /*23bc0*/  ISETP.NE.AND P1, PT, R0, 0x1, PT ;  /* 0x000000010000780c */ /* 0x002fe20003f25270 */
[----:B---3--:R-:W-:Y:S01]  /*23bd0*/  IMAD.SHL.U32 R21, R21, 0x10, RZ ;  /* 0x0000001015157824 */ /* 0x008fe200078e00ff */
[----:B----4-:R-:W-:Y:S02]  /*23be0*/  LOP3.LUT R20, R20, 0x7f, RZ, 0xc0, !PT ;  /* 0x0000007f14147812 */ /* 0x010fe400078ec0ff */
[----:B------:R-:W-:Y:S02]  /*23bf0*/  SHF.L.U32 R8, R25, 0x7, RZ ;  /* 0x0000000719087819 */ /* 0x000fe400000006ff */
[----:B------:R-:W-:Y:S02]  /*23c00*/  SHF.R.U32.HI R20, RZ, 0x3, R20 ;  /* 0x00000003ff147819 */ /* 0x000fe40000011614 */
[----:B------:R-:W-:-:S04]  /*23c10*/  LOP3.LUT R21, R21, 0x70, RZ, 0xc0, !PT ;  /* 0x0000007015157812 */ /* 0x000fc800078ec0ff */
[----:B------:R-:W-:Y:S01]  /*23c20*/  LOP3.LUT R5, R8, R20, R21, 0xfe, !PT ;  /* 0x0000001408057212 */ /* 0x000fe200078efe15 */
[----:B------:R-:W1:Y:S03]  /*23c30*/  @P1 LDC R6, c[0x0][0x434] ;  /* 0x00010d00ff061b82 */ /* 0x000e660000000800 */
[----:B------:R-:W-:-:S05]  /*23c40*/  ISETP.GE.AND P0, PT, R5, R36, PT ;  /* 0x000000240500720c */ /* 0x000fca0003f06270 */
[----:B------:R-:W3:Y:S08]  /*23c50*/  @P1 LDC R7, c[0x0][0x438] ;  /* 0x00010e00ff071b82 */ /* 0x000ef00000000800 */
[----:B0-----:R-:W0:Y:S01]  /*23c60*/  @!P0 LDC.64 R2, c[0x0][0x428] ;  /* 0x00010a00ff028b82 */ /* 0x001e220000000a00 */
[----:B------:R-:W-:Y:S01]  /*23c70*/  LOP3.LUT R32, R32, 0xfffffffb, RZ, 0xc0, !PT ;  /* 0xfffffffb20207812 */ /* 0x000fe200078ec0ff */
[----:B------:R-:W-:Y:S01]  /*23c80*/  UMOV UR5, 0xffffffff ;  /* 0xffffffff00057882 */ /* 0x000fe20000000000 */
[----:B--2---:R-:W-:-:S04]  /*23c90*/  IMAD.IADD R5, R5, 0x1, R17 ;  /* 0x0000000105057824 */ /* 0x004fc800078e0211 */
[----:B-1----:R-:W-:-:S04]  /*23ca0*/  @P1 IMAD.HI.U32 R6, R5, R6, RZ ;  /* 0x0000000605061227 */ /* 0x002fc800078e00ff */
[----:B------:R-:W-:Y:S01]  /*23cb0*/  IMAD.MOV.U32 R4, RZ, RZ, R5 ;  /* 0x000000ffff047224 */ /* 0x000fe200078e0005 */
[----:B---3--:R-:W-:-:S05]  /*23cc0*/  @P1 SHF.R.U32.HI R4, RZ, R7, R6 ;  /* 0x00000007ff041219 */ /* 0x008fca0000011606 */
[----:B------:R-:W-:-:S04]  /*23cd0*/  IMAD.MOV R6, RZ, RZ, -R4 ;  /* 0x000000ffff067224 */ /* 0x000fc800078e0a04 */
[----:B------:R-:W-:Y:S01]  /*23ce0*/  IMAD R0, R0, R6, R5 ;  /* 0x0000000600007224 */ /* 0x000fe200078e0205 */
[----:B------:R-:W-:Y:S02]  /*23cf0*/  @!P0 SHF.R.S32.HI R5, RZ, 0x1f, R4 ;  /* 0x0000001fff058819 */ /* 0x000fe40000011404 */
[----:B------:R-:W-:Y:S01]  /*23d00*/  SHF.R.S32.HI R9, RZ, 0x1f, R34 ;  /* 0x0000001fff097819 */ /* 0x000fe20000011422 */
[----:B0-----:R-:W-:-:S04]  /*23d10*/  @!P0 IMAD.WIDE.U32 R4, R34, R2, R4 ;  /* 0x0000000222048225 */ /* 0x001fc800078e0004 */
[----:B------:R-:W-:Y:S01]  /*23d20*/  @!P0 IMAD R2, R9, R2, RZ ;  /* 0x0000000209028224 */ /* 0x000fe200078e02ff */
[----:B------:R-:W-:Y:S01]  /*23d30*/  MOV R6, UR38 ;  /* 0x0000002600067c02 */ /* 0x000fe20008000f00 */
[----:B------:R0:W-:Y:S02]  /*23d40*/  STL [R1+0x4], R9 ;  /* 0x0000040901007387 */ /* 0x0001e40000100800 */
[----:B------:R-:W-:Y:S02]  /*23d50*/  @!P0 IMAD R7, R34, R3, R2 ;  /* 0x0000000322078224 */ /* 0x000fe400078e0202 */
[----:B------:R-:W1:Y:S02]  /*23d60*/  @!P0 LDC.64 R2, c[0x0][0x418] ;  /* 0x00010600ff028b82 */ /* 0x000e640000000a00 */
[----:B------:R-:W-:Y:S01]  /*23d70*/  @!P0 IMAD.IADD R5, R5, 0x1, R7 ;  /* 0x0000000105058824 */ /* 0x000fe200078e0207 */
[----:B------:R-:W-:Y:S02]  /*23d80*/  ISETP.NE.AND P2, PT, R6, 0x3, PT ;  /* 0x000000030600780c */ /* 0x000fe40003f45270 */
[----:B-1----:R-:W-:-:S04]  /*23d90*/  @!P0 LEA R2, P1, R4, R2, 0x2 ;  /* 0x0000000204028211 */ /* 0x002fc800078210ff */
        /* <DEDUP_REMOVED lines=11> */
.L_x_2263:
[----:B------:R-:W-:Y:S05]  /*23e50*/  @!P2 BRA `(.L_x_2051) ;  /* 0x000000000004a947 */ /* 0x000fea0003800000 */
[----:B------:R-:W-:Y:S01]  /*23e60*/  BPT.TRAP 0x1 ;  /* 0x000000040000795c */ /* 0x000fe20000300000 */
.L_x_2051:
        /* <DEDUP_REMOVED lines=23> */
.L_x_2264:
[----:B------:R-:W-:Y:S05]  /*23fe0*/  BSYNC B0 ;  /* 0x0000000000007941 */ /* 0x000fea0003800000 */
.L_x_2052:
        /* <DEDUP_REMOVED lines=10> */
[----:B------:R-:W-:Y:S01]  /*24090*/  IMAD.IADD R3, R3, 0x1, R5 ;  /* 0x0000000103037824 */ /* 0x000fe200078e0205 */
[----:B------:R-:W-:Y:S01]  /*240a0*/  LEA R5, R24, R35, 0xe ;  /* 0x0000002318057211 */ /* 0x000fe200078e70ff */
[C---:B------:R-:W-:Y:S02]  /*240b0*/  IMAD R6, R4.reuse, UR5, R6 ;  /* 0x0000000504067c24 */ /* 0x040fe4000f8e0206 */
[----:B------:R-:W-:Y:S01]  /*240c0*/  IMAD.WIDE.U32 R2, R4, UR4, R2 ;  /* 0x0000000404027c25 */ /* 0x000fe2000f8e0002 */
[----:B------:R-:W-:-:S03]  /*240d0*/  ULDC.64 UR4, c[0x0][0x308] ;  /* 0x0000c20000047ab9 */ /* 0x000fc60000000a00 */
[----:B------:R-:W-:Y:S02]  /*240e0*/  IMAD.IADD R3, R3, 0x1, R6 ;  /* 0x0000000103037824 */ /* 0x000fe400078e0206 */
        /* <DEDUP_REMOVED lines=14> */
[----:B-1----:R-:W-:-:S05]  /*241d0*/  @P0 IMAD.X R2, RZ, RZ, R2, P1 ;  /* 0x000000ffff020224 */ /* 0x002fca00008e0602 */
        /* <DEDUP_REMOVED lines=74> */
.L_x_2282:
        /* <DEDUP_REMOVED lines=11> */
.L_x_2055:
        /* <DEDUP_REMOVED lines=11> */
.L_x_2056:
[----:B-1----:R1:W5:Y:S01]  /*247e0*/  LDL.LU R3, [R1+0xc] ;  /* 0x00000c0001037983 */ /* 0x0023620000300800 */
[----:B------:R1:W-:Y:S02]  /*247f0*/  SYNCS.ARRIVE.TRANS64.A1T0 RZ, [R7+URZ+0x28830], RZ ;  /* 0x028830ff07ff79a7 */ /* 0x0003e4000810003f */
[----:B------:R-:W-:Y:S05]  /*24800*/  WARPSYNC.ALL ;  /* 0x0000000000007948 */ /* 0x000fea0003800000 */
[----:B------:R-:W-:Y:S01]  /*24810*/  ULDC.64 UR4, c[0x0][0x298] ;  /* 0x0000a60000047ab9 */ /* 0x000fe20000000a00 */
[----:B------:R-:W-:Y:S01]  /*24820*/  ULDC.64 UR6, c[0x0][0xa00] ;  /* 0x0002800000067ab9 */ /* 0x000fe20000000a00 */
[----:B------:R-:W-:Y:S01]  /*24830*/  IADD3 R2, R22, 0x10400, RZ ;  /* 0x0001040016027810 */ /* 0x000fe20007ffe0ff */
[----:B------:R-:W-:Y:S01]  /*24840*/  BSSY B6, `(.L_x_2057) ;  /* 0x0000022000067945 */ /* 0x000fe20003800000 */
[----:B------:R-:W-:Y:S01]  /*24850*/  BAR.SYNC.DEFER_BLOCKING 0x8, 0x180 ;  /* 0x0206000000007b1d */ /* 0x000fe20000010000 */
[----:B------:R-:W-:-:S02]  /*24860*/  ISETP.NE.U32.AND P0, PT, RZ, UR6, PT ;  /* 0x00000006ff007c0c */ /* 0x000fc4000bf05070 */
[----:B------:R-:W-:Y:S02]  /*24870*/  LOP3.LUT P1, RZ, R2, 0x3ff, RZ, 0xc0, !PT ;  /* 0x000003ff02ff7812 */ /* 0x000fe4000782c0ff */
[----:B------:R-:W-:Y:S02]  /*24880*/  ISETP.NE.AND.EX P0, PT, RZ, UR7, PT, P0 ;  /* 0x00000007ff007c0c */ /* 0x000fe4000bf05300 */
[----:B-----5:R-:W-:Y:S01]  /*24890*/  SHF.R.S32.HI R0, RZ, 0x1f, R3 ;  /* 0x0000001fff007819 */ /* 0x020fe20000011403 */
[----:B0-----:R-:W-:-:S04]  /*248a0*/  IMAD.WIDE.U32 R4, R3, UR4, RZ ;  /* 0x0000000403047c25 */ /* 0x001fc8000f8e00ff */
[----:B------:R-:W-:Y:S01]  /*248b0*/  IMAD R0, R0, UR4, RZ ;  /* 0x0000000400007c24 */ /* 0x000fe2000f8e02ff */
[----:B------:R0:W-:Y:S03]  /*248c0*/  STL.64 [R1+0x10], R4 ;  /* 0x0000100401007387 */ /* 0x0001e60000100a00 */
[----:B------:R-:W-:Y:S01]  /*248d0*/  IMAD R2, R3, UR5, R0 ;  /* 0x0000000503027c24 */ /* 0x000fe2000f8e0200 */
[----:B------:R-:W-:-:S03]  /*248e0*/  SHF.R.S32.HI R0, RZ, 0x1f, R19 ;  /* 0x0000001fff007819 */ /* 0x000fc60000011413 */
[----:B------:R-:W-:Y:S01]  /*248f0*/  IMAD.IADD R3, R5, 0x1, R2 ;  /* 0x0000000105037824 */ /* 0x000fe200078e0202 */
[----:B------:R-:W-:Y:S02]  /*24900*/  SEL R2, R0, RZ, !P0 ;  /* 0x000000ff00027207 */ /* 0x000fe40004000000 */
[----:B------:R-:W-:Y:S02]  /*24910*/  SEL R0, R19, RZ, !P0 ;  /* 0x000000ff13007207 */ /* 0x000fe40004000000 */
[----:B------:R0:W-:Y:S04]  /*24920*/  STL [R1+0x20], R3 ;  /* 0x0000200301007387 */ /* 0x0001e80000100800 */
        /* <DEDUP_REMOVED lines=12> */
[----:B-1----:R-:W-:-:S02]  /*249f0*/  IMAD.U32 R7, RZ, RZ, UR7 ;  /* 0x00000007ff077e24 */ /* 0x002fc4000f8e00ff */
[----:B------:R-:W-:Y:S02]  /*24a00*/  IMAD.U32 R11, RZ, RZ, UR9 ;  /* 0x00000009ff0b7e24 */ /* 0x000fe4000f8e00ff */
[----:B------:R-:W-:Y:S02]  /*24a10*/  IMAD.MOV.U32 R8, RZ, RZ, 0x70 ;  /* 0x00000070ff087424 */ /* 0x000fe400078e00ff */
[----:B------:R-:W-:Y:S02]  /*24a20*/  IMAD.MOV.U32 R12, RZ, RZ, 0x1 ;  /* 0x00000001ff0c7424 */ /* 0x000fe400078e00ff */
[----:B------:R-:W-:-:S07]  /*24a30*/  IMAD.MOV.U32 R13, RZ, RZ, RZ ;  /* 0x000000ffff0d7224 */ /* 0x000fce00078e00ff */
[----:B------:R-:W-:-:S07]  /*24a40*/  LEPC R20, `(.L_x_2058) ;  /* 0x000000001014794e */ /* 0x000fce0000000000 */
[----:B0-----:R-:W-:Y:S05]  /*24a50*/  CALL.ABS.NOINC R2 ;  /* 0x0000000002007343 */ /* 0x001fea0003c00000 */
.L_x_2058:
[----:B------:R-:W-:Y:S05]  /*24a60*/  BSYNC B6 ;  /* 0x0000000000067941 */ /* 0x000fea0003800000 */
.L_x_2057:
[----:B------:R-:W2:Y:S01]  /*24a70*/  LDL.LU R20, [R1+0x20] ;  /* 0x0000200001147983 */ /* 0x000ea20000300800 */
[----:B------:R-:W-:Y:S01]  /*24a80*/  ULDC.64 UR4, c[0x0][0x2d8] ;  /* 0x0000b60000047ab9 */ /* 0x000fe20000000a00 */
[----:B------:R-:W3:Y:S01]  /*24a90*/  LDC R6, c[0x0][0x448] ;  /* 0x00011200ff067b82 */ /* 0x000ee20000000800 */
[----:B------:R-:W-:Y:S01]  /*24aa0*/  ULDC.64 UR6, c[0x0][0x280] ;  /* 0x0000a00000067ab9 */ /* 0x000fe20000000a00 */
[----:B0-----:R-:W2:Y:S04]  /*24ab0*/  LDL.LU.64 R2, [R1+0x10] ;  /* 0x0000100001027983 */ /* 0x001ea80000300a00 */
[----:B------:R-:W4:Y:S04]  /*24ac0*/  LDL.LU R0, [R1+0x24] ;  /* 0x0000240001007983 */ /* 0x000f280000300800 */
[----:B------:R-:W4:Y:S04]  /*24ad0*/  LDL.LU R21, [R1+0xc] ;  /* 0x00000c0001157983 */ /* 0x000f280000300800 */
[----:B------:R0:W5:Y:S01]  /*24ae0*/  LDL R8, [R1+0x8] ;  /* 0x0000080001087983 */ /* 0x0001620000100800 */
[----:B---3--:R-:W-:-:S13]  /*24af0*/  ISETP.NE.AND P0, PT, R6, 0x1, PT ;  /* 0x000000010600780c */ /* 0x008fda0003f05270 */
[----:B-1----:R-:W1:Y:S01]  /*24b00*/  @P0 LDC R7, c[0x0][0x44c] ;  /* 0x00011300ff070b82 */ /* 0x002e620000000800 */
[----:B--2---:R-:W-:Y:S02]  /*24b10*/  IMAD.MOV.U32 R3, RZ, RZ, R20 ;  /* 0x000000ffff037224 */ /* 0x004fe400078e0014 */
[----:B------:R-:W2:Y:S01]  /*24b20*/  S2R R20, SR_TID.X ;  /* 0x0000000000147919 */ /* 0x000ea20000002100 */
[----:B------:R-:W-:-:S04]  /*24b30*/  IMAD.WIDE.U32 R2, R18, UR4, R2 ;  /* 0x0000000412027c25 */ /* 0x000fc8000f8e0002 */
[----:B------:R-:W-:Y:S01]  /*24b40*/  IMAD R3, R18, UR5, R3 ;  /* 0x0000000512037c24 */ /* 0x000fe2000f8e0203 */
[----:B------:R-:W-:Y:S02]  /*24b50*/  ULDC.64 UR4, c[0x0][0x2e0] ;  /* 0x0000b80000047ab9 */ /* 0x000fe40000000a00 */
[----:B----4-:R-:W-:Y:S02]  /*24b60*/  IMAD R0, R0, UR4, RZ ;  /* 0x0000000400007c24 */ /* 0x010fe4000f8e02ff */
[----:B------:R-:W-:-:S04]  /*24b70*/  IMAD.WIDE.U32 R2, R21, UR4, R2 ;  /* 0x0000000415027c25 */ /* 0x000fc8000f8e0002 */
[----:B------:R-:W-:Y:S01]  /*24b80*/  IMAD R0, R21, UR5, R0 ;  /* 0x0000000515007c24 */ /* 0x000fe2000f8e0200 */
[----:B------:R-:W-:Y:S01]  /*24b90*/  ULDC.64 UR4, c[0x0][0x2d0] ;  /* 0x0000b40000047ab9 */ /* 0x000fe20000000a00 */
[----:B------:R-:W3:Y:S02]  /*24ba0*/  S2R R21, SR_TID.X ;  /* 0x0000000000157919 */ /* 0x000ee40000002100 */
[----:B------:R-:W-:Y:S02]  /*24bb0*/  IMAD.IADD R3, R3, 0x1, R0 ;  /* 0x0000000103037824 */ /* 0x000fe400078e0200 */
[----:B------:R-:W4:Y:S01]  /*24bc0*/  @P0 LDC R0, c[0x0][0x450] ;  /* 0x00011400ff000b82 */ /* 0x000f220000000800 */
[----:B--2---:R-:W-:-:S04]  /*24bd0*/  LOP3.LUT R20, R20, 0x7f, RZ, 0xc0, !PT ;  /* 0x0000007f14147812 */ /* 0x004fc800078ec0ff */
[----:B------:R-:W-:Y:S02]  /*24be0*/  SHF.R.U32.HI R20, RZ, 0x3, R20 ;  /* 0x00000003ff147819 */ /* 0x000fe40000011614 */
[----:B---3--:R-:W-:-:S04]  /*24bf0*/  SHF.L.U32 R21, R21, 0x4, RZ ;  /* 0x0000000415157819 */ /* 0x008fc800000006ff */
[----:B------:R-:W-:-:S04]  /*24c00*/  LOP3.LUT R21, R21, 0x70, RZ, 0xc0, !PT ;  /* 0x0000007015157812 */ /* 0x000fc800078ec0ff */
[----:B------:R-:W-:-:S05]  /*24c10*/  LOP3.LUT R20, R20, R21, RZ, 0xfc, !PT ;  /* 0x0000001514147212 */ /* 0x000fca00078efcff */
[----:B------:R-:W-:-:S04]  /*24c20*/  IMAD.IADD R5, R20, 0x1, R27 ;  /* 0x0000000114057824 */ /* 0x000fc800078e021b */
[----:B-1----:R-:W-:-:S04]  /*24c30*/  @P0 IMAD.HI.U32 R7, R5, R7, RZ ;  /* 0x0000000705070227 */ /* 0x002fc800078e00ff */
[----:B------:R-:W-:Y:S01]  /*24c40*/  IMAD.MOV.U32 R4, RZ, RZ, R5 ;  /* 0x000000ffff047224 */ /* 0x000fe200078e0005 */
[----:B----4-:R-:W-:Y:S01]  /*24c50*/  @P0 SHF.R.U32.HI R4, RZ, R0, R7 ;  /* 0x00000000ff040219 */ /* 0x010fe20000011607 */
[----:B------:R-:W1:Y:S04]  /*24c60*/  S2R R20, SR_TID.X ;  /* 0x0000000000147919 */ /* 0x000e680000002100 */
[----:B------:R-:W-:-:S04]  /*24c70*/  IMAD.MOV R0, RZ, RZ, -R4 ;  /* 0x000000ffff007224 */ /* 0x000fc800078e0a04 */
        /* <DEDUP_REMOVED lines=9> */
[----:B------:R-:W-:Y:S01]  /*24d10*/  IMAD.WIDE.U32 R2, R0, UR4, R2 ;  /* 0x0000000400027c25 */ /* 0x000fe2000f8e0002 */
[----:B------:R-:W-:-:S03]  /*24d20*/  ULDC UR4, c[0x0][0x2b8] ;  /* 0x0000ae0000047ab9 */ /* 0x000fc60000000800 */
[----:B------:R-:W-:Y:S01]  /*24d30*/  IMAD R5, R0, UR5, R4 ;  /* 0x0000000500057c24 */ /* 0x000fe2000f8e0204 */
[----:B------:R-:W-:Y:S02]  /*24d40*/  LEA R0, P2, R2, UR6, 0x1 ;  /* 0x0000000602007c11 */ /* 0x000fe4000f8408ff */
[----:B------:R-:W-:Y:S02]  /*24d50*/  ISETP.GE.AND P0, PT, R31, UR4, PT ;  /* 0x000000041f007c0c */ /* 0x000fe4000bf06270 */
[----:B------:R-:W-:Y:S02]  /*24d60*/  IADD3 R3, R3, R5, RZ ;  /* 0x0000000503037210 */ /* 0x000fe40007ffe0ff */
[----:B------:R-:W-:Y:S01]  /*24d70*/  ISETP.GE.AND P1, PT, R30, UR4, PT ;  /* 0x000000041e007c0c */ /* 0x000fe2000bf26270 */
[----:B------:R-:W-:Y:S01]  /*24d80*/  UMOV UR4, 0xffffffff ;  /* 0xffffffff00047882 */ /* 0x000fe20000000000 */
[----:B-1----:R-:W-:Y:S02]  /*24d90*/  LOP3.LUT R20, R20, 0x7f, RZ, 0xc0, !PT ;  /* 0x0000007f14147812 */ /* 0x002fe400078ec0ff */
[----:B------:R-:W-:-:S02]  /*24da0*/  LEA.HI.X R4, R2, UR7, R3, 0x1, P2 ;  /* 0x0000000702047c11 */ /* 0x000fc400090f0c03 */
        /* <DEDUP_REMOVED lines=18> */
[----:B-1----:R-:W-:Y:S01]  /*24ed0*/  @!P3 IMAD.X R5, RZ, RZ, R2, P2 ;  /* 0x000000ffff05b224 */ /* 0x002fe200010e0602 */
[----:B------:R-:W-:Y:S02]  /*24ee0*/  @!P3 MOV R2, R14 ;  /* 0x0000000e0002b202 */ /* 0x000fe40000000f00 */
[----:B------:R-:W0:Y:S01]  /*24ef0*/  SHFL.IDX PT, R14, R0, 0x2, 0x181f ;  /* 0x00581f00000e7f89 */ /* 0x000e2200000e0000 */
[----:B------:R-:W-:-:S05]  /*24f00*/  @!P3 IMAD.MOV.U32 R3, RZ, RZ, R5 ;  /* 0x000000ffff03b224 */ /* 0x000fca00078e0005 */
[----:B------:R-:W-:Y:S04]  /*24f10*/  @!P3 LDGSTS.E.BYPASS.LTC128B.128 [R8+0x10c00], desc[UR54][R2.64], !P0 ;  /* 0x10c000000208bfae */ /* 0x000fe8000c101d76 */
[----:B------:R1:W-:Y:S01]  /*24f20*/  @!P3 LDGSTS.E.BYPASS.LTC128B.128 [R8+0x14c00], desc[UR54][R2.64+0x80], !P1 ;  /* 0x14c000800208bfae */ /* 0x0003e2000c901d76 */
[----:B------:R-:W-:Y:S02]  /*24f30*/  ISETP.GE.AND P3, PT, R6, R33, PT ;  /* 0x000000210600720c */ /* 0x000fe40003f66270 */
[----:B------:R-:W-:Y:S01]  /*24f40*/  IADD3 R6, R27, 0x30, RZ ;  /* 0x000000301b067810 */ /* 0x000fe20007ffe0ff */
        /* <DEDUP_REMOVED lines=48> */
.L_x_2299:
        /* <DEDUP_REMOVED lines=11> */
.L_x_2061:
[----:B------:R-:W-:Y:S05]  /*25300*/  BSYNC B0 ;  /* 0x0000000000007941 */ /* 0x000fea0003800000 */
.L_x_2060:
[----:B------:R-:W-:Y:S01]  /*25310*/  NOP ;  /* 0x0000000000007918 */ /* 0x000fe20000000000 */
[----:B------:R-:W-:-:S13]  /*25320*/  PLOP3.LUT P0, PT, PT, PT, PT, 0x80, 0x0 ;  /* 0x000000000000781c */ /* 0x000fda0003f0f070 */
.L_x_2062:
[----:B------:R-:W-:Y:S02]  /*25330*/  PLOP3.LUT P1, PT, P1, P0, PT, 0xa2, 0x0 ;  /* 0x000000000000781c */ /* 0x000fe40000f21472 */
[----:B------:R-:W-:-:S08]  /*25340*/  @P0 R2UR P1, UR4, R22 ;  /* 0x00000000160402ca */ /* 0x000fd00000020000 */
[----:B------:R-:W-:-:S05]  /*25350*/  @P0 PLOP3.LUT P0, PT, P1, PT, PT, 0x80, 0x0 ;  /* 0x000000000000081c */ /* 0x000fca0000f0f070 */
[----:B------:R-:W-:Y:S01]  /*25360*/  @!P1 SYNCS.ARRIVE.TRANS64.RED.A0T1 RZ, [UR4+0x28800], RZ ;  /* 0x028800ffffff99a7 */ /* 0x000fe20008200404 */
[----:B------:R-:W-:Y:S07]  /*25370*/  @!P1 ARRIVES.LDGSTSBAR.64.TRANSCNT [UR4+0x28800] ;  /* 0x02880000ff0099b0 */ /* 0x000fee0008000a84 */
[----:B------:R-:W-:Y:S05]  /*25380*/  @P0 BRA.U.ANY `(.L_x_2062) ;  /* 0xfffffffd00e80947 */ /* 0x000fea000393ffff */
[----:B0-----:R-:W3:Y:S02]  /*25390*/  LDL.LU R2, [R1+0x1c] ;  /* 0x00001c0001027983 */ /* 0x001ee40000300800 */
[----:B---3--:R-:W-:-:S04]  /*253a0*/  IADD3 R2, R2, 0x1, RZ ;  /* 0x0000000102027810 */ /* 0x008fc80007ffe0ff */
[----:B------:R-:W-:Y:S01]  /*253b0*/  LEA.HI R0, R2, R2, RZ, 0x1 ;  /* 0x0000000202007211 */ /* 0x000fe200078f08ff */
[----:B------:R0:W-:Y:S03]  /*253c0*/  STL [R1+0x1c], R2 ;  /* 0x00001c0201007387 */ /* 0x0001e60000100800 */
        /* <DEDUP_REMOVED lines=11> */
.L_x_2300:
[----:B------:R-:W-:Y:S05]  /*25480*/  BSYNC B0 ;  /* 0x0000000000007941 */ /* 0x000fea0003800000 */
.L_x_2063:
        /* <DEDUP_REMOVED lines=8> */
.L_x_2079:
[----:B------:R-:W3:Y:S01]  /*25510*/  LDL R7, [R1] ;  /* 0x0000000001077983 */ /* 0x000ee20000100800 */
[----:B------:R-:W1:Y:S03]  /*25520*/  LDC R0, c[0x0][0x430] ;  /* 0x00010c00ff007b82 */ /* 0x000e660000000800 */
[----:B------:R-:W4:Y:S01]  /*25530*/  LDL R5, [R1+0x4] ;  /* 0x0000040001057983 */ /* 0x000f220000100800 */
[----:B------:R-:W-:Y:S05]  /*25540*/  YIELD ;  /* 0x0000000000007946 */ /* 0x000fea0003800000 */
[----:B------:R-:W5:Y:S01]  /*25550*/  S2R R2, SR_TID.X ;  /* 0x0000000000027919 */ /* 0x000f620000002100 */
[----:B------:R-:W-:Y:S01]  /*25560*/  ULDC.64 UR4, c[0x0][0x428] ;  /* 0x00010a0000047ab9 */ /* 0x000fe20000000a00 */
[----:B------:R-:W2:Y:S01]  /*25570*/  S2R R4, SR_TID.X ;  /* 0x0000000000047919 */ /* 0x000ea20000002100 */
[----:B-1----:R-:W-:-:S13]  /*25580*/  ISETP.NE.AND P0, PT, R0, 0x1, PT ;  /* 0x000000010000780c */ /* 0x002fda0003f05270 */
[----:B0-----:R-:W0:Y:S01]  /*25590*/  @P0 LDC R3, c[0x0][0x434] ;  /* 0x00010d00ff030b82 */ /* 0x001e220000000800 */
[----:B-----5:R-:W-:-:S07]  /*255a0*/  LOP3.LUT R2, R2, 0x7f, RZ, 0xc0, !PT ;  /* 0x0000007f02027812 */ /* 0x020fce00078ec0ff */
[----:B------:R-:W1:Y:S01]  /*255b0*/  @P0 LDC R8, c[0x0][0x438] ;  /* 0x00010e00ff080b82 */ /* 0x000e620000000800 */
[----:B------:R-:W-:Y:S02]  /*255c0*/  SHF.R.U32.HI R2, RZ, 0x3, R2 ;  /* 0x00000003ff027819 */ /* 0x000fe40000011602 */
[----:B--2---:R-:W-:-:S03]  /*255d0*/  SHF.L.U32 R4, R4, 0x4, RZ ;  /* 0x0000000404047819 */ /* 0x004fc600000006ff */
[----:B------:R-:W-:Y:S01]  /*255e0*/  IMAD R2, R6, 0x80, R2 ;  /* 0x0000008006027824 */ /* 0x000fe200078e0202 */
[----:B------:R-:W-:-:S04]  /*255f0*/  LOP3.LUT R4, R4, 0x70, RZ, 0xc0, !PT ;  /* 0x0000007004047812 */ /* 0x000fc800078ec0ff */
[----:B---3--:R-:W-:Y:S01]  /*25600*/  IADD3 R4, R4, R2, R7 ;  /* 0x0000000204047210 */ /* 0x008fe20007ffe007 */
[----:B----4-:R-:W-:-:S04]  /*25610*/  IMAD R5, R5, UR4, RZ ;  /* 0x0000000405057c24 */ /* 0x010fc8000f8e02ff */
[----:B0-----:R-:W-:-:S04]  /*25620*/  @P0 IMAD.HI.U32 R3, R4, R3, RZ ;  /* 0x0000000304030227 */ /* 0x001fc800078e00ff */
[----:B------:R-:W-:Y:S01]  /*25630*/  IMAD.MOV.U32 R2, RZ, RZ, R4 ;  /* 0x000000ffff027224 */ /* 0x000fe200078e0004 */
[----:B-1----:R-:W-:Y:S01]  /*25640*/  @P0 SHF.R.U32.HI R2, RZ, R8, R3 ;  /* 0x00000008ff020219 */ /* 0x002fe20000011603 */
[----:B------:R-:W-:-:S04]  /*25650*/  IMAD R5, R34, UR5, R5 ;  /* 0x0000000522057c24 */ /* 0x000fc8000f8e0205 */
[----:B------:R-:W-:-:S04]  /*25660*/  IMAD.MOV R3, RZ, RZ, -R2 ;  /* 0x000000ffff037224 */ /* 0x000fc800078e0a02 */
[----:B------:R-:W-:Y:S01]  /*25670*/  IMAD R0, R0, R3, R4 ;  /* 0x0000000300007224 */ /* 0x000fe200078e0204 */
[----:B------:R-:W-:-:S03]  /*25680*/  SHF.R.S32.HI R3, RZ, 0x1f, R2 ;  /* 0x0000001fff037819 */ /* 0x000fc60000011402 */
[----:B------:R-:W-:Y:S01]  /*25690*/  IMAD.WIDE.U32 R2, R34, UR4, R2 ;  /* 0x0000000422027c25 */ /* 0x000fe2000f8e0002 */
[----:B------:R-:W-:-:S03]  /*256a0*/  ULDC.64 UR4, c[0x0][0x418] ;  /* 0x0001060000047ab9 */ /* 0x000fc60000000a00 */
[----:B------:R-:W-:Y:S01]  /*256b0*/  IMAD.IADD R3, R5, 0x1, R3 ;  /* 0x0000000105037824 */ /* 0x000fe200078e0203 */
[----:B------:R-:W-:-:S04]  /*256c0*/  LEA R4, P0, R2, UR4, 0x2 ;  /* 0x0000000402047c11 */ /* 0x000fc8000f8010ff */
[----:B------:R-:W-:-:S05]  /*256d0*/  LEA.HI.X R5, R2, UR5, R3, 0x2, P0 ;  /* 0x0000000502057c11 */ /* 0x000fca00080f1403 */
[----:B------:R-:W2:Y:S01]  /*256e0*/  LDG.E R4, desc[UR54][R4.64] ;  /* 0x0000003604047981 */ /* 0x000ea2000c1e1900 */
[----:B------:R-:W-:Y:S01]  /*256f0*/  MOV R7, UR38 ;  /* 0x0000002600077c02 */ /* 0x000fe20008000f00 */
[----:B------:R-:W-:Y:S02]  /*25700*/  VIADD R24, R10, 0x1 ;  /* 0x000000010a187836 */ /* 0x000fe40000000000 */
[----:B------:R-:W-:Y:S01]  /*25710*/  IMAD.MOV.U32 R25, RZ, RZ, R6 ;  /* 0x000000ffff197224 */ /* 0x000fe200078e0006 */
[----:B------:R-:W-:Y:S02]  /*25720*/  ISETP.NE.AND P3, PT, R7, 0x3, PT ;  /* 0x000000030700780c */ /* 0x000fe40003f65270 */
[----:B------:R-:W-:-:S04]  /*25730*/  ISETP.NE.AND P0, PT, R24, 0x2, PT ;  /* 0x000000021800780c */ /* 0x000fc80003f05270 */
[----:B------:R-:W-:Y:S02]  /*25740*/  SEL R3, RZ, 0x1, P0 ;  /* 0x00000001ff037807 */ /* 0x000fe40000000000 */
[----:B------:R-:W-:Y:S02]  /*25750*/  SEL R24, R24, RZ, P0 ;  /* 0x000000ff18187207 */ /* 0x000fe40000000000 */
[----:B------:R-:W-:Y:S02]  /*25760*/  LOP3.LUT R28, R20, R3, RZ, 0x3c, !PT ;  /* 0x00000003141c7212 */ /* 0x000fe400078e3cff */
[----:B--2---:R-:W-:Y:S01]  /*25770*/  SHF.R.S32.HI R27, RZ, 0x1f, R4 ;  /* 0x0000001fff1b7819 */ /* 0x004fe20000011404 */
[----:B------:R-:W-:Y:S06]  /*25780*/  @!P3 BRA `(.L_x_2067) ;  /* 0x000000000004b947 */ /* 0x000fec0003800000 */
[----:B------:R-:W-:Y:S01]  /*25790*/  BPT.TRAP 0x1 ;  /* 0x000000040000795c */ /* 0x000fe20000300000 */
.L_x_2067:
[----:B------:R-:W-:Y:S01]  /*257a0*/  IMAD R6, R24, 0x8, R22 ;  /* 0x0000000818067824 */ /* 0x000fe200078e0216 */
[----:B------:R-:W-:Y:S01]  /*257b0*/  SHF.L.U32 R3, R28, 0x1f, RZ ;  /* 0x0000001f1c037819 */ /* 0x000fe200000006ff */
[----:B------:R-:W-:Y:S03]  /*257c0*/  BSSY B1, `(.L_x_2068) ;  /* 0x0000003000017945 */ /* 0x000fe60003800000 */
[----:B------:R-:W0:Y:S02]  /*257d0*/  SYNCS.PHASECHK.TRANS64.TRYWAIT P0, [R6+URZ+0x28840], R3 ;  /* 0x02884003060075a7 */ /* 0x000e24000800017f */
[----:B0-----:R-:W-:Y:S05]  /*257e0*/  @!P0 BRA `(.L_x_2069) ;  /* 0x0000007000908947 */ /* 0x001fea0003800000 */
.L_x_2301:
[----:B------:R-:W-:Y:S05]  /*257f0*/  BSYNC B1 ;  /* 0x0000000000017941 */ /* 0x000fea0003800000 */
.L_x_2068:
        /* <DEDUP_REMOVED lines=63> */
[----:B------:R-:W2:Y:S01]  /*25bf0*/  SHFL.IDX PT, R9, R9, 0x7, 0x181f ;  /* 0x00f81f0009097f89 */ /* 0x000ea200000e0000 */
[----:B0-----:R-:W-:-:S05]  /*25c00*/  IADD3 R2, P0, R2, R5, RZ ;  /* 0x0000000502027210 */ /* 0x001fca0007f1e0ff */
[----:B-1----:R-:W-:-:S05]  /*25c10*/  IMAD.X R3, RZ, RZ, R3, P0 ;  /* 0x000000ffff037224 */ /* 0x002fca00000e0603 */
[----:B------:R-:W-:Y:S04]  /*25c20*/  LDGSTS.E.BYPASS.LTC128B.128 [R8+0x1b400], desc[UR54][R2.64], !P4 ;  /* 0x1b40000002087fae */ /* 0x000fe8000e101d76 */
[----:B------:R0:W-:Y:S04]  /*25c30*/  LDGSTS.E.BYPASS.LTC128B.128 [R8+0x1f400], desc[UR54][R2.64+0x80], !P3 ;  /* 0x1f40008002087fae */ /* 0x0001e8000d901d76 */
[----:B0-2---:R0:W1:Y:S02]  /*25c40*/  SHFL.IDX PT, R2, R7, 0x7, 0x181f ;  /* 0x00f81f0007027f89 */ /* 0x00506400000e0000 */
.L_x_2319:
        /* <DEDUP_REMOVED lines=9> */
.L_x_2071:
        /* <DEDUP_REMOVED lines=11> */
.L_x_2072:
[----:B------:R1:W-:Y:S01]  /*25d90*/  SYNCS.ARRIVE.TRANS64.A1T0 RZ, [R6+URZ+0x28830], RZ ;  /* 0x028830ff06ff79a7 */ /* 0x0003e2000810003f */
[----:B------:R-:W-:Y:S05]  /*25da0*/  @!P4 BRA `(.L_x_2073) ;  /* 0x000000000004c947 */ /* 0x000fea0003800000 */
[----:B------:R-:W-:Y:S01]  /*25db0*/  BPT.TRAP 0x1 ;  /* 0x000000040000795c */ /* 0x000fe20000300000 */
.L_x_2073:
[----:B------:R-:W-:Y:S01]  /*25dc0*/  SHF.L.U32 R2, R20, 0x1f, RZ ;  /* 0x0000001f14027819 */ /* 0x000fe200000006ff */
[----:B-1----:R-:W-:Y:S01]  /*25dd0*/  IMAD R6, R10, 0x8, R22 ;  /* 0x000000080a067824 */ /* 0x002fe200078e0216 */
[----:B------:R-:W-:Y:S03]  /*25de0*/  BSSY B1, `(.L_x_2074) ;  /* 0x0000003000017945 */ /* 0x000fe60003800000 */
[----:B------:R-:W1:Y:S02]  /*25df0*/  SYNCS.PHASECHK.TRANS64.TRYWAIT P0, [R6+URZ+0x28860], R2 ;  /* 0x02886002060075a7 */ /* 0x000e64000800017f */
[----:B-1----:R-:W-:Y:S05]  /*25e00*/  @!P0 BRA `(.L_x_2075) ;  /* 0x0000007400688947 */ /* 0x002fea0003800000 */
.L_x_2320:
[----:B------:R-:W-:Y:S05]  /*25e10*/  BSYNC B1 ;  /* 0x0000000000017941 */ /* 0x000fea0003800000 */
.L_x_2074:
[----:B------:R-:W2:Y:S01]  /*25e20*/  S2R R3, SR_TID.X ;  /* 0x0000000000037919 */ /* 0x000ea20000002100 */
[----:B------:R-:W-:Y:S01]  /*25e30*/  UMOV UR4, 0xffffffff ;  /* 0xffffffff00047882 */ /* 0x000fe20000000000 */
[----:B------:R-:W-:Y:S01]  /*25e40*/  IMAD R8, R33, -0x80, R36 ;  /* 0xffffff8021087824 */ /* 0x000fe200078e0224 */
[----:B0-----:R-:W-:Y:S02]  /*25e50*/  LEA R7, R10, R35, 0xe ;  /* 0x000000230a077211 */ /* 0x001fe400078e70ff */
[----:B--2---:R-:W-:-:S04]  /*25e60*/  LOP3.LUT R3, R3, 0x7f, RZ, 0xc0, !PT ;  /* 0x0000007f03037812 */ /* 0x004fc800078ec0ff */
[----:B------:R-:W-:-:S05]  /*25e70*/  SHF.R.U32.HI R3, RZ, 0x3, R3 ;  /* 0x00000003ff037819 */ /* 0x000fca0000011603 */
[----:B------:R-:W-:Y:S01]  /*25e80*/  IMAD.IADD R8, R8, 0x1, -R3 ;  /* 0x0000000108087824 */ /* 0x000fe200078e0a03 */
[----:B------:R-:W-:Y:S06]  /*25e90*/  BRA.DIV UR4, `(.L_x_2076) ;  /* 0x0000007604587947 */ /* 0x000fec000b800000 */
[----:B-1----:R-:W0:Y:S01]  /*25ea0*/  SHFL.IDX PT, R2, R17, RZ, 0x181f ;  /* 0x00181fff11027589 */ /* 0x002e2200000e0000 */
[----:B------:R-:W-:-:S03]  /*25eb0*/  IMAD R7, R7, 0x2, R22 ;  /* 0x0000000207077824 */ /* 0x000fc600078e0216 */
[----:B------:R-:W1:Y:S04]  /*25ec0*/  SHFL.IDX PT, R3, R23, RZ, 0x181f ;  /* 0x00181fff17037589 */ /* 0x000e6800000e0000 */
[----:B------:R-:W-:Y:S01]  /*25ed0*/  SHFL.IDX PT, R14, R17, 0x7, 0x181f ;  /* 0x00f81f00110e7f89 */ /* 0x000fe200000e0000 */
        /* <DEDUP_REMOVED lines=55> */
.L_x_2338:
        /* <DEDUP_REMOVED lines=27> */
.L_x_2077:
        /* <DEDUP_REMOVED lines=11> */
.L_x_2078:
[C---:B------:R-:W-:Y:S01]  /*264b0*/  ISETP.GT.AND P0, PT, R25.reuse, R37, PT ;  /* 0x000000251900720c */ /* 0x040fe20003f04270 */
[----:B------:R0:W-:Y:S01]  /*264c0*/  SYNCS.ARRIVE.TRANS64.A1T0 RZ, [R6+URZ+0x28850], RZ ;  /* 0x028850ff06ff79a7 */ /* 0x0001e2000810003f */
[----:B------:R-:W-:Y:S02]  /*264d0*/  IMAD.MOV.U32 R10, RZ, RZ, R24 ;  /* 0x000000ffff0a7224 */ /* 0x000fe400078e0018 */
[----:B------:R-:W-:Y:S02]  /*264e0*/  IMAD.MOV.U32 R20, RZ, RZ, R28 ;  /* 0x000000ffff147224 */ /* 0x000fe400078e001c */
[----:B------:R-:W-:Y:S02]  /*264f0*/  IMAD.MOV.U32 R33, RZ, RZ, R25 ;  /* 0x000000ffff217224 */ /* 0x000fe400078e0019 */
[----:B0-----:R-:W-:-:S05]  /*26500*/  VIADD R6, R25, 0xffffffff ;  /* 0xffffffff19067836 */ /* 0x001fca0000000000 */
[----:B------:R-:W-:Y:S05]  /*26510*/  @P0 BRA `(.L_x_2079) ;  /* 0xffffffec00fc0947 */ /* 0x000fea000383ffff */
.L_x_2066:
[----:B------:R-:W-:Y:S05]  /*26520*/  BSYNC B0 ;  /* 0x0000000000007941 */ /* 0x000fea0003800000 */
.L_x_2065:
        /* <DEDUP_REMOVED lines=17> */
.L_x_2081:
[----:B------:R-:W-:Y:S05]  /*26640*/  BSYNC B0 ;  /* 0x0000000000007941 */ /* 0x000fea0003800000 */
.L_x_2080:
[----:B------:R-:W-:-:S04]  /*26650*/  MOV R0, UR38 ;  /* 0x0000002600007c02 */ /* 0x000fc80008000f00 */
[----:B------:R-:W-:-:S13]  /*26660*/  ISETP.NE.AND P0, PT, R0, 0x3, PT ;  /* 0x000000030000780c */ /* 0x000fda0003f05270 */
[----:B------:R-:W-:Y:S05]  /*26670*/  @!P0 BRA `(.L_x_2082) ;  /* 0x0000000000048947 */ /* 0x000fea0003800000 */
[----:B------:R-:W-:Y:S01]  /*26680*/  BPT.TRAP 0x1 ;  /* 0x000000040000795c */ /* 0x000fe20000300000 */
.L_x_2082:
[----:B------:R-:W-:Y:S01]  /*26690*/  IMAD R0, R24, 0x8, R22 ;  /* 0x0000000818007824 */ /* 0x000fe200078e0216 */
[----:B0-----:R-:W-:Y:S01]  /*266a0*/  SHF.L.U32 R3, R28, 0x1f, RZ ;  /* 0x0000001f1c037819 */ /* 0x001fe200000006ff */
[----:B------:R-:W-:Y:S01]  /*266b0*/  BSSY B0, `(.L_x_2083) ;  /* 0x0000004000007945 */ /* 0x000fe20003800000 */
[----:B------:R-:W-:Y:S02]  /*266c0*/  IMAD R6, R25, -0x80, R36 ;  /* 0xffffff8019067824 */ /* 0x000fe400078e0224 */
[----:B------:R-:W0:Y:S02]  /*266d0*/  SYNCS.PHASECHK.TRANS64.TRYWAIT P0, [R0+URZ+0x28860], R3 ;  /* 0x02886003000075a7 */ /* 0x000e24000800017f */
[----:B0-----:R-:W-:Y:S05]  /*266e0*/  @!P0 BRA `(.L_x_2084) ;  /* 0x0000007400cc8947 */ /* 0x001fea0003800000 */
.L_x_2339:
[----:B------:R-:W-:Y:S05]  /*266f0*/  BSYNC B0 ;  /* 0x0000000000007941 */ /* 0x000fea0003800000 */
.L_x_2083:
        /* <DEDUP_REMOVED lines=70> */
.L_x_2357:
        /* <DEDUP_REMOVED lines=11> */
.L_x_2086:
        /* <DEDUP_REMOVED lines=11> */
.L_x_2087:
[----:B------:R0:W-:Y:S01]  /*26cc0*/  SYNCS.ARRIVE.TRANS64.A1T0 RZ, [R0+URZ+0x28850], RZ ;  /* 0x028850ff00ff79a7 */ /* 0x0001e2000810003f */
[----:B------:R-:W-:-:S05]  /*26cd0*/  VIADD R24, R24, 0x1 ;  /* 0x0000000118187836 */ /* 0x000fca0000000000 */
[----:B------:R-:W-:-:S04]  /*26ce0*/  ISETP.NE.AND P0, PT, R24, 0x2, PT ;  /* 0x000000021800780c */ /* 0x000fc80003f05270 */
[----:B------:R-:W-:Y:S02]  /*26cf0*/  SEL R3, RZ, 0x1, P0 ;  /* 0x00000001ff037807 */ /* 0x000fe40000000000 */
[----:B------:R-:W-:Y:S02]  /*26d00*/  SEL R24, R24, RZ, P0 ;  /* 0x000000ff18187207 */ /* 0x000fe40000000000 */
[----:B0-----:R-:W-:-:S07]  /*26d10*/  LOP3.LUT R28, R28, R3, RZ, 0x3c, !PT ;  /* 0x000000031c1c7212 */ /* 0x001fce00078e3cff */
.L_x_2044:
[----:B------:R-:W-:Y:S05]  /*26d20*/  BSYNC B7 ;  /* 0x0000000000077941 */ /* 0x000fea0003800000 */
.L_x_2042:
[----:B------:R-:W-:-:S13]  /*26d30*/  LOP3.LUT P0, RZ, R32, 0x8, RZ, 0xc0, !PT ;  /* 0x0000000820ff7812 */ /* 0x000fda000780c0ff */
[----:B------:R-:W-:Y:S05]  /*26d40*/  @!P0 BRA `(.L_x_2088) ;  /* 0x0000000000248947 */ /* 0x000fea0003800000 */
[----:B------:R-:W-:Y:S05]  /*26d50*/  WARPSYNC.ALL ;  /* 0x0000000000007948 */ /* 0x000fea0003800000 */
[----:B------:R-:W1:Y:S08]  /*26d60*/  S2UR UR5, SR_CgaCtaId ;  /* 0x00000000000579c3 */ /* 0x000e700000008800 */
[----:B------:R-:W-:Y:S06]  /*26d70*/  BAR.SYNC.DEFER_BLOCKING 0x5, 0x180 ;  /* 0x0146000000007b1d */ /* 0x000fec0000010000 */
[----:B------:R-:W-:-:S02]  /*26d80*/  UMOV UR4, 0x400 ;  /* 0x0000040000047882 */ /* 0x000fc40000000000 */
[----:B-1----:R-:W-:-:S06]  /*26d90*/  ULEA UR4, UR5, UR4, 0x18 ;  /* 0x0000000405047291 */ /* 0x002fcc000f8ec03f */
[----:B------:R-:W-:-:S05]  /*26da0*/  IMAD.U32 R22, RZ, RZ, UR4 ;  /* 0x00000004ff167e24 */ /* 0x000fca000f8e00ff */
[----:B------:R1:W2:Y:S01]  /*26db0*/  LDS.128 R16, [R22+0x288d0] ;  /* 0x0288d00016107984 */ /* 0x0002a20000000c00 */
[----:B------:R-:W-:Y:S06]  /*26dc0*/  BAR.ARV 0x4, 0x180 ;  /* 0x0106000000007b1d */ /* 0x000fec0000002000 */
[----:B------:R-:W-:Y:S05]  /*26dd0*/  BRA `(.L_x_2089) ;  /* 0x0000000c00d47947 */ /* 0x000fea0003800000 */
.L_x_2088:
[----:B------:R-:W1:Y:S01]  /*26de0*/  S2R R8, SR_TID.X ;  /* 0x0000000000087919 */ /* 0x000e620000002100 */
[----:B------:R-:W-:Y:S01]  /*26df0*/  UMOV UR4, 0xffffffff ;  /* 0xffffffff00047882 */ /* 0x000fe20000000000 */
[----:B-1----:R-:W-:-:S04]  /*26e00*/  LOP3.LUT R8, R8, 0x1f, RZ, 0xc0, !PT ;  /* 0x0000001f08087812 */ /* 0x002fc800078ec0ff */
[----:B------:R-:W-:Y:S01]  /*26e10*/  ISETP.NE.AND P0, PT, R8, 0x1f, PT ;  /* 0x0000001f0800780c */ /* 0x000fe20003f05270 */
[----:B------:R-:W-:-:S12]  /*26e20*/  BRA.DIV UR4, `(.L_x_2090) ;  /* 0x0000007a048c7947 */ /* 0x000fd8000b800000 */
[----:B------:R-:W-:Y:S01]  /*26e30*/  IMAD.IADD R7, R19, 0x1, R8 ;  /* 0x0000000113077824 */ /* 0x000fe200078e0208 */
[----:B------:R-:W-:-:S04]  /*26e40*/  ULDC UR4, c[0x0][0xc3c] ;  /* 0x00030f0000047ab9 */ /* 0x000fc80000000800 */
[----:B------:R-:W-:-:S13]  /*26e50*/  ISETP.GE.OR P1, PT, R7, UR4, !P0 ;  /* 0x0000000407007c0c */ /* 0x000fda000c726670 */
[----:B------:R-:W1:Y:S08]  /*26e60*/  @!P1 LDC.64 R2, c[0x0][0xc80] ;  /* 0x00032000ff029b82 */ /* 0x000e700000000a00 */
[----:B------:R-:W2:Y:S01]  /*26e70*/  @!P1 LDC.64 R4, c[0x0][0xc78] ;  /* 0x00031e00ff049b82 */ /* 0x000ea20000000a00 */
[----:B-1----:R-:W-:-:S05]  /*26e80*/  @!P1 IMAD.WIDE R2, R7, 0x4, R2 ;  /* 0x0000000407029825 */ /* 0x002fca00078e0202 */
[----:B0-----:R2:W3:Y:S02]  /*26e90*/  @!P1 LDG.E R6, desc[UR54][R2.64] ;  /* 0x0000003602069981 */ /* 0x0014e4000c1e1900 */
[----:B--2---:R-:W-:-:S05]  /*26ea0*/  @!P1 IMAD.WIDE R2, R7, 0x4, R4 ;  /* 0x0000000407029825 */ /* 0x004fca00078e0204 */
[----:B------:R-:W2:Y:S01]  /*26eb0*/  @!P1 LDG.E R5, desc[UR54][R2.64] ;  /* 0x0000003602059981 */ /* 0x000ea2000c1e1900 */
[----:B------:R-:W-:Y:S01]  /*26ec0*/  MOV R17, RZ ;  /* 0x000000ff00117202 */ /* 0x000fe20000000f00 */
[----:B------:R-:W-:Y:S01]  /*26ed0*/  IMAD.MOV.U32 R4, RZ, RZ, RZ ;  /* 0x000000ffff047224 */ /* 0x000fe200078e00ff */
[C---:B------:R-:W-:Y:S01]  /*26ee0*/  ISETP.GE.U32.AND P2, PT, R8.reuse, 0x2, PT ;  /* 0x000000020800780c */ /* 0x040fe20003f46070 */
[----:B------:R-:W-:Y:S01]  /*26ef0*/  SHFL.IDX PT, R0, R16, RZ, 0x1f ;  /* 0x00001fff10007589 */ /* 0x000fe200000e0000 */
[C---:B------:R-:W-:Y:S02]  /*26f00*/  ISETP.GE.U32.AND P3, PT, R8.reuse, 0x4, PT ;  /* 0x000000040800780c */ /* 0x040fe40003f66070 */
[C---:B------:R-:W-:Y:S01]  /*26f10*/  ISETP.GE.U32.AND P4, PT, R8.reuse, 0x8, PT ;  /* 0x000000080800780c */ /* 0x040fe20003f86070 */
[----:B------:R-:W-:Y:S01]  /*26f20*/  SHFL.IDX PT, R7, R16, 0x1, 0x1f ;  /* 0x00201f0010077f89 */ /* 0x000fe200000e0000 */
[----:B------:R-:W-:Y:S01]  /*26f30*/  ISETP.GE.U32.AND P5, PT, R8, 0x10, PT ;  /* 0x000000100800780c */ /* 0x000fe20003fa6070 */
[----:B---3--:R-:W-:-:S02]  /*26f40*/  @!P1 IMAD.MOV.U32 R17, RZ, RZ, R6 ;  /* 0x000000ffff119224 */ /* 0x008fc400078e0006 */
[----:B------:R-:W-:Y:S02]  /*26f50*/  IMAD.MOV.U32 R6, RZ, RZ, RZ ;  /* 0x000000ffff067224 */ /* 0x000fe400078e00ff */
[----:B--2---:R-:W-:Y:S01]  /*26f60*/  @!P1 IMAD.MOV.U32 R4, RZ, RZ, R5 ;  /* 0x000000ffff049224 */ /* 0x004fe200078e0005 */
        /* <DEDUP_REMOVED lines=18> */
.L_x_2367:
[----:B------:R-:W-:Y:S02]  /*27090*/  ULDC UR4, c[0x0][0xc38] ;  /* 0x00030e0000047ab9 */ /* 0x000fe40000000800 */
[----:B------:R-:W-:-:S04]  /*270a0*/  IMAD.U32 R5, RZ, RZ, UR4 ;  /* 0x00000004ff057e24 */ /* 0x000fc8000f8e00ff */
[----:B-1----:R-:W-:-:S04]  /*270b0*/  IMAD R14, R14, R5, RZ ;  /* 0x000000050e0e7224 */ /* 0x002fc800078e02ff */
[----:B------:R-:W-:-:S05]  /*270c0*/  IMAD.IADD R7, R7, 0x1, R14 ;  /* 0x0000000107077824 */ /* 0x000fca00078e020e */
[----:B------:R-:W-:-:S13]  /*270d0*/  ISETP.GT.AND P6, PT, R7, R0, PT ;  /* 0x000000000700720c */ /* 0x000fda0003fc4270 */
[----:B------:R-:W-:Y:S05]  /*270e0*/  @P6 BRA `(.L_x_2091) ;  /* 0x0000000000a46947 */ /* 0x000fea0003800000 */
.L_x_2094:
        /* <DEDUP_REMOVED lines=35> */
.L_x_2375:
[----:B------:R-:W-:Y:S02]  /*27320*/  ULDC UR4, c[0x0][0xc38] ;  /* 0x00030e0000047ab9 */ /* 0x000fe40000000800 */
[----:B------:R-:W-:-:S04]  /*27330*/  IMAD.U32 R5, RZ, RZ, UR4 ;  /* 0x00000004ff057e24 */ /* 0x000fc8000f8e00ff */
[----:B-1----:R-:W-:-:S04]  /*27340*/  IMAD R14, R14, R5, RZ ;  /* 0x000000050e0e7224 */ /* 0x002fc800078e02ff */
[----:B------:R-:W-:-:S05]  /*27350*/  IMAD.IADD R7, R14, 0x1, R7 ;  /* 0x000000010e077824 */ /* 0x000fca00078e0207 */
[----:B------:R-:W-:-:S13]  /*27360*/  ISETP.GT.AND P6, PT, R7, R0, PT ;  /* 0x000000000700720c */ /* 0x000fda0003fc4270 */
[----:B------:R-:W-:Y:S05]  /*27370*/  @!P6 BRA `(.L_x_2094) ;  /* 0xfffffffc005ce947 */ /* 0x000fea000383ffff */
.L_x_2091:
        /* <DEDUP_REMOVED lines=8> */
[----:B------:R-:W-:-:S03]  /*27400*/  IADD3 R19, R12, R19, RZ ;  /* 0x000000130c137210 */ /* 0x000fc60007ffe0ff */
[----:B------:R1:W3:Y:S04]  /*27410*/  SHFL.IDX PT, R4, R4, R12, 0x1f ;  /* 0x00001f0c04047589 */ /* 0x0002e800000e0000 */
.L_x_2380:
[----:B------:R-:W-:-:S13]  /*27420*/  ISETP.NE.AND P0, PT, R3, RZ, PT ;  /* 0x000000ff0300720c */ /* 0x000fda0003f05270 */
[----:B------:R-:W-:Y:S05]  /*27430*/  @!P0 BRA `(.L_x_2096) ;  /* 0x0000000000108947 */ /* 0x000fea0003800000 */
[----:B------:R-:W-:Y:S01]  /*27440*/  UMOV UR4, 0xffffffff ;  /* 0xffffffff00047882 */ /* 0x000fe20000000000 */
[----:B-1----:R-:W-:Y:S02]  /*27450*/  VIADD R12, R12, 0xffffffff ;  /* 0xffffffff0c0c7836 */ /* 0x002fe40000000000 */
[----:B------:R-:W-:Y:S05]  /*27460*/  BRA.DIV UR4, `(.L_x_2097) ;  /* 0x0000007e044c7947 */ /* 0x000fea000b800000 */
[----:B------:R4:W1:Y:S02]  /*27470*/  SHFL.IDX PT, R6, R2, R12, 0x1f ;  /* 0x00001f0c02067589 */ /* 0x00086400000e0000 */
.L_x_2096:
        /* <DEDUP_REMOVED lines=17> */
[----:B------:R-:W-:Y:S02]  /*27590*/  IABS R2, R0 ;  /* 0x0000000000027213 */ /* 0x000fe40000000000 */
[----:B------:R-:W-:-:S03]  /*275a0*/  IADD3 R9, RZ, -R7, RZ ;  /* 0x80000007ff097210 */ /* 0x000fc60007ffe0ff */
[----:B------:R-:W-:-:S04]  /*275b0*/  IMAD.HI.U32 R7, R3, R2, RZ ;  /* 0x0000000203077227 */ /* 0x000fc800078e00ff */
[----:B------:R-:W-:Y:S02]  /*275c0*/  VIADD R3, R8, 0xffffffe ;  /* 0x0ffffffe08037836 */ /* 0x000fe40000000000 */
[----:B------:R-:W-:-:S04]  /*275d0*/  IMAD R9, R7, R9, R2 ;  /* 0x0000000907097224 */ /* 0x000fc800078e0202 */
[----:B------:R-:W0:Y:S01]  /*275e0*/  F2I.FTZ.U32.TRUNC.NTZ R3, R3 ;  /* 0x0000000300037305 */ /* 0x000e22000021f000 */
[----:B------:R-:W-:-:S13]  /*275f0*/  ISETP.GT.U32.AND P1, PT, R6, R9, PT ;  /* 0x000000090600720c */ /* 0x000fda0003f24070 */
[----:B------:R-:W-:Y:S02]  /*27600*/  @!P1 IMAD.IADD R9, R9, 0x1, -R6 ;  /* 0x0000000109099824 */ /* 0x000fe400078e0a06 */
[----:B0-----:R-:W-:Y:S02]  /*27610*/  IMAD.MOV R2, RZ, RZ, -R3 ;  /* 0x000000ffff027224 */ /* 0x001fe400078e0a03 */
[----:B------:R-:W-:Y:S01]  /*27620*/  @!P1 VIADD R7, R7, 0x1 ;  /* 0x0000000107079836 */ /* 0x000fe20000000000 */
[----:B------:R-:W-:Y:S01]  /*27630*/  ISETP.GE.U32.AND P0, PT, R9, R6, PT ;  /* 0x000000060900720c */ /* 0x000fe20003f06070 */
[----:B------:R-:W-:Y:S01]  /*27640*/  IMAD R9, R2, R5, RZ ;  /* 0x0000000502097224 */ /* 0x000fe200078e02ff */
[----:B------:R-:W-:Y:S01]  /*27650*/  ISETP.NE.AND P1, PT, R17, RZ, PT ;  /* 0x000000ff1100720c */ /* 0x000fe20003f25270 */
[----:B------:R-:W-:-:S04]  /*27660*/  IMAD.MOV.U32 R2, RZ, RZ, RZ ;  /* 0x000000ffff027224 */ /* 0x000fc800078e00ff */
[----:B------:R-:W-:Y:S01]  /*27670*/  IMAD.HI.U32 R6, R3, R9, R2 ;  /* 0x0000000903067227 */ /* 0x000fe200078e0002 */
[----:B------:R-:W-:-:S04]  /*27680*/  LOP3.LUT R2, R0, R17, RZ, 0x3c, !PT ;  /* 0x0000001100027212 */ /* 0x000fc800078e3cff */
[----:B------:R-:W-:Y:S02]  /*27690*/  ISETP.GE.AND P2, PT, R2, RZ, PT ;  /* 0x000000ff0200720c */ /* 0x000fe40003f46270 */
[----:B------:R-:W-:Y:S02]  /*276a0*/  @P0 IADD3 R7, R7, 0x1, RZ ;  /* 0x0000000107070810 */ /* 0x000fe40007ffe0ff */
[----:B------:R-:W-:-:S05]  /*276b0*/  IABS R2, R4 ;  /* 0x0000000400027213 */ /* 0x000fca0000000000 */
[----:B------:R-:W-:-:S04]  /*276c0*/  IMAD.MOV R2, RZ, RZ, -R2 ;  /* 0x000000ffff027224 */ /* 0x000fc800078e0a02 */
[----:B------:R-:W-:Y:S01]  /*276d0*/  @!P2 IMAD.MOV R7, RZ, RZ, -R7 ;  /* 0x000000ffff07a224 */ /* 0x000fe200078e0a07 */
[----:B------:R-:W-:-:S04]  /*276e0*/  @!P1 LOP3.LUT R7, RZ, R17, RZ, 0x33, !PT ;  /* 0x00000011ff079212 */ /* 0x000fc800078e33ff */
[----:B------:R-:W-:-:S05]  /*276f0*/  IABS R3, R7 ;  /* 0x0000000700037213 */ /* 0x000fca0000000000 */
        /* <DEDUP_REMOVED lines=9> */
[----:B------:R-:W-:-:S04]  /*27790*/  IMAD.MOV R2, RZ, RZ, -R7 ;  /* 0x000000ffff027224 */ /* 0x000fc800078e0a07 */
[----:B------:R-:W-:Y:S02]  /*277a0*/  IMAD R2, R17, R2, R0 ;  /* 0x0000000211027224 */ /* 0x000fe400078e0200 */
[----:B------:R-:W-:-:S06]  /*277b0*/  @P0 VIADD R6, R6, 0x1 ;  /* 0x0000000106060836 */ /* 0x000fcc0000000000 */
[----:B------:R-:W-:Y:S02]  /*277c0*/  @!P2 IADD3 R6, -R6, RZ, RZ ;  /* 0x000000ff0606a210 */ /* 0x000fe40007ffe1ff */
[----:B------:R-:W-:-:S05]  /*277d0*/  @!P1 LOP3.LUT R6, RZ, R4, RZ, 0x33, !PT ;  /* 0x00000004ff069212 */ /* 0x000fca00078e33ff */
[--C-:B------:R-:W-:Y:S02]  /*277e0*/  IMAD.MOV R5, RZ, RZ, -R6.reuse ;  /* 0x000000ffff057224 */ /* 0x100fe400078e0a06 */
[C---:B------:R-:W-:Y:S02]  /*277f0*/  IMAD R3, R4.reuse, 0x1000000, R6 ;  /* 0x0100000004037824 */ /* 0x040fe400078e0206 */
[----:B------:R-:W-:-:S04]  /*27800*/  IMAD R4, R4, R5, R7 ;  /* 0x0000000504047224 */ /* 0x000fc800078e0207 */
[----:B------:R-:W-:Y:S01]  /*27810*/  IMAD R18, R4, 0x10000, R3 ;  /* 0x0001000004127824 */ /* 0x000fe200078e0203 */
[----:B------:R-:W-:Y:S06]  /*27820*/  BRA `(.L_x_2099) ;  /* 0x0000000000f07947 */ /* 0x000fec0003800000 */
.L_x_2098:
        /* <DEDUP_REMOVED lines=10> */
[----:B0-----:R-:W-:-:S05]  /*278d0*/  IADD3 R11, RZ, -R3, RZ ;  /* 0x80000003ff0b7210 */ /* 0x001fca0007ffe0ff */
        /* <DEDUP_REMOVED lines=32> */
[----:B------:R-:W-:Y:S02]  /*27ae0*/  IABS R7, R0 ;  /* 0x0000000000077213 */ /* 0x000fe40000000000 */
[----:B------:R-:W-:-:S03]  /*27af0*/  IADD3 R3, RZ, -R8, RZ ;  /* 0x80000008ff037210 */ /* 0x000fc60007ffe0ff */
        /* <DEDUP_REMOVED lines=15> */
.L_x_2099:
[----:B------:R-:W-:-:S04]  /*27bf0*/  LOP3.LUT R2, RZ, R2, RZ, 0x33, !PT ;  /* 0x00000002ff027212 */ /* 0x000fc800078e33ff */
[----:B------:R-:W-:Y:S01]  /*27c00*/  IADD3 R17, R17, R2, RZ ;  /* 0x0000000211117210 */ /* 0x000fe20007ffe0ff */
[----:B------:R-:W-:Y:S06]  /*27c10*/  BRA `(.L_x_2100) ;  /* 0x00000000001c7947 */ /* 0x000fec0003800000 */
.L_x_2092:
[----:B------:R-:W-:Y:S01]  /*27c20*/  UMOV UR4, URZ ;  /* 0x0000003f00047c82 */ /* 0x000fe20008000000 */
[----:B------:R-:W-:Y:S01]  /*27c30*/  UMOV UR5, URZ ;  /* 0x0000003f00057c82 */ /* 0x000fe20008000000 */
[----:B------:R-:W-:Y:S01]  /*27c40*/  ULDC UR6, c[0x0][0xc3c] ;  /* 0x00030f0000067ab9 */ /* 0x000fe20000000800 */
[----:B------:R-:W-:Y:S02]  /*27c50*/  IMAD.MOV.U32 R16, RZ, RZ, R0 ;  /* 0x000000ffff107224 */ /* 0x000fe400078e0000 */
[----:B------:R-:W-:Y:S02]  /*27c60*/  IMAD.U32 R17, RZ, RZ, UR4 ;  /* 0x00000004ff117e24 */ /* 0x000fe4000f8e00ff */
[----:B------:R-:W-:Y:S02]  /*27c70*/  IMAD.U32 R18, RZ, RZ, UR5 ;  /* 0x00000005ff127e24 */ /* 0x000fe4000f8e00ff */
[----:B------:R-:W-:-:S07]  /*27c80*/  IMAD.U32 R19, RZ, RZ, UR6 ;  /* 0x00000006ff137e24 */ /* 0x000fce000f8e00ff */
.L_x_2100:
        /* <DEDUP_REMOVED lines=10> */
.L_x_2089:
[----:B------:R-:W-:Y:S02]  /*27d30*/  ULDC UR4, c[0x0][0xc3c] ;  /* 0x00030f0000047ab9 */ /* 0x000fe40000000800 */
[----:B--2---:R-:W-:-:S13]  /*27d40*/  ISETP.GE.AND P0, PT, R19, UR4, PT ;  /* 0x0000000413007c0c */ /* 0x004fda000bf06270 */
[----:B------:R-:W-:Y:S05]  /*27d50*/  @!P0 BRA `(.L_x_2101) ;  /* 0xffffff9400608947 */ /* 0x000fea000383ffff */
[----:B------:R-:W-:Y:S05]  /*27d60*/  BSYNC B8 ;  /* 0x0000000000087941 */ /* 0x000fea0003800000 */
.L_x_1982:
[----:B------:R-:W2:Y:S01]  /*27d70*/  LDL.LU R0, [R1+0x1c] ;  /* 0x00001c0001007983 */ /* 0x000ea20000300800 */
[----:B------:R-:W-:Y:S01]  /*27d80*/  BSSY B0, `(.L_x_2102) ;  /* 0x000000b000007945 */ /* 0x000fe20003800000 */
[----:B------:R-:W3:Y:S01]  /*27d90*/  S2R R5, SR_CgaCtaId ;  /* 0x0000000000057919 */ /* 0x000ee20000008800 */
[----:B--2---:R-:W-:-:S05]  /*27da0*/  VIADD R0, R0, 0x1 ;  /* 0x0000000100007836 */ /* 0x004fca0000000000 */
[----:B-1----:R-:W-:-:S04]  /*27db0*/  LEA.HI R2, R0, R0, RZ, 0x1 ;  /* 0x0000000000027211 */ /* 0x002fc800078f08ff */
[----:B------:R-:W-:Y:S02]  /*27dc0*/  LOP3.LUT R3, R2, 0xfffffffe, RZ, 0xc0, !PT ;  /* 0xfffffffe02037812 */ /* 0x000fe400078ec0ff */
[----:B------:R-:W-:Y:S02]  /*27dd0*/  MOV R2, 0x400 ;  /* 0x0000040000027802 */ /* 0x000fe40000000f00 */
[----:B------:R-:W-:Y:S02]  /*27de0*/  IADD3 R0, R0, -R3, RZ ;  /* 0x8000000300007210 */ /* 0x000fe40007ffe0ff */
[----:B---3--:R-:W-:Y:S02]  /*27df0*/  LEA R7, R5, R2, 0x18 ;  /* 0x0000000205077211 */ /* 0x008fe400078ec0ff */
[----:B------:R-:W-:-:S04]  /*27e00*/  SHF.L.U32 R0, R0, 0x1f, RZ ;  /* 0x0000001f00007819 */ /* 0x000fc800000006ff */
[----:B------:R-:W1:Y:S02]  /*27e10*/  SYNCS.PHASECHK.TRANS64.TRYWAIT P0, [R7+URZ+0x28820], R0 ;  /* 0x02882000070075a7 */ /* 0x000e64000800017f */
[----:B-1----:R-:W-:Y:S05]  /*27e20*/  @!P0 BRA `(.L_x_2103) ;  /* 0x0000007400048947 */ /* 0x002fea0003800000 */
.L_x_2383:
[----:B------:R-:W-:Y:S05]  /*27e30*/  BSYNC B0 ;  /* 0x0000000000007941 */ /* 0x000fea0003800000 */
.L_x_2102:
[----:B------:R-:W-:-:S03]  /*27e40*/  UMOV UR4, 0xffffffff ;  /* 0xffffffff00047882 */ /* 0x000fc60000000000 */
[----:B------:R-:W-:Y:S05]  /*27e50*/  BRA.DIV UR4, `(.L_x_2104) ;  /* 0x00000076040c7947 */ /* 0x000fea000b800000 */
[----:B-1----:R-:W1:Y:S02]  /*27e60*/  S2R R0, SR_TID.X ;  /* 0x0000000000007919 */ /* 0x002e640000002100 */
[----:B-1----:R-:W-:-:S04]  /*27e70*/  SHF.R.U32.HI R0, RZ, 0x5, R0 ;  /* 0x00000005ff007819 */ /* 0x002fc80000011600 */
[----:B------:R-:W-:-:S05]  /*27e80*/  LOP3.LUT R0, R0, 0x3, RZ, 0xc0, !PT ;  /* 0x0000000300007812 */ /* 0x000fca00078ec0ff */
[----:B------:R1:W2:Y:S02]  /*27e90*/  SHFL.IDX PT, R14, R0, RZ, 0x1f ;  /* 0x00001fff000e7589 */ /* 0x0002a400000e0000 */
.L_x_2386:
[----:B--2---:R-:W-:-:S13]  /*27ea0*/  ISETP.NE.AND P0, PT, R14, RZ, PT ;  /* 0x000000ff0e00720c */ /* 0x004fda0003f05270 */
[----:B------:R-:W-:Y:S05]  /*27eb0*/  @P0 BRA `(.L_x_1675) ;  /* 0x0000000000880947 */ /* 0x000fea0003800000 */
[----:B------:R-:W-:-:S03]  /*27ec0*/  UMOV UR4, 0xffffffff ;  /* 0xffffffff00047882 */ /* 0x000fc60000000000 */
[----:B------:R-:W-:Y:S05]  /*27ed0*/  BRA.DIV UR4, `(.L_x_2105) ;  /* 0x0000007604207947 */ /* 0x000fea000b800000 */
[----:B------:R-:W-:-:S13]  /*27ee0*/  ELECT P6, URZ, PT ;  /* 0x00000000003f782f */ /* 0x000fda00038c0000 */
.L_x_2389:
[----:B------:R-:W-:Y:S05]  /*27ef0*/  @!P6 BRA `(.L_x_1675) ;  /* 0x000000000078e947 */ /* 0x000fea0003800000 */
[----:B------:R-:W-:-:S06]  /*27f00*/  ULOP3.LUT UR4, UR36, 0x2, URZ, 0xfc, !UPT ;  /* 0x0000000224047892 */ /* 0x000fcc000f8efc3f */
[----:B-1----:R-:W-:-:S05]  /*27f10*/  IMAD.U32 R0, RZ, RZ, UR4 ;  /* 0x00000004ff007e24 */ /* 0x002fca000f8e00ff */
[----:B------:R-:W-:-:S13]  /*27f20*/  ISETP.NE.AND P0, PT, R0, 0x3, PT ;  /* 0x000000030000780c */ /* 0x000fda0003f05270 */
[----:B------:R-:W-:Y:S05]  /*27f30*/  @!P0 BRA `(.L_x_2106) ;  /* 0x0000000000048947 */ /* 0x000fea0003800000 */
[----:B------:R-:W-:Y:S01]  /*27f40*/  BPT.TRAP 0x1 ;  /* 0x000000040000795c */ /* 0x000fe20000300000 */
.L_x_2106:
[----:B------:R-:W-:Y:S01]  /*27f50*/  IMAD R5, R24, 0x8, R7 ;  /* 0x0000000818057824 */ /* 0x000fe200078e0207 */
[----:B------:R-:W-:Y:S01]  /*27f60*/  SHF.L.U32 R0, R28, 0x1f, RZ ;  /* 0x0000001f1c007819 */ /* 0x000fe200000006ff */
[----:B------:R-:W-:-:S03]  /*27f70*/  VIADD R24, R24, 0x1 ;  /* 0x0000000118187836 */ /* 0x000fc60000000000 */
[----:B------:R-:W1:Y:S02]  /*27f80*/  SYNCS.PHASECHK.TRANS64.TRYWAIT P1, [R5+URZ+0x28840], R0 ;  /* 0x02884000050075a7 */ /* 0x000e64000802017f */
[----:B------:R-:W-:-:S04]  /*27f90*/  ISETP.NE.AND P2, PT, R24, 0x2, PT ;  /* 0x000000021800780c */ /* 0x000fc80003f45270 */
[----:B------:R-:W-:Y:S01]  /*27fa0*/  SEL R3, RZ, 0x1, P2 ;  /* 0x00000001ff037807 */ /* 0x000fe20001000000 */
[----:B-1----:R-:W-:Y:S08]  /*27fb0*/  @!P1 BRA `(.L_x_2107) ;  /* 0x0000007400089947 */ /* 0x002ff00003800000 */
.L_x_2390:
[----:B------:R-:W-:Y:S02]  /*27fc0*/  SEL R24, R24, RZ, P2 ;  /* 0x000000ff18187207 */ /* 0x000fe40001000000 */
[----:B------:R-:W-:Y:S01]  /*27fd0*/  LOP3.LUT R2, R28, R3, RZ, 0x3c, !PT ;  /* 0x000000031c027212 */ /* 0x000fe200078e3cff */
[----:B------:R-:W-:Y:S06]  /*27fe0*/  @!P0 BRA `(.L_x_2108) ;  /* 0x0000000000048947 */ /* 0x000fec0003800000 */
[----:B------:R-:W-:Y:S01]  /*27ff0*/  BPT.TRAP 0x1 ;  /* 0x000000040000795c */ /* 0x000fe20000300000 */
.L_x_2108:
[----:B------:R-:W-:Y:S01]  /*28000*/  IMAD R3, R24, 0x8, R7 ;  /* 0x0000000818037824 */ /* 0x000fe200078e0207 */
[----:B------:R-:W-:-:S04]  /*28010*/  SHF.L.U32 R2, R2, 0x1f, RZ ;  /* 0x0000001f02027819 */ /* 0x000fc800000006ff */
[----:B------:R-:W2:Y:S02]  /*28020*/  SYNCS.PHASECHK.TRANS64.TRYWAIT P1, [R3+URZ+0x28840], R2 ;  /* 0x02884002030075a7 */ /* 0x000ea4000802017f */
[----:B--2---:R-:W-:Y:S05]  /*28030*/  @!P1 BRA `(.L_x_2109) ;  /* 0x0000007000fc9947 */ /* 0x004fea0003800000 */
.L_x_2391:
[----:B------:R-:W-:Y:S05]  /*28040*/  @!P0 BRA `(.L_x_2110) ;  /* 0x0000000000048947 */ /* 0x000fea0003800000 */
[----:B------:R-:W-:Y:S01]  /*28050*/  BPT.TRAP 0x1 ;  /* 0x000000040000795c */ /* 0x000fe20000300000 */
.L_x_2110:
[----:B------:R-:W3:Y:S02]  /*28060*/  SYNCS.PHASECHK.TRANS64.TRYWAIT P1, [R5+URZ+0x28860], R0 ;  /* 0x02886000050075a7 */ /* 0x000ee4000802017f */
[----:B---3--:R-:W-:Y:S05]  /*28070*/  @!P1 BRA `(.L_x_2111) ;  /* 0x0000007400009947 */ /* 0x008fea0003800000 */
.L_x_2392:
[----:B------:R-:W-:Y:S05]  /*28080*/  @!P0 BRA `(.L_x_2112) ;  /* 0x0000000000048947 */ /* 0x000fea0003800000 */
[----:B------:R-:W-:Y:S01]  /*28090*/  BPT.TRAP 0x1 ;  /* 0x000000040000795c */ /* 0x000fe20000300000 */
.L_x_2112:
[----:B----4-:R4:W0:Y:S02]  /*280a0*/  SYNCS.PHASECHK.TRANS64.TRYWAIT P0, [R3+URZ+0x28860], R2 ;  /* 0x02886002030075a7 */ /* 0x010824000800017f */
[----:B0-----:R-:W-:Y:S05]  /*280b0*/  @!P0 NANOSLEEP.SYNCS 0x989680 ;  /* 0x009896800000895d */ /* 0x001fea0003900000 */
[----:B------:R-:W0:Y:S02]  /*280c0*/  @!P0 SYNCS.PHASECHK.TRANS64 P0, [R3+URZ+0x28860], R2 ;  /* 0x02886002030085a7 */ /* 0x000e24000800007f */
[----:B0-----:R-:W-:Y:S05]  /*280d0*/  @!P0 BRA `(.L_x_2112) ;  /* 0xfffffffc00f08947 */ /* 0x001fea000383ffff */
.L_x_1675:
[----:B------:R-:W-:Y:S05]  /*280e0*/  BSYNC B9 ;  /* 0x0000000000097941 */ /* 0x000fea0003800000 */
.L_x_1672:
[----:B------:R-:W-:Y:S05]  /*280f0*/  EXIT ;  /* 0x000000000000794d */ /* 0x000fea0003800000 */
.L_x_1707:
[----:B0-----:R0:W1:Y:S02]  /*28100*/  SYNCS.PHASECHK.TRANS64.TRYWAIT P6, [R89+URZ+0x28890], R100 ;  /* 0x02889064590075a7 */ /* 0x00106400080c017f */
[----:B-1----:R-:W-:Y:S05]  /*28110*/  @!P6 NANOSLEEP.SYNCS 0x989680 ;  /* 0x009896800000e95d */ /* 0x002fea0003900000 */
[----:B------:R-:W1:Y:S02]  /*28120*/  @!P6 SYNCS.PHASECHK.TRANS64 P6, [R89+URZ+0x28890], R100 ;  /* 0x028890645900e5a7 */ /* 0x000e6400080c007f */
[----:B-1----:R-:W-:Y:S05]  /*28130*/  @!P6 BRA `(.L_x_1707) ;  /* 0xfffffffc00f0e947 */ /* 0x002fea000383ffff */
[----:B------:R-:W-:Y:S05]  /*28140*/  BRA `(.L_x_2113) ;  /* 0xfffffdb400787947 */ /* 0x000fea000383ffff */
.L_x_1708:
        /* <DEDUP_REMOVED lines=8> */
.L_x_2115:
[----:B------:R-:W-:Y:S05]  /*281d0*/  BSYNC B1 ;  /* 0x0000000000017941 */ /* 0x000fea0003800000 */
.L_x_2114:
[----:B------:R-:W-:Y:S01]  /*281e0*/  IMAD.MOV.U32 R13, RZ, RZ, R106 ;  /* 0x000000ffff0d7224 */ /* 0x000fe200078e006a */
[----:B------:R-:W-:Y:S01]  /*281f0*/  MOV R11, 0x181f ;  /* 0x0000181f000b7802 */ /* 0x000fe20000000f00 */
[----:B------:R-:W-:Y:S02]  /*28200*/  IMAD.MOV.U32 R12, RZ, RZ, RZ ;  /* 0x000000ffff0c7224 */ /* 0x000fe400078e00ff */
[----:B------:R-:W-:Y:S02]  /*28210*/  IMAD.MOV.U32 R15, RZ, RZ, -0x1 ;  /* 0xffffffffff0f7424 */ /* 0x000fe400078e00ff */
[----:B------:R-:W-:-:S07]  /*28220*/  IMAD.MOV.U32 R75, RZ, RZ, R14 ;  /* 0x000000ffff4b7224 */ /* 0x000fce00078e000e */
[----:B------:R-:W-:Y:S05]  /*28230*/  WARPSYNC.COLLECTIVE R15, `(.L_x_2116) ;  /* 0x000000000f087348 */ /* 0x000fea0003c00000 */
[----:B------:R0:W1:Y:S02]  /*28240*/  SHFL.IDX P6, R14, R13, R12, R11 ;  /* 0x0000000c0d0e7389 */ /* 0x00006400000c000b */
[----:B01----:R-:W-:Y:S01]  /*28250*/  ENDCOLLECTIVE ;  /* 0x000000000000791b */ /* 0x003fe20003800000 */
.L_x_2116:
[----:B------:R-:W-:Y:S01]  /*28260*/  IMAD.MOV.U32 R103, RZ, RZ, R14 ;  /* 0x000000ffff677224 */ /* 0x000fe200078e000e */
[----:B------:R-:W-:Y:S06]  /*28270*/  BRA `(.L_x_2117) ;  /* 0xfffffdb400407947 */ /* 0x000fec000383ffff */
.L_x_1717:
[----:B------:R-:W-:Y:S01]  /*28280*/  BSSY B1, `(.L_x_2118) ;  /* 0x0000008000017945 */ /* 0x000fe20003800000 */
[----:B0---4-:R-:W-:Y:S01]  /*28290*/  IMAD.MOV.U32 R13, RZ, RZ, R101 ;  /* 0x000000ffff0d7224 */ /* 0x011fe200078e0065 */
[----:B------:R-:W-:Y:S01]  /*282a0*/  MOV R15, 0xffffffff ;  /* 0xffffffff000f7802 */ /* 0x000fe20000000f00 */
[----:B------:R-:W-:Y:S02]  /*282b0*/  IMAD.MOV.U32 R12, RZ, RZ, 0x1 ;  /* 0x00000001ff0c7424 */ /* 0x000fe400078e00ff */
[----:B------:R-:W-:-:S07]  /*282c0*/  IMAD.MOV.U32 R11, RZ, RZ, 0x181f ;  /* 0x0000181fff0b7424 */ /* 0x000fce00078e00ff */
[----:B-123--:R-:W-:Y:S05]  /*282d0*/  WARPSYNC.COLLECTIVE R15, `(.L_x_2119) ;  /* 0x000000000f087348 */ /* 0x00efea0003c00000 */
[----:B------:R0:W4:Y:S02]  /*282e0*/  SHFL.IDX P6, R14, R13, R12, R11 ;  /* 0x0000000c0d0e7389 */ /* 0x00012400000c000b */
[----:B01234-:R-:W-:Y:S01]  /*282f0*/  ENDCOLLECTIVE ;  /* 0x000000000000791b */ /* 0x01ffe20003800000 */
.L_x_2119:
[----:B------:R-:W-:Y:S05]  /*28300*/  BSYNC B1 ;  /* 0x0000000000017941 */ /* 0x000fea0003800000 */
.L_x_2118:
[----:B------:R-:W-:Y:S02]  /*28310*/  IMAD.MOV.U32 R13, RZ, RZ, R106 ;  /* 0x000000ffff0d7224 */ /* 0x000fe400078e006a */
[----:B------:R-:W-:Y:S02]  /*28320*/  IMAD.MOV.U32 R12, RZ, RZ, 0x1 ;  /* 0x00000001ff0c7424 */ /* 0x000fe400078e00ff */
[----:B------:R-:W-:Y:S02]  /*28330*/  IMAD.MOV.U32 R11, RZ, RZ, 0x181f ;  /* 0x0000181fff0b7424 */ /* 0x000fe400078e00ff */
[----:B------:R-:W-:Y:S02]  /*28340*/  IMAD.MOV.U32 R15, RZ, RZ, -0x1 ;  /* 0xffffffffff0f7424 */ /* 0x000fe400078e00ff */
[----:B------:R-:W-:-:S07]  /*28350*/  IMAD.MOV.U32 R67, RZ, RZ, R14 ;  /* 0x000000ffff437224 */ /* 0x000fce00078e000e */
[----:B------:R-:W-:Y:S05]  /*28360*/  WARPSYNC.COLLECTIVE R15, `(.L_x_2120) ;  /* 0x000000000f087348 */ /* 0x000fea0003c00000 */
[----:B------:R0:W1:Y:S02]  /*28370*/  SHFL.IDX P6, R14, R13, R12, R11 ;  /* 0x0000000c0d0e7389 */ /* 0x00006400000c000b */
[----:B01----:R-:W-:Y:S01]  /*28380*/  ENDCOLLECTIVE ;  /* 0x000000000000791b */ /* 0x003fe20003800000 */
.L_x_2120:
[----:B------:R-:W-:Y:S01]  /*28390*/  MOV R69, R14 ;  /* 0x0000000e00457202 */ /* 0x000fe20000000f00 */
[----:B------:R-:W-:Y:S06]  /*283a0*/  BRA `(.L_x_2121) ;  /* 0xfffffdb800a47947 */ /* 0x000fec000383ffff */
.L_x_1726:
[----:B------:R-:W-:Y:S01]  /*283b0*/  BSSY B1, `(.L_x_2122) ;  /* 0x0000008000017945 */ /* 0x000fe20003800000 */
[----:B0---4-:R-:W-:Y:S02]  /*283c0*/  IMAD.MOV.U32 R13, RZ, RZ, R101 ;  /* 0x000000ffff0d7224 */ /* 0x011fe400078e0065 */
[----:B------:R-:W-:Y:S02]  /*283d0*/  IMAD.MOV.U32 R12, RZ, RZ, 0x2 ;  /* 0x00000002ff0c7424 */ /* 0x000fe400078e00ff */
[----:B------:R-:W-:Y:S02]  /*283e0*/  IMAD.MOV.U32 R11, RZ, RZ, 0x181f ;  /* 0x0000181fff0b7424 */ /* 0x000fe400078e00ff */
[----:B------:R-:W-:-:S07]  /*283f0*/  IMAD.MOV.U32 R15, RZ, RZ, -0x1 ;  /* 0xffffffffff0f7424 */ /* 0x000fce00078e00ff */
[----:B-123--:R-:W-:Y:S05]  /*28400*/  WARPSYNC.COLLECTIVE R15, `(.L_x_2123) ;  /* 0x000000000f087348 */ /* 0x00efea0003c00000 */
[----:B------:R0:W4:Y:S02]  /*28410*/  SHFL.IDX P6, R14, R13, R12, R11 ;  /* 0x0000000c0d0e7389 */ /* 0x00012400000c000b */
[----:B01234-:R-:W-:Y:S01]  /*28420*/  ENDCOLLECTIVE ;  /* 0x000000000000791b */ /* 0x01ffe20003800000 */
.L_x_2123:
[----:B------:R-:W-:Y:S05]  /*28430*/  BSYNC B1 ;  /* 0x0000000000017941 */ /* 0x000fea0003800000 */
.L_x_2122:
[----:B------:R-:W-:Y:S01]  /*28440*/  MOV R13, R106 ;  /* 0x0000006a000d7202 */ /* 0x000fe20000000f00 */
[----:B------:R-:W-:Y:S02]  /*28450*/  IMAD.MOV.U32 R12, RZ, RZ, 0x2 ;  /* 0x00000002ff0c7424 */ /* 0x000fe400078e00ff */
[----:B------:R-:W-:Y:S02]  /*28460*/  IMAD.MOV.U32 R11, RZ, RZ, 0x181f ;  /* 0x0000181fff0b7424 */ /* 0x000fe400078e00ff */
[----:B------:R-:W-:Y:S02]  /*28470*/  IMAD.MOV.U32 R15, RZ, RZ, -0x1 ;  /* 0xffffffffff0f7424 */ /* 0x000fe400078e00ff */
[----:B------:R-:W-:-:S07]  /*28480*/  IMAD.MOV.U32 R59, RZ, RZ, R14 ;  /* 0x000000ffff3b7224 */ /* 0x000fce00078e000e */
[----:B------:R-:W-:Y:S05]  /*28490*/  WARPSYNC.COLLECTIVE R15, `(.L_x_2124) ;  /* 0x000000000f087348 */ /* 0x000fea0003c00000 */
[----:B------:R0:W1:Y:S02]  /*284a0*/  SHFL.IDX P6, R14, R13, R12, R11 ;  /* 0x0000000c0d0e7389 */ /* 0x00006400000c000b */
[----:B01----:R-:W-:Y:S01]  /*284b0*/  ENDCOLLECTIVE ;  /* 0x000000000000791b */ /* 0x003fe20003800000 */
.L_x_2124:
[----:B------:R-:W-:Y:S01]  /*284c0*/  IMAD.MOV.U32 R61, RZ, RZ, R14 ;  /* 0x000000ffff3d7224 */ /* 0x000fe200078e000e */
[----:B------:R-:W-:Y:S06]  /*284d0*/  BRA `(.L_x_2125) ;  /* 0xfffffdc000087947 */ /* 0x000fec000383ffff */
.L_x_1735:
        /* <DEDUP_REMOVED lines=8> */
.L_x_2127:
[----:B------:R-:W-:Y:S05]  /*28560*/  BSYNC B1 ;  /* 0x0000000000017941 */ /* 0x000fea0003800000 */
.L_x_2126:
        /* <DEDUP_REMOVED lines=8> */
.L_x_2128:
[----:B------:R-:W-:Y:S01]  /*285f0*/  IMAD.MOV.U32 R51, RZ, RZ, R14 ;  /* 0x000000ffff337224 */ /* 0x000fe200078e000e */
[----:B------:R-:W-:Y:S06]  /*28600*/  BRA `(.L_x_2129) ;  /* 0xfffffdc400687947 */ /* 0x000fec000383ffff */
.L_x_1747:
[----:B-1----:R1:W2:Y:S02]  /*28610*/  SYNCS.PHASECHK.TRANS64.TRYWAIT P4, [R89+URZ+0x28890], R100 ;  /* 0x02889064590075a7 */ /* 0x0022a4000808017f */
[----:B--2---:R-:W-:Y:S05]  /*28620*/  @!P4 NANOSLEEP.SYNCS 0x989680 ;  /* 0x009896800000c95d */ /* 0x004fea0003900000 */
[----:B------:R-:W2:Y:S02]  /*28630*/  @!P4 SYNCS.PHASECHK.TRANS64 P4, [R89+URZ+0x28890], R100 ;  /* 0x028890645900c5a7 */ /* 0x000ea4000808007f */
[----:B--2---:R-:W-:Y:S05]  /*28640*/  @!P4 BRA `(.L_x_1747) ;  /* 0xfffffffc00f0c947 */ /* 0x004fea000383ffff */
[----:B------:R-:W-:Y:S05]  /*28650*/  BRA `(.L_x_2130) ;  /* 0xfffffdd400487947 */ /* 0x000fea000383ffff */
.L_x_1748:
[----:B------:R-:W-:Y:S01]  /*28660*/  BSSY B1, `(.L_x_2131) ;  /* 0x0000008000017945 */ /* 0x000fe20003800000 */
[----:B------:R-:W-:Y:S01]  /*28670*/  IMAD.MOV.U32 R13, RZ, RZ, R101 ;  /* 0x000000ffff0d7224 */ /* 0x000fe200078e0065 */
[----:B------:R-:W-:Y:S01]  /*28680*/  MOV R15, 0xffffffff ;  /* 0xffffffff000f7802 */ /* 0x000fe20000000f00 */
[----:B------:R-:W-:Y:S02]  /*28690*/  IMAD.MOV.U32 R12, RZ, RZ, RZ ;  /* 0x000000ffff0c7224 */ /* 0x000fe400078e00ff */
[----:B------:R-:W-:-:S07]  /*286a0*/  IMAD.MOV.U32 R11, RZ, RZ, 0x181f ;  /* 0x0000181fff0b7424 */ /* 0x000fce00078e00ff */
[----:B-1----:R-:W-:Y:S05]  /*286b0*/  WARPSYNC.COLLECTIVE R15, `(.L_x_2132) ;  /* 0x000000000f087348 */ /* 0x002fea0003c00000 */
[----:B------:R0:W2:Y:S02]  /*286c0*/  SHFL.IDX P6, R14, R13, R12, R11 ;  /* 0x0000000c0d0e7389 */ /* 0x0000a400000c000b */
[----:B012---:R-:W-:Y:S01]  /*286d0*/  ENDCOLLECTIVE ;  /* 0x000000000000791b */ /* 0x007fe20003800000 */
.L_x_2132:
[----:B------:R-:W-:Y:S05]  /*286e0*/  BSYNC B1 ;  /* 0x0000000000017941 */ /* 0x000fea0003800000 */
.L_x_2131:
[----:B------:R-:W-:Y:S02]  /*286f0*/  IMAD.MOV.U32 R13, RZ, RZ, R106 ;  /* 0x000000ffff0d7224 */ /* 0x000fe400078e006a */
[----:B------:R-:W-:Y:S02]  /*28700*/  IMAD.MOV.U32 R12, RZ, RZ, RZ ;  /* 0x000000ffff0c7224 */ /* 0x000fe400078e00ff */
[----:B------:R-:W-:Y:S02]  /*28710*/  IMAD.MOV.U32 R11, RZ, RZ, 0x181f ;  /* 0x0000181fff0b7424 */ /* 0x000fe400078e00ff */
[----:B------:R-:W-:Y:S02]  /*28720*/  IMAD.MOV.U32 R15, RZ, RZ, -0x1 ;  /* 0xffffffffff0f7424 */ /* 0x000fe400078e00ff */
[----:B------:R-:W-:-:S07]  /*28730*/  IMAD.MOV.U32 R105, RZ, RZ, R14 ;  /* 0x000000ffff697224 */ /* 0x000fce00078e000e */
[----:B------:R-:W-:Y:S05]  /*28740*/  WARPSYNC.COLLECTIVE R15, `(.L_x_2133) ;  /* 0x000000000f087348 */ /* 0x000fea0003c00000 */
[----:B------:R0:W1:Y:S02]  /*28750*/  SHFL.IDX P6, R14, R13, R12, R11 ;  /* 0x0000000c0d0e7389 */ /* 0x00006400000c000b */
[----:B01----:R-:W-:Y:S01]  /*28760*/  ENDCOLLECTIVE ;  /* 0x000000000000791b */ /* 0x003fe20003800000 */
.L_x_2133:
[----:B------:R-:W-:Y:S01]  /*28770*/  MOV R104, R14 ;  /* 0x0000000e00687202 */ /* 0x000fe20000000f00 */
[----:B------:R-:W-:Y:S06]  /*28780*/  BRA `(.L_x_2134) ;  /* 0xfffffdd400147947 */ /* 0x000fec000383ffff */
.L_x_1753:
[----:B------:R-:W-:Y:S01]  /*28790*/  BSSY B1, `(.L_x_2135) ;  /* 0x0000008000017945 */ /* 0x000fe20003800000 */
[----:B---3--:R-:W-:Y:S02]  /*287a0*/  IMAD.MOV.U32 R13, RZ, RZ, R101 ;  /* 0x000000ffff0d7224 */ /* 0x008fe400078e0065 */
[----:B------:R-:W-:Y:S02]  /*287b0*/  IMAD.MOV.U32 R12, RZ, RZ, 0x1 ;  /* 0x00000001ff0c7424 */ /* 0x000fe400078e00ff */
[----:B--2---:R-:W-:Y:S02]  /*287c0*/  IMAD.MOV.U32 R11, RZ, RZ, 0x181f ;  /* 0x0000181fff0b7424 */ /* 0x004fe400078e00ff */
[----:B------:R-:W-:-:S07]  /*287d0*/  IMAD.MOV.U32 R15, RZ, RZ, -0x1 ;  /* 0xffffffffff0f7424 */ /* 0x000fce00078e00ff */
[----:B01----:R-:W-:Y:S05]  /*287e0*/  WARPSYNC.COLLECTIVE R15, `(.L_x_2136) ;  /* 0x000000000f087348 */ /* 0x003fea0003c00000 */
[----:B------:R2:W3:Y:S02]  /*287f0*/  SHFL.IDX P6, R14, R13, R12, R11 ;  /* 0x0000000c0d0e7389 */ /* 0x0004e400000c000b */
[----:B0123--:R-:W-:Y:S01]  /*28800*/  ENDCOLLECTIVE ;  /* 0x000000000000791b */ /* 0x00ffe20003800000 */
.L_x_2136:
[----:B------:R-:W-:Y:S05]  /*28810*/  BSYNC B1 ;  /* 0x0000000000017941 */ /* 0x000fea0003800000 */
.L_x_2135:
        /* <DEDUP_REMOVED lines=8> */
.L_x_2137:
[----:B------:R-:W-:Y:S01]  /*288a0*/  IMAD.MOV.U32 R46, RZ, RZ, R14 ;  /* 0x000000ffff2e7224 */ /* 0x000fe200078e000e */
[----:B------:R-:W-:Y:S06]  /*288b0*/  BRA `(.L_x_2138) ;  /* 0xfffffdd800b07947 */ /* 0x000fec000383ffff */
.L_x_1758:
[----:B------:R-:W-:Y:S01]  /*288c0*/  BSSY B1, `(.L_x_2139) ;  /* 0x0000008000017945 */ /* 0x000fe20003800000 */
[----:B--23--:R-:W-:Y:S01]  /*288d0*/  IMAD.MOV.U32 R13, RZ, RZ, R101 ;  /* 0x000000ffff0d7224 */ /* 0x00cfe200078e0065 */
[----:B------:R-:W-:Y:S01]  /*288e0*/  MOV R12, 0x2 ;  /* 0x00000002000c7802 */ /* 0x000fe20000000f00 */
[----:B0-----:R-:W-:Y:S02]  /*288f0*/  IMAD.MOV.U32 R11, RZ, RZ, 0x181f ;  /* 0x0000181fff0b7424 */ /* 0x001fe400078e00ff */
[----:B------:R-:W-:-:S07]  /*28900*/  IMAD.MOV.U32 R15, RZ, RZ, -0x1 ;  /* 0xffffffffff0f7424 */ /* 0x000fce00078e00ff */
[----:B-1--4-:R-:W-:Y:S05]  /*28910*/  WARPSYNC.COLLECTIVE R15, `(.L_x_2140) ;  /* 0x000000000f087348 */ /* 0x012fea0003c00000 */
[----:B------:R0:W2:Y:S02]  /*28920*/  SHFL.IDX P6, R14, R13, R12, R11 ;  /* 0x0000000c0d0e7389 */ /* 0x0000a400000c000b */
[----:B012-4-:R-:W-:Y:S01]  /*28930*/  ENDCOLLECTIVE ;  /* 0x000000000000791b */ /* 0x017fe20003800000 */
.L_x_2140:
[----:B------:R-:W-:Y:S05]  /*28940*/  BSYNC B1 ;  /* 0x0000000000017941 */ /* 0x000fea0003800000 */
.L_x_2139:
        /* <DEDUP_REMOVED lines=8> */
.L_x_2141:
[----:B------:R-:W-:Y:S01]  /*289d0*/  IMAD.MOV.U32 R46, RZ, RZ, R14 ;  /* 0x000000ffff2e7224 */ /* 0x000fe200078e000e */
[----:B------:R-:W-:Y:S06]  /*289e0*/  BRA `(.L_x_2142) ;  /* 0xfffffde000507947 */ /* 0x000fec000383ffff */
.L_x_1763:
[----:B------:R-:W-:Y:S01]  /*289f0*/  BSSY B1, `(.L_x_2143) ;  /* 0x0000008000017945 */ /* 0x000fe20003800000 */
[----:B0--3--:R-:W-:Y:S01]  /*28a00*/  IMAD.MOV.U32 R13, RZ, RZ, R101 ;  /* 0x000000ffff0d7224 */ /* 0x009fe200078e0065 */
[----:B------:R-:W-:Y:S01]  /*28a10*/  MOV R15, 0xffffffff ;  /* 0xffffffff000f7802 */ /* 0x000fe20000000f00 */
[----:B------:R-:W-:Y:S02]  /*28a20*/  IMAD.MOV.U32 R12, RZ, RZ, 0x3 ;  /* 0x00000003ff0c7424 */ /* 0x000fe400078e00ff */
[----:B------:R-:W-:-:S07]  /*28a30*/  IMAD.MOV.U32 R11, RZ, RZ, 0x181f ;  /* 0x0000181fff0b7424 */ /* 0x000fce00078e00ff */
[----:B-12-4-:R-:W-:Y:S05]  /*28a40*/  WARPSYNC.COLLECTIVE R15, `(.L_x_2144) ;  /* 0x000000000f087348 */ /* 0x016fea0003c00000 */
[----:B------:R0:W3:Y:S02]  /*28a50*/  SHFL.IDX P6, R14, R13, R12, R11 ;  /* 0x0000000c0d0e7389 */ /* 0x0000e400000c000b */
[----:B01234-:R-:W-:Y:S01]  /*28a60*/  ENDCOLLECTIVE ;  /* 0x000000000000791b */ /* 0x01ffe20003800000 */
.L_x_2144:
[----:B------:R-:W-:Y:S05]  /*28a70*/  BSYNC B1 ;  /* 0x0000000000017941 */ /* 0x000fea0003800000 */
.L_x_2143:
        /* <DEDUP_REMOVED lines=8> */
.L_x_2145:
[----:B------:R-:W-:Y:S01]  /*28b00*/  MOV R106, R14 ;  /* 0x0000000e006a7202 */ /* 0x000fe20000000f00 */
[----:B------:R-:W-:Y:S06]  /*28b10*/  BRA `(.L_x_2146) ;  /* 0xfffffde400f07947 */ /* 0x000fec000383ffff */
.L_x_1768:
[----:B0-----:R0:W1:Y:S02]  /*28b20*/  SYNCS.PHASECHK.TRANS64.TRYWAIT P3, [R89+URZ+0x28890], R100 ;  /* 0x02889064590075a7 */ /* 0x001064000806017f */
[----:B-1----:R-:W-:Y:S05]  /*28b30*/  @!P3 NANOSLEEP.SYNCS 0x989680 ;  /* 0x009896800000b95d */ /* 0x002fea0003900000 */
[----:B------:R-:W1:Y:S02]  /*28b40*/  @!P3 SYNCS.PHASECHK.TRANS64 P3, [R89+URZ+0x28890], R100 ;  /* 0x028890645900b5a7 */ /* 0x000e64000806007f */
[----:B-1----:R-:W-:Y:S05]  /*28b50*/  @!P3 BRA `(.L_x_1768) ;  /* 0xfffffffc00f0b947 */ /* 0x002fea000383ffff */
[----:B------:R-:W-:Y:S05]  /*28b60*/  BRA `(.L_x_2147) ;  /* 0xfffffdec00dc7947 */ /* 0x000fea000383ffff */
.L_x_1769:
[----:B------:R-:W-:Y:S01]  /*28b70*/  BSSY B1, `(.L_x_2148) ;  /* 0x0000008000017945 */ /* 0x000fe20003800000 */
[----:B------:R-:W-:Y:S02]  /*28b80*/  IMAD.MOV.U32 R13, RZ, RZ, R45 ;  /* 0x000000ffff0d7224 */ /* 0x000fe400078e002d */
[----:B------:R-:W-:Y:S02]  /*28b90*/  IMAD.MOV.U32 R12, RZ, RZ, RZ ;  /* 0x000000ffff0c7224 */ /* 0x000fe400078e00ff */
[----:B------:R-:W-:Y:S02]  /*28ba0*/  IMAD.MOV.U32 R11, RZ, RZ, 0x181f ;  /* 0x0000181fff0b7424 */ /* 0x000fe400078e00ff */
[----:B------:R-:W-:-:S07]  /*28bb0*/  IMAD.MOV.U32 R15, RZ, RZ, -0x1 ;  /* 0xffffffffff0f7424 */ /* 0x000fce00078e00ff */
[----:B0-----:R-:W-:Y:S05]  /*28bc0*/  WARPSYNC.COLLECTIVE R15, `(.L_x_2149) ;  /* 0x000000000f087348 */ /* 0x001fea0003c00000 */
[----:B------:R1:W2:Y:S02]  /*28bd0*/  SHFL.IDX P6, R14, R13, R12, R11 ;  /* 0x0000000c0d0e7389 */ /* 0x0002a400000c000b */
[----:B012---:R-:W-:Y:S01]  /*28be0*/  ENDCOLLECTIVE ;  /* 0x000000000000791b */ /* 0x007fe20003800000 */
.L_x_2149:
[----:B------:R-:W-:Y:S05]  /*28bf0*/  BSYNC B1 ;  /* 0x0000000000017941 */ /* 0x000fea0003800000 */
.L_x_2148:
[----:B------:R-:W-:Y:S01]  /*28c00*/  MOV R13, R44 ;  /* 0x0000002c000d7202 */ /* 0x000fe20000000f00 */
[----:B------:R-:W-:Y:S02]  /*28c10*/  IMAD.MOV.U32 R12, RZ, RZ, RZ ;  /* 0x000000ffff0c7224 */ /* 0x000fe400078e00ff */
[----:B------:R-:W-:Y:S02]  /*28c20*/  IMAD.MOV.U32 R11, RZ, RZ, 0x181f ;  /* 0x0000181fff0b7424 */ /* 0x000fe400078e00ff */
[----:B------:R-:W-:Y:S02]  /*28c30*/  IMAD.MOV.U32 R15, RZ, RZ, -0x1 ;  /* 0xffffffffff0f7424 */ /* 0x000fe400078e00ff */
[----:B------:R-:W-:-:S07]  /*28c40*/  IMAD.MOV.U32 R41, RZ, RZ, R14 ;  /* 0x000000ffff297224 */ /* 0x000fce00078e000e */
[----:B------:R-:W-:Y:S05]  /*28c50*/  WARPSYNC.COLLECTIVE R15, `(.L_x_2150) ;  /* 0x000000000f087348 */ /* 0x000fea0003c00000 */
[----:B------:R0:W1:Y:S02]  /*28c60*/  SHFL.IDX P6, R14, R13, R12, R11 ;  /* 0x0000000c0d0e7389 */ /* 0x00006400000c000b */
[----:B01----:R-:W-:Y:S01]  /*28c70*/  ENDCOLLECTIVE ;  /* 0x000000000000791b */ /* 0x003fe20003800000 */
.L_x_2150:
[----:B------:R-:W-:Y:S05]  /*28c80*/  BRA `(.L_x_2151) ;  /* 0xfffffdec00fc7947 */ /* 0x000fea000383ffff */
.L_x_1772:
        /* <DEDUP_REMOVED lines=8> */
.L_x_2153:
[----:B------:R-:W-:Y:S05]  /*28d10*/  BSYNC B1 ;  /* 0x0000000000017941 */ /* 0x000fea0003800000 */
.L_x_2152:
[----:B------:R-:W-:Y:S01]  /*28d20*/  IMAD.MOV.U32 R13, RZ, RZ, R44 ;  /* 0x000000ffff0d7224 */ /* 0x000fe200078e002c */
[----:B------:R-:W-:Y:S01]  /*28d30*/  MOV R15, 0xffffffff ;  /* 0xffffffff000f7802 */ /* 0x000fe20000000f00 */
[----:B------:R-:W-:Y:S02]  /*28d40*/  IMAD.MOV.U32 R12, RZ, RZ, 0x1 ;  /* 0x00000001ff0c7424 */ /* 0x000fe400078e00ff */
[----:B------:R-:W-:Y:S02]  /*28d50*/  IMAD.MOV.U32 R11, RZ, RZ, 0x181f ;  /* 0x0000181fff0b7424 */ /* 0x000fe400078e00ff */
[----:B------:R-:W-:-:S07]  /*28d60*/  IMAD.MOV.U32 R41, RZ, RZ, R14 ;  /* 0x000000ffff297224 */ /* 0x000fce00078e000e */
[----:B------:R-:W-:Y:S05]  /*28d70*/  WARPSYNC.COLLECTIVE R15, `(.L_x_2154) ;  /* 0x000000000f087348 */ /* 0x000fea0003c00000 */
[----:B------:R0:W1:Y:S02]  /*28d80*/  SHFL.IDX P6, R14, R13, R12, R11 ;  /* 0x0000000c0d0e7389 */ /* 0x00006400000c000b */
[----:B01----:R-:W-:Y:S01]  /*28d90*/  ENDCOLLECTIVE ;  /* 0x000000000000791b */ /* 0x003fe20003800000 */
.L_x_2154:
[----:B------:R-:W-:Y:S05]  /*28da0*/  BRA `(.L_x_2155) ;  /* 0xfffffdec00fc7947 */ /* 0x000fea000383ffff */
.L_x_1775:
[----:B------:R-:W-:Y:S01]  /*28db0*/  BSSY B1, `(.L_x_2156) ;  /* 0x0000008000017945 */ /* 0x000fe20003800000 */
[----:B---3--:R-:W-:Y:S02]  /*28dc0*/  IMAD.MOV.U32 R13, RZ, RZ, R45 ;  /* 0x000000ffff0d7224 */ /* 0x008fe400078e002d */
[----:B------:R-:W-:Y:S02]  /*28dd0*/  IMAD.MOV.U32 R12, RZ, RZ, 0x2 ;  /* 0x00000002ff0c7424 */ /* 0x000fe400078e00ff */
[----:B------:R-:W-:Y:S02]  /*28de0*/  IMAD.MOV.U32 R11, RZ, RZ, 0x181f ;  /* 0x0000181fff0b7424 */ /* 0x000fe400078e00ff */
[----:B------:R-:W-:-:S07]  /*28df0*/  IMAD.MOV.U32 R15, RZ, RZ, -0x1 ;  /* 0xffffffffff0f7424 */ /* 0x000fce00078e00ff */
[----:B012-4-:R-:W-:Y:S05]  /*28e00*/  WARPSYNC.COLLECTIVE R15, `(.L_x_2157) ;  /* 0x000000000f087348 */ /* 0x017fea0003c00000 */
[----:B------:R3:W0:Y:S02]  /*28e10*/  SHFL.IDX P6, R14, R13, R12, R11 ;  /* 0x0000000c0d0e7389 */ /* 0x00062400000c000b */
[----:B01234-:R-:W-:Y:S01]  /*28e20*/  ENDCOLLECTIVE ;  /* 0x000000000000791b */ /* 0x01ffe20003800000 */
.L_x_2157:
[----:B------:R-:W-:Y:S05]  /*28e30*/  BSYNC B1 ;  /* 0x0000000000017941 */ /* 0x000fea0003800000 */
.L_x_2156:
        /* <DEDUP_REMOVED lines=8> */
.L_x_2158:
[----:B------:R-:W-:Y:S05]  /*28ec0*/  BRA `(.L_x_2159) ;  /* 0xfffffdf000007947 */ /* 0x000fea000383ffff */
.L_x_1778:
        /* <DEDUP_REMOVED lines=8> */
.L_x_2161:
[----:B------:R-:W-:Y:S05]  /*28f50*/  BSYNC B1 ;  /* 0x0000000000017941 */ /* 0x000fea0003800000 */
.L_x_2160:
        /* <DEDUP_REMOVED lines=8> */
.L_x_2162:
[----:B------:R-:W-:Y:S05]  /*28fe0*/  BRA `(.L_x_2163) ;  /* 0xfffffdf000047947 */ /* 0x000fea000383ffff */
.L_x_1782:
[----:B------:R0:W0:Y:S02]  /*28ff0*/  SYNCS.PHASECHK.TRANS64.TRYWAIT P4, [R89+URZ+0x288b0], R100 ;  /* 0x0288b064590075a7 */ /* 0x000024000808017f */
[----:B0-----:R-:W-:Y:S05]  /*29000*/  @!P4 NANOSLEEP.SYNCS 0x989680 ;  /* 0x009896800000c95d */ /* 0x001fea0003900000 */
[----:B------:R-:W0:Y:S02]  /*29010*/  @!P4 SYNCS.PHASECHK.TRANS64 P4, [R89+URZ+0x288b0], R100 ;  /* 0x0288b0645900c5a7 */ /* 0x000e24000808007f */
[----:B0-----:R-:W-:Y:S05]  /*29020*/  @!P4 BRA `(.L_x_1782) ;  /* 0xfffffffc00f0c947 */ /* 0x001fea000383ffff */
[----:B------:R-:W-:Y:S05]  /*29030*/  BRA `(.L_x_2164) ;  /* 0xfffffdf000807947 */ /* 0x000fea000383ffff */
.L_x_1804:
[----:B--2---:R0:W5:Y:S01]  /*29040*/  LDL R13, [R1+0x34] ;  /* 0x00003400010d7983 */ /* 0x0041620000100800 */
[----:B------:R-:W-:Y:S01]  /*29050*/  BSSY B0, `(.L_x_2165) ;  /* 0x0000007000007945 */ /* 0x000fe20003800000 */
[----:B------:R-:W-:Y:S02]  /*29060*/  IMAD.MOV.U32 R12, RZ, RZ, RZ ;  /* 0x000000ffff0c7224 */ /* 0x000fe400078e00ff */
[----:B------:R-:W-:Y:S02]  /*29070*/  IMAD.MOV.U32 R11, RZ, RZ, 0x1f ;  /* 0x0000001fff0b7424 */ /* 0x000fe400078e00ff */
[----:B------:R-:W-:-:S07]  /*29080*/  IMAD.MOV.U32 R15, RZ, RZ, -0x1 ;  /* 0xffffffffff0f7424 */ /* 0x000fce00078e00ff */
[----:B01--45:R-:W-:Y:S05]  /*29090*/  WARPSYNC.COLLECTIVE R15, `(.L_x_2166) ;  /* 0x000000000f087348 */ /* 0x033fea0003c00000 */
[----:B-----5:R2:W3:Y:S02]  /*290a0*/  SHFL.IDX P6, R14, R13, R12, R11 ;  /* 0x0000000c0d0e7389 */ /* 0x0204e400000c000b */
[----:B01234-:R-:W-:Y:S01]  /*290b0*/  ENDCOLLECTIVE ;  /* 0x000000000000791b */ /* 0x01ffe20003800000 */
.L_x_2166:
[----:B------:R-:W-:Y:S05]  /*290c0*/  BSYNC B0 ;  /* 0x0000000000007941 */ /* 0x000fea0003800000 */
.L_x_2165:
[----:B------:R-:W-:Y:S01]  /*290d0*/  IMAD.MOV.U32 R199, RZ, RZ, R14 ;  /* 0x000000ffffc77224 */ /* 0x000fe200078e000e */
[----:B------:R-:W-:Y:S06]  /*290e0*/  BRA `(.L_x_2167) ;  /* 0xfffffe00004c7947 */ /* 0x000fec000383ffff */
.L_x_1816:
[----:B------:R-:W-:Y:S01]  /*290f0*/  BSSY B1, `(.L_x_2168) ;  /* 0x0000008000017945 */ /* 0x000fe20003800000 */
[----:B------:R-:W-:Y:S01]  /*29100*/  IMAD.MOV.U32 R13, RZ, RZ, R6 ;  /* 0x000000ffff0d7224 */ /* 0x000fe200078e0006 */
[----:B------:R-:W-:Y:S01]  /*29110*/  MOV R12, RZ ;  /* 0x000000ff000c7202 */ /* 0x000fe20000000f00 */
[----:B------:R-:W-:Y:S02]  /*29120*/  IMAD.MOV.U32 R11, RZ, RZ, 0x181f ;  /* 0x0000181fff0b7424 */ /* 0x000fe400078e00ff */
[----:B------:R-:W-:-:S07]  /*29130*/  IMAD.MOV.U32 R15, RZ, RZ, -0x1 ;  /* 0xffffffffff0f7424 */ /* 0x000fce00078e00ff */
[----:B-1--4-:R-:W-:Y:S05]  /*29140*/  WARPSYNC.COLLECTIVE R15, `(.L_x_2169) ;  /* 0x000000000f087348 */ /* 0x012fea0003c00000 */
[----:B------:R0:W2:Y:S02]  /*29150*/  SHFL.IDX P6, R14, R13, R12, R11 ;  /* 0x0000000c0d0e7389 */ /* 0x0000a400000c000b */
[----:B012-4-:R-:W-:Y:S01]  /*29160*/  ENDCOLLECTIVE ;  /* 0x000000000000791b */ /* 0x017fe20003800000 */
.L_x_2169:
[----:B------:R-:W-:Y:S05]  /*29170*/  BSYNC B1 ;  /* 0x0000000000017941 */ /* 0x000fea0003800000 */
.L_x_2168:
        /* <DEDUP_REMOVED lines=8> */
.L_x_2170:
[----:B------:R-:W-:Y:S02]  /*29200*/  IMAD.MOV.U32 R13, RZ, RZ, R8 ;  /* 0x000000ffff0d7224 */ /* 0x000fe400078e0008 */
[----:B------:R-:W-:-:S07]  /*29210*/  IMAD.MOV.U32 R3, RZ, RZ, R14 ;  /* 0x000000ffff037224 */ /* 0x000fce00078e000e */
[----:B------:R-:W-:Y:S05]  /*29220*/  WARPSYNC.COLLECTIVE R15, `(.L_x_2171) ;  /* 0x000000000f087348 */ /* 0x000fea0003c00000 */
[----:B------:R0:W1:Y:S02]  /*29230*/  SHFL.IDX P6, R14, R13, R12, R11 ;  /* 0x0000000c0d0e7389 */ /* 0x00006400000c000b */
[----:B01----:R-:W-:Y:S01]  /*29240*/  ENDCOLLECTIVE ;  /* 0x000000000000791b */ /* 0x003fe20003800000 */
.L_x_2171:
[----:B------:R-:W-:Y:S02]  /*29250*/  IMAD.MOV.U32 R13, RZ, RZ, R7 ;  /* 0x000000ffff0d7224 */ /* 0x000fe400078e0007 */
[----:B------:R-:W-:-:S07]  /*29260*/  IMAD.MOV.U32 R4, RZ, RZ, R14 ;  /* 0x000000ffff047224 */ /* 0x000fce00078e000e */
[----:B------:R-:W-:Y:S05]  /*29270*/  WARPSYNC.COLLECTIVE R15, `(.L_x_2172) ;  /* 0x000000000f087348 */ /* 0x000fea0003c00000 */
[----:B------:R0:W1:Y:S02]  /*29280*/  SHFL.IDX P6, R14, R13, R12, R11 ;  /* 0x0000000c0d0e7389 */ /* 0x00006400000c000b */
[----:B01----:R-:W-:Y:S01]  /*29290*/  ENDCOLLECTIVE ;  /* 0x000000000000791b */ /* 0x003fe20003800000 */
.L_x_2172:
[----:B------:R-:W-:Y:S05]  /*292a0*/  BRA `(.L_x_2173) ;  /* 0xfffffe0400b07947 */ /* 0x000fea000383ffff */
.L_x_1819:
[----:B------:R-:W-:Y:S01]  /*292b0*/  BSSY B1, `(.L_x_2174) ;  /* 0x0000008000017945 */ /* 0x000fe20003800000 */
[----:B-1----:R-:W-:Y:S01]  /*292c0*/  MOV R13, R6 ;  /* 0x00000006000d7202 */ /* 0x002fe20000000f00 */
[----:B------:R-:W-:Y:S02]  /*292d0*/  IMAD.MOV.U32 R12, RZ, RZ, 0x1 ;  /* 0x00000001ff0c7424 */ /* 0x000fe400078e00ff */
[----:B------:R-:W-:Y:S02]  /*292e0*/  IMAD.MOV.U32 R11, RZ, RZ, 0x181f ;  /* 0x0000181fff0b7424 */ /* 0x000fe400078e00ff */
[----:B------:R-:W-:-:S07]  /*292f0*/  IMAD.MOV.U32 R15, RZ, RZ, -0x1 ;  /* 0xffffffffff0f7424 */ /* 0x000fce00078e00ff */
[----:B----4-:R-:W-:Y:S05]  /*29300*/  WARPSYNC.COLLECTIVE R15, `(.L_x_2175) ;  /* 0x000000000f087348 */ /* 0x010fea0003c00000 */
[----:B------:R0:W1:Y:S02]  /*29310*/  SHFL.IDX P6, R14, R13, R12, R11 ;  /* 0x0000000c0d0e7389 */ /* 0x00006400000c000b */
[----:B01--4-:R-:W-:Y:S01]  /*29320*/  ENDCOLLECTIVE ;  /* 0x000000000000791b */ /* 0x013fe20003800000 */
.L_x_2175:
[----:B------:R-:W-:Y:S05]  /*29330*/  BSYNC B1 ;  /* 0x0000000000017941 */ /* 0x000fea0003800000 */
.L_x_2174:
        /* <DEDUP_REMOVED lines=8> */
.L_x_2176:
[----:B------:R-:W-:Y:S02]  /*293c0*/  IMAD.MOV.U32 R13, RZ, RZ, R8 ;  /* 0x000000ffff0d7224 */ /* 0x000fe400078e0008 */
[----:B------:R-:W-:-:S07]  /*293d0*/  IMAD.MOV.U32 R3, RZ, RZ, R14 ;  /* 0x000000ffff037224 */ /* 0x000fce00078e000e */
[----:B------:R-:W-:Y:S05]  /*293e0*/  WARPSYNC.COLLECTIVE R15, `(.L_x_2177) ;  /* 0x000000000f087348 */ /* 0x000fea0003c00000 */
[----:B------:R0:W1:Y:S02]  /*293f0*/  SHFL.IDX P6, R14, R13, R12, R11 ;  /* 0x0000000c0d0e7389 */ /* 0x00006400000c000b */
[----:B01----:R-:W-:Y:S01]  /*29400*/  ENDCOLLECTIVE ;  /* 0x000000000000791b */ /* 0x003fe20003800000 */
.L_x_2177:
[----:B------:R-:W-:Y:S01]  /*29410*/  MOV R13, R7 ;  /* 0x00000007000d7202 */ /* 0x000fe20000000f00 */
[----:B------:R-:W-:-:S07]  /*29420*/  IMAD.MOV.U32 R4, RZ, RZ, R14 ;  /* 0x000000ffff047224 */ /* 0x000fce00078e000e */
[----:B------:R-:W-:Y:S05]  /*29430*/  WARPSYNC.COLLECTIVE R15, `(.L_x_2178) ;  /* 0x000000000f087348 */ /* 0x000fea0003c00000 */
[----:B------:R0:W1:Y:S02]  /*29440*/  SHFL.IDX P6, R14, R13, R12, R11 ;  /* 0x0000000c0d0e7389 */ /* 0x00006400000c000b */
[----:B01----:R-:W-:Y:S01]  /*29450*/  ENDCOLLECTIVE ;  /* 0x000000000000791b */ /* 0x003fe20003800000 */
.L_x_2178:
[----:B------:R-:W-:Y:S05]  /*29460*/  BRA `(.L_x_2179) ;  /* 0xfffffe08001c7947 */ /* 0x000fea000383ffff */
.L_x_1822:
[----:B------:R-:W-:Y:S01]  /*29470*/  BSSY B1, `(.L_x_2180) ;  /* 0x0000008000017945 */ /* 0x000fe20003800000 */
[----:B------:R-:W-:Y:S02]  /*29480*/  IMAD.MOV.U32 R13, RZ, RZ, R6 ;  /* 0x000000ffff0d7224 */ /* 0x000fe400078e0006 */
[----:B------:R-:W-:Y:S02]  /*29490*/  IMAD.MOV.U32 R12, RZ, RZ, 0x2 ;  /* 0x00000002ff0c7424 */ /* 0x000fe400078e00ff */
[----:B------:R-:W-:Y:S02]  /*294a0*/  IMAD.MOV.U32 R11, RZ, RZ, 0x181f ;  /* 0x0000181fff0b7424 */ /* 0x000fe400078e00ff */
[----:B------:R-:W-:-:S07]  /*294b0*/  IMAD.MOV.U32 R15, RZ, RZ, -0x1 ;  /* 0xffffffffff0f7424 */ /* 0x000fce00078e00ff */
[----:B-1--4-:R-:W-:Y:S05]  /*294c0*/  WARPSYNC.COLLECTIVE R15, `(.L_x_2181) ;  /* 0x000000000f087348 */ /* 0x012fea0003c00000 */
[----:B------:R0:W2:Y:S02]  /*294d0*/  SHFL.IDX P6, R14, R13, R12, R11 ;  /* 0x0000000c0d0e7389 */ /* 0x0000a400000c000b */
[----:B012-4-:R-:W-:Y:S01]  /*294e0*/  ENDCOLLECTIVE ;  /* 0x000000000000791b */ /* 0x017fe20003800000 */
.L_x_2181:
[----:B------:R-:W-:Y:S05]  /*294f0*/  BSYNC B1 ;  /* 0x0000000000017941 */ /* 0x000fea0003800000 */
.L_x_2180:
        /* <DEDUP_REMOVED lines=8> */
.L_x_2182:
[----:B------:R-:W-:Y:S02]  /*29580*/  IMAD.MOV.U32 R13, RZ, RZ, R8 ;  /* 0x000000ffff0d7224 */ /* 0x000fe400078e0008 */
[----:B------:R-:W-:-:S07]  /*29590*/  IMAD.MOV.U32 R3, RZ, RZ, R14 ;  /* 0x000000ffff037224 */ /* 0x000fce00078e000e */
[----:B------:R-:W-:Y:S05]  /*295a0*/  WARPSYNC.COLLECTIVE R15, `(.L_x_2183) ;  /* 0x000000000f087348 */ /* 0x000fea0003c00000 */
[----:B------:R0:W1:Y:S02]  /*295b0*/  SHFL.IDX P6, R14, R13, R12, R11 ;  /* 0x0000000c0d0e7389 */ /* 0x00006400000c000b */
[----:B01----:R-:W-:Y:S01]  /*295c0*/  ENDCOLLECTIVE ;  /* 0x000000000000791b */ /* 0x003fe20003800000 */
.L_x_2183:
[----:B------:R-:W-:Y:S01]  /*295d0*/  IMAD.MOV.U32 R13, RZ, RZ, R7 ;  /* 0x000000ffff0d7224 */ /* 0x000fe200078e0007 */
[----:B------:R-:W-:-:S07]  /*295e0*/  MOV R4, R14 ;  /* 0x0000000e00047202 */ /* 0x000fce0000000f00 */
[----:B------:R-:W-:Y:S05]  /*295f0*/  WARPSYNC.COLLECTIVE R15, `(.L_x_2184) ;  /* 0x000000000f087348 */ /* 0x000fea0003c00000 */
[----:B------:R0:W1:Y:S02]  /*29600*/  SHFL.IDX P6, R14, R13, R12, R11 ;  /* 0x0000000c0d0e7389 */ /* 0x00006400000c000b */
[----:B01----:R-:W-:Y:S01]  /*29610*/  ENDCOLLECTIVE ;  /* 0x000000000000791b */ /* 0x003fe20003800000 */
.L_x_2184:
[----:B------:R-:W-:Y:S05]  /*29620*/  BRA `(.L_x_2185) ;  /* 0xfffffe0800787947 */ /* 0x000fea000383ffff */
.L_x_1825:
        /* <DEDUP_REMOVED lines=8> */
.L_x_2187:
[----:B------:R-:W-:Y:S05]  /*296b0*/  BSYNC B1 ;  /* 0x0000000000017941 */ /* 0x000fea0003800000 */
.L_x_2186:
[----:B------:R-:W-:Y:S01]  /*296c0*/  IMAD.MOV.U32 R13, RZ, RZ, R5 ;  /* 0x000000ffff0d7224 */ /* 0x000fe200078e0005 */
[----:B------:R-:W-:Y:S01]  /*296d0*/  MOV R0, R14 ;  /* 0x0000000e00007202 */ /* 0x000fe20000000f00 */
[----:B------:R-:W-:Y:S02]  /*296e0*/  IMAD.MOV.U32 R12, RZ, RZ, 0x3 ;  /* 0x00000003ff0c7424 */ /* 0x000fe400078e00ff */
[----:B------:R-:W-:Y:S02]  /*296f0*/  IMAD.MOV.U32 R11, RZ, RZ, 0x181f ;  /* 0x0000181fff0b7424 */ /* 0x000fe400078e00ff */
[----:B------:R-:W-:-:S07]  /*29700*/  IMAD.MOV.U32 R15, RZ, RZ, -0x1 ;  /* 0xffffffffff0f7424 */ /* 0x000fce00078e00ff */
[----:B------:R-:W-:Y:S05]  /*29710*/  WARPSYNC.COLLECTIVE R15, `(.L_x_2188) ;  /* 0x000000000f087348 */ /* 0x000fea0003c00000 */
[----:B------:R0:W1:Y:S02]  /*29720*/  SHFL.IDX P6, R14, R13, R12, R11 ;  /* 0x0000000c0d0e7389 */ /* 0x00006400000c000b */
[----:B01----:R-:W-:Y:S01]  /*29730*/  ENDCOLLECTIVE ;  /* 0x000000000000791b */ /* 0x003fe20003800000 */
.L_x_2188:
[----:B------:R-:W-:Y:S01]  /*29740*/  MOV R13, R8 ;  /* 0x00000008000d7202 */ /* 0x000fe20000000f00 */
[----:B------:R-:W-:-:S07]  /*29750*/  IMAD.MOV.U32 R3, RZ, RZ, R14 ;  /* 0x000000ffff037224 */ /* 0x000fce00078e000e */
[----:B------:R-:W-:Y:S05]  /*29760*/  WARPSYNC.COLLECTIVE R15, `(.L_x_2189) ;  /* 0x000000000f087348 */ /* 0x000fea0003c00000 */
[----:B------:R0:W1:Y:S02]  /*29770*/  SHFL.IDX P6, R14, R13, R12, R11 ;  /* 0x0000000c0d0e7389 */ /* 0x00006400000c000b */
[----:B01----:R-:W-:Y:S01]  /*29780*/  ENDCOLLECTIVE ;  /* 0x000000000000791b */ /* 0x003fe20003800000 */
.L_x_2189:
[----:B------:R-:W-:Y:S02]  /*29790*/  IMAD.MOV.U32 R13, RZ, RZ, R7 ;  /* 0x000000ffff0d7224 */ /* 0x000fe400078e0007 */
[----:B------:R-:W-:-:S07]  /*297a0*/  IMAD.MOV.U32 R4, RZ, RZ, R14 ;  /* 0x000000ffff047224 */ /* 0x000fce00078e000e */
[----:B------:R-:W-:Y:S05]  /*297b0*/  WARPSYNC.COLLECTIVE R15, `(.L_x_2190) ;  /* 0x000000000f087348 */ /* 0x000fea0003c00000 */
[----:B------:R0:W1:Y:S02]  /*297c0*/  SHFL.IDX P6, R14, R13, R12, R11 ;  /* 0x0000000c0d0e7389 */ /* 0x00006400000c000b */
[----:B01----:R-:W-:Y:S01]  /*297d0*/  ENDCOLLECTIVE ;  /* 0x000000000000791b */ /* 0x003fe20003800000 */
.L_x_2190:
[----:B------:R-:W-:Y:S05]  /*297e0*/  BRA `(.L_x_2191) ;  /* 0xfffffe0800d47947 */ /* 0x000fea000383ffff */
.L_x_1829:
[----:B0-----:R0:W1:Y:S02]  /*297f0*/  SYNCS.PHASECHK.TRANS64.TRYWAIT P0, [R18+URZ+0x28800], R5 ;  /* 0x02880005120075a7 */ /* 0x001064000800017f */
[----:B-1----:R-:W-:Y:S05]  /*29800*/  @!P0 NANOSLEEP.SYNCS 0x989680 ;  /* 0x009896800000895d */ /* 0x002fea0003900000 */
[----:B------:R-:W1:Y:S02]  /*29810*/  @!P0 SYNCS.PHASECHK.TRANS64 P0, [R18+URZ+0x28800], R5 ;  /* 0x02880005120085a7 */ /* 0x000e64000800007f */
[----:B-1----:R-:W-:Y:S05]  /*29820*/  @!P0 BRA `(.L_x_1829) ;  /* 0xfffffffc00f08947 */ /* 0x002fea000383ffff */
[----:B------:R-:W-:Y:S05]  /*29830*/  BRA `(.L_x_2192) ;  /* 0xfffffe0c00907947 */ /* 0x000fea000383ffff */
.L_x_1845:
[----:B------:R-:W0:Y:S01]  /*29840*/  LDC R53, c[0x0][0x3f4] ;  /* 0x0000fd00ff357b82 */ /* 0x000e220000000800 */
[----:B------:R-:W-:Y:S01]  /*29850*/  BSSY B1, `(.L_x_2193) ;  /* 0x0000008000017945 */ /* 0x000fe20003800000 */
[----:B--2---:R-:W-:Y:S01]  /*29860*/  IMAD.MOV.U32 R13, RZ, RZ, R35 ;  /* 0x000000ffff0d7224 */ /* 0x004fe200078e0023 */
[----:B------:R-:W-:Y:S01]  /*29870*/  MOV R15, 0xffffffff ;  /* 0xffffffff000f7802 */ /* 0x000fe20000000f00 */
[----:B------:R-:W-:Y:S02]  /*29880*/  IMAD.MOV.U32 R12, RZ, RZ, RZ ;  /* 0x000000ffff0c7224 */ /* 0x000fe400078e00ff */
[----:B------:R-:W-:-:S07]  /*29890*/  IMAD.MOV.U32 R11, RZ, RZ, 0x181f ;  /* 0x0000181fff0b7424 */ /* 0x000fce00078e00ff */
[----:B01--4-:R-:W-:Y:S05]  /*298a0*/  WARPSYNC.COLLECTIVE R15, `(.L_x_2194) ;  /* 0x000000000f087348 */ /* 0x013fea0003c00000 */
[----:B------:R2:W3:Y:S02]  /*298b0*/  SHFL.IDX P6, R14, R13, R12, R11 ;  /* 0x0000000c0d0e7389 */ /* 0x0004e400000c000b */
[----:B01234-:R-:W-:Y:S01]  /*298c0*/  ENDCOLLECTIVE ;  /* 0x000000000000791b */ /* 0x01ffe20003800000 */
.L_x_2194:
[----:B------:R-:W-:Y:S05]  /*298d0*/  BSYNC B1 ;  /* 0x0000000000017941 */ /* 0x000fea0003800000 */
.L_x_2193:
[----:B------:R-:W-:Y:S01]  /*298e0*/  IMAD.MOV.U32 R13, RZ, RZ, R32 ;  /* 0x000000ffff0d7224 */ /* 0x000fe200078e0020 */
[----:B------:R-:W-:Y:S01]  /*298f0*/  ISETP.GE.AND P0, PT, R16, R53, PT ;  /* 0x000000351000720c */ /* 0x000fe20003f06270 */
[----:B------:R-:W-:Y:S02]  /*29900*/  IMAD.MOV.U32 R12, RZ, RZ, RZ ;  /* 0x000000ffff0c7224 */ /* 0x000fe400078e00ff */
[----:B------:R-:W-:Y:S02]  /*29910*/  IMAD.MOV.U32 R11, RZ, RZ, 0x181f ;  /* 0x0000181fff0b7424 */ /* 0x000fe400078e00ff */
[----:B------:R-:W-:Y:S02]  /*29920*/  IMAD.MOV.U32 R15, RZ, RZ, -0x1 ;  /* 0xffffffffff0f7424 */ /* 0x000fe400078e00ff */
[----:B------:R-:W-:Y:S02]  /*29930*/  IMAD.MOV.U32 R0, RZ, RZ, R14 ;  /* 0x000000ffff007224 */ /* 0x000fe400078e000e */
[----:B------:R-:W-:-:S07]  /*29940*/  IMAD R3, R194, R5, RZ ;  /* 0x00000005c2037224 */ /* 0x000fce00078e02ff */
[----:B------:R-:W-:Y:S05]  /*29950*/  WARPSYNC.COLLECTIVE R15, `(.L_x_2195) ;  /* 0x000000000f087348 */ /* 0x000fea0003c00000 */
[----:B------:R0:W1:Y:S02]  /*29960*/  SHFL.IDX P6, R14, R13, R12, R11 ;  /* 0x0000000c0d0e7389 */ /* 0x00006400000c000b */
[----:B01----:R-:W-:Y:S01]  /*29970*/  ENDCOLLECTIVE ;  /* 0x000000000000791b */ /* 0x003fe20003800000 */
.L_x_2195:
[----:B------:R-:W-:Y:S01]  /*29980*/  ISETP.GE.OR P1, PT, R54, R3, P0 ;  /* 0x000000033600720c */ /* 0x000fe20000726670 */
[----:B------:R-:W-:-:S12]  /*29990*/  IMAD.MOV.U32 R13, RZ, RZ, R33 ;  /* 0x000000ffff0d7224 */ /* 0x000fd800078e0021 */
[C---:B------:R-:W-:Y:S01]  /*299a0*/  @!P1 IMAD.SHL.U32 R21, R16.reuse, 0x2, RZ ;  /* 0x0000000210159824 */ /* 0x040fe200078e00ff */
[----:B------:R-:W-:Y:S02]  /*299b0*/  @!P1 SHF.L.U64.HI R6, R16, 0x1, R17 ;  /* 0x0000000110069819 */ /* 0x000fe40000010211 */
[----:B------:R-:W-:-:S07]  /*299c0*/  MOV R4, R14 ;  /* 0x0000000e00047202 */ /* 0x000fce0000000f00 */
[----:B------:R-:W-:Y:S05]  /*299d0*/  WARPSYNC.COLLECTIVE R15, `(.L_x_2196) ;  /* 0x000000000f087348 */ /* 0x000fea0003c00000 */
[----:B------:R0:W1:Y:S02]  /*299e0*/  SHFL.IDX P6, R14, R13, R12, R11 ;  /* 0x0000000c0d0e7389 */ /* 0x00006400000c000b */
[----:B01----:R-:W-:Y:S01]  /*299f0*/  ENDCOLLECTIVE ;  /* 0x000000000000791b */ /* 0x003fe20003800000 */
.L_x_2196:
[----:B------:R-:W-:-:S04]  /*29a00*/  @!P1 IADD3 R4, P2, R4, R21, RZ ;  /* 0x0000001504049210 */ /* 0x000fc80007f5e0ff */
[----:B------:R-:W-:Y:S01]  /*29a10*/  @!P1 MOV R8, R4 ;  /* 0x0000000400089202 */ /* 0x000fe20000000f00 */
[----:B------:R-:W-:-:S04]  /*29a20*/  @!P1 IMAD.X R7, R0, 0x1, R6, P2 ;  /* 0x0000000100079824 */ /* 0x000fc800010e0606 */
[----:B------:R-:W-:Y:S02]  /*29a30*/  @!P1 IMAD.MOV.U32 R9, RZ, RZ, R7 ;  /* 0x000000ffff099224 */ /* 0x000fe400078e0007 */
[----:B------:R-:W-:Y:S02]  /*29a40*/  IMAD.MOV.U32 R13, RZ, RZ, R34 ;  /* 0x000000ffff0d7224 */ /* 0x000fe400078e0022 */
[----:B------:R-:W-:-:S07]  /*29a50*/  IMAD.MOV.U32 R5, RZ, RZ, R14 ;  /* 0x000000ffff057224 */ /* 0x000fce00078e000e */
[----:B------:R-:W-:Y:S05]  /*29a60*/  WARPSYNC.COLLECTIVE R15, `(.L_x_2197) ;  /* 0x000000000f087348 */ /* 0x000fea0003c00000 */
[----:B------:R0:W1:Y:S02]  /*29a70*/  SHFL.IDX P6, R14, R13, R12, R11 ;  /* 0x0000000c0d0e7389 */ /* 0x00006400000c000b */
[----:B01----:R-:W-:Y:S01]  /*29a80*/  ENDCOLLECTIVE ;  /* 0x000000000000791b */ /* 0x003fe20003800000 */
.L_x_2197:
[----:B------:R-:W2:Y:S01]  /*29a90*/  @!P1 LD.E.128 R8, desc[UR54][R8.64] ;  /* 0x0000003608089980 */ /* 0x000ea2000c101d00 */
[----:B------:R-:W-:-:S05]  /*29aa0*/  @!P1 IADD3 R14, P2, R14, R21, RZ ;  /* 0x000000150e0e9210 */ /* 0x000fca0007f5e0ff */
[----:B------:R-:W-:Y:S02]  /*29ab0*/  @!P1 IMAD.X R5, R5, 0x1, R6, P2 ;  /* 0x0000000105059824 */ /* 0x000fe400010e0606 */
[----:B------:R-:W-:-:S06]  /*29ac0*/  @!P1 IMAD.MOV.U32 R4, RZ, RZ, R14 ;  /* 0x000000ffff049224 */ /* 0x000fcc00078e000e */
[----:B------:R-:W5:Y:S01]  /*29ad0*/  @!P1 LD.E.128 R4, desc[UR54][R4.64] ;  /* 0x0000003604049980 */ /* 0x000f62000c101d00 */
[----:B------:R-:W-:Y:S02]  /*29ae0*/  CS2R R46, SRZ ;  /* 0x00000000002e7805 */ /* 0x000fe4000001ff00 */
[----:B------:R-:W-:Y:S01]  /*29af0*/  CS2R R50, SRZ ;  /* 0x0000000000327805 */ /* 0x000fe2000001ff00 */
[----:B------:R-:W-:Y:S01]  /*29b00*/  IMAD.MOV.U32 R13, RZ, RZ, R35 ;  /* 0x000000ffff0d7224 */ /* 0x000fe200078e0023 */
[----:B------:R-:W-:Y:S02]  /*29b10*/  CS2R R20, SRZ ;  /* 0x0000000000147805 */ /* 0x000fe4000001ff00 */
[----:B------:R-:W-:Y:S01]  /*29b20*/  CS2R R38, SRZ ;  /* 0x0000000000267805 */ /* 0x000fe2000001ff00 */
[----:B--2---:R-:W-:Y:S02]  /*29b30*/  @!P1 IMAD.MOV.U32 R47, RZ, RZ, R9 ;  /* 0x000000ffff2f9224 */ /* 0x004fe400078e0009 */
[----:B------:R-:W-:Y:S01]  /*29b40*/  @!P1 IMAD.MOV.U32 R51, RZ, RZ, R11 ;  /* 0x000000ffff339224 */ /* 0x000fe200078e000b */
[----:B------:R-:W-:Y:S01]  /*29b50*/  MOV R11, 0x181f ;  /* 0x0000181f000b7802 */ /* 0x000fe20000000f00 */
[----:B------:R-:W-:-:S02]  /*29b60*/  IMAD.MOV.U32 R12, RZ, RZ, R47 ;  /* 0x000000ffff0c7224 */ /* 0x000fc400078e002f */
[----:B------:R-:W-:Y:S02]  /*29b70*/  @!P1 IMAD.MOV.U32 R46, RZ, RZ, R8 ;  /* 0x000000ffff2e9224 */ /* 0x000fe400078e0008 */
[----:B------:R-:W-:Y:S01]  /*29b80*/  @!P1 IMAD.MOV.U32 R50, RZ, RZ, R10 ;  /* 0x000000ffff329224 */ /* 0x000fe200078e000a */
[----:B------:R-:W-:Y:S01]  /*29b90*/  PRMT R66, R12, 0x7610, R66 ;  /* 0x000076100c427816 */ /* 0x000fe20000000042 */
[----:B------:R-:W-:Y:S01]  /*29ba0*/  IMAD.MOV.U32 R12, RZ, RZ, 0x1 ;  /* 0x00000001ff0c7424 */ /* 0x000fe200078e00ff */
[----:B------:R-:W-:Y:S01]  /*29bb0*/  MOV R0, R46 ;  /* 0x0000002e00007202 */ /* 0x000fe20000000f00 */
[----:B------:R-:W-:Y:S02]  /*29bc0*/  IMAD.MOV.U32 R10, RZ, RZ, R50 ;  /* 0x000000ffff0a7224 */ /* 0x000fe400078e0032 */
[----:B------:R-:W-:-:S07]  /*29bd0*/  IMAD.MOV.U32 R24, RZ, RZ, R51 ;  /* 0x000000ffff187224 */ /* 0x000fce00078e0033 */
[----:B-----5:R-:W-:Y:S05]  /*29be0*/  WARPSYNC.COLLECTIVE R15, `(.L_x_2198) ;  /* 0x000000000f087348 */ /* 0x020fea0003c00000 */
[----:B------:R0:W1:Y:S02]  /*29bf0*/  SHFL.IDX P6, R14, R13, R12, R11 ;  /* 0x0000000c0d0e7389 */ /* 0x00006400000c000b */
[----:B01---5:R-:W-:Y:S01]  /*29c00*/  ENDCOLLECTIVE ;  /* 0x000000000000791b */ /* 0x023fe20003800000 */
.L_x_2198:
[----:B------:R-:W-:Y:S02]  /*29c10*/  PRMT R64, R64, 0x5410, R0 ;  /* 0x0000541040407816 */ /* 0x000fe40000000000 */
[----:B------:R-:W-:Y:S02]  /*29c20*/  PRMT R37, R10, 0x5410, R24 ;  /* 0x000054100a257816 */ /* 0x000fe40000000018 */
[----:B------:R-:W-:Y:S02]  /*29c30*/  CS2R R24, SRZ ;  /* 0x0000000000187805 */ /* 0x000fe4000001ff00 */
[----:B------:R-:W-:Y:S01]  /*29c40*/  @!P1 MOV R21, R7 ;  /* 0x0000000700159202 */ /* 0x000fe20000000f00 */
[----:B------:R-:W-:Y:S02]  /*29c50*/  @!P1 IMAD.MOV.U32 R38, RZ, RZ, R4 ;  /* 0x000000ffff269224 */ /* 0x000fe400078e0004 */
[----:B------:R-:W-:Y:S02]  /*29c60*/  @!P1 IMAD.MOV.U32 R39, RZ, RZ, R5 ;  /* 0x000000ffff279224 */ /* 0x000fe400078e0005 */
[----:B------:R-:W-:-:S02]  /*29c70*/  @!P1 IMAD.MOV.U32 R20, RZ, RZ, R6 ;  /* 0x000000ffff149224 */ /* 0x000fc400078e0006 */
[----:B------:R-:W-:Y:S02]  /*29c80*/  IMAD.MOV.U32 R13, RZ, RZ, R32 ;  /* 0x000000ffff0d7224 */ /* 0x000fe400078e0020 */
[----:B------:R-:W-:Y:S02]  /*29c90*/  IMAD.MOV.U32 R4, RZ, RZ, R38 ;  /* 0x000000ffff047224 */ /* 0x000fe400078e0026 */
[----:B------:R-:W-:Y:S02]  /*29ca0*/  IMAD.MOV.U32 R5, RZ, RZ, R39 ;  /* 0x000000ffff057224 */ /* 0x000fe400078e0027 */
[----:B------:R-:W-:Y:S02]  /*29cb0*/  IMAD.MOV.U32 R6, RZ, RZ, R20 ;  /* 0x000000ffff067224 */ /* 0x000fe400078e0014 */
[----:B------:R-:W-:Y:S01]  /*29cc0*/  IMAD.MOV.U32 R7, RZ, RZ, R21 ;  /* 0x000000ffff077224 */ /* 0x000fe200078e0015 */
[----:B------:R-:W-:Y:S01]  /*29cd0*/  PRMT R66, R66, 0x5410, R5 ;  /* 0x0000541042427816 */ /* 0x000fe20000000005 */
[----:B------:R-:W-:Y:S01]  /*29ce0*/  IMAD.MOV.U32 R0, RZ, RZ, R14 ;  /* 0x000000ffff007224 */ /* 0x000fe200078e000e */
[----:B------:R-:W-:-:S07]  /*29cf0*/  PRMT R65, R6, 0x5410, R4 ;  /* 0x0000541006417816 */ /* 0x000fce0000000004 */
[----:B------:R-:W-:Y:S05]  /*29d00*/  WARPSYNC.COLLECTIVE R15, `(.L_x_2199) ;  /* 0x000000000f087348 */ /* 0x000fea0003c00000 */
[----:B------:R0:W1:Y:S02]  /*29d10*/  SHFL.IDX P6, R14, R13, R12, R11 ;  /* 0x0000000c0d0e7389 */ /* 0x00006400000c000b */
[----:B01----:R-:W-:Y:S01]  /*29d20*/  ENDCOLLECTIVE ;  /* 0x000000000000791b */ /* 0x003fe20003800000 */
.L_x_2199:
[----:B------:R-:W-:Y:S01]  /*29d30*/  PRMT R64, R7, 0x7610, R64 ;  /* 0x0000761007407816 */ /* 0x000fe20000000040 */
[----:B------:R-:W-:Y:S02]  /*29d40*/  IMAD.MOV.U32 R13, RZ, RZ, R33 ;  /* 0x000000ffff0d7224 */ /* 0x000fe400078e0021 */
[----:B------:R-:W-:-:S07]  /*29d50*/  IMAD.MOV.U32 R8, RZ, RZ, R14 ;  /* 0x000000ffff087224 */ /* 0x000fce00078e000e */
[----:B------:R-:W-:Y:S05]  /*29d60*/  WARPSYNC.COLLECTIVE R15, `(.L_x_2200) ;  /* 0x000000000f087348 */ /* 0x000fea0003c00000 */
[----:B------:R0:W1:Y:S02]  /*29d70*/  SHFL.IDX P6, R14, R13, R12, R11 ;  /* 0x0000000c0d0e7389 */ /* 0x00006400000c000b */
[----:B01----:R-:W-:Y:S01]  /*29d80*/  ENDCOLLECTIVE ;  /* 0x000000000000791b */ /* 0x003fe20003800000 */
.L_x_2200:
[----:B------:R-:W-:Y:S01]  /*29d90*/  MOV R13, R34 ;  /* 0x00000022000d7202 */ /* 0x000fe20000000f00 */
[----:B------:R-:W-:-:S07]  /*29da0*/  IMAD.MOV.U32 R9, RZ, RZ, R14 ;  /* 0x000000ffff097224 */ /* 0x000fce00078e000e */
[----:B------:R-:W-:Y:S05]  /*29db0*/  WARPSYNC.COLLECTIVE R15, `(.L_x_2201) ;  /* 0x000000000f087348 */ /* 0x000fea0003c00000 */
[----:B------:R0:W1:Y:S02]  /*29dc0*/  SHFL.IDX P6, R14, R13, R12, R11 ;  /* 0x0000000c0d0e7389 */ /* 0x00006400000c000b */
[----:B01----:R-:W-:Y:S01]  /*29dd0*/  ENDCOLLECTIVE ;  /* 0x000000000000791b */ /* 0x003fe20003800000 */
.L_x_2201:
[----:B------:R-:W-:Y:S05]  /*29de0*/  BRA `(.L_x_2202) ;  /* 0xfffffe2400547947 */ /* 0x000fea000383ffff */
.L_x_1848:
[----:B------:R-:W-:Y:S01]  /*29df0*/  BSSY B1, `(.L_x_2203) ;  /* 0x0000008000017945 */ /* 0x000fe20003800000 */
[----:B------:R-:W-:Y:S01]  /*29e00*/  IMAD.MOV.U32 R13, RZ, RZ, R35 ;  /* 0x000000ffff0d7224 */ /* 0x000fe200078e0023 */
[----:B------:R-:W-:Y:S01]  /*29e10*/  MOV R12, 0x2 ;  /* 0x00000002000c7802 */ /* 0x000fe20000000f00 */
[----:B------:R-:W-:Y:S02]  /*29e20*/  IMAD.MOV.U32 R11, RZ, RZ, 0x181f ;  /* 0x0000181fff0b7424 */ /* 0x000fe400078e00ff */
[----:B-1----:R-:W-:-:S07]  /*29e30*/  IMAD.MOV.U32 R15, RZ, RZ, -0x1 ;  /* 0xffffffffff0f7424 */ /* 0x002fce00078e00ff */
[----:B----4-:R-:W-:Y:S05]  /*29e40*/  WARPSYNC.COLLECTIVE R15, `(.L_x_2204) ;  /* 0x000000000f087348 */ /* 0x010fea0003c00000 */
[----:B------:R0:W1:Y:S02]  /*29e50*/  SHFL.IDX P6, R14, R13, R12, R11 ;  /* 0x0000000c0d0e7389 */ /* 0x00006400000c000b */
[----:B01--4-:R-:W-:Y:S01]  /*29e60*/  ENDCOLLECTIVE ;  /* 0x000000000000791b */ /* 0x013fe20003800000 */
.L_x_2204:
[----:B------:R-:W-:Y:S05]  /*29e70*/  BSYNC B1 ;  /* 0x0000000000017941 */ /* 0x000fea0003800000 */
.L_x_2203:
[----:B------:R-:W-:Y:S01]  /*29e80*/  IMAD.MOV.U32 R13, RZ, RZ, R32 ;  /* 0x000000ffff0d7224 */ /* 0x000fe200078e0020 */
[----:B------:R-:W-:Y:S01]  /*29e90*/  MOV R11, 0x181f ;  /* 0x0000181f000b7802 */ /* 0x000fe20000000f00 */
[----:B------:R-:W-:Y:S02]  /*29ea0*/  IMAD.MOV.U32 R12, RZ, RZ, 0x2 ;  /* 0x00000002ff0c7424 */ /* 0x000fe400078e00ff */
[----:B------:R-:W-:Y:S02]  /*29eb0*/  IMAD.MOV.U32 R15, RZ, RZ, -0x1 ;  /* 0xffffffffff0f7424 */ /* 0x000fe400078e00ff */
[----:B------:R-:W-:Y:S02]  /*29ec0*/  IMAD.MOV.U32 R0, RZ, RZ, R14 ;  /* 0x000000ffff007224 */ /* 0x000fe400078e000e */
[----:B------:R-:W-:-:S07]  /*29ed0*/  VIADD R10, R54, 0x40 ;  /* 0x00000040360a7836 */ /* 0x000fce0000000000 */
[----:B------:R-:W-:Y:S05]  /*29ee0*/  WARPSYNC.COLLECTIVE R15, `(.L_x_2205) ;  /* 0x000000000f087348 */ /* 0x000fea0003c00000 */
[----:B------:R0:W1:Y:S02]  /*29ef0*/  SHFL.IDX P6, R14, R13, R12, R11 ;  /* 0x0000000c0d0e7389 */ /* 0x00006400000c000b */
[----:B01----:R-:W-:Y:S01]  /*29f00*/  ENDCOLLECTIVE ;  /* 0x000000000000791b */ /* 0x003fe20003800000 */
.L_x_2205:
[----:B------:R-:W-:Y:S01]  /*29f10*/  ISETP.GE.OR P1, PT, R10, R3, P0 ;  /* 0x000000030a00720c */ /* 0x000fe20000726670 */
[----:B------:R-:W-:-:S12]  /*29f20*/  IMAD.MOV.U32 R13, RZ, RZ, R33 ;  /* 0x000000ffff0d7224 */ /* 0x000fd800078e0021 */
[C---:B------:R-:W-:Y:S01]  /*29f30*/  @!P1 IMAD.SHL.U32 R31, R16.reuse, 0x2, RZ ;  /* 0x00000002101f9824 */ /* 0x040fe200078e00ff */
[----:B------:R-:W-:Y:S01]  /*29f40*/  @!P1 SHF.L.U64.HI R29, R16, 0x1, R17 ;  /* 0x00000001101d9819 */ /* 0x000fe20000010211 */
[----:B------:R-:W-:-:S07]  /*29f50*/  IMAD.MOV.U32 R8, RZ, RZ, R14 ;  /* 0x000000ffff087224 */ /* 0x000fce00078e000e */
[----:B------:R-:W-:Y:S05]  /*29f60*/  WARPSYNC.COLLECTIVE R15, `(.L_x_2206) ;  /* 0x000000000f087348 */ /* 0x000fea0003c00000 */
[----:B------:R0:W1:Y:S02]  /*29f70*/  SHFL.IDX P6, R14, R13, R12, R11 ;  /* 0x0000000c0d0e7389 */ /* 0x00006400000c000b */
[----:B01----:R-:W-:Y:S01]  /*29f80*/  ENDCOLLECTIVE ;  /* 0x000000000000791b */ /* 0x003fe20003800000 */
.L_x_2206:
[----:B------:R-:W-:-:S05]  /*29f90*/  @!P1 IADD3 R8, P2, R8, R31, RZ ;  /* 0x0000001f08089210 */ /* 0x000fca0007f5e0ff */
[----:B------:R-:W-:Y:S01]  /*29fa0*/  @!P1 IMAD.X R9, R0, 0x1, R29, P2 ;  /* 0x0000000100099824 */ /* 0x000fe200010e061d */
[----:B------:R-:W-:Y:S01]  /*29fb0*/  MOV R13, R34 ;  /* 0x00000022000d7202 */ /* 0x000fe20000000f00 */
[----:B------:R-:W-:-:S07]  /*29fc0*/  IMAD.MOV.U32 R28, RZ, RZ, R14 ;  /* 0x000000ffff1c7224 */ /* 0x000fce00078e000e */
[----:B------:R-:W-:Y:S05]  /*29fd0*/  WARPSYNC.COLLECTIVE R15, `(.L_x_2207) ;  /* 0x000000000f087348 */ /* 0x000fea0003c00000 */
[----:B------:R0:W1:Y:S02]  /*29fe0*/  SHFL.IDX P6, R14, R13, R12, R11 ;  /* 0x0000000c0d0e7389 */ /* 0x00006400000c000b */
[----:B01----:R-:W-:Y:S01]  /*29ff0*/  ENDCOLLECTIVE ;  /* 0x000000000000791b */ /* 0x003fe20003800000 */
.L_x_2207:
[----:B------:R-:W2:Y:S01]  /*2a000*/  @!P1 LD.E.128 R8, desc[UR54][R8.64] ;  /* 0x0000003608089980 */ /* 0x000ea2000c101d00 */
[----:B------:R-:W-:-:S05]  /*2a010*/  @!P1 IADD3 R14, P2, R14, R31, RZ ;  /* 0x0000001f0e0e9210 */ /* 0x000fca0007f5e0ff */
[----:B------:R-:W-:-:S04]  /*2a020*/  @!P1 IMAD.X R29, R28, 0x1, R29, P2 ;  /* 0x000000011c1d9824 */ /* 0x000fc800010e061d */
[----:B------:R-:W-:-:S05]  /*2a030*/  @!P1 IMAD.MOV.U32 R15, RZ, RZ, R29 ;  /* 0x000000ffff0f9224 */ /* 0x000fca00078e001d */
[----:B------:R0:W5:Y:S01]  /*2a040*/  @!P1 LD.E.128 R28, desc[UR54][R14.64] ;  /* 0x000000360e1c9980 */ /* 0x000162000c101d00 */
[----:B------:R-:W-:Y:S02]  /*2a050*/  CS2R R44, SRZ ;  /* 0x00000000002c7805 */ /* 0x000fe4000001ff00 */
[----:B------:R-:W-:Y:S01]  /*2a060*/  CS2R R48, SRZ ;  /* 0x0000000000307805 */ /* 0x000fe2000001ff00 */
[----:B------:R-:W-:Y:S01]  /*2a070*/  IMAD.MOV.U32 R13, RZ, RZ, R35 ;  /* 0x000000ffff0d7224 */ /* 0x000fe200078e0023 */
[----:B------:R-:W-:Y:S02]  /*2a080*/  CS2R R40, SRZ ;  /* 0x0000000000287805 */ /* 0x000fe4000001ff00 */
[----:B------:R-:W-:Y:S01]  /*2a090*/  CS2R R42, SRZ ;  /* 0x00000000002a7805 */ /* 0x000fe2000001ff00 */
[----:B0-----:R-:W-:Y:S01]  /*2a0a0*/  IMAD.MOV.U32 R15, RZ, RZ, -0x1 ;  /* 0xffffffffff0f7424 */ /* 0x001fe200078e00ff */
[----:B--2---:R-:W-:Y:S01]  /*2a0b0*/  @!P1 MOV R45, R9 ;  /* 0x00000009002d9202 */ /* 0x004fe20000000f00 */
[----:B------:R-:W-:-:S02]  /*2a0c0*/  @!P1 IMAD.MOV.U32 R44, RZ, RZ, R8 ;  /* 0x000000ffff2c9224 */ /* 0x000fc400078e0008 */
[----:B------:R-:W-:Y:S02]  /*2a0d0*/  @!P1 IMAD.MOV.U32 R49, RZ, RZ, R11 ;  /* 0x000000ffff319224 */ /* 0x000fe400078e000b */
[----:B------:R-:W-:Y:S02]  /*2a0e0*/  IMAD.MOV.U32 R0, RZ, RZ, R44 ;  /* 0x000000ffff007224 */ /* 0x000fe400078e002c */
[----:B------:R-:W-:Y:S02]  /*2a0f0*/  IMAD.MOV.U32 R12, RZ, RZ, R45 ;  /* 0x000000ffff0c7224 */ /* 0x000fe400078e002d */
[----:B------:R-:W-:Y:S02]  /*2a100*/  IMAD.MOV.U32 R11, RZ, RZ, 0x181f ;  /* 0x0000181fff0b7424 */ /* 0x000fe400078e00ff */
[----:B------:R-:W-:Y:S01]  /*2a110*/  @!P1 IMAD.MOV.U32 R48, RZ, RZ, R10 ;  /* 0x000000ffff309224 */ /* 0x000fe200078e000a */
[----:B------:R-:W-:Y:S01]  /*2a120*/  PRMT R59, R0, 0x5410, R12 ;  /* 0x00005410003b7816 */ /* 0x000fe2000000000c */
[----:B------:R-:W-:Y:S01]  /*2a130*/  IMAD.MOV.U32 R9, RZ, RZ, R49 ;  /* 0x000000ffff097224 */ /* 0x000fe200078e0031 */
[----:B------:R-:W-:Y:S01]  /*2a140*/  MOV R12, 0x3 ;  /* 0x00000003000c7802 */ /* 0x000fe20000000f00 */
[----:B------:R-:W-:-:S07]  /*2a150*/  IMAD.MOV.U32 R8, RZ, RZ, R48 ;  /* 0x000000ffff087224 */ /* 0x000fce00078e0030 */
[----:B-----5:R-:W-:Y:S05]  /*2a160*/  WARPSYNC.COLLECTIVE R15, `(.L_x_2208) ;  /* 0x000000000f087348 */ /* 0x020fea0003c00000 */
[----:B------:R0:W1:Y:S02]  /*2a170*/  SHFL.IDX P6, R14, R13, R12, R11 ;  /* 0x0000000c0d0e7389 */ /* 0x00006400000c000b */
[----:B01---5:R-:W-:Y:S01]  /*2a180*/  ENDCOLLECTIVE ;  /* 0x000000000000791b */ /* 0x023fe20003800000 */
.L_x_2208:
[----:B------:R-:W-:Y:S02]  /*2a190*/  PRMT R52, R8, 0x5410, R9 ;  /* 0x0000541008347816 */ /* 0x000fe40000000009 */
[----:B------:R-:W-:Y:S01]  /*2a1a0*/  @!P1 MOV R40, R28 ;  /* 0x0000001c00289202 */ /* 0x000fe20000000f00 */
[----:B------:R-:W-:Y:S02]  /*2a1b0*/  @!P1 IMAD.MOV.U32 R41, RZ, RZ, R29 ;  /* 0x000000ffff299224 */ /* 0x000fe400078e001d */
[----:B------:R-:W-:Y:S02]  /*2a1c0*/  @!P1 IMAD.MOV.U32 R42, RZ, RZ, R30 ;  /* 0x000000ffff2a9224 */ /* 0x000fe400078e001e */
[----:B------:R-:W-:Y:S02]  /*2a1d0*/  @!P1 IMAD.MOV.U32 R43, RZ, RZ, R31 ;  /* 0x000000ffff2b9224 */ /* 0x000fe400078e001f */
[----:B------:R-:W-:Y:S01]  /*2a1e0*/  IMAD.MOV.U32 R8, RZ, RZ, R40 ;  /* 0x000000ffff087224 */ /* 0x000fe200078e0028 */
[----:B------:R-:W-:Y:S01]  /*2a1f0*/  MOV R10, R42 ;  /* 0x0000002a000a7202 */ /* 0x000fe20000000f00 */
[----:B------:R-:W-:-:S02]  /*2a200*/  IMAD.MOV.U32 R13, RZ, RZ, R32 ;  /* 0x000000ffff0d7224 */ /* 0x000fc400078e0020 */
[----:B------:R-:W-:-:S05]  /*2a210*/  IMAD.MOV.U32 R9, RZ, RZ, R41 ;  /* 0x000000ffff097224 */ /* 0x000fca00078e0029 */
[----:B------:R-:W-:Y:S02]  /*2a220*/  PRMT R62, R8, 0x5410, R9 ;  /* 0x00005410083e7816 */ /* 0x000fe40000000009 */
[----:B------:R-:W-:Y:S01]  /*2a230*/  CS2R R8, SRZ ;  /* 0x0000000000087805 */ /* 0x000fe2000001ff00 */
[----:B------:R-:W-:-:S07]  /*2a240*/  IMAD.MOV.U32 R0, RZ, RZ, R14 ;  /* 0x000000ffff007224 */ /* 0x000fce00078e000e */
[----:B------:R-:W-:Y:S05]  /*2a250*/  WARPSYNC.COLLECTIVE R15, `(.L_x_2209) ;  /* 0x000000000f087348 */ /* 0x000fea0003c00000 */
[----:B------:R0:W1:Y:S02]  /*2a260*/  SHFL.IDX P6, R14, R13, R12, R11 ;  /* 0x0000000c0d0e7389 */ /* 0x00006400000c000b */
[----:B01----:R-:W-:Y:S01]  /*2a270*/  ENDCOLLECTIVE ;  /* 0x000000000000791b */ /* 0x003fe20003800000 */
.L_x_2209:
[----:B------:R-:W-:Y:S01]  /*2a280*/  MOV R13, R33 ;  /* 0x00000021000d7202 */ /* 0x000fe20000000f00 */
[----:B------:R-:W-:-:S07]  /*2a290*/  IMAD.MOV.U32 R32, RZ, RZ, R14 ;  /* 0x000000ffff207224 */ /* 0x000fce00078e000e */
[----:B------:R-:W-:Y:S05]  /*2a2a0*/  WARPSYNC.COLLECTIVE R15, `(.L_x_2210) ;  /* 0x000000000f087348 */ /* 0x000fea0003c00000 */
[----:B------:R0:W1:Y:S02]  /*2a2b0*/  SHFL.IDX P6, R14, R13, R12, R11 ;  /* 0x0000000c0d0e7389 */ /* 0x00006400000c000b */
[----:B01----:R-:W-:Y:S01]  /*2a2c0*/  ENDCOLLECTIVE ;  /* 0x000000000000791b */ /* 0x003fe20003800000 */
.L_x_2210:
[----:B------:R-:W-:Y:S02]  /*2a2d0*/  IMAD.MOV.U32 R13, RZ, RZ, R34 ;  /* 0x000000ffff0d7224 */ /* 0x000fe400078e0022 */
[----:B------:R-:W-:-:S07]  /*2a2e0*/  IMAD.MOV.U32 R33, RZ, RZ, R14 ;  /* 0x000000ffff217224 */ /* 0x000fce00078e000e */
[----:B------:R-:W-:Y:S05]  /*2a2f0*/  WARPSYNC.COLLECTIVE R15, `(.L_x_2211) ;  /* 0x000000000f087348 */ /* 0x000fea0003c00000 */
[----:B------:R0:W1:Y:S02]  /*2a300*/  SHFL.IDX P6, R14, R13, R12, R11 ;  /* 0x0000000c0d0e7389 */ /* 0x00006400000c000b */
[----:B01----:R-:W-:Y:S01]  /*2a310*/  ENDCOLLECTIVE ;  /* 0x000000000000791b */ /* 0x003fe20003800000 */
.L_x_2211:
[----:B------:R-:W-:-:S05]  /*2a320*/  IMAD.MOV.U32 R11, RZ, RZ, R43 ;  /* 0x000000ffff0b7224 */ /* 0x000fca00078e002b */
[----:B------:R-:W-:Y:S01]  /*2a330*/  PRMT R63, R10, 0x5410, R11 ;  /* 0x000054100a3f7816 */ /* 0x000fe2000000000b */
[----:B------:R-:W-:Y:S01]  /*2a340*/  IMAD.MOV.U32 R34, RZ, RZ, R14 ;  /* 0x000000ffff227224 */ /* 0x000fe200078e000e */
[----:B------:R-:W-:Y:S06]  /*2a350*/  BRA `(.L_x_2212) ;  /* 0xfffffe2400307947 */ /* 0x000fec000383ffff */
.L_x_1852:
[----:B0-----:R0:W1:Y:S02]  /*2a360*/  SYNCS.PHASECHK.TRANS64.TRYWAIT P4, [R18+URZ+0x28800], R29 ;  /* 0x0288001d120075a7 */ /* 0x001064000808017f */
[----:B-1----:R-:W-:Y:S05]  /*2a370*/  @!P4 NANOSLEEP.SYNCS 0x989680 ;  /* 0x009896800000c95d */ /* 0x002fea0003900000 */
[----:B------:R-:W1:Y:S02]  /*2a380*/  @!P4 SYNCS.PHASECHK.TRANS64 P4, [R18+URZ+0x28800], R29 ;  /* 0x0288001d1200c5a7 */ /* 0x000e64000808007f */
[----:B-1----:R-:W-:Y:S05]  /*2a390*/  @!P4 BRA `(.L_x_1852) ;  /* 0xfffffffc00f0c947 */ /* 0x002fea000383ffff */
[----:B------:R-:W-:Y:S05]  /*2a3a0*/  BRA `(.L_x_2213) ;  /* 0xfffffe2400d87947 */ /* 0x000fea000383ffff */
.L_x_1862:
[----:B-1----:R1:W2:Y:S02]  /*2a3b0*/  SYNCS.PHASECHK.TRANS64.TRYWAIT P1, [R90+URZ+0x28830], R3 ;  /* 0x028830035a0075a7 */ /* 0x0022a4000802017f */
[----:B--2---:R-:W-:Y:S05]  /*2a3c0*/  @!P1 NANOSLEEP.SYNCS 0x989680 ;  /* 0x009896800000995d */ /* 0x004fea0003900000 */
[----:B------:R-:W2:Y:S02]  /*2a3d0*/  @!P1 SYNCS.PHASECHK.TRANS64 P1, [R90+URZ+0x28830], R3 ;  /* 0x028830035a0095a7 */ /* 0x000ea4000802007f */
[----:B--2---:R-:W-:Y:S05]  /*2a3e0*/  @!P1 BRA `(.L_x_1862) ;  /* 0xfffffffc00f09947 */ /* 0x004fea000383ffff */
[----:B------:R-:W-:Y:S05]  /*2a3f0*/  BRA `(.L_x_1861) ;  /* 0xfffffe40005c7947 */ /* 0x000fea000383ffff */
.L_x_1881:
[----:B-1----:R1:W2:Y:S02]  /*2a400*/  SYNCS.PHASECHK.TRANS64.TRYWAIT P4, [R25+URZ+0x28830], R24 ;  /* 0x02883018190075a7 */ /* 0x0022a4000808017f */
[----:B--2---:R-:W-:Y:S05]  /*2a410*/  @!P4 NANOSLEEP.SYNCS 0x989680 ;  /* 0x009896800000c95d */ /* 0x004fea0003900000 */
[----:B------:R-:W2:Y:S02]  /*2a420*/  @!P4 SYNCS.PHASECHK.TRANS64 P4, [R25+URZ+0x28830], R24 ;  /* 0x028830181900c5a7 */ /* 0x000ea4000808007f */
[----:B--2---:R-:W-:Y:S05]  /*2a430*/  @!P4 BRA `(.L_x_1881) ;  /* 0xfffffffc00f0c947 */ /* 0x004fea000383ffff */
[----:B------:R-:W-:Y:S05]  /*2a440*/  BRA `(.L_x_1880) ;  /* 0xfffffe7c005c7947 */ /* 0x000fea000383ffff */
.L_x_1885:
[----:B-1----:R1:W2:Y:S02]  /*2a450*/  SYNCS.PHASECHK.TRANS64.TRYWAIT P3, [R204+URZ+0x28850], R187 ;  /* 0x028850bbcc0075a7 */ /* 0x0022a4000806017f */
[----:B--2---:R-:W-:Y:S05]  /*2a460*/  @!P3 NANOSLEEP.SYNCS 0x989680 ;  /* 0x009896800000b95d */ /* 0x004fea0003900000 */
[----:B------:R-:W2:Y:S02]  /*2a470*/  @!P3 SYNCS.PHASECHK.TRANS64 P3, [R204+URZ+0x28850], R187 ;  /* 0x028850bbcc00b5a7 */ /* 0x000ea4000806007f */
[----:B--2---:R-:W-:Y:S05]  /*2a480*/  @!P3 BRA `(.L_x_1885) ;  /* 0xfffffffc00f0b947 */ /* 0x004fea000383ffff */
[----:B------:R-:W-:Y:S05]  /*2a490*/  BRA `(.L_x_1882) ;  /* 0xfffffe80009c7947 */ /* 0x000fea000383ffff */
.L_x_1906:
[----:B-1----:R1:W2:Y:S02]  /*2a4a0*/  SYNCS.PHASECHK.TRANS64.TRYWAIT P2, [R25+URZ+0x28830], R24 ;  /* 0x02883018190075a7 */ /* 0x0022a4000804017f */
[----:B--2---:R-:W-:Y:S05]  /*2a4b0*/  @!P2 NANOSLEEP.SYNCS 0x989680 ;  /* 0x009896800000a95d */ /* 0x004fea0003900000 */
[----:B------:R-:W2:Y:S02]  /*2a4c0*/  @!P2 SYNCS.PHASECHK.TRANS64 P2, [R25+URZ+0x28830], R24 ;  /* 0x028830181900a5a7 */ /* 0x000ea4000804007f */
[----:B--2---:R-:W-:Y:S05]  /*2a4d0*/  @!P2 BRA `(.L_x_1906) ;  /* 0xfffffffc00f0a947 */ /* 0x004fea000383ffff */
[----:B------:R-:W-:Y:S05]  /*2a4e0*/  BRA `(.L_x_1905) ;  /* 0xfffffeb800c47947 */ /* 0x000fea000383ffff */
.L_x_1910:
[----:B-1----:R1:W2:Y:S02]  /*2a4f0*/  SYNCS.PHASECHK.TRANS64.TRYWAIT P1, [R205+URZ+0x28850], R204 ;  /* 0x028850cccd0075a7 */ /* 0x0022a4000802017f */
[----:B--2---:R-:W-:Y:S05]  /*2a500*/  @!P1 NANOSLEEP.SYNCS 0x989680 ;  /* 0x009896800000995d */ /* 0x004fea0003900000 */
[----:B------:R-:W2:Y:S02]  /*2a510*/  @!P1 SYNCS.PHASECHK.TRANS64 P1, [R205+URZ+0x28850], R204 ;  /* 0x028850cccd0095a7 */ /* 0x000ea4000802007f */
[----:B--2---:R-:W-:Y:S05]  /*2a520*/  @!P1 BRA `(.L_x_1910) ;  /* 0xfffffffc00f09947 */ /* 0x004fea000383ffff */
[----:B------:R-:W-:Y:S05]  /*2a530*/  BRA `(.L_x_1907) ;  /* 0xfffffec000107947 */ /* 0x000fea000383ffff */
.L_x_1919:
[----:B-1----:R1:W2:Y:S02]  /*2a540*/  SYNCS.PHASECHK.TRANS64.TRYWAIT P2, [R25+URZ+0x28830], R24 ;  /* 0x02883018190075a7 */ /* 0x0022a4000804017f */
[----:B--2---:R-:W-:Y:S05]  /*2a550*/  @!P2 NANOSLEEP.SYNCS 0x989680 ;  /* 0x009896800000a95d */ /* 0x004fea0003900000 */
[----:B------:R-:W2:Y:S02]  /*2a560*/  @!P2 SYNCS.PHASECHK.TRANS64 P2, [R25+URZ+0x28830], R24 ;  /* 0x028830181900a5a7 */ /* 0x000ea4000804007f */
[----:B--2---:R-:W-:Y:S05]  /*2a570*/  @!P2 BRA `(.L_x_1919) ;  /* 0xfffffffc00f0a947 */ /* 0x004fea000383ffff */
[----:B------:R-:W-:Y:S05]  /*2a580*/  BRA `(.L_x_1918) ;  /* 0xfffffee400807947 */ /* 0x000fea000383ffff */
.L_x_1923:
[----:B-1----:R1:W2:Y:S02]  /*2a590*/  SYNCS.PHASECHK.TRANS64.TRYWAIT P1, [R205+URZ+0x28850], R204 ;  /* 0x028850cccd0075a7 */ /* 0x0022a4000802017f */
[----:B--2---:R-:W-:Y:S05]  /*2a5a0*/  @!P1 NANOSLEEP.SYNCS 0x989680 ;  /* 0x009896800000995d */ /* 0x004fea0003900000 */
[----:B------:R-:W2:Y:S02]  /*2a5b0*/  @!P1 SYNCS.PHASECHK.TRANS64 P1, [R205+URZ+0x28850], R204 ;  /* 0x028850cccd0095a7 */ /* 0x000ea4000802007f */
[----:B--2---:R-:W-:Y:S05]  /*2a5c0*/  @!P1 BRA `(.L_x_1923) ;  /* 0xfffffffc00f09947 */ /* 0x004fea000383ffff */
[----:B------:R-:W-:Y:S05]  /*2a5d0*/  BRA `(.L_x_1920) ;  /* 0xfffffee800cc7947 */ /* 0x000fea000383ffff */
.L_x_1938:
[----:B-1----:R1:W2:Y:S02]  /*2a5e0*/  SYNCS.PHASECHK.TRANS64.TRYWAIT P1, [R11+URZ+0x28850], R0 ;  /* 0x028850000b0075a7 */ /* 0x0022a4000802017f */
[----:B--2---:R-:W-:Y:S05]  /*2a5f0*/  @!P1 NANOSLEEP.SYNCS 0x989680 ;  /* 0x009896800000995d */ /* 0x004fea0003900000 */
[----:B------:R-:W2:Y:S02]  /*2a600*/  @!P1 SYNCS.PHASECHK.TRANS64 P1, [R11+URZ+0x28850], R0 ;  /* 0x028850000b0095a7 */ /* 0x000ea4000802007f */
[----:B--2---:R-:W-:Y:S05]  /*2a610*/  @!P1 BRA `(.L_x_1938) ;  /* 0xfffffffc00f09947 */ /* 0x004fea000383ffff */
[----:B------:R-:W-:Y:S05]  /*2a620*/  BRA `(.L_x_1937) ;  /* 0xffffff2000287947 */ /* 0x000fea000383ffff */
.L_x_1944:
[----:B------:R-:W-:Y:S02]  /*2a630*/  IMAD.MOV.U32 R13, RZ, RZ, R8 ;  /* 0x000000ffff0d7224 */ /* 0x000fe400078e0008 */
[----:B------:R-:W-:Y:S02]  /*2a640*/  IMAD.MOV.U32 R12, RZ, RZ, RZ ;  /* 0x000000ffff0c7224 */ /* 0x000fe400078e00ff */
[----:B------:R-:W-:Y:S02]  /*2a650*/  IMAD.MOV.U32 R11, RZ, RZ, 0x181f ;  /* 0x0000181fff0b7424 */ /* 0x000fe400078e00ff */
[----:B------:R-:W-:-:S07]  /*2a660*/  IMAD.MOV.U32 R15, RZ, RZ, -0x1 ;  /* 0xffffffffff0f7424 */ /* 0x000fce00078e00ff */
[----:B-----5:R-:W-:Y:S05]  /*2a670*/  WARPSYNC.COLLECTIVE R15, `(.L_x_2214) ;  /* 0x000000000f087348 */ /* 0x020fea0003c00000 */
[----:B------:R0:W1:Y:S02]  /*2a680*/  SHFL.IDX P6, R14, R13, R12, R11 ;  /* 0x0000000c0d0e7389 */ /* 0x00006400000c000b */
[----:B01---5:R-:W-:Y:S01]  /*2a690*/  ENDCOLLECTIVE ;  /* 0x000000000000791b */ /* 0x023fe20003800000 */
.L_x_2214:
[----:B------:R-:W-:Y:S01]  /*2a6a0*/  IMAD.MOV.U32 R13, RZ, RZ, R0 ;  /* 0x000000ffff0d7224 */ /* 0x000fe200078e0000 */
[----:B------:R-:W-:-:S07]  /*2a6b0*/  MOV R3, R14 ;  /* 0x0000000e00037202 */ /* 0x000fce0000000f00 */
[----:B------:R-:W-:Y:S05]  /*2a6c0*/  WARPSYNC.COLLECTIVE R15, `(.L_x_2215) ;  /* 0x000000000f087348 */ /* 0x000fea0003c00000 */
[----:B------:R0:W1:Y:S02]  /*2a6d0*/  SHFL.IDX P6, R14, R13, R12, R11 ;  /* 0x0000000c0d0e7389 */ /* 0x00006400000c000b */
[----:B01----:R-:W-:Y:S01]  /*2a6e0*/  ENDCOLLECTIVE ;  /* 0x000000000000791b */ /* 0x003fe20003800000 */
.L_x_2215:
[----:B------:R-:W-:Y:S05]  /*2a6f0*/  BRA `(.L_x_2216) ;  /* 0xffffff3c00087947 */ /* 0x000fea000383ffff */
.L_x_1947:
[----:B------:R-:W-:Y:S01]  /*2a700*/  BSSY B1, `(.L_x_2217) ;  /* 0x0000008000017945 */ /* 0x000fe20003800000 */
[----:B------:R-:W-:Y:S02]  /*2a710*/  IMAD.MOV.U32 R13, RZ, RZ, R8 ;  /* 0x000000ffff0d7224 */ /* 0x000fe400078e0008 */
[----:B------:R-:W-:Y:S02]  /*2a720*/  IMAD.MOV.U32 R12, RZ, RZ, 0x1 ;  /* 0x00000001ff0c7424 */ /* 0x000fe400078e00ff */
[----:B---3--:R-:W-:Y:S02]  /*2a730*/  IMAD.MOV.U32 R11, RZ, RZ, 0x181f ;  /* 0x0000181fff0b7424 */ /* 0x008fe400078e00ff */
[----:B------:R-:W-:-:S07]  /*2a740*/  IMAD.MOV.U32 R15, RZ, RZ, -0x1 ;  /* 0xffffffffff0f7424 */ /* 0x000fce00078e00ff */
[----:B012--5:R-:W-:Y:S05]  /*2a750*/  WARPSYNC.COLLECTIVE R15, `(.L_x_2218) ;  /* 0x000000000f087348 */ /* 0x027fea0003c00000 */
[----:B--2---:R2:W3:Y:S02]  /*2a760*/  SHFL.IDX P6, R14, R13, R12, R11 ;  /* 0x0000000c0d0e7389 */ /* 0x0044e400000c000b */
[----:B0123-5:R-:W-:Y:S01]  /*2a770*/  ENDCOLLECTIVE ;  /* 0x000000000000791b */ /* 0x02ffe20003800000 */
.L_x_2218:
[----:B------:R-:W-:Y:S05]  /*2a780*/  BSYNC B1 ;  /* 0x0000000000017941 */ /* 0x000fea0003800000 */
.L_x_2217:
        /* <DEDUP_REMOVED lines=8> */
.L_x_2219:
[----:B------:R-:W-:Y:S05]  /*2a810*/  BRA `(.L_x_2220) ;  /* 0xffffff3c00047947 */ /* 0x000fea000383ffff */
.L_x_1950:
        /* <DEDUP_REMOVED lines=8> */
.L_x_2222:
[----:B------:R-:W-:Y:S05]  /*2a8a0*/  BSYNC B1 ;  /* 0x0000000000017941 */ /* 0x000fea0003800000 */
.L_x_2221:
        /* <DEDUP_REMOVED lines=8> */
.L_x_2223:
[----:B------:R-:W-:Y:S05]  /*2a930*/  BRA `(.L_x_2224) ;  /* 0xffffff3c00047947 */ /* 0x000fea000383ffff */
.L_x_1953:
[----:B------:R-:W-:Y:S01]  /*2a940*/  BSSY B1, `(.L_x_2225) ;  /* 0x0000008000017945 */ /* 0x000fe20003800000 */
[----:B------:R-:W-:Y:S02]  /*2a950*/  IMAD.MOV.U32 R13, RZ, RZ, R8 ;  /* 0x000000ffff0d7224 */ /* 0x000fe400078e0008 */
[----:B------:R-:W-:Y:S02]  /*2a960*/  IMAD.MOV.U32 R12, RZ, RZ, 0x3 ;  /* 0x00000003ff0c7424 */ /* 0x000fe400078e00ff */
[----:B------:R-:W-:Y:S02]  /*2a970*/  IMAD.MOV.U32 R11, RZ, RZ, 0x181f ;  /* 0x0000181fff0b7424 */ /* 0x000fe400078e00ff */
[----:B---3--:R-:W-:-:S07]  /*2a980*/  IMAD.MOV.U32 R15, RZ, RZ, -0x1 ;  /* 0xffffffffff0f7424 */ /* 0x008fce00078e00ff */
[----:B012-4-:R-:W-:Y:S05]  /*2a990*/  WARPSYNC.COLLECTIVE R15, `(.L_x_2226) ;  /* 0x000000000f087348 */ /* 0x017fea0003c00000 */
[----:B--2---:R2:W3:Y:S02]  /*2a9a0*/  SHFL.IDX P6, R14, R13, R12, R11 ;  /* 0x0000000c0d0e7389 */ /* 0x0044e400000c000b */
[----:B01234-:R-:W-:Y:S01]  /*2a9b0*/  ENDCOLLECTIVE ;  /* 0x000000000000791b */ /* 0x01ffe20003800000 */
.L_x_2226:
[----:B------:R-:W-:Y:S05]  /*2a9c0*/  BSYNC B1 ;  /* 0x0000000000017941 */ /* 0x000fea0003800000 */
.L_x_2225:
        /* <DEDUP_REMOVED lines=8> */
.L_x_2227:
[----:B------:R-:W-:Y:S05]  /*2aa50*/  BRA `(.L_x_2228) ;  /* 0xffffff3c00047947 */ /* 0x000fea000383ffff */
.L_x_1955:
[----:B------:R-:W-:Y:S01]  /*2aa60*/  IMAD.MOV.U32 R13, RZ, RZ, R4 ;  /* 0x000000ffff0d7224 */ /* 0x000fe200078e0004 */
[----:B------:R-:W-:Y:S01]  /*2aa70*/  MOV R12, RZ ;  /* 0x000000ff000c7202 */ /* 0x000fe20000000f00 */
[----:B------:R-:W-:Y:S02]  /*2aa80*/  IMAD.MOV.U32 R11, RZ, RZ, 0x1c1f ;  /* 0x00001c1fff0b7424 */ /* 0x000fe400078e00ff */
[----:B------:R-:W-:-:S07]  /*2aa90*/  IMAD.MOV.U32 R15, RZ, RZ, -0x1 ;  /* 0xffffffffff0f7424 */ /* 0x000fce00078e00ff */
[----:B------:R-:W-:Y:S05]  /*2aaa0*/  WARPSYNC.COLLECTIVE R15, `(.L_x_2229) ;  /* 0x000000000f087348 */ /* 0x000fea0003c00000 */
[----:B------:R0:W1:Y:S02]  /*2aab0*/  SHFL.IDX P6, R14, R13, R12, R11 ;  /* 0x0000000c0d0e7389 */ /* 0x00006400000c000b */
[----:B01----:R-:W-:Y:S01]  /*2aac0*/  ENDCOLLECTIVE ;  /* 0x000000000000791b */ /* 0x003fe20003800000 */
.L_x_2229:
[----:B------:R-:W-:Y:S02]  /*2aad0*/  IMAD.MOV.U32 R13, RZ, RZ, R3 ;  /* 0x000000ffff0d7224 */ /* 0x000fe400078e0003 */
[----:B------:R-:W-:-:S07]  /*2aae0*/  IMAD.MOV.U32 R0, RZ, RZ, R14 ;  /* 0x000000ffff007224 */ /* 0x000fce00078e000e */
[----:B------:R-:W-:Y:S05]  /*2aaf0*/  WARPSYNC.COLLECTIVE R15, `(.L_x_2230) ;  /* 0x000000000f087348 */ /* 0x000fea0003c00000 */
[----:B------:R0:W1:Y:S02]  /*2ab00*/  SHFL.IDX P6, R14, R13, R12, R11 ;  /* 0x0000000c0d0e7389 */ /* 0x00006400000c000b */
[----:B01----:R-:W-:Y:S01]  /*2ab10*/  ENDCOLLECTIVE ;  /* 0x000000000000791b */ /* 0x003fe20003800000 */
.L_x_2230:
[----:B------:R-:W-:Y:S05]  /*2ab20*/  BRA `(.L_x_2231) ;  /* 0xffffff4000047947 */ /* 0x000fea000383ffff */
.L_x_1958:
        /* <DEDUP_REMOVED lines=8> */
.L_x_2233:
[----:B------:R-:W-:Y:S05]  /*2abb0*/  BSYNC B1 ;  /* 0x0000000000017941 */ /* 0x000fea0003800000 */
.L_x_2232:
        /* <DEDUP_REMOVED lines=8> */
.L_x_2234:
[----:B------:R-:W-:Y:S05]  /*2ac40*/  BRA `(.L_x_2235) ;  /* 0xffffff4400047947 */ /* 0x000fea000383ffff */
.L_x_1962:
[----:B------:R-:W-:Y:S02]  /*2ac50*/  IMAD.MOV.U32 R13, RZ, RZ, R4 ;  /* 0x000000ffff0d7224 */ /* 0x000fe400078e0004 */
[----:B------:R-:W-:Y:S02]  /*2ac60*/  IMAD.MOV.U32 R12, RZ, RZ, RZ ;  /* 0x000000ffff0c7224 */ /* 0x000fe400078e00ff */
[----:B------:R-:W-:Y:S02]  /*2ac70*/  IMAD.MOV.U32 R11, RZ, RZ, 0x181f ;  /* 0x0000181fff0b7424 */ /* 0x000fe400078e00ff */
[----:B------:R-:W-:-:S07]  /*2ac80*/  IMAD.MOV.U32 R15, RZ, RZ, -0x1 ;  /* 0xffffffffff0f7424 */ /* 0x000fce00078e00ff */
[----:B0--3--:R-:W-:Y:S05]  /*2ac90*/  WARPSYNC.COLLECTIVE R15, `(.L_x_2236) ;  /* 0x000000000f087348 */ /* 0x009fea0003c00000 */
[----:B------:R1:W2:Y:S02]  /*2aca0*/  SHFL.IDX P6, R14, R13, R12, R11 ;  /* 0x0000000c0d0e7389 */ /* 0x0002a400000c000b */
[----:B0123--:R-:W-:Y:S01]  /*2acb0*/  ENDCOLLECTIVE ;  /* 0x000000000000791b */ /* 0x00ffe20003800000 */
.L_x_2236:
[----:B------:R-:W-:Y:S01]  /*2acc0*/  IMAD.MOV.U32 R13, RZ, RZ, R0 ;  /* 0x000000ffff0d7224 */ /* 0x000fe200078e0000 */
[----:B------:R-:W-:-:S07]  /*2acd0*/  MOV R3, R14 ;  /* 0x0000000e00037202 */ /* 0x000fce0000000f00 */
[----:B------:R-:W-:Y:S05]  /*2ace0*/  WARPSYNC.COLLECTIVE R15, `(.L_x_2237) ;  /* 0x000000000f087348 */ /* 0x000fea0003c00000 */
[----:B------:R0:W1:Y:S02]  /*2acf0*/  SHFL.IDX P6, R14, R13, R12, R11 ;  /* 0x0000000c0d0e7389 */ /* 0x00006400000c000b */
[----:B01----:R-:W-:Y:S01]  /*2ad00*/  ENDCOLLECTIVE ;  /* 0x000000000000791b */ /* 0x003fe20003800000 */
.L_x_2237:
[----:B------:R-:W-:Y:S05]  /*2ad10*/  BRA `(.L_x_2238) ;  /* 0xffffff5000007947 */ /* 0x000fea000383ffff */
.L_x_1965:
[----:B------:R-:W-:Y:S01]  /*2ad20*/  BSSY B1, `(.L_x_2239) ;  /* 0x0000008000017945 */ /* 0x000fe20003800000 */
[----:B------:R-:W-:Y:S02]  /*2ad30*/  IMAD.MOV.U32 R13, RZ, RZ, R4 ;  /* 0x000000ffff0d7224 */ /* 0x000fe400078e0004 */
[----:B------:R-:W-:Y:S02]  /*2ad40*/  IMAD.MOV.U32 R12, RZ, RZ, 0x1 ;  /* 0x00000001ff0c7424 */ /* 0x000fe400078e00ff */
[----:B------:R-:W-:Y:S02]  /*2ad50*/  IMAD.MOV.U32 R11, RZ, RZ, 0x181f ;  /* 0x0000181fff0b7424 */ /* 0x000fe400078e00ff */
[----:B--2---:R-:W-:-:S07]  /*2ad60*/  IMAD.MOV.U32 R15, RZ, RZ, -0x1 ;  /* 0xffffffffff0f7424 */ /* 0x004fce00078e00ff */
[----:B01-34-:R-:W-:Y:S05]  /*2ad70*/  WARPSYNC.COLLECTIVE R15, `(.L_x_2240) ;  /* 0x000000000f087348 */ /* 0x01bfea0003c00000 */
[----:B----4-:R2:W4:Y:S02]  /*2ad80*/  SHFL.IDX P6, R14, R13, R12, R11 ;  /* 0x0000000c0d0e7389 */ /* 0x01052400000c000b */
[----:B01234-:R-:W-:Y:S01]  /*2ad90*/  ENDCOLLECTIVE ;  /* 0x000000000000791b */ /* 0x01ffe20003800000 */
.L_x_2240:
[----:B------:R-:W-:Y:S05]  /*2ada0*/  BSYNC B1 ;  /* 0x0000000000017941 */ /* 0x000fea0003800000 */
.L_x_2239:
        /* <DEDUP_REMOVED lines=8> */
.L_x_2241:
[----:B------:R-:W-:Y:S05]  /*2ae30*/  BRA `(.L_x_2242) ;  /* 0xffffff5000007947 */ /* 0x000fea000383ffff */
.L_x_1968:
        /* <DEDUP_REMOVED lines=8> */
.L_x_2244:
[----:B------:R-:W-:Y:S05]  /*2aec0*/  BSYNC B1 ;  /* 0x0000000000017941 */ /* 0x000fea0003800000 */
.L_x_2243:
        /* <DEDUP_REMOVED lines=8> */
.L_x_2245:
[----:B------:R-:W-:Y:S05]  /*2af50*/  BRA `(.L_x_2246) ;  /* 0xffffff5000007947 */ /* 0x000fea000383ffff */
.L_x_1971:
[----:B------:R-:W-:Y:S01]  /*2af60*/  BSSY B1, `(.L_x_2247) ;  /* 0x0000008000017945 */ /* 0x000fe20003800000 */
[----:B------:R-:W-:Y:S02]  /*2af70*/  IMAD.MOV.U32 R13, RZ, RZ, R4 ;  /* 0x000000ffff0d7224 */ /* 0x000fe400078e0004 */
[----:B------:R-:W-:Y:S02]  /*2af80*/  IMAD.MOV.U32 R12, RZ, RZ, 0x3 ;  /* 0x00000003ff0c7424 */ /* 0x000fe400078e00ff */
[----:B------:R-:W-:Y:S02]  /*2af90*/  IMAD.MOV.U32 R11, RZ, RZ, 0x181f ;  /* 0x0000181fff0b7424 */ /* 0x000fe400078e00ff */
[----:B0-----:R-:W-:-:S07]  /*2afa0*/  IMAD.MOV.U32 R15, RZ, RZ, -0x1 ;  /* 0xffffffffff0f7424 */ /* 0x001fce00078e00ff */
[----:B-1234-:R-:W-:Y:S05]  /*2afb0*/  WARPSYNC.COLLECTIVE R15, `(.L_x_2248) ;  /* 0x000000000f087348 */ /* 0x01efea0003c00000 */
[----:B------:R0:W0:Y:S02]  /*2afc0*/  SHFL.IDX P6, R14, R13, R12, R11 ;  /* 0x0000000c0d0e7389 */ /* 0x00002400000c000b */
[----:B01234-:R-:W-:Y:S01]  /*2afd0*/  ENDCOLLECTIVE ;  /* 0x000000000000791b */ /* 0x01ffe20003800000 */
.L_x_2248:
[----:B------:R-:W-:Y:S05]  /*2afe0*/  BSYNC B1 ;  /* 0x0000000000017941 */ /* 0x000fea0003800000 */
.L_x_2247:
        /* <DEDUP_REMOVED lines=8> */
.L_x_2249:
[----:B------:R-:W-:Y:S05]  /*2b070*/  BRA `(.L_x_2250) ;  /* 0xffffff5000007947 */ /* 0x000fea000383ffff */
.L_x_1998:
[----:B------:R-:W0:Y:S01]  /*2b080*/  S2R R12, SR_TID.X ;  /* 0x00000000000c7919 */ /* 0x000e220000002100 */
[----:B------:R-:W-:Y:S01]  /*2b090*/  BSSY B1, `(.L_x_2251) ;  /* 0x000000a000017945 */ /* 0x000fe20003800000 */
[----:B------:R-:W-:Y:S02]  /*2b0a0*/  IMAD.MOV.U32 R11, RZ, RZ, 0x1f ;  /* 0x0000001fff0b7424 */ /* 0x000fe400078e00ff */
[----:B------:R-:W-:Y:S01]  /*2b0b0*/  IMAD.MOV.U32 R15, RZ, RZ, -0x1 ;  /* 0xffffffffff0f7424 */ /* 0x000fe200078e00ff */
[----:B0-----:R-:W-:-:S04]  /*2b0c0*/  SHF.R.U32.HI R12, RZ, 0x5, R12 ;  /* 0x00000005ff0c7819 */ /* 0x001fc8000001160c */
[----:B------:R-:W-:-:S05]  /*2b0d0*/  LOP3.LUT R12, R12, 0x3, RZ, 0xc0, !PT ;  /* 0x000000030c0c7812 */ /* 0x000fca00078ec0ff */
[----:B------:R-:W-:Y:S01]  /*2b0e0*/  IMAD.MOV.U32 R13, RZ, RZ, R12 ;  /* 0x000000ffff0d7224 */ /* 0x000fe200078e000c */
[----:B------:R-:W-:-:S07]  /*2b0f0*/  MOV R12, RZ ;  /* 0x000000ff000c7202 */ /* 0x000fce0000000f00 */
[----:B------:R-:W-:Y:S05]  /*2b100*/  WARPSYNC.COLLECTIVE R15, `(.L_x_2252) ;  /* 0x000000000f087348 */ /* 0x000fea0003c00000 */
[----:B------:R0:W1:Y:S02]  /*2b110*/  SHFL.IDX P6, R14, R13, R12, R11 ;  /* 0x0000000c0d0e7389 */ /* 0x00006400000c000b */
[----:B01----:R-:W-:Y:S01]  /*2b120*/  ENDCOLLECTIVE ;  /* 0x000000000000791b */ /* 0x003fe20003800000 */
.L_x_2252:
[----:B------:R-:W-:Y:S05]  /*2b130*/  BSYNC B1 ;  /* 0x0000000000017941 */ /* 0x000fea0003800000 */
.L_x_2251:
[----:B------:R-:W-:Y:S05]  /*2b140*/  BRA `(.L_x_2253) ;  /* 0xffffff6c00a07947 */ /* 0x000fea000383ffff */
.L_x_2000:
[----:B------:R-:W-:Y:S01]  /*2b150*/  BSSY B1, `(.L_x_2254) ;  /* 0x0000006000017945 */ /* 0x000fe20003800000 */
[----:B------:R-:W-:-:S07]  /*2b160*/  IMAD.MOV.U32 R15, RZ, RZ, -0x1 ;  /* 0xffffffffff0f7424 */ /* 0x000fce00078e00ff */
[----:B0-----:R-:W-:Y:S05]  /*2b170*/  WARPSYNC.COLLECTIVE R15, `(.L_x_2255) ;  /* 0x000000000f0c7348 */ /* 0x001fea0003c00000 */
[----:B------:R-:W-:Y:S02]  /*2b180*/  ELECT P6, UR62, PT ;  /* 0x00000000003e782f */ /* 0x000fe400038c0000 */
[----:B------:R-:W-:Y:S01]  /*2b190*/  MOV R14, UR62 ;  /* 0x0000003e000e7c02 */ /* 0x000fe20008000f00 */
[----:B0-----:R-:W-:Y:S10]  /*2b1a0*/  ENDCOLLECTIVE ;  /* 0x000000000000791b */ /* 0x001ff40003800000 */
.L_x_2255:
[----:B------:R-:W-:Y:S05]  /*2b1b0*/  BSYNC B1 ;  /* 0x0000000000017941 */ /* 0x000fea0003800000 */
.L_x_2254:
[----:B------:R-:W-:Y:S05]  /*2b1c0*/  BRA `(.L_x_1999) ;  /* 0xffffff6c00987947 */ /* 0x000fea000383ffff */
.L_x_2002:
[----:B0-----:R0:W1:Y:S02]  /*2b1d0*/  SYNCS.PHASECHK.TRANS64.TRYWAIT P0, [R22+URZ+0x28820], R3 ;  /* 0x02882003160075a7 */ /* 0x001064000800017f */
[----:B-1----:R-:W-:Y:S05]  /*2b1e0*/  @!P0 NANOSLEEP.SYNCS 0x989680 ;  /* 0x009896800000895d */ /* 0x002fea0003900000 */
[----:B------:R-:W1:Y:S02]  /*2b1f0*/  @!P0 SYNCS.PHASECHK.TRANS64 P0, [R22+URZ+0x28820], R3 ;  /* 0x02882003160085a7 */ /* 0x000e64000800007f */
[----:B-1----:R-:W-:Y:S05]  /*2b200*/  @!P0 BRA `(.L_x_2002) ;  /* 0xfffffffc00f08947 */ /* 0x002fea000383ffff */
[----:B------:R-:W-:Y:S05]  /*2b210*/  BRA `(.L_x_2256) ;  /* 0xffffff6c00a87947 */ /* 0x000fea000383ffff */
.L_x_2006:
[----:B0-----:R0:W1:Y:S02]  /*2b220*/  SYNCS.PHASECHK.TRANS64.TRYWAIT P0, [R3+URZ+0x288a0], R7 ;  /* 0x0288a007030075a7 */ /* 0x001064000800017f */
[----:B-1----:R-:W-:Y:S05]  /*2b230*/  @!P0 NANOSLEEP.SYNCS 0x989680 ;  /* 0x009896800000895d */ /* 0x002fea0003900000 */
[----:B------:R-:W1:Y:S02]  /*2b240*/  @!P0 SYNCS.PHASECHK.TRANS64 P0, [R3+URZ+0x288a0], R7 ;  /* 0x0288a007030085a7 */ /* 0x000e64000800007f */
[----:B-1----:R-:W-:Y:S05]  /*2b250*/  @!P0 BRA `(.L_x_2006) ;  /* 0xfffffffc00f08947 */ /* 0x002fea000383ffff */
[----:B------:R-:W-:Y:S05]  /*2b260*/  BRA `(.L_x_2257) ;  /* 0xffffff6c00c07947 */ /* 0x000fea000383ffff */
.L_x_2012:
[----:B-1----:R1:W2:Y:S02]  /*2b270*/  SYNCS.PHASECHK.TRANS64.TRYWAIT P0, [R3+URZ+0x288c0], R7 ;  /* 0x0288c007030075a7 */ /* 0x0022a4000800017f */
[----:B--2---:R-:W-:Y:S05]  /*2b280*/  @!P0 NANOSLEEP.SYNCS 0x989680 ;  /* 0x009896800000895d */ /* 0x004fea0003900000 */
[----:B------:R-:W2:Y:S02]  /*2b290*/  @!P0 SYNCS.PHASECHK.TRANS64 P0, [R3+URZ+0x288c0], R7 ;  /* 0x0288c007030085a7 */ /* 0x000ea4000800007f */
[----:B--2---:R-:W-:Y:S05]  /*2b2a0*/  @!P0 BRA `(.L_x_2012) ;  /* 0xfffffffc00f08947 */ /* 0x004fea000383ffff */
[----:B------:R-:W-:Y:S05]  /*2b2b0*/  BRA `(.L_x_2258) ;  /* 0xffffff7000807947 */ /* 0x000fea000383ffff */
.L_x_2020:
[----:B0-----:R0:W1:Y:S02]  /*2b2c0*/  SYNCS.PHASECHK.TRANS64.TRYWAIT P1, [R11+URZ+0x288a0], R2 ;  /* 0x0288a0020b0075a7 */ /* 0x001064000802017f */
[----:B-1----:R-:W-:Y:S05]  /*2b2d0*/  @!P1 NANOSLEEP.SYNCS 0x989680 ;  /* 0x009896800000995d */ /* 0x002fea0003900000 */
[----:B------:R-:W1:Y:S02]  /*2b2e0*/  @!P1 SYNCS.PHASECHK.TRANS64 P1, [R11+URZ+0x288a0], R2 ;  /* 0x0288a0020b0095a7 */ /* 0x000e64000802007f */
[----:B-1----:R-:W-:Y:S05]  /*2b2f0*/  @!P1 BRA `(.L_x_2020) ;  /* 0xfffffffc00f09947 */ /* 0x002fea000383ffff */
[----:B------:R-:W-:Y:S05]  /*2b300*/  BRA `(.L_x_2259) ;  /* 0xffffff74007c7947 */ /* 0x000fea000383ffff */
.L_x_2026:
[----:B-1----:R1:W2:Y:S02]  /*2b310*/  SYNCS.PHASECHK.TRANS64.TRYWAIT P1, [R11+URZ+0x288c0], R2 ;  /* 0x0288c0020b0075a7 */ /* 0x0022a4000802017f */
[----:B--2---:R-:W-:Y:S05]  /*2b320*/  @!P1 NANOSLEEP.SYNCS 0x989680 ;  /* 0x009896800000995d */ /* 0x004fea0003900000 */
[----:B------:R-:W2:Y:S02]  /*2b330*/  @!P1 SYNCS.PHASECHK.TRANS64 P1, [R11+URZ+0x288c0], R2 ;  /* 0x0288c0020b0095a7 */ /* 0x000ea4000802007f */
[----:B--2---:R-:W-:Y:S05]  /*2b340*/  @!P1 BRA `(.L_x_2026) ;  /* 0xfffffffc00f09947 */ /* 0x004fea000383ffff */
[----:B------:R-:W-:Y:S05]  /*2b350*/  BRA `(.L_x_2260) ;  /* 0xffffff7800347947 */ /* 0x000fea000383ffff */
.L_x_2050:
        /* <DEDUP_REMOVED lines=8> */
[----:B-----5:R-:W-:Y:S05]  /*2b3e0*/  WARPSYNC.COLLECTIVE R15, `(.L_x_2262) ;  /* 0x000000000f087348 */ /* 0x020fea0003c00000 */
[----:B------:R0:W1:Y:S02]  /*2b3f0*/  SHFL.IDX P6, R14, R13, R12, R11 ;  /* 0x0000000c0d0e7389 */ /* 0x00006400000c000b */
[----:B01---5:R-:W-:Y:S01]  /*2b400*/  ENDCOLLECTIVE ;  /* 0x000000000000791b */ /* 0x023fe20003800000 */
.L_x_2262:
[----:B------:R-:W-:Y:S05]  /*2b410*/  BSYNC B0 ;  /* 0x0000000000007941 */ /* 0x000fea0003800000 */
.L_x_2261:
[----:B------:R-:W-:Y:S05]  /*2b420*/  BRA `(.L_x_2263) ;  /* 0xffffff8800887947 */ /* 0x000fea000383ffff */
.L_x_2053:
[----:B0-----:R0:W1:Y:S02]  /*2b430*/  SYNCS.PHASECHK.TRANS64.TRYWAIT P0, [R7+URZ+0x28840], R2 ;  /* 0x02884002070075a7 */ /* 0x001064000800017f */
[----:B-1----:R-:W-:Y:S05]  /*2b440*/  @!P0 NANOSLEEP.SYNCS 0x989680 ;  /* 0x009896800000895d */ /* 0x002fea0003900000 */
[----:B------:R-:W1:Y:S02]  /*2b450*/  @!P0 SYNCS.PHASECHK.TRANS64 P0, [R7+URZ+0x28840], R2 ;  /* 0x02884002070085a7 */ /* 0x000e64000800007f */
[----:B-1----:R-:W-:Y:S05]  /*2b460*/  @!P0 BRA `(.L_x_2053) ;  /* 0xfffffffc00f08947 */ /* 0x002fea000383ffff */
[----:B------:R-:W-:Y:S05]  /*2b470*/  BRA `(.L_x_2264) ;  /* 0xffffff8800d87947 */ /* 0x000fea000383ffff */
.L_x_2054:
        /* <DEDUP_REMOVED lines=8> */
.L_x_2266:
[----:B------:R-:W-:Y:S05]  /*2b500*/  BSYNC B0 ;  /* 0x0000000000007941 */ /* 0x000fea0003800000 */
.L_x_2265:
[----:B------:R-:W-:Y:S01]  /*2b510*/  IMAD.MOV.U32 R13, RZ, RZ, R4 ;  /* 0x000000ffff0d7224 */ /* 0x000fe200078e0004 */
[----:B------:R-:W-:Y:S01]  /*2b520*/  MOV R2, R14 ;  /* 0x0000000e00027202 */ /* 0x000fe20000000f00 */
[----:B------:R-:W-:Y:S02]  /*2b530*/  IMAD.MOV.U32 R12, RZ, RZ, RZ ;  /* 0x000000ffff0c7224 */ /* 0x000fe400078e00ff */
[----:B------:R-:W-:Y:S02]  /*2b540*/  IMAD.MOV.U32 R11, RZ, RZ, 0x181f ;  /* 0x0000181fff0b7424 */ /* 0x000fe400078e00ff */
[----:B------:R-:W-:Y:S02]  /*2b550*/  IMAD.MOV.U32 R15, RZ, RZ, -0x1 ;  /* 0xffffffffff0f7424 */ /* 0x000fe400078e00ff */
[----:B------:R-:W-:-:S07]  /*2b560*/  @P0 IMAD R8, R5, 0x2, R22 ;  /* 0x0000000205080824 */ /* 0x000fce00078e0216 */
[----:B------:R-:W-:Y:S05]  /*2b570*/  WARPSYNC.COLLECTIVE R15, `(.L_x_2267) ;  /* 0x000000000f087348 */ /* 0x000fea0003c00000 */
[----:B------:R0:W1:Y:S02]  /*2b580*/  SHFL.IDX P6, R14, R13, R12, R11 ;  /* 0x0000000c0d0e7389 */ /* 0x00006400000c000b */
[----:B01----:R-:W-:Y:S01]  /*2b590*/  ENDCOLLECTIVE ;  /* 0x000000000000791b */ /* 0x003fe20003800000 */
.L_x_2267:
[----:B------:R-:W-:Y:S02]  /*2b5a0*/  IMAD.MOV.U32 R13, RZ, RZ, R0 ;  /* 0x000000ffff0d7224 */ /* 0x000fe400078e0000 */
[----:B------:R-:W-:Y:S02]  /*2b5b0*/  IMAD.MOV.U32 R12, RZ, RZ, 0x1 ;  /* 0x00000001ff0c7424 */ /* 0x000fe400078e00ff */
[----:B------:R-:W-:-:S07]  /*2b5c0*/  IMAD.MOV.U32 R3, RZ, RZ, R14 ;  /* 0x000000ffff037224 */ /* 0x000fce00078e000e */
[----:B------:R-:W-:Y:S05]  /*2b5d0*/  WARPSYNC.COLLECTIVE R15, `(.L_x_2268) ;  /* 0x000000000f087348 */ /* 0x000fea0003c00000 */
[----:B------:R0:W1:Y:S02]  /*2b5e0*/  SHFL.IDX P6, R14, R13, R12, R11 ;  /* 0x0000000c0d0e7389 */ /* 0x00006400000c000b */
[----:B01----:R-:W-:Y:S01]  /*2b5f0*/  ENDCOLLECTIVE ;  /* 0x000000000000791b */ /* 0x003fe20003800000 */
.L_x_2268:
        /* <DEDUP_REMOVED lines=16> */
.L_x_2269:
[----:B------:R-:W-:Y:S02]  /*2b700*/  @P0 IMAD R8, R5, 0x2, R22 ;  /* 0x0000000205080824 */ /* 0x000fe400078e0216 */
[----:B------:R-:W-:Y:S02]  /*2b710*/  IMAD.MOV.U32 R13, RZ, RZ, R0 ;  /* 0x000000ffff0d7224 */ /* 0x000fe400078e0000 */
[----:B------:R-:W-:Y:S01]  /*2b720*/  IMAD.MOV.U32 R12, RZ, RZ, 0x2 ;  /* 0x00000002ff0c7424 */ /* 0x000fe200078e00ff */
[----:B------:R-:W-:-:S07]  /*2b730*/  MOV R3, R14 ;  /* 0x0000000e00037202 */ /* 0x000fce0000000f00 */
[----:B------:R-:W-:Y:S05]  /*2b740*/  WARPSYNC.COLLECTIVE R15, `(.L_x_2270) ;  /* 0x000000000f087348 */ /* 0x000fea0003c00000 */
[----:B------:R0:W1:Y:S02]  /*2b750*/  SHFL.IDX P6, R14, R13, R12, R11 ;  /* 0x0000000c0d0e7389 */ /* 0x00006400000c000b */
[----:B01----:R-:W-:Y:S01]  /*2b760*/  ENDCOLLECTIVE ;  /* 0x000000000000791b */ /* 0x003fe20003800000 */
.L_x_2270:
        /* <DEDUP_REMOVED lines=16> */
.L_x_2271:
[----:B------:R-:W-:Y:S02]  /*2b870*/  @P0 IMAD R8, R5, 0x2, R22 ;  /* 0x0000000205080824 */ /* 0x000fe400078e0216 */
[----:B------:R-:W-:Y:S01]  /*2b880*/  IMAD.MOV.U32 R13, RZ, RZ, R0 ;  /* 0x000000ffff0d7224 */ /* 0x000fe200078e0000 */
[----:B------:R-:W-:Y:S01]  /*2b890*/  MOV R12, 0x3 ;  /* 0x00000003000c7802 */ /* 0x000fe20000000f00 */
[----:B------:R-:W-:-:S07]  /*2b8a0*/  IMAD.MOV.U32 R3, RZ, RZ, R14 ;  /* 0x000000ffff037224 */ /* 0x000fce00078e000e */
[----:B------:R-:W-:Y:S05]  /*2b8b0*/  WARPSYNC.COLLECTIVE R15, `(.L_x_2272) ;  /* 0x000000000f087348 */ /* 0x000fea0003c00000 */
[----:B------:R0:W1:Y:S02]  /*2b8c0*/  SHFL.IDX P6, R14, R13, R12, R11 ;  /* 0x0000000c0d0e7389 */ /* 0x00006400000c000b */
[----:B01----:R-:W-:Y:S01]  /*2b8d0*/  ENDCOLLECTIVE ;  /* 0x000000000000791b */ /* 0x003fe20003800000 */
.L_x_2272:
        /* <DEDUP_REMOVED lines=16> */
.L_x_2273:
[----:B------:R-:W-:Y:S01]  /*2b9e0*/  @P0 LEA R8, R5, R22, 0x1 ;  /* 0x0000001605080211 */ /* 0x000fe200078e08ff */
[----:B------:R-:W-:Y:S02]  /*2b9f0*/  IMAD.MOV.U32 R13, RZ, RZ, R0 ;  /* 0x000000ffff0d7224 */ /* 0x000fe400078e0000 */
[----:B------:R-:W-:Y:S02]  /*2ba00*/  IMAD.MOV.U32 R12, RZ, RZ, 0x4 ;  /* 0x00000004ff0c7424 */ /* 0x000fe400078e00ff */
[----:B------:R-:W-:-:S07]  /*2ba10*/  IMAD.MOV.U32 R3, RZ, RZ, R14 ;  /* 0x000000ffff037224 */ /* 0x000fce00078e000e */
[----:B------:R-:W-:Y:S05]  /*2ba20*/  WARPSYNC.COLLECTIVE R15, `(.L_x_2274) ;  /* 0x000000000f087348 */ /* 0x000fea0003c00000 */
[----:B------:R0:W1:Y:S02]  /*2ba30*/  SHFL.IDX P6, R14, R13, R12, R11 ;  /* 0x0000000c0d0e7389 */ /* 0x00006400000c000b */
[----:B01----:R-:W-:Y:S01]  /*2ba40*/  ENDCOLLECTIVE ;  /* 0x000000000000791b */ /* 0x003fe20003800000 */
.L_x_2274:
        /* <DEDUP_REMOVED lines=16> */
.L_x_2275:
[----:B------:R-:W-:Y:S02]  /*2bb50*/  @P0 IMAD R8, R5, 0x2, R22 ;  /* 0x0000000205080824 */ /* 0x000fe400078e0216 */
[----:B------:R-:W-:Y:S02]  /*2bb60*/  IMAD.MOV.U32 R13, RZ, RZ, R0 ;  /* 0x000000ffff0d7224 */ /* 0x000fe400078e0000 */
[----:B------:R-:W-:Y:S01]  /*2bb70*/  IMAD.MOV.U32 R12, RZ, RZ, 0x5 ;  /* 0x00000005ff0c7424 */ /* 0x000fe200078e00ff */
[----:B------:R-:W-:-:S07]  /*2bb80*/  MOV R3, R14 ;  /* 0x0000000e00037202 */ /* 0x000fce0000000f00 */
[----:B------:R-:W-:Y:S05]  /*2bb90*/  WARPSYNC.COLLECTIVE R15, `(.L_x_2276) ;  /* 0x000000000f087348 */ /* 0x000fea0003c00000 */
[----:B------:R0:W1:Y:S02]  /*2bba0*/  SHFL.IDX P6, R14, R13, R12, R11 ;  /* 0x0000000c0d0e7389 */ /* 0x00006400000c000b */
[----:B01----:R-:W-:Y:S01]  /*2bbb0*/  ENDCOLLECTIVE ;  /* 0x000000000000791b */ /* 0x003fe20003800000 */
.L_x_2276:
        /* <DEDUP_REMOVED lines=16> */
.L_x_2277:
[----:B------:R-:W-:Y:S01]  /*2bcc0*/  @P0 IMAD R8, R5, 0x2, R22 ;  /* 0x0000000205080824 */ /* 0x000fe200078e0216 */
[----:B------:R-:W-:Y:S01]  /*2bcd0*/  MOV R13, R0 ;  /* 0x00000000000d7202 */ /* 0x000fe20000000f00 */
[----:B------:R-:W-:Y:S02]  /*2bce0*/  IMAD.MOV.U32 R12, RZ, RZ, 0x6 ;  /* 0x00000006ff0c7424 */ /* 0x000fe400078e00ff */
[----:B------:R-:W-:-:S07]  /*2bcf0*/  IMAD.MOV.U32 R3, RZ, RZ, R14 ;  /* 0x000000ffff037224 */ /* 0x000fce00078e000e */
[----:B------:R-:W-:Y:S05]  /*2bd00*/  WARPSYNC.COLLECTIVE R15, `(.L_x_2278) ;  /* 0x000000000f087348 */ /* 0x000fea0003c00000 */
[----:B------:R0:W1:Y:S02]  /*2bd10*/  SHFL.IDX P6, R14, R13, R12, R11 ;  /* 0x0000000c0d0e7389 */ /* 0x00006400000c000b */
[----:B01----:R-:W-:Y:S01]  /*2bd20*/  ENDCOLLECTIVE ;  /* 0x000000000000791b */ /* 0x003fe20003800000 */
.L_x_2278:
        /* <DEDUP_REMOVED lines=16> */
.L_x_2279:
[----:B------:R-:W-:Y:S02]  /*2be30*/  @P0 IMAD R8, R5, 0x2, R22 ;  /* 0x0000000205080824 */ /* 0x000fe400078e0216 */
[----:B------:R-:W-:Y:S02]  /*2be40*/  IMAD.MOV.U32 R13, RZ, RZ, R0 ;  /* 0x000000ffff0d7224 */ /* 0x000fe400078e0000 */
[----:B------:R-:W-:Y:S02]  /*2be50*/  IMAD.MOV.U32 R12, RZ, RZ, 0x7 ;  /* 0x00000007ff0c7424 */ /* 0x000fe400078e00ff */
[----:B------:R-:W-:-:S07]  /*2be60*/  IMAD.MOV.U32 R3, RZ, RZ, R14 ;  /* 0x000000ffff037224 */ /* 0x000fce00078e000e */
[----:B------:R-:W-:Y:S05]  /*2be70*/  WARPSYNC.COLLECTIVE R15, `(.L_x_2280) ;  /* 0x000000000f087348 */ /* 0x000fea0003c00000 */
[----:B------:R0:W1:Y:S02]  /*2be80*/  SHFL.IDX P6, R14, R13, R12, R11 ;  /* 0x0000000c0d0e7389 */ /* 0x00006400000c000b */
[----:B01----:R-:W-:Y:S01]  /*2be90*/  ENDCOLLECTIVE ;  /* 0x000000000000791b */ /* 0x003fe20003800000 */
.L_x_2280:
[----:B------:R-:W-:-:S04]  /*2bea0*/  @P0 LEA R3, P1, R31, R3, 0x1 ;  /* 0x000000031f030211 */ /* 0x000fc800078208ff */
[----:B------:R-:W-:-:S04]  /*2beb0*/  @P0 IADD3.X R2, RZ, R2, RZ, P1, !PT ;  /* 0x00000002ff020210 */ /* 0x000fc80000ffe4ff */
[----:B------:R-:W-:Y:S02]  /*2bec0*/  @P0 LOP3.LUT R3, R3, R2, RZ, 0x3c, !PT ;  /* 0x0000000203030212 */ /* 0x000fe400078e3cff */
[----:B------:R-:W-:Y:S02]  /*2bed0*/  MOV R13, R4 ;  /* 0x00000004000d7202 */ /* 0x000fe40000000f00 */
        /* <DEDUP_REMOVED lines=10> */
.L_x_2281:
[----:B------:R-:W-:Y:S01]  /*2bf80*/  @!PT LDS RZ, [RZ] ;  /* 0x00000000fffff984 */ /* 0x000fe20000000800 */
[----:B------:R-:W-:Y:S01]  /*2bf90*/  @!PT LDS RZ, [RZ] ;  /* 0x00000000fffff984 */ /* 0x000fe20000000800 */
[----:B------:R-:W-:Y:S01]  /*2bfa0*/  @!PT LDS RZ, [RZ] ;  /* 0x00000000fffff984 */ /* 0x000fe20000000800 */
[----:B------:R0:W-:Y:S02]  /*2bfb0*/  @P0 LDGSTS.E.BYPASS.LTC128B.128 [R8+0x1f400], desc[UR54][R2.64+0x80], !P2 ;  /* 0x1f40008002080fae */ /* 0x0001e4000d101d76 */
[----:B0-----:R-:W-:Y:S01]  /*2bfc0*/  IMAD.MOV.U32 R2, RZ, RZ, R14 ;  /* 0x000000ffff027224 */ /* 0x001fe200078e000e */
[----:B------:R-:W-:Y:S06]  /*2bfd0*/  BRA `(.L_x_2282) ;  /* 0xffffff8400a87947 */ /* 0x000fec000383ffff */
.L_x_2059:
[----:B------:R-:W-:Y:S01]  /*2bfe0*/  IMAD.MOV.U32 R13, RZ, RZ, R4 ;  /* 0x000000ffff0d7224 */ /* 0x000fe200078e0004 */
[----:B------:R-:W-:Y:S01]  /*2bff0*/  MOV R15, 0xffffffff ;  /* 0xffffffff000f7802 */ /* 0x000fe20000000f00 */
[----:B------:R-:W-:Y:S02]  /*2c000*/  IMAD.MOV.U32 R12, RZ, RZ, RZ ;  /* 0x000000ffff0c7224 */ /* 0x000fe400078e00ff */
[----:B------:R-:W-:Y:S02]  /*2c010*/  IMAD.MOV.U32 R11, RZ, RZ, 0x181f ;  /* 0x0000181fff0b7424 */ /* 0x000fe400078e00ff */
[----:B------:R-:W-:Y:S02]  /*2c020*/  IMAD R33, R33, R6, RZ ;  /* 0x0000000621217224 */ /* 0x000fe400078e02ff */
[----:B------:R-:W-:-:S07]  /*2c030*/  IMAD.IADD R27, R9, 0x1, R27 ;  /* 0x00000001091b7824 */ /* 0x000fce00078e021b */
[----:B-----5:R-:W-:Y:S05]  /*2c040*/  WARPSYNC.COLLECTIVE R15, `(.L_x_2283) ;  /* 0x000000000f087348 */ /* 0x020fea0003c00000 */
[----:B------:R0:W1:Y:S02]  /*2c050*/  SHFL.IDX P6, R14, R13, R12, R11 ;  /* 0x0000000c0d0e7389 */ /* 0x00006400000c000b */
[----:B01---5:R-:W-:Y:S01]  /*2c060*/  ENDCOLLECTIVE ;  /* 0x000000000000791b */ /* 0x023fe20003800000 */
.L_x_2283:
[C---:B------:R-:W-:Y:S01]  /*2c070*/  VIADD R6, R27.reuse, 0x10 ;  /* 0x000000101b067836 */ /* 0x040fe20000000000 */
[----:B------:R-:W-:Y:S01]  /*2c080*/  ISETP.GE.AND P3, PT, R27, R33, PT ;  /* 0x000000211b00720c */ /* 0x000fe20003f66270 */
[----:B------:R-:W-:Y:S02]  /*2c090*/  IMAD.MOV.U32 R13, RZ, RZ, R0 ;  /* 0x000000ffff0d7224 */ /* 0x000fe400078e0000 */
[----:B------:R-:W-:-:S10]  /*2c0a0*/  IMAD.MOV.U32 R2, RZ, RZ, R14 ;  /* 0x000000ffff027224 */ /* 0x000fd400078e000e */
[----:B------:R-:W-:Y:S05]  /*2c0b0*/  WARPSYNC.COLLECTIVE R15, `(.L_x_2284) ;  /* 0x000000000f087348 */ /* 0x000fea0003c00000 */
[----:B------:R0:W1:Y:S02]  /*2c0c0*/  SHFL.IDX P6, R14, R13, R12, R11 ;  /* 0x0000000c0d0e7389 */ /* 0x00006400000c000b */
[----:B01----:R-:W-:Y:S01]  /*2c0d0*/  ENDCOLLECTIVE ;  /* 0x000000000000791b */ /* 0x003fe20003800000 */
.L_x_2284:
[----:B------:R-:W-:Y:S02]  /*2c0e0*/  IMAD.MOV.U32 R13, RZ, RZ, R4 ;  /* 0x000000ffff0d7224 */ /* 0x000fe400078e0004 */
[----:B------:R-:W-:Y:S01]  /*2c0f0*/  IMAD.MOV.U32 R12, RZ, RZ, 0x1 ;  /* 0x00000001ff0c7424 */ /* 0x000fe200078e00ff */
[----:B------:R-:W-:-:S05]  /*2c100*/  @!P3 LEA R14, P2, R31, R14, 0x1 ;  /* 0x0000000e1f0eb211 */ /* 0x000fca00078408ff */
[----:B------:R-:W-:Y:S01]  /*2c110*/  @!P3 IMAD.X R3, RZ, RZ, R2, P2 ;  /* 0x000000ffff03b224 */ /* 0x000fe200010e0602 */
[----:B------:R-:W-:-:S07]  /*2c120*/  @!P3 MOV R2, R14 ;  /* 0x0000000e0002b202 */ /* 0x000fce0000000f00 */
[----:B------:R-:W-:Y:S05]  /*2c130*/  WARPSYNC.COLLECTIVE R15, `(.L_x_2285) ;  /* 0x000000000f087348 */ /* 0x000fea0003c00000 */
[----:B------:R0:W1:Y:S02]  /*2c140*/  SHFL.IDX P6, R14, R13, R12, R11 ;  /* 0x0000000c0d0e7389 */ /* 0x00006400000c000b */
[----:B01----:R-:W-:Y:S01]  /*2c150*/  ENDCOLLECTIVE ;  /* 0x000000000000791b */ /* 0x003fe20003800000 */
.L_x_2285:
[----:B------:R-:W-:Y:S01]  /*2c160*/  @!PT LDS RZ, [RZ] ;  /* 0x00000000fffff984 */ /* 0x000fe20000000800 */
[----:B------:R-:W-:Y:S01]  /*2c170*/  @!PT LDS RZ, [RZ] ;  /* 0x00000000fffff984 */ /* 0x000fe20000000800 */
[----:B------:R-:W-:Y:S01]  /*2c180*/  @!PT LDS RZ, [RZ] ;  /* 0x00000000fffff984 */ /* 0x000fe20000000800 */
[----:B------:R-:W-:Y:S04]  /*2c190*/  @!P3 LDGSTS.E.BYPASS.LTC128B.128 [R8+0x10400], desc[UR54][R2.64], !P0 ;  /* 0x104000000208bfae */ /* 0x000fe8000c101d76 */
[----:B------:R0:W-:Y:S01]  /*2c1a0*/  @!P3 LDGSTS.E.BYPASS.LTC128B.128 [R8+0x14400], desc[UR54][R2.64+0x80], !P1 ;  /* 0x144000800208bfae */ /* 0x0001e2000c901d76 */
[----:B------:R-:W-:Y:S01]  /*2c1b0*/  ISETP.GE.AND P3, PT, R6, R33, PT ;  /* 0x000000210600720c */ /* 0x000fe20003f66270 */
[----:B------:R-:W-:Y:S01]  /*2c1c0*/  VIADD R6, R27, 0x20 ;  /* 0x000000201b067836 */ /* 0x000fe20000000000 */
[----:B------:R-:W-:Y:S01]  /*2c1d0*/  MOV R13, R0 ;  /* 0x00000000000d7202 */ /* 0x000fe20000000f00 */
[----:B0-----:R-:W-:-:S10]  /*2c1e0*/  IMAD.MOV.U32 R2, RZ, RZ, R14 ;  /* 0x000000ffff027224 */ /* 0x001fd400078e000e */
[----:B------:R-:W-:Y:S05]  /*2c1f0*/  WARPSYNC.COLLECTIVE R15, `(.L_x_2286) ;  /* 0x000000000f087348 */ /* 0x000fea0003c00000 */
[----:B------:R0:W1:Y:S02]  /*2c200*/  SHFL.IDX P6, R14, R13, R12, R11 ;  /* 0x0000000c0d0e7389 */ /* 0x00006400000c000b */
[----:B01----:R-:W-:Y:S01]  /*2c210*/  ENDCOLLECTIVE ;  /* 0x000000000000791b */ /* 0x003fe20003800000 */
.L_x_2286:
        /* <DEDUP_REMOVED lines=8> */
.L_x_2287:
        /* <DEDUP_REMOVED lines=13> */
.L_x_2288:
        /* <DEDUP_REMOVED lines=8> */
.L_x_2289:
[----:B------:R-:W-:-:S05]  /*2c3f0*/  @!P3 IMAD.MOV.U32 R3, RZ, RZ, R5 ;  /* 0x000000ffff03b224 */ /* 0x000fca00078e0005 */
[----:B------:R-:W-:Y:S01]  /*2c400*/  @!PT LDS RZ, [RZ] ;  /* 0x00000000fffff984 */ /* 0x000fe20000000800 */
[----:B------:R-:W-:Y:S01]  /*2c410*/  @!PT LDS RZ, [RZ] ;  /* 0x00000000fffff984 */ /* 0x000fe20000000800 */
[----:B------:R-:W-:Y:S01]  /*2c420*/  @!PT LDS RZ, [RZ] ;  /* 0x00000000fffff984 */ /* 0x000fe20000000800 */
[----:B------:R-:W-:Y:S04]  /*2c430*/  @!P3 LDGSTS.E.BYPASS.LTC128B.128 [R8+0x11400], desc[UR54][R2.64], !P0 ;  /* 0x114000000208bfae */ /* 0x000fe8000c101d76 */
[----:B------:R0:W-:Y:S01]  /*2c440*/  @!P3 LDGSTS.E.BYPASS.LTC128B.128 [R8+0x15400], desc[UR54][R2.64+0x80], !P1 ;  /* 0x154000800208bfae */ /* 0x0001e2000c901d76 */
[----:B------:R-:W-:Y:S02]  /*2c450*/  ISETP.GE.AND P3, PT, R6, R33, PT ;  /* 0x000000210600720c */ /* 0x000fe40003f66270 */
[----:B------:R-:W-:Y:S01]  /*2c460*/  IADD3 R6, R27, 0x40, RZ ;  /* 0x000000401b067810 */ /* 0x000fe20007ffe0ff */
[----:B------:R-:W-:Y:S01]  /*2c470*/  IMAD.MOV.U32 R13, RZ, RZ, R0 ;  /* 0x000000ffff0d7224 */ /* 0x000fe200078e0000 */
[----:B0-----:R-:W-:-:S09]  /*2c480*/  MOV R2, R14 ;  /* 0x0000000e00027202 */ /* 0x001fd20000000f00 */
[----:B------:R-:W-:Y:S05]  /*2c490*/  WARPSYNC.COLLECTIVE R15, `(.L_x_2290) ;  /* 0x000000000f087348 */ /* 0x000fea0003c00000 */
[----:B------:R0:W1:Y:S02]  /*2c4a0*/  SHFL.IDX P6, R14, R13, R12, R11 ;  /* 0x0000000c0d0e7389 */ /* 0x00006400000c000b */
[----:B01----:R-:W-:Y:S01]  /*2c4b0*/  ENDCOLLECTIVE ;  /* 0x000000000000791b */ /* 0x003fe20003800000 */
.L_x_2290:
        /* <DEDUP_REMOVED lines=8> */
.L_x_2291:
        /* <DEDUP_REMOVED lines=13> */
.L_x_2292:
[----:B------:R-:W-:Y:S01]  /*2c610*/  IMAD.MOV.U32 R13, RZ, RZ, R4 ;  /* 0x000000ffff0d7224 */ /* 0x000fe200078e0004 */
[----:B------:R-:W-:Y:S02]  /*2c620*/  MOV R12, 0x5 ;  /* 0x00000005000c7802 */ /* 0x000fe40000000f00 */
[----:B------:R-:W-:-:S04]  /*2c630*/  @!P3 LEA R14, P2, R31, R14, 0x1 ;  /* 0x0000000e1f0eb211 */ /* 0x000fc800078408ff */
[----:B------:R-:W-:Y:S01]  /*2c640*/  @!P3 IADD3.X R5, RZ, R2, RZ, P2, !PT ;  /* 0x00000002ff05b210 */ /* 0x000fe200017fe4ff */
[----:B------:R-:W-:-:S08]  /*2c650*/  @!P3 IMAD.MOV.U32 R2, RZ, RZ, R14 ;  /* 0x000000ffff02b224 */ /* 0x000fd000078e000e */
[----:B------:R-:W-:Y:S05]  /*2c660*/  WARPSYNC.COLLECTIVE R15, `(.L_x_2293) ;  /* 0x000000000f087348 */ /* 0x000fea0003c00000 */
[----:B------:R0:W1:Y:S02]  /*2c670*/  SHFL.IDX P6, R14, R13, R12, R11 ;  /* 0x0000000c0d0e7389 */ /* 0x00006400000c000b */
[----:B01----:R-:W-:Y:S01]  /*2c680*/  ENDCOLLECTIVE ;  /* 0x000000000000791b */ /* 0x003fe20003800000 */
.L_x_2293:
[----:B------:R-:W-:-:S05]  /*2c690*/  @!P3 IMAD.MOV.U32 R3, RZ, RZ, R5 ;  /* 0x000000ffff03b224 */ /* 0x000fca00078e0005 */
[----:B------:R-:W-:Y:S01]  /*2c6a0*/  @!PT LDS RZ, [RZ] ;  /* 0x00000000fffff984 */ /* 0x000fe20000000800 */
[----:B------:R-:W-:Y:S01]  /*2c6b0*/  @!PT LDS RZ, [RZ] ;  /* 0x00000000fffff984 */ /* 0x000fe20000000800 */
[----:B------:R-:W-:Y:S01]  /*2c6c0*/  @!PT LDS RZ, [RZ] ;  /* 0x00000000fffff984 */ /* 0x000fe20000000800 */
[----:B------:R-:W-:Y:S04]  /*2c6d0*/  @!P3 LDGSTS.E.BYPASS.LTC128B.128 [R8+0x12400], desc[UR54][R2.64], !P0 ;  /* 0x124000000208bfae */ /* 0x000fe8000c101d76 */
[----:B------:R0:W-:Y:S01]  /*2c6e0*/  @!P3 LDGSTS.E.BYPASS.LTC128B.128 [R8+0x16400], desc[UR54][R2.64+0x80], !P1 ;  /* 0x164000800208bfae */ /* 0x0001e2000c901d76 */
[----:B------:R-:W-:Y:S01]  /*2c6f0*/  ISETP.GE.AND P3, PT, R6, R33, PT ;  /* 0x000000210600720c */ /* 0x000fe20003f66270 */
[----:B------:R-:W-:Y:S01]  /*2c700*/  IMAD.MOV.U32 R13, RZ, RZ, R0 ;  /* 0x000000ffff0d7224 */ /* 0x000fe200078e0000 */
[----:B------:R-:W-:Y:S01]  /*2c710*/  IADD3 R6, R27, 0x60, RZ ;  /* 0x000000601b067810 */ /* 0x000fe20007ffe0ff */
[----:B0-----:R-:W-:-:S10]  /*2c720*/  IMAD.MOV.U32 R2, RZ, RZ, R14 ;  /* 0x000000ffff027224 */ /* 0x001fd400078e000e */
[----:B------:R-:W-:Y:S05]  /*2c730*/  WARPSYNC.COLLECTIVE R15, `(.L_x_2294) ;  /* 0x000000000f087348 */ /* 0x000fea0003c00000 */
[----:B------:R0:W1:Y:S02]  /*2c740*/  SHFL.IDX P6, R14, R13, R12, R11 ;  /* 0x0000000c0d0e7389 */ /* 0x00006400000c000b */
[----:B01----:R-:W-:Y:S01]  /*2c750*/  ENDCOLLECTIVE ;  /* 0x000000000000791b */ /* 0x003fe20003800000 */
.L_x_2294:
        /* <DEDUP_REMOVED lines=8> */
.L_x_2295:
[----:B------:R-:W-:-:S05]  /*2c7e0*/  @!P3 MOV R3, R5 ;  /* 0x000000050003b202 */ /* 0x000fca0000000f00 */
        /* <DEDUP_REMOVED lines=11> */
.L_x_2296:
        /* <DEDUP_REMOVED lines=8> */
.L_x_2297:
        /* <DEDUP_REMOVED lines=11> */
.L_x_2298:
[----:B------:R-:W-:Y:S05]  /*2c9d0*/  BRA `(.L_x_2299) ;  /* 0xffffff88001c7947 */ /* 0x000fea000383ffff */
.L_x_2064:
[----:B0-----:R0:W1:Y:S02]  /*2c9e0*/  SYNCS.PHASECHK.TRANS64.TRYWAIT P0, [R22+URZ+0x28820], R3 ;  /* 0x02882003160075a7 */ /* 0x001064000800017f */
[----:B-1----:R-:W-:Y:S05]  /*2c9f0*/  @!P0 NANOSLEEP.SYNCS 0x989680 ;  /* 0x009896800000895d */ /* 0x002fea0003900000 */
[----:B------:R-:W1:Y:S02]  /*2ca00*/  @!P0 SYNCS.PHASECHK.TRANS64 P0, [R22+URZ+0x28820], R3 ;  /* 0x02882003160085a7 */ /* 0x000e64000800007f */
[----:B-1----:R-:W-:Y:S05]  /*2ca10*/  @!P0 BRA `(.L_x_2064) ;  /* 0xfffffffc00f08947 */ /* 0x002fea000383ffff */
[----:B------:R-:W-:Y:S05]  /*2ca20*/  BRA `(.L_x_2300) ;  /* 0xffffff8800947947 */ /* 0x000fea000383ffff */
.L_x_2069:
[----:B0-----:R0:W1:Y:S02]  /*2ca30*/  SYNCS.PHASECHK.TRANS64.TRYWAIT P0, [R6+URZ+0x28840], R3 ;  /* 0x02884003060075a7 */ /* 0x001064000800017f */
[----:B-1----:R-:W-:Y:S05]  /*2ca40*/  @!P0 NANOSLEEP.SYNCS 0x989680 ;  /* 0x009896800000895d */ /* 0x002fea0003900000 */
[----:B------:R-:W1:Y:S02]  /*2ca50*/  @!P0 SYNCS.PHASECHK.TRANS64 P0, [R6+URZ+0x28840], R3 ;  /* 0x02884003060085a7 */ /* 0x000e64000800007f */
[----:B-1----:R-:W-:Y:S05]  /*2ca60*/  @!P0 BRA `(.L_x_2069) ;  /* 0xfffffffc00f08947 */ /* 0x002fea000383ffff */
[----:B------:R-:W-:Y:S05]  /*2ca70*/  BRA `(.L_x_2301) ;  /* 0xffffff8c005c7947 */ /* 0x000fea000383ffff */
.L_x_2070:
        /* <DEDUP_REMOVED lines=8> */
.L_x_2303:
[----:B------:R-:W-:Y:S05]  /*2cb00*/  BSYNC B1 ;  /* 0x0000000000017941 */ /* 0x000fea0003800000 */
.L_x_2302:
[----:B------:R-:W-:Y:S01]  /*2cb10*/  IMAD.MOV.U32 R13, RZ, RZ, R7 ;  /* 0x000000ffff0d7224 */ /* 0x000fe200078e0007 */
[----:B------:R-:W-:Y:S01]  /*2cb20*/  MOV R11, 0x181f ;  /* 0x0000181f000b7802 */ /* 0x000fe20000000f00 */
[----:B------:R-:W-:Y:S01]  /*2cb30*/  IMAD.MOV.U32 R12, RZ, RZ, RZ ;  /* 0x000000ffff0c7224 */ /* 0x000fe200078e00ff */
[----:B------:R-:W-:Y:S01]  /*2cb40*/  LEA R8, R8, R22, 0x1 ;  /* 0x0000001608087211 */ /* 0x000fe200078e08ff */
[----:B------:R-:W-:Y:S02]  /*2cb50*/  IMAD.MOV.U32 R15, RZ, RZ, -0x1 ;  /* 0xffffffffff0f7424 */ /* 0x000fe400078e00ff */
[----:B------:R-:W-:Y:S02]  /*2cb60*/  IMAD.MOV.U32 R3, RZ, RZ, R14 ;  /* 0x000000ffff037224 */ /* 0x000fe400078e000e */
[----:B------:R-:W-:-:S07]  /*2cb70*/  IMAD.SHL.U32 R5, R31, 0x2, RZ ;  /* 0x000000021f057824 */ /* 0x000fce00078e00ff */
[----:B------:R-:W-:Y:S05]  /*2cb80*/  WARPSYNC.COLLECTIVE R15, `(.L_x_2304) ;  /* 0x000000000f087348 */ /* 0x000fea0003c00000 */
[----:B------:R0:W1:Y:S02]  /*2cb90*/  SHFL.IDX P6, R14, R13, R12, R11 ;  /* 0x0000000c0d0e7389 */ /* 0x00006400000c000b */
[----:B01----:R-:W-:Y:S01]  /*2cba0*/  ENDCOLLECTIVE ;  /* 0x000000000000791b */ /* 0x003fe20003800000 */
.L_x_2304:
[----:B------:R-:W-:Y:S02]  /*2cbb0*/  IMAD.MOV.U32 R13, RZ, RZ, R9 ;  /* 0x000000ffff0d7224 */ /* 0x000fe400078e0009 */
[----:B------:R-:W-:Y:S02]  /*2cbc0*/  IMAD.MOV.U32 R12, RZ, RZ, 0x1 ;  /* 0x00000001ff0c7424 */ /* 0x000fe400078e00ff */
[----:B------:R-:W-:-:S07]  /*2cbd0*/  IMAD.MOV.U32 R2, RZ, RZ, R14 ;  /* 0x000000ffff027224 */ /* 0x000fce00078e000e */
[----:B------:R-:W-:Y:S05]  /*2cbe0*/  WARPSYNC.COLLECTIVE R15, `(.L_x_2305) ;  /* 0x000000000f087348 */ /* 0x000fea0003c00000 */
[----:B------:R0:W1:Y:S02]  /*2cbf0*/  SHFL.IDX P6, R14, R13, R12, R11 ;  /* 0x0000000c0d0e7389 */ /* 0x00006400000c000b */
[----:B01----:R-:W-:Y:S01]  /*2cc00*/  ENDCOLLECTIVE ;  /* 0x000000000000791b */ /* 0x003fe20003800000 */
.L_x_2305:
        /* <DEDUP_REMOVED lines=12> */
.L_x_2306:
[----:B------:R-:W-:Y:S02]  /*2ccd0*/  IMAD.MOV.U32 R13, RZ, RZ, R9 ;  /* 0x000000ffff0d7224 */ /* 0x000fe400078e0009 */
[----:B------:R-:W-:Y:S01]  /*2cce0*/  IMAD.MOV.U32 R12, RZ, RZ, 0x2 ;  /* 0x00000002ff0c7424 */ /* 0x000fe200078e00ff */
[----:B------:R-:W-:-:S07]  /*2ccf0*/  MOV R2, R14 ;  /* 0x0000000e00027202 */ /* 0x000fce0000000f00 */
[----:B------:R-:W-:Y:S05]  /*2cd00*/  WARPSYNC.COLLECTIVE R15, `(.L_x_2307) ;  /* 0x000000000f087348 */ /* 0x000fea0003c00000 */
[----:B------:R0:W1:Y:S02]  /*2cd10*/  SHFL.IDX P6, R14, R13, R12, R11 ;  /* 0x0000000c0d0e7389 */ /* 0x00006400000c000b */
[----:B01----:R-:W-:Y:S01]  /*2cd20*/  ENDCOLLECTIVE ;  /* 0x000000000000791b */ /* 0x003fe20003800000 */
.L_x_2307:
        /* <DEDUP_REMOVED lines=12> */
.L_x_2308:
[----:B------:R-:W-:Y:S02]  /*2cdf0*/  IMAD.MOV.U32 R13, RZ, RZ, R9 ;  /* 0x000000ffff0d7224 */ /* 0x000fe400078e0009 */
[----:B------:R-:W-:Y:S02]  /*2ce00*/  IMAD.MOV.U32 R12, RZ, RZ, 0x3 ;  /* 0x00000003ff0c7424 */ /* 0x000fe400078e00ff */
[----:B------:R-:W-:-:S07]  /*2ce10*/  IMAD.MOV.U32 R2, RZ, RZ, R14 ;  /* 0x000000ffff027224 */ /* 0x000fce00078e000e */
[----:B------:R-:W-:Y:S05]  /*2ce20*/  WARPSYNC.COLLECTIVE R15, `(.L_x_2309) ;  /* 0x000000000f087348 */ /* 0x000fea0003c00000 */
[----:B------:R0:W1:Y:S02]  /*2ce30*/  SHFL.IDX P6, R14, R13, R12, R11 ;  /* 0x0000000c0d0e7389 */ /* 0x00006400000c000b */
[----:B01----:R-:W-:Y:S01]  /*2ce40*/  ENDCOLLECTIVE ;  /* 0x000000000000791b */ /* 0x003fe20003800000 */
.L_x_2309:
        /* <DEDUP_REMOVED lines=8> */
[----:B0-----:R-:W-:-:S07]  /*2ced0*/  MOV R3, R14 ;  /* 0x0000000e00037202 */ /* 0x001fce0000000f00 */
[----:B------:R-:W-:Y:S05]  /*2cee0*/  WARPSYNC.COLLECTIVE R15, `(.L_x_2310) ;  /* 0x000000000f087348 */ /* 0x000fea0003c00000 */
[----:B------:R0:W1:Y:S02]  /*2cef0*/  SHFL.IDX P6, R14, R13, R12, R11 ;  /* 0x0000000c0d0e7389 */ /* 0x00006400000c000b */
[----:B01----:R-:W-:Y:S01]  /*2cf00*/  ENDCOLLECTIVE ;  /* 0x000000000000791b */ /* 0x003fe20003800000 */
.L_x_2310:
[----:B------:R-:W-:Y:S01]  /*2cf10*/  IMAD.MOV.U32 R13, RZ, RZ, R9 ;  /* 0x000000ffff0d7224 */ /* 0x000fe200078e0009 */
[----:B------:R-:W-:Y:S01]  /*2cf20*/  MOV R12, 0x4 ;  /* 0x00000004000c7802 */ /* 0x000fe20000000f00 */
[----:B------:R-:W-:-:S07]  /*2cf30*/  IMAD.MOV.U32 R2, RZ, RZ, R14 ;  /* 0x000000ffff027224 */ /* 0x000fce00078e000e */
[----:B------:R-:W-:Y:S05]  /*2cf40*/  WARPSYNC.COLLECTIVE R15, `(.L_x_2311) ;  /* 0x000000000f087348 */ /* 0x000fea0003c00000 */
[----:B------:R0:W1:Y:S02]  /*2cf50*/  SHFL.IDX P6, R14, R13, R12, R11 ;  /* 0x0000000c0d0e7389 */ /* 0x00006400000c000b */
[----:B01----:R-:W-:Y:S01]  /*2cf60*/  ENDCOLLECTIVE ;  /* 0x000000000000791b */ /* 0x003fe20003800000 */
.L_x_2311:
        /* <DEDUP_REMOVED lines=12> */
.L_x_2312:
[----:B------:R-:W-:Y:S01]  /*2d030*/  MOV R13, R9 ;  /* 0x00000009000d7202 */ /* 0x000fe20000000f00 */
[----:B------:R-:W-:Y:S02]  /*2d040*/  IMAD.MOV.U32 R12, RZ, RZ, 0x5 ;  /* 0x00000005ff0c7424 */ /* 0x000fe400078e00ff */
[----:B------:R-:W-:-:S07]  /*2d050*/  IMAD.MOV.U32 R2, RZ, RZ, R14 ;  /* 0x000000ffff027224 */ /* 0x000fce00078e000e */
[----:B------:R-:W-:Y:S05]  /*2d060*/  WARPSYNC.COLLECTIVE R15, `(.L_x_2313) ;  /* 0x000000000f087348 */ /* 0x000fea0003c00000 */
[----:B------:R0:W1:Y:S02]  /*2d070*/  SHFL.IDX P6, R14, R13, R12, R11 ;  /* 0x0000000c0d0e7389 */ /* 0x00006400000c000b */
[----:B01----:R-:W-:Y:S01]  /*2d080*/  ENDCOLLECTIVE ;  /* 0x000000000000791b */ /* 0x003fe20003800000 */
.L_x_2313:
        /* <DEDUP_REMOVED lines=12> */
.L_x_2314:
[----:B------:R-:W-:Y:S02]  /*2d150*/  IMAD.MOV.U32 R13, RZ, RZ, R9 ;  /* 0x000000ffff0d7224 */ /* 0x000fe400078e0009 */
[----:B------:R-:W-:Y:S02]  /*2d160*/  IMAD.MOV.U32 R12, RZ, RZ, 0x6 ;  /* 0x00000006ff0c7424 */ /* 0x000fe400078e00ff */
[----:B------:R-:W-:-:S07]  /*2d170*/  IMAD.MOV.U32 R2, RZ, RZ, R14 ;  /* 0x000000ffff027224 */ /* 0x000fce00078e000e */
[----:B------:R-:W-:Y:S05]  /*2d180*/  WARPSYNC.COLLECTIVE R15, `(.L_x_2315) ;  /* 0x000000000f087348 */ /* 0x000fea0003c00000 */
[----:B------:R0:W1:Y:S02]  /*2d190*/  SHFL.IDX P6, R14, R13, R12, R11 ;  /* 0x0000000c0d0e7389 */ /* 0x00006400000c000b */
[----:B01----:R-:W-:Y:S01]  /*2d1a0*/  ENDCOLLECTIVE ;  /* 0x000000000000791b */ /* 0x003fe20003800000 */
.L_x_2315:
        /* <DEDUP_REMOVED lines=12> */
.L_x_2316:
[----:B------:R-:W-:Y:S02]  /*2d270*/  IMAD.MOV.U32 R13, RZ, RZ, R9 ;  /* 0x000000ffff0d7224 */ /* 0x000fe400078e0009 */
[----:B------:R-:W-:Y:S01]  /*2d280*/  IMAD.MOV.U32 R12, RZ, RZ, 0x7 ;  /* 0x00000007ff0c7424 */ /* 0x000fe200078e00ff */
[----:B------:R-:W-:-:S07]  /*2d290*/  MOV R2, R14 ;  /* 0x0000000e00027202 */ /* 0x000fce0000000f00 */
[----:B------:R-:W-:Y:S05]  /*2d2a0*/  WARPSYNC.COLLECTIVE R15, `(.L_x_2317) ;  /* 0x000000000f087348 */ /* 0x000fea0003c00000 */
[----:B------:R0:W1:Y:S02]  /*2d2b0*/  SHFL.IDX P6, R14, R13, R12, R11 ;  /* 0x0000000c0d0e7389 */ /* 0x00006400000c000b */
[----:B01----:R-:W-:Y:S01]  /*2d2c0*/  ENDCOLLECTIVE ;  /* 0x000000000000791b */ /* 0x003fe20003800000 */
.L_x_2317:
[----:B------:R-:W-:-:S05]  /*2d2d0*/  IADD3 R2, P0, R2, R5, RZ ;  /* 0x0000000502027210 */ /* 0x000fca0007f1e0ff */
[----:B------:R-:W-:-:S05]  /*2d2e0*/  IMAD.X R3, RZ, RZ, R3, P0 ;  /* 0x000000ffff037224 */ /* 0x000fca00000e0603 */
        /* <DEDUP_REMOVED lines=10> */
.L_x_2318:
[----:B------:R-:W-:Y:S01]  /*2d390*/  IMAD.MOV.U32 R2, RZ, RZ, R14 ;  /* 0x000000ffff027224 */ /* 0x000fe200078e000e */
[----:B------:R-:W-:Y:S06]  /*2d3a0*/  BRA `(.L_x_2319) ;  /* 0xffffff8800287947 */ /* 0x000fec000383ffff */
.L_x_2075:
[----:B-1----:R1:W2:Y:S02]  /*2d3b0*/  SYNCS.PHASECHK.TRANS64.TRYWAIT P0, [R6+URZ+0x28860], R2 ;  /* 0x02886002060075a7 */ /* 0x0022a4000800017f */
[----:B--2---:R-:W-:Y:S05]  /*2d3c0*/  @!P0 NANOSLEEP.SYNCS 0x989680 ;  /* 0x009896800000895d */ /* 0x004fea0003900000 */
[----:B------:R-:W2:Y:S02]  /*2d3d0*/  @!P0 SYNCS.PHASECHK.TRANS64 P0, [R6+URZ+0x28860], R2 ;  /* 0x02886002060085a7 */ /* 0x000ea4000800007f */
[----:B--2---:R-:W-:Y:S05]  /*2d3e0*/  @!P0 BRA `(.L_x_2075) ;  /* 0xfffffffc00f08947 */ /* 0x004fea000383ffff */
[----:B------:R-:W-:Y:S05]  /*2d3f0*/  BRA `(.L_x_2320) ;  /* 0xffffff8800847947 */ /* 0x000fea000383ffff */
.L_x_2076:
        /* <DEDUP_REMOVED lines=8> */
.L_x_2322:
[----:B------:R-:W-:Y:S05]  /*2d480*/  BSYNC B1 ;  /* 0x0000000000017941 */ /* 0x000fea0003800000 */
.L_x_2321:
[----:B------:R-:W-:Y:S01]  /*2d490*/  IMAD.MOV.U32 R13, RZ, RZ, R17 ;  /* 0x000000ffff0d7224 */ /* 0x000fe200078e0011 */
[----:B------:R-:W-:Y:S01]  /*2d4a0*/  MOV R15, 0xffffffff ;  /* 0xffffffff000f7802 */ /* 0x000fe20000000f00 */
[----:B------:R-:W-:Y:S02]  /*2d4b0*/  IMAD.MOV.U32 R12, RZ, RZ, RZ ;  /* 0x000000ffff0c7224 */ /* 0x000fe400078e00ff */
[----:B------:R-:W-:Y:S02]  /*2d4c0*/  IMAD.MOV.U32 R11, RZ, RZ, 0x181f ;  /* 0x0000181fff0b7424 */ /* 0x000fe400078e00ff */
[----:B------:R-:W-:Y:S02]  /*2d4d0*/  IMAD.MOV.U32 R3, RZ, RZ, R14 ;  /* 0x000000ffff037224 */ /* 0x000fe400078e000e */
[----:B------:R-:W-:-:S07]  /*2d4e0*/  IMAD R7, R7, 0x2, R22 ;  /* 0x0000000207077824 */ /* 0x000fce00078e0216 */
[----:B------:R-:W-:Y:S05]  /*2d4f0*/  WARPSYNC.COLLECTIVE R15, `(.L_x_2323) ;  /* 0x000000000f087348 */ /* 0x000fea0003c00000 */
[----:B------:R0:W1:Y:S02]  /*2d500*/  SHFL.IDX P6, R14, R13, R12, R11 ;  /* 0x0000000c0d0e7389 */ /* 0x00006400000c000b */
[----:B01----:R-:W-:Y:S01]  /*2d510*/  ENDCOLLECTIVE ;  /* 0x000000000000791b */ /* 0x003fe20003800000 */
.L_x_2323:
[----:B------:R-:W-:Y:S01]  /*2d520*/  IMAD.MOV.U32 R13, RZ, RZ, R23 ;  /* 0x000000ffff0d7224 */ /* 0x000fe200078e0017 */
[----:B------:R-:W-:Y:S01]  /*2d530*/  MOV R12, 0x1 ;  /* 0x00000001000c7802 */ /* 0x000fe20000000f00 */
[----:B------:R-:W-:-:S07]  /*2d540*/  IMAD.MOV.U32 R2, RZ, RZ, R14 ;  /* 0x000000ffff027224 */ /* 0x000fce00078e000e */
[----:B------:R-:W-:Y:S05]  /*2d550*/  WARPSYNC.COLLECTIVE R15, `(.L_x_2324) ;  /* 0x000000000f087348 */ /* 0x000fea0003c00000 */
[----:B------:R0:W1:Y:S02]  /*2d560*/  SHFL.IDX P6, R14, R13, R12, R11 ;  /* 0x0000000c0d0e7389 */ /* 0x00006400000c000b */
[----:B01----:R-:W-:Y:S01]  /*2d570*/  ENDCOLLECTIVE ;  /* 0x000000000000791b */ /* 0x003fe20003800000 */
.L_x_2324:
        /* <DEDUP_REMOVED lines=14> */
.L_x_2325:
[----:B------:R-:W-:Y:S01]  /*2d660*/  MOV R13, R23 ;  /* 0x00000017000d7202 */ /* 0x000fe20000000f00 */
[----:B------:R-:W-:Y:S02]  /*2d670*/  IMAD.MOV.U32 R12, RZ, RZ, 0x2 ;  /* 0x00000002ff0c7424 */ /* 0x000fe400078e00ff */
[----:B------:R-:W-:-:S07]  /*2d680*/  IMAD.MOV.U32 R2, RZ, RZ, R14 ;  /* 0x000000ffff027224 */ /* 0x000fce00078e000e */
[----:B------:R-:W-:Y:S05]  /*2d690*/  WARPSYNC.COLLECTIVE R15, `(.L_x_2326) ;  /* 0x000000000f087348 */ /* 0x000fea0003c00000 */
[----:B------:R0:W1:Y:S02]  /*2d6a0*/  SHFL.IDX P6, R14, R13, R12, R11 ;  /* 0x0000000c0d0e7389 */ /* 0x00006400000c000b */
[----:B01----:R-:W-:Y:S01]  /*2d6b0*/  ENDCOLLECTIVE ;  /* 0x000000000000791b */ /* 0x003fe20003800000 */
.L_x_2326:
        /* <DEDUP_REMOVED lines=14> */
.L_x_2327:
[----:B------:R-:W-:Y:S02]  /*2d7a0*/  IMAD.MOV.U32 R13, RZ, RZ, R23 ;  /* 0x000000ffff0d7224 */ /* 0x000fe400078e0017 */
[----:B------:R-:W-:Y:S02]  /*2d7b0*/  IMAD.MOV.U32 R12, RZ, RZ, 0x3 ;  /* 0x00000003ff0c7424 */ /* 0x000fe400078e00ff */
[----:B------:R-:W-:-:S07]  /*2d7c0*/  IMAD.MOV.U32 R2, RZ, RZ, R14 ;  /* 0x000000ffff027224 */ /* 0x000fce00078e000e */
[----:B------:R-:W-:Y:S05]  /*2d7d0*/  WARPSYNC.COLLECTIVE R15, `(.L_x_2328) ;  /* 0x000000000f087348 */ /* 0x000fea0003c00000 */
[----:B------:R0:W1:Y:S02]  /*2d7e0*/  SHFL.IDX P6, R14, R13, R12, R11 ;  /* 0x0000000c0d0e7389 */ /* 0x00006400000c000b */
[----:B01----:R-:W-:Y:S01]  /*2d7f0*/  ENDCOLLECTIVE ;  /* 0x000000000000791b */ /* 0x003fe20003800000 */
.L_x_2328:
        /* <DEDUP_REMOVED lines=14> */
.L_x_2329:
[----:B------:R-:W-:Y:S02]  /*2d8e0*/  IMAD.MOV.U32 R13, RZ, RZ, R23 ;  /* 0x000000ffff0d7224 */ /* 0x000fe400078e0017 */
[----:B------:R-:W-:Y:S01]  /*2d8f0*/  IMAD.MOV.U32 R12, RZ, RZ, 0x4 ;  /* 0x00000004ff0c7424 */ /* 0x000fe200078e00ff */
[----:B------:R-:W-:-:S07]  /*2d900*/  MOV R2, R14 ;  /* 0x0000000e00027202 */ /* 0x000fce0000000f00 */
[----:B------:R-:W-:Y:S05]  /*2d910*/  WARPSYNC.COLLECTIVE R15, `(.L_x_2330) ;  /* 0x000000000f087348 */ /* 0x000fea0003c00000 */
[----:B------:R0:W1:Y:S02]  /*2d920*/  SHFL.IDX P6, R14, R13, R12, R11 ;  /* 0x0000000c0d0e7389 */ /* 0x00006400000c000b */
[----:B01----:R-:W-:Y:S01]  /*2d930*/  ENDCOLLECTIVE ;  /* 0x000000000000791b */ /* 0x003fe20003800000 */
.L_x_2330:
        /* <DEDUP_REMOVED lines=14> */
.L_x_2331:
[----:B------:R-:W-:Y:S02]  /*2da20*/  IMAD.MOV.U32 R13, RZ, RZ, R23 ;  /* 0x000000ffff0d7224 */ /* 0x000fe400078e0017 */
[----:B------:R-:W-:Y:S02]  /*2da30*/  IMAD.MOV.U32 R12, RZ, RZ, 0x5 ;  /* 0x00000005ff0c7424 */ /* 0x000fe400078e00ff */
[----:B------:R-:W-:-:S07]  /*2da40*/  IMAD.MOV.U32 R2, RZ, RZ, R14 ;  /* 0x000000ffff027224 */ /* 0x000fce00078e000e */
[----:B------:R-:W-:Y:S05]  /*2da50*/  WARPSYNC.COLLECTIVE R15, `(.L_x_2332) ;  /* 0x000000000f087348 */ /* 0x000fea0003c00000 */
[----:B------:R0:W1:Y:S02]  /*2da60*/  SHFL.IDX P6, R14, R13, R12, R11 ;  /* 0x0000000c0d0e7389 */ /* 0x00006400000c000b */
[----:B01----:R-:W-:Y:S01]  /*2da70*/  ENDCOLLECTIVE ;  /* 0x000000000000791b */ /* 0x003fe20003800000 */
.L_x_2332:
        /* <DEDUP_REMOVED lines=14> */
.L_x_2333:
[----:B------:R-:W-:Y:S01]  /*2db60*/  IMAD.MOV.U32 R13, RZ, RZ, R23 ;  /* 0x000000ffff0d7224 */ /* 0x000fe200078e0017 */
[----:B------:R-:W-:Y:S01]  /*2db70*/  MOV R12, 0x6 ;  /* 0x00000006000c7802 */ /* 0x000fe20000000f00 */
[----:B------:R-:W-:-:S07]  /*2db80*/  IMAD.MOV.U32 R2, RZ, RZ, R14 ;  /* 0x000000ffff027224 */ /* 0x000fce00078e000e */
[----:B------:R-:W-:Y:S05]  /*2db90*/  WARPSYNC.COLLECTIVE R15, `(.L_x_2334) ;  /* 0x000000000f087348 */ /* 0x000fea0003c00000 */
[----:B------:R0:W1:Y:S02]  /*2dba0*/  SHFL.IDX P6, R14, R13, R12, R11 ;  /* 0x0000000c0d0e7389 */ /* 0x00006400000c000b */
[----:B01----:R-:W-:Y:S01]  /*2dbb0*/  ENDCOLLECTIVE ;  /* 0x000000000000791b */ /* 0x003fe20003800000 */
.L_x_2334:
        /* <DEDUP_REMOVED lines=14> */
.L_x_2335:
[----:B------:R-:W-:Y:S01]  /*2dca0*/  MOV R13, R23 ;  /* 0x00000017000d7202 */ /* 0x000fe20000000f00 */
[----:B------:R-:W-:Y:S02]  /*2dcb0*/  IMAD.MOV.U32 R12, RZ, RZ, 0x7 ;  /* 0x00000007ff0c7424 */ /* 0x000fe400078e00ff */
[----:B------:R-:W-:-:S07]  /*2dcc0*/  IMAD.MOV.U32 R2, RZ, RZ, R14 ;  /* 0x000000ffff027224 */ /* 0x000fce00078e000e */
[----:B------:R-:W-:Y:S05]  /*2dcd0*/  WARPSYNC.COLLECTIVE R15, `(.L_x_2336) ;  /* 0x000000000f087348 */ /* 0x000fea0003c00000 */
[----:B------:R0:W1:Y:S02]  /*2dce0*/  SHFL.IDX P6, R14, R13, R12, R11 ;  /* 0x0000000c0d0e7389 */ /* 0x00006400000c000b */
[----:B01----:R-:W-:Y:S01]  /*2dcf0*/  ENDCOLLECTIVE ;  /* 0x000000000000791b */ /* 0x003fe20003800000 */
.L_x_2336:
        /* <DEDUP_REMOVED lines=13> */
.L_x_2337:
[----:B------:R-:W-:Y:S01]  /*2ddd0*/  @!PT LDS RZ, [RZ] ;  /* 0x00000000fffff984 */ /* 0x000fe20000000800 */
[----:B------:R-:W-:Y:S01]  /*2dde0*/  @!PT LDS RZ, [RZ] ;  /* 0x00000000fffff984 */ /* 0x000fe20000000800 */
[----:B------:R-:W-:Y:S01]  /*2ddf0*/  @!PT LDS RZ, [RZ] ;  /* 0x00000000fffff984 */ /* 0x000fe20000000800 */
[----:B------:R1:W-:Y:S01]  /*2de00*/  LDGSTS.E.BYPASS.LTC128B.128 [R7+0x7400], desc[UR54][R2.64+0x80], !P0 ;  /* 0x0740008002077fae */ /* 0x0003e2000c101d76 */
[----:B------:R-:W-:Y:S05]  /*2de10*/  BRA `(.L_x_2338) ;  /* 0xffffff84000c7947 */ /* 0x000fea000383ffff */
.L_x_2084:
[----:B0-----:R0:W1:Y:S02]  /*2de20*/  SYNCS.PHASECHK.TRANS64.TRYWAIT P0, [R0+URZ+0x28860], R3 ;  /* 0x02886003000075a7 */ /* 0x001064000800017f */
[----:B-1----:R-:W-:Y:S05]  /*2de30*/  @!P0 NANOSLEEP.SYNCS 0x989680 ;  /* 0x009896800000895d */ /* 0x002fea0003900000 */
[----:B------:R-:W1:Y:S02]  /*2de40*/  @!P0 SYNCS.PHASECHK.TRANS64 P0, [R0+URZ+0x28860], R3 ;  /* 0x02886003000085a7 */ /* 0x000e64000800007f */
[----:B-1----:R-:W-:Y:S05]  /*2de50*/  @!P0 BRA `(.L_x_2084) ;  /* 0xfffffffc00f08947 */ /* 0x002fea000383ffff */
[----:B------:R-:W-:Y:S05]  /*2de60*/  BRA `(.L_x_2339) ;  /* 0xffffff8800207947 */ /* 0x000fea000383ffff */
.L_x_2085:
        /* <DEDUP_REMOVED lines=8> */
.L_x_2341:
[----:B------:R-:W-:Y:S05]  /*2def0*/  BSYNC B0 ;  /* 0x0000000000007941 */ /* 0x000fea0003800000 */
.L_x_2340:
[----:B------:R-:W-:Y:S01]  /*2df00*/  IMAD.MOV.U32 R13, RZ, RZ, R17 ;  /* 0x000000ffff0d7224 */ /* 0x000fe200078e0011 */
[----:B------:R-:W-:Y:S01]  /*2df10*/  MOV R12, RZ ;  /* 0x000000ff000c7202 */ /* 0x000fe20000000f00 */
[----:B------:R-:W-:Y:S01]  /*2df20*/  IMAD.MOV.U32 R11, RZ, RZ, 0x181f ;  /* 0x0000181fff0b7424 */ /* 0x000fe200078e00ff */
[----:B------:R-:W-:Y:S01]  /*2df30*/  LEA R4, R9, R22, 0x1 ;  /* 0x0000001609047211 */ /* 0x000fe200078e08ff */
[----:B------:R-:W-:Y:S02]  /*2df40*/  IMAD.MOV.U32 R15, RZ, RZ, -0x1 ;  /* 0xffffffffff0f7424 */ /* 0x000fe400078e00ff */
[----:B------:R-:W-:Y:S02]  /*2df50*/  IMAD.MOV.U32 R3, RZ, RZ, R14 ;  /* 0x000000ffff037224 */ /* 0x000fe400078e000e */
[----:B------:R-:W-:-:S07]  /*2df60*/  IMAD.SHL.U32 R5, R31, 0x2, RZ ;  /* 0x000000021f057824 */ /* 0x000fce00078e00ff */
[----:B------:R-:W-:Y:S05]  /*2df70*/  WARPSYNC.COLLECTIVE R15, `(.L_x_2342) ;  /* 0x000000000f087348 */ /* 0x000fea0003c00000 */
[----:B------:R0:W1:Y:S02]  /*2df80*/  SHFL.IDX P6, R14, R13, R12, R11 ;  /* 0x0000000c0d0e7389 */ /* 0x00006400000c000b */
[----:B01----:R-:W-:Y:S01]  /*2df90*/  ENDCOLLECTIVE ;  /* 0x000000000000791b */ /* 0x003fe20003800000 */
.L_x_2342:
[----:B------:R-:W-:Y:S02]  /*2dfa0*/  ULDC UR4, c[0x0][0x2f4] ;  /* 0x0000bd0000047ab9 */ /* 0x000fe40000000800 */
        /* <DEDUP_REMOVED lines=10> */
.L_x_2343:
        /* <DEDUP_REMOVED lines=13> */
.L_x_2344:
[----:B------:R-:W-:Y:S02]  /*2e120*/  IMAD.MOV.U32 R13, RZ, RZ, R23 ;  /* 0x000000ffff0d7224 */ /* 0x000fe400078e0017 */
[----:B------:R-:W-:Y:S01]  /*2e130*/  IMAD.MOV.U32 R12, RZ, RZ, 0x2 ;  /* 0x00000002ff0c7424 */ /* 0x000fe200078e00ff */
[----:B------:R-:W-:-:S07]  /*2e140*/  MOV R10, R14 ;  /* 0x0000000e000a7202 */ /* 0x000fce0000000f00 */
[----:B------:R-:W-:Y:S05]  /*2e150*/  WARPSYNC.COLLECTIVE R15, `(.L_x_2345) ;  /* 0x000000000f087348 */ /* 0x000fea0003c00000 */
[----:B------:R0:W1:Y:S02]  /*2e160*/  SHFL.IDX P6, R14, R13, R12, R11 ;  /* 0x0000000c0d0e7389 */ /* 0x00006400000c000b */
[----:B01----:R-:W-:Y:S01]  /*2e170*/  ENDCOLLECTIVE ;  /* 0x000000000000791b */ /* 0x003fe20003800000 */
.L_x_2345:
[----:B------:R-:W-:-:S05]  /*2e180*/  IADD3 R2, P2, R10, R5, RZ ;  /* 0x000000050a027210 */ /* 0x000fca0007f5e0ff */
[----:B------:R-:W-:-:S05]  /*2e190*/  IMAD.X R3, RZ, RZ, R7, P2 ;  /* 0x000000ffff037224 */ /* 0x000fca00010e0607 */
        /* <DEDUP_REMOVED lines=12> */
.L_x_2346:
[----:B------:R-:W-:Y:S02]  /*2e260*/  IMAD.MOV.U32 R13, RZ, RZ, R23 ;  /* 0x000000ffff0d7224 */ /* 0x000fe400078e0017 */
[----:B------:R-:W-:Y:S01]  /*2e270*/  IMAD.MOV.U32 R12, RZ, RZ, 0x3 ;  /* 0x00000003ff0c7424 */ /* 0x000fe200078e00ff */
[----:B------:R-:W-:-:S13]  /*2e280*/  IADD3 R2, P2, R14, R5, RZ ;  /* 0x000000050e027210 */ /* 0x000fda0007f5e0ff */
[----:B------:R-:W-:Y:S05]  /*2e290*/  WARPSYNC.COLLECTIVE R15, `(.L_x_2347) ;  /* 0x000000000f087348 */ /* 0x000fea0003c00000 */
[----:B------:R0:W1:Y:S02]  /*2e2a0*/  SHFL.IDX P6, R14, R13, R12, R11 ;  /* 0x0000000c0d0e7389 */ /* 0x00006400000c000b */
[----:B01----:R-:W-:Y:S01]  /*2e2b0*/  ENDCOLLECTIVE ;  /* 0x000000000000791b */ /* 0x003fe20003800000 */
.L_x_2347:
        /* <DEDUP_REMOVED lines=13> */
.L_x_2348:
[----:B------:R-:W-:Y:S02]  /*2e390*/  IMAD.MOV.U32 R13, RZ, RZ, R23 ;  /* 0x000000ffff0d7224 */ /* 0x000fe400078e0017 */
[----:B------:R-:W-:Y:S01]  /*2e3a0*/  IMAD.MOV.U32 R12, RZ, RZ, 0x4 ;  /* 0x00000004ff0c7424 */ /* 0x000fe200078e00ff */
[----:B------:R-:W-:-:S13]  /*2e3b0*/  IADD3 R2, P2, R14, R5, RZ ;  /* 0x000000050e027210 */ /* 0x000fda0007f5e0ff */
[----:B------:R-:W-:Y:S05]  /*2e3c0*/  WARPSYNC.COLLECTIVE R15, `(.L_x_2349) ;  /* 0x000000000f087348 */ /* 0x000fea0003c00000 */
[----:B------:R0:W1:Y:S02]  /*2e3d0*/  SHFL.IDX P6, R14, R13, R12, R11 ;  /* 0x0000000c0d0e7389 */ /* 0x00006400000c000b */
[----:B01----:R-:W-:Y:S01]  /*2e3e0*/  ENDCOLLECTIVE ;  /* 0x000000000000791b */ /* 0x003fe20003800000 */
.L_x_2349:
        /* <DEDUP_REMOVED lines=13> */
.L_x_2350:
[----:B------:R-:W-:Y:S02]  /*2e4c0*/  IMAD.MOV.U32 R13, RZ, RZ, R23 ;  /* 0x000000ffff0d7224 */ /* 0x000fe400078e0017 */
[----:B------:R-:W-:Y:S02]  /*2e4d0*/  IMAD.MOV.U32 R12, RZ, RZ, 0x5 ;  /* 0x00000005ff0c7424 */ /* 0x000fe400078e00ff */
[----:B------:R-:W-:-:S07]  /*2e4e0*/  IMAD.MOV.U32 R10, RZ, RZ, R14 ;  /* 0x000000ffff0a7224 */ /* 0x000fce00078e000e */
[----:B------:R-:W-:Y:S05]  /*2e4f0*/  WARPSYNC.COLLECTIVE R15, `(.L_x_2351) ;  /* 0x000000000f087348 */ /* 0x000fea0003c00000 */
[----:B------:R0:W1:Y:S02]  /*2e500*/  SHFL.IDX P6, R14, R13, R12, R11 ;  /* 0x0000000c0d0e7389 */ /* 0x00006400000c000b */
[----:B01----:R-:W-:Y:S01]  /*2e510*/  ENDCOLLECTIVE ;  /* 0x000000000000791b */ /* 0x003fe20003800000 */
.L_x_2351:
        /* <DEDUP_REMOVED lines=14> */
.L_x_2352:
[----:B------:R-:W-:Y:S02]  /*2e600*/  IMAD.MOV.U32 R13, RZ, RZ, R23 ;  /* 0x000000ffff0d7224 */ /* 0x000fe400078e0017 */
[----:B------:R-:W-:Y:S01]  /*2e610*/  IMAD.MOV.U32 R12, RZ, RZ, 0x6 ;  /* 0x00000006ff0c7424 */ /* 0x000fe200078e00ff */
[----:B------:R-:W-:-:S13]  /*2e620*/  IADD3 R2, P2, R14, R5, RZ ;  /* 0x000000050e027210 */ /* 0x000fda0007f5e0ff */
[----:B------:R-:W-:Y:S05]  /*2e630*/  WARPSYNC.COLLECTIVE R15, `(.L_x_2353) ;  /* 0x000000000f087348 */ /* 0x000fea0003c00000 */
[----:B------:R0:W1:Y:S02]  /*2e640*/  SHFL.IDX P6, R14, R13, R12, R11 ;  /* 0x0000000c0d0e7389 */ /* 0x00006400000c000b */
[----:B01----:R-:W-:Y:S01]  /*2e650*/  ENDCOLLECTIVE ;  /* 0x000000000000791b */ /* 0x003fe20003800000 */
.L_x_2353:
        /* <DEDUP_REMOVED lines=13> */
.L_x_2354:
[----:B------:R-:W-:Y:S01]  /*2e730*/  IMAD.MOV.U32 R13, RZ, RZ, R23 ;  /* 0x000000ffff0d7224 */ /* 0x000fe200078e0017 */
[----:B------:R-:W-:Y:S01]  /*2e740*/  MOV R12, 0x7 ;  /* 0x00000007000c7802 */ /* 0x000fe20000000f00 */
[----:B------:R-:W-:-:S07]  /*2e750*/  IMAD.MOV.U32 R10, RZ, RZ, R14 ;  /* 0x000000ffff0a7224 */ /* 0x000fce00078e000e */
[----:B------:R-:W-:Y:S05]  /*2e760*/  WARPSYNC.COLLECTIVE R15, `(.L_x_2355) ;  /* 0x000000000f087348 */ /* 0x000fea0003c00000 */
[----:B------:R0:W1:Y:S02]  /*2e770*/  SHFL.IDX P6, R14, R13, R12, R11 ;  /* 0x0000000c0d0e7389 */ /* 0x00006400000c000b */
[----:B01----:R-:W-:Y:S01]  /*2e780*/  ENDCOLLECTIVE ;  /* 0x000000000000791b */ /* 0x003fe20003800000 */
.L_x_2355:
        /* <DEDUP_REMOVED lines=12> */
.L_x_2356:
[----:B------:R-:W-:Y:S05]  /*2e850*/  BRA `(.L_x_2357) ;  /* 0xffffff8000c07947 */ /* 0x000fea000383ffff */
.L_x_2090:
[----:B------:R-:W-:Y:S01]  /*2e860*/  BSSY B0, `(.L_x_2358) ;  /* 0x0000008000007945 */ /* 0x000fe20003800000 */
[----:B------:R-:W-:Y:S01]  /*2e870*/  IMAD.MOV.U32 R13, RZ, RZ, R16 ;  /* 0x000000ffff0d7224 */ /* 0x000fe200078e0010 */
[----:B------:R-:W-:Y:S01]  /*2e880*/  MOV R11, 0x1f ;  /* 0x0000001f000b7802 */ /* 0x000fe20000000f00 */
[----:B------:R-:W-:Y:S02]  /*2e890*/  IMAD.MOV.U32 R12, RZ, RZ, RZ ;  /* 0x000000ffff0c7224 */ /* 0x000fe400078e00ff */
[----:B------:R-:W-:-:S07]  /*2e8a0*/  IMAD.MOV.U32 R15, RZ, RZ, -0x1 ;  /* 0xffffffffff0f7424 */ /* 0x000fce00078e00ff */
[----:B0-----:R-:W-:Y:S05]  /*2e8b0*/  WARPSYNC.COLLECTIVE R15, `(.L_x_2359) ;  /* 0x000000000f087348 */ /* 0x001fea0003c00000 */
[----:B------:R1:W2:Y:S02]  /*2e8c0*/  SHFL.IDX P6, R14, R13, R12, R11 ;  /* 0x0000000c0d0e7389 */ /* 0x0002a400000c000b */
[----:B012---:R-:W-:Y:S01]  /*2e8d0*/  ENDCOLLECTIVE ;  /* 0x000000000000791b */ /* 0x007fe20003800000 */
.L_x_2359:
[----:B------:R-:W-:Y:S05]  /*2e8e0*/  BSYNC B0 ;  /* 0x0000000000007941 */ /* 0x000fea0003800000 */
.L_x_2358:
        /* <DEDUP_REMOVED lines=9> */
.L_x_2360:
[----:B------:R-:W-:Y:S02]  /*2e980*/  ULDC UR4, c[0x0][0xc3c] ;  /* 0x00030f0000047ab9 */ /* 0x000fe40000000800 */
[----:B------:R-:W-:-:S13]  /*2e990*/  ISETP.GE.OR P1, PT, R9, UR4, !P0 ;  /* 0x0000000409007c0c */ /* 0x000fda000c726670 */
[----:B------:R-:W0:Y:S08]  /*2e9a0*/  @!P1 LDC.64 R2, c[0x0][0xc80] ;  /* 0x00032000ff029b82 */ /* 0x000e300000000a00 */
[----:B------:R-:W1:Y:S01]  /*2e9b0*/  @!P1 LDC.64 R4, c[0x0][0xc78] ;  /* 0x00031e00ff049b82 */ /* 0x000e620000000a00 */
[----:B------:R-:W-:Y:S02]  /*2e9c0*/  IMAD.MOV.U32 R17, RZ, RZ, RZ ;  /* 0x000000ffff117224 */ /* 0x000fe400078e00ff */
[----:B------:R-:W-:-:S02]  /*2e9d0*/  IMAD.MOV.U32 R11, RZ, RZ, RZ ;  /* 0x000000ffff0b7224 */ /* 0x000fc400078e00ff */
[----:B------:R-:W-:Y:S02]  /*2e9e0*/  IMAD.MOV.U32 R7, RZ, RZ, R14 ;  /* 0x000000ffff077224 */ /* 0x000fe400078e000e */
[----:B0-----:R-:W-:-:S05]  /*2e9f0*/  @!P1 IMAD.WIDE R2, R9, 0x4, R2 ;  /* 0x0000000409029825 */ /* 0x001fca00078e0202 */
[----:B------:R1:W2:Y:S02]  /*2ea00*/  @!P1 LDG.E R6, desc[UR54][R2.64] ;  /* 0x0000003602069981 */ /* 0x0002a4000c1e1900 */
[----:B-1----:R-:W-:-:S05]  /*2ea10*/  @!P1 IMAD.WIDE R2, R9, 0x4, R4 ;  /* 0x0000000409029825 */ /* 0x002fca00078e0204 */
[----:B------:R-:W3:Y:S01]  /*2ea20*/  @!P1 LDG.E R5, desc[UR54][R2.64] ;  /* 0x0000003602059981 */ /* 0x000ee2000c1e1900 */
[----:B------:R-:W-:Y:S01]  /*2ea30*/  IMAD.MOV.U32 R4, RZ, RZ, RZ ;  /* 0x000000ffff047224 */ /* 0x000fe200078e00ff */
[C---:B------:R-:W-:Y:S02]  /*2ea40*/  ISETP.GE.U32.AND P2, PT, R8.reuse, 0x2, PT ;  /* 0x000000020800780c */ /* 0x040fe40003f46070 */
[C---:B------:R-:W-:Y:S02]  /*2ea50*/  ISETP.GE.U32.AND P3, PT, R8.reuse, 0x4, PT ;  /* 0x000000040800780c */ /* 0x040fe40003f66070 */
[C---:B------:R-:W-:Y:S02]  /*2ea60*/  ISETP.GE.U32.AND P4, PT, R8.reuse, 0x8, PT ;  /* 0x000000080800780c */ /* 0x040fe40003f86070 */
[----:B------:R-:W-:Y:S02]  /*2ea70*/  ISETP.GE.U32.AND P5, PT, R8, 0x10, PT ;  /* 0x000000100800780c */ /* 0x000fe40003fa6070 */
[----:B--2---:R-:W-:-:S02]  /*2ea80*/  @!P1 MOV R17, R6 ;  /* 0x0000000600119202 */ /* 0x004fc40000000f00 */
[----:B------:R-:W-:Y:S01]  /*2ea90*/  MOV R6, RZ ;  /* 0x000000ff00067202 */ /* 0x000fe20000000f00 */
[----:B---3--:R-:W-:Y:S01]  /*2eaa0*/  @!P1 IMAD.MOV.U32 R4, RZ, RZ, R5 ;  /* 0x000000ffff049224 */ /* 0x008fe200078e0005 */
[----:B------:R-:W-:-:S03]  /*2eab0*/  ISETP.NE.AND P1, PT, R8, RZ, PT ;  /* 0x000000ff0800720c */ /* 0x000fc60003f25270 */
[----:B------:R-:W-:-:S10]  /*2eac0*/  IMAD R13, R4, R17, RZ ;  /* 0x00000011040d7224 */ /* 0x000fd400078e02ff */
[----:B------:R-:W-:Y:S05]  /*2ead0*/  WARPSYNC.COLLECTIVE R15, `(.L_x_2361) ;  /* 0x000000000f087348 */ /* 0x000fea0003c00000 */
[----:B------:R0:W1:Y:S02]  /*2eae0*/  SHFL.UP P6, R14, R13, R12, R11 ;  /* 0x0400000c0d0e7389 */ /* 0x00006400000c000b */
[----:B01----:R-:W-:Y:S01]  /*2eaf0*/  ENDCOLLECTIVE ;  /* 0x000000000000791b */ /* 0x003fe20003800000 */
.L_x_2361:
[----:B------:R-:W-:Y:S01]  /*2eb00*/  IMAD.MOV.U32 R12, RZ, RZ, 0x2 ;  /* 0x00000002ff0c7424 */ /* 0x000fe200078e00ff */
[----:B------:R-:W-:-:S05]  /*2eb10*/  SEL R14, R14, RZ, P1 ;  /* 0x000000ff0e0e7207 */ /* 0x000fca0000800000 */
[----:B------:R-:W-:-:S05]  /*2eb20*/  IMAD.IADD R5, R13, 0x1, R14 ;  /* 0x000000010d057824 */ /* 0x000fca00078e020e */
[----:B------:R-:W-:-:S07]  /*2eb30*/  MOV R13, R5 ;  /* 0x00000005000d7202 */ /* 0x000fce0000000f00 */
[----:B------:R-:W-:Y:S05]  /*2eb40*/  WARPSYNC.COLLECTIVE R15, `(.L_x_2362) ;  /* 0x000000000f087348 */ /* 0x000fea0003c00000 */
[----:B------:R0:W1:Y:S02]  /*2eb50*/  SHFL.UP P6, R14, R13, R12, R11 ;  /* 0x0400000c0d0e7389 */ /* 0x00006400000c000b */
[----:B01----:R-:W-:Y:S01]  /*2eb60*/  ENDCOLLECTIVE ;  /* 0x000000000000791b */ /* 0x003fe20003800000 */
.L_x_2362:
[----:B------:R-:W-:Y:S01]  /*2eb70*/  IMAD.MOV.U32 R12, RZ, RZ, 0x4 ;  /* 0x00000004ff0c7424 */ /* 0x000fe200078e00ff */
[----:B------:R-:W-:-:S05]  /*2eb80*/  SEL R2, R14, RZ, P2 ;  /* 0x000000ff0e027207 */ /* 0x000fca0001000000 */
[----:B------:R-:W-:-:S04]  /*2eb90*/  IMAD.IADD R2, R5, 0x1, R2 ;  /* 0x0000000105027824 */ /* 0x000fc800078e0202 */
[----:B------:R-:W-:-:S07]  /*2eba0*/  IMAD.MOV.U32 R13, RZ, RZ, R2 ;  /* 0x000000ffff0d7224 */ /* 0x000fce00078e0002 */
[----:B------:R-:W-:Y:S05]  /*2ebb0*/  WARPSYNC.COLLECTIVE R15, `(.L_x_2363) ;  /* 0x000000000f087348 */ /* 0x000fea0003c00000 */
[----:B------:R0:W1:Y:S02]  /*2ebc0*/  SHFL.UP P6, R14, R13, R12, R11 ;  /* 0x0400000c0d0e7389 */ /* 0x00006400000c000b */
[----:B01----:R-:W-:Y:S01]  /*2ebd0*/  ENDCOLLECTIVE ;  /* 0x000000000000791b */ /* 0x003fe20003800000 */
.L_x_2363:
[----:B------:R-:W-:Y:S01]  /*2ebe0*/  IMAD.MOV.U32 R12, RZ, RZ, 0x8 ;  /* 0x00000008ff0c7424 */ /* 0x000fe200078e00ff */
[----:B------:R-:W-:-:S04]  /*2ebf0*/  SEL R3, R14, RZ, P3 ;  /* 0x000000ff0e037207 */ /* 0x000fc80001800000 */
[----:B------:R-:W-:-:S05]  /*2ec00*/  IADD3 R3, R2, R3, RZ ;  /* 0x0000000302037210 */ /* 0x000fca0007ffe0ff */
[----:B------:R-:W-:-:S07]  /*2ec10*/  IMAD.MOV.U32 R13, RZ, RZ, R3 ;  /* 0x000000ffff0d7224 */ /* 0x000fce00078e0003 */
[----:B------:R-:W-:Y:S05]  /*2ec20*/  WARPSYNC.COLLECTIVE R15, `(.L_x_2364) ;  /* 0x000000000f087348 */ /* 0x000fea0003c00000 */
[----:B------:R0:W1:Y:S02]  /*2ec30*/  SHFL.UP P6, R14, R13, R12, R11 ;  /* 0x0400000c0d0e7389 */ /* 0x00006400000c000b */
[----:B01----:R-:W-:Y:S01]  /*2ec40*/  ENDCOLLECTIVE ;  /* 0x000000000000791b */ /* 0x003fe20003800000 */
.L_x_2364:
[----:B------:R-:W-:Y:S02]  /*2ec50*/  MOV R12, 0x10 ;  /* 0x00000010000c7802 */ /* 0x000fe40000000f00 */
[----:B------:R-:W-:-:S05]  /*2ec60*/  SEL R14, R14, RZ, P4 ;  /* 0x000000ff0e0e7207 */ /* 0x000fca0002000000 */
[----:B------:R-:W-:-:S04]  /*2ec70*/  IMAD.IADD R5, R3, 0x1, R14 ;  /* 0x0000000103057824 */ /* 0x000fc800078e020e */
[----:B------:R-:W-:-:S07]  /*2ec80*/  IMAD.MOV.U32 R13, RZ, RZ, R5 ;  /* 0x000000ffff0d7224 */ /* 0x000fce00078e0005 */
[----:B------:R-:W-:Y:S05]  /*2ec90*/  WARPSYNC.COLLECTIVE R15, `(.L_x_2365) ;  /* 0x000000000f087348 */ /* 0x000fea0003c00000 */
[----:B------:R0:W1:Y:S02]  /*2eca0*/  SHFL.UP P6, R14, R13, R12, R11 ;  /* 0x0400000c0d0e7389 */ /* 0x00006400000c000b */
[----:B01----:R-:W-:Y:S01]  /*2ecb0*/  ENDCOLLECTIVE ;  /* 0x000000000000791b */ /* 0x003fe20003800000 */
.L_x_2365:
        /* <DEDUP_REMOVED lines=8> */
.L_x_2366:
[----:B------:R-:W-:Y:S05]  /*2ed40*/  BRA `(.L_x_2367) ;  /* 0xffffff8000d07947 */ /* 0x000fea000383ffff */
.L_x_2093:
[----:B------:R-:W-:Y:S01]  /*2ed50*/  BSSY B0, `(.L_x_2368) ;  /* 0x0000007000007945 */ /* 0x000fe20003800000 */
[----:B------:R-:W-:Y:S02]  /*2ed60*/  IMAD.MOV.U32 R12, RZ, RZ, 0x1 ;  /* 0x00000001ff0c7424 */ /* 0x000fe400078e00ff */
[----:B------:R-:W-:Y:S02]  /*2ed70*/  IMAD.MOV.U32 R11, RZ, RZ, RZ ;  /* 0x000000ffff0b7224 */ /* 0x000fe400078e00ff */
[----:B------:R-:W-:-:S07]  /*2ed80*/  IMAD.MOV.U32 R15, RZ, RZ, -0x1 ;  /* 0xffffffffff0f7424 */ /* 0x000fce00078e00ff */
[----:B------:R-:W-:Y:S05]  /*2ed90*/  WARPSYNC.COLLECTIVE R15, `(.L_x_2369) ;  /* 0x000000000f087348 */ /* 0x000fea0003c00000 */
[----:B------:R0:W1:Y:S02]  /*2eda0*/  SHFL.UP P6, R14, R13, R12, R11 ;  /* 0x0400000c0d0e7389 */ /* 0x00006400000c000b */
[----:B01----:R-:W-:Y:S01]  /*2edb0*/  ENDCOLLECTIVE ;  /* 0x000000000000791b */ /* 0x003fe20003800000 */
.L_x_2369:
[----:B------:R-:W-:Y:S05]  /*2edc0*/  BSYNC B0 ;  /* 0x0000000000007941 */ /* 0x000fea0003800000 */
.L_x_2368:
[----:B------:R-:W-:Y:S01]  /*2edd0*/  SEL R14, R14, RZ, P1 ;  /* 0x000000ff0e0e7207 */ /* 0x000fe20000800000 */
[----:B------:R-:W-:Y:S01]  /*2ede0*/  IMAD.MOV.U32 R11, RZ, RZ, RZ ;  /* 0x000000ffff0b7224 */ /* 0x000fe200078e00ff */
[----:B------:R-:W-:Y:S01]  /*2edf0*/  MOV R12, 0x2 ;  /* 0x00000002000c7802 */ /* 0x000fe20000000f00 */
[----:B------:R-:W-:Y:S02]  /*2ee00*/  IMAD.MOV.U32 R15, RZ, RZ, -0x1 ;  /* 0xffffffffff0f7424 */ /* 0x000fe400078e00ff */
[----:B------:R-:W-:-:S07]  /*2ee10*/  IMAD.IADD R13, R13, 0x1, R14 ;  /* 0x000000010d0d7824 */ /* 0x000fce00078e020e */
[----:B------:R-:W-:Y:S05]  /*2ee20*/  WARPSYNC.COLLECTIVE R15, `(.L_x_2370) ;  /* 0x000000000f087348 */ /* 0x000fea0003c00000 */
[----:B------:R0:W1:Y:S02]  /*2ee30*/  SHFL.UP P6, R14, R13, R12, R11 ;  /* 0x0400000c0d0e7389 */ /* 0x00006400000c000b */
[----:B01----:R-:W-:Y:S01]  /*2ee40*/  ENDCOLLECTIVE ;  /* 0x000000000000791b */ /* 0x003fe20003800000 */
.L_x_2370:
[----:B------:R-:W-:Y:S02]  /*2ee50*/  MOV R12, 0x4 ;  /* 0x00000004000c7802 */ /* 0x000fe40000000f00 */
[----:B------:R-:W-:-:S05]  /*2ee60*/  SEL R2, R14, RZ, P2 ;  /* 0x000000ff0e027207 */ /* 0x000fca0001000000 */
[----:B------:R-:W-:-:S04]  /*2ee70*/  IMAD.IADD R2, R13, 0x1, R2 ;  /* 0x000000010d027824 */ /* 0x000fc800078e0202 */
[----:B------:R-:W-:-:S07]  /*2ee80*/  IMAD.MOV.U32 R13, RZ, RZ, R2 ;  /* 0x000000ffff0d7224 */ /* 0x000fce00078e0002 */
[----:B------:R-:W-:Y:S05]  /*2ee90*/  WARPSYNC.COLLECTIVE R15, `(.L_x_2371) ;  /* 0x000000000f087348 */ /* 0x000fea0003c00000 */
[----:B------:R0:W1:Y:S02]  /*2eea0*/  SHFL.UP P6, R14, R13, R12, R11 ;  /* 0x0400000c0d0e7389 */ /* 0x00006400000c000b */
[----:B01----:R-:W-:Y:S01]  /*2eeb0*/  ENDCOLLECTIVE ;  /* 0x000000000000791b */ /* 0x003fe20003800000 */
.L_x_2371:
[----:B------:R-:W-:Y:S01]  /*2eec0*/  IMAD.MOV.U32 R12, RZ, RZ, 0x8 ;  /* 0x00000008ff0c7424 */ /* 0x000fe200078e00ff */
[----:B------:R-:W-:-:S05]  /*2eed0*/  SEL R3, R14, RZ, P3 ;  /* 0x000000ff0e037207 */ /* 0x000fca0001800000 */
[----:B------:R-:W-:-:S04]  /*2eee0*/  IMAD.IADD R3, R2, 0x1, R3 ;  /* 0x0000000102037824 */ /* 0x000fc800078e0203 */
[----:B------:R-:W-:-:S07]  /*2eef0*/  IMAD.MOV.U32 R13, RZ, RZ, R3 ;  /* 0x000000ffff0d7224 */ /* 0x000fce00078e0003 */
[----:B------:R-:W-:Y:S05]  /*2ef00*/  WARPSYNC.COLLECTIVE R15, `(.L_x_2372) ;  /* 0x000000000f087348 */ /* 0x000fea0003c00000 */
[----:B------:R0:W1:Y:S02]  /*2ef10*/  SHFL.UP P6, R14, R13, R12, R11 ;  /* 0x0400000c0d0e7389 */ /* 0x00006400000c000b */
[----:B01----:R-:W-:Y:S01]  /*2ef20*/  ENDCOLLECTIVE ;  /* 0x000000000000791b */ /* 0x003fe20003800000 */
.L_x_2372:
[----:B------:R-:W-:Y:S01]  /*2ef30*/  IMAD.MOV.U32 R12, RZ, RZ, 0x10 ;  /* 0x00000010ff0c7424 */ /* 0x000fe200078e00ff */
[----:B------:R-:W-:-:S05]  /*2ef40*/  SEL R14, R14, RZ, P4 ;  /* 0x000000ff0e0e7207 */ /* 0x000fca0002000000 */
[----:B------:R-:W-:-:S05]  /*2ef50*/  IMAD.IADD R5, R3, 0x1, R14 ;  /* 0x0000000103057824 */ /* 0x000fca00078e020e */
[----:B------:R-:W-:-:S07]  /*2ef60*/  MOV R13, R5 ;  /* 0x00000005000d7202 */ /* 0x000fce0000000f00 */
[----:B------:R-:W-:Y:S05]  /*2ef70*/  WARPSYNC.COLLECTIVE R15, `(.L_x_2373) ;  /* 0x000000000f087348 */ /* 0x000fea0003c00000 */
[----:B------:R0:W1:Y:S02]  /*2ef80*/  SHFL.UP P6, R14, R13, R12, R11 ;  /* 0x0400000c0d0e7389 */ /* 0x00006400000c000b */
[----:B01----:R-:W-:Y:S01]  /*2ef90*/  ENDCOLLECTIVE ;  /* 0x000000000000791b */ /* 0x003fe20003800000 */
.L_x_2373:
[----:B------:R-:W-:Y:S01]  /*2efa0*/  IMAD.MOV.U32 R12, RZ, RZ, 0x1f ;  /* 0x0000001fff0c7424 */ /* 0x000fe200078e00ff */
[----:B------:R-:W-:Y:S02]  /*2efb0*/  MOV R11, 0x1f ;  /* 0x0000001f000b7802 */ /* 0x000fe40000000f00 */
[----:B------:R-:W-:-:S05]  /*2efc0*/  SEL R2, R14, RZ, P5 ;  /* 0x000000ff0e027207 */ /* 0x000fca0002800000 */
[----:B------:R-:W-:-:S04]  /*2efd0*/  IMAD.IADD R2, R5, 0x1, R2 ;  /* 0x0000000105027824 */ /* 0x000fc800078e0202 */
[----:B------:R-:W-:-:S07]  /*2efe0*/  IMAD.MOV.U32 R13, RZ, RZ, R2 ;  /* 0x000000ffff0d7224 */ /* 0x000fce00078e0002 */
[----:B------:R-:W-:Y:S05]  /*2eff0*/  WARPSYNC.COLLECTIVE R15, `(.L_x_2374) ;  /* 0x000000000f087348 */ /* 0x000fea0003c00000 */
[----:B------:R0:W1:Y:S02]  /*2f000*/  SHFL.IDX P6, R14, R13, R12, R11 ;  /* 0x0000000c0d0e7389 */ /* 0x00006400000c000b */
[----:B01----:R-:W-:Y:S01]  /*2f010*/  ENDCOLLECTIVE ;  /* 0x000000000000791b */ /* 0x003fe20003800000 */
.L_x_2374:
[----:B------:R-:W-:Y:S05]  /*2f020*/  BRA `(.L_x_2375) ;  /* 0xffffff8000bc7947 */ /* 0x000fea000383ffff */
.L_x_2095:
[----:B------:R-:W-:Y:S01]  /*2f030*/  BSSY B0, `(.L_x_2376) ;  /* 0x0000006000007945 */ /* 0x000fe20003800000 */
[----:B------:R-:W-:Y:S01]  /*2f040*/  PLOP3.LUT P6, PT, P6, PT, PT, 0x8, 0x0 ;  /* 0x000000000000781c */ /* 0x000fe200037ce170 */
[----:B------:R-:W-:-:S12]  /*2f050*/  IMAD.MOV.U32 R15, RZ, RZ, -0x1 ;  /* 0xffffffffff0f7424 */ /* 0x000fd800078e00ff */
[----:B0-----:R-:W-:Y:S05]  /*2f060*/  WARPSYNC.COLLECTIVE R15, `(.L_x_2377) ;  /* 0x000000000f087348 */ /* 0x001fea0003c00000 */
[----:B------:R-:W-:Y:S01]  /*2f070*/  VOTE.ANY R14, PT, P6 ;  /* 0x00000000000e7806 */ /* 0x000fe200030e0100 */
[----:B0-----:R-:W-:Y:S06]  /*2f080*/  ENDCOLLECTIVE ;  /* 0x000000000000791b */ /* 0x001fec0003800000 */
.L_x_2377:
[----:B------:R-:W-:Y:S05]  /*2f090*/  BSYNC B0 ;  /* 0x0000000000007941 */ /* 0x000fea0003800000 */
.L_x_2376:
[----:B------:R-:W-:Y:S01]  /*2f0a0*/  IMAD.MOV.U32 R3, RZ, RZ, R14 ;  /* 0x000000ffff037224 */ /* 0x000fe200078e000e */
[----:B------:R-:W-:Y:S01]  /*2f0b0*/  MOV R15, 0xffffffff ;  /* 0xffffffff000f7802 */ /* 0x000fe20000000f00 */
[----:B------:R-:W-:Y:S02]  /*2f0c0*/  IMAD.MOV.U32 R13, RZ, RZ, R17 ;  /* 0x000000ffff0d7224 */ /* 0x000fe400078e0011 */
[----:B------:R0:W1:Y:S01]  /*2f0d0*/  POPC R12, R3 ;  /* 0x00000003000c7309 */ /* 0x0000620000000000 */
[----:B------:R-:W-:-:S07]  /*2f0e0*/  IMAD.MOV.U32 R11, RZ, RZ, 0x1f ;  /* 0x0000001fff0b7424 */ /* 0x000fce00078e00ff */
[----:B01----:R-:W-:Y:S05]  /*2f0f0*/  WARPSYNC.COLLECTIVE R15, `(.L_x_2378) ;  /* 0x000000000f087348 */ /* 0x003fea0003c00000 */
[----:B-1----:R1:W2:Y:S02]  /*2f100*/  SHFL.IDX P6, R14, R13, R12, R11 ;  /* 0x0000000c0d0e7389 */ /* 0x0022a400000c000b */
[----:B012---:R-:W-:Y:S01]  /*2f110*/  ENDCOLLECTIVE ;  /* 0x000000000000791b */ /* 0x007fe20003800000 */
.L_x_2378:
[----:B------:R-:W-:Y:S02]  /*2f120*/  IMAD.IADD R19, R12, 0x1, R19 ;  /* 0x000000010c137824 */ /* 0x000fe400078e0213 */
[----:B------:R-:W-:Y:S02]  /*2f130*/  IMAD.MOV.U32 R13, RZ, RZ, R4 ;  /* 0x000000ffff0d7224 */ /* 0x000fe400078e0004 */
[----:B------:R-:W-:-:S07]  /*2f140*/  IMAD.MOV.U32 R17, RZ, RZ, R14 ;  /* 0x000000ffff117224 */ /* 0x000fce00078e000e */
[----:B------:R-:W-:Y:S05]  /*2f150*/  WARPSYNC.COLLECTIVE R15, `(.L_x_2379) ;  /* 0x000000000f087348 */ /* 0x000fea0003c00000 */
[----:B------:R0:W1:Y:S02]  /*2f160*/  SHFL.IDX P6, R14, R13, R12, R11 ;  /* 0x0000000c0d0e7389 */ /* 0x00006400000c000b */
[----:B01----:R-:W-:Y:S01]  /*2f170*/  ENDCOLLECTIVE ;  /* 0x000000000000791b */ /* 0x003fe20003800000 */
.L_x_2379:
[----:B------:R-:W-:Y:S01]  /*2f180*/  IMAD.MOV.U32 R4, RZ, RZ, R14 ;  /* 0x000000ffff047224 */ /* 0x000fe200078e000e */
[----:B------:R-:W-:Y:S06]  /*2f190*/  BRA `(.L_x_2380) ;  /* 0xffffff8000a07947 */ /* 0x000fec000383ffff */
.L_x_2097:
[----:B------:R-:W-:Y:S01]  /*2f1a0*/  BSSY B0, `(.L_x_2381) ;  /* 0x0000007000007945 */ /* 0x000fe20003800000 */
[----:B------:R-:W-:Y:S01]  /*2f1b0*/  MOV R13, R2 ;  /* 0x00000002000d7202 */ /* 0x000fe20000000f00 */
[----:B------:R-:W-:Y:S02]  /*2f1c0*/  IMAD.MOV.U32 R11, RZ, RZ, 0x1f ;  /* 0x0000001fff0b7424 */ /* 0x000fe400078e00ff */
[----:B------:R-:W-:-:S07]  /*2f1d0*/  IMAD.MOV.U32 R15, RZ, RZ, -0x1 ;  /* 0xffffffffff0f7424 */ /* 0x000fce00078e00ff */
[----:B0-23--:R-:W-:Y:S05]  /*2f1e0*/  WARPSYNC.COLLECTIVE R15, `(.L_x_2382) ;  /* 0x000000000f087348 */ /* 0x00dfea0003c00000 */
[----:B------:R1:W4:Y:S02]  /*2f1f0*/  SHFL.IDX P6, R14, R13, R12, R11 ;  /* 0x0000000c0d0e7389 */ /* 0x00032400000c000b */
[----:B01234-:R-:W-:Y:S01]  /*2f200*/  ENDCOLLECTIVE ;  /* 0x000000000000791b */ /* 0x01ffe20003800000 */
.L_x_2382:
[----:B------:R-:W-:Y:S05]  /*2f210*/  BSYNC B0 ;  /* 0x0000000000007941 */ /* 0x000fea0003800000 */
.L_x_2381:
[----:B------:R-:W-:Y:S01]  /*2f220*/  IMAD.MOV.U32 R6, RZ, RZ, R14 ;  /* 0x000000ffff067224 */ /* 0x000fe200078e000e */
[----:B------:R-:W-:Y:S06]  /*2f230*/  BRA `(.L_x_2096) ;  /* 0xffffff8000907947 */ /* 0x000fec000383ffff */
.L_x_2103:
[----:B-1----:R1:W2:Y:S02]  /*2f240*/  SYNCS.PHASECHK.TRANS64.TRYWAIT P0, [R7+URZ+0x28820], R0 ;  /* 0x02882000070075a7 */ /* 0x0022a4000800017f */
[----:B--2---:R-:W-:Y:S05]  /*2f250*/  @!P0 NANOSLEEP.SYNCS 0x989680 ;  /* 0x009896800000895d */ /* 0x004fea0003900000 */
[----:B------:R-:W2:Y:S02]  /*2f260*/  @!P0 SYNCS.PHASECHK.TRANS64 P0, [R7+URZ+0x28820], R0 ;  /* 0x02882000070085a7 */ /* 0x000ea4000800007f */
[----:B--2---:R-:W-:Y:S05]  /*2f270*/  @!P0 BRA `(.L_x_2103) ;  /* 0xfffffffc00f08947 */ /* 0x004fea000383ffff */
[----:B------:R-:W-:Y:S05]  /*2f280*/  BRA `(.L_x_2383) ;  /* 0xffffff8800e87947 */ /* 0x000fea000383ffff */
.L_x_2104:
[----:B------:R-:W2:Y:S01]  /*2f290*/  S2R R2, SR_TID.X ;  /* 0x0000000000027919 */ /* 0x000ea20000002100 */
[----:B------:R-:W-:Y:S01]  /*2f2a0*/  BSSY B0, `(.L_x_2384) ;  /* 0x000000a000007945 */ /* 0x000fe20003800000 */
[----:B------:R-:W-:Y:S01]  /*2f2b0*/  MOV R12, RZ ;  /* 0x000000ff000c7202 */ /* 0x000fe20000000f00 */
[----:B------:R-:W-:Y:S02]  /*2f2c0*/  IMAD.MOV.U32 R11, RZ, RZ, 0x1f ;  /* 0x0000001fff0b7424 */ /* 0x000fe400078e00ff */
[----:B------:R-:W-:Y:S01]  /*2f2d0*/  IMAD.MOV.U32 R15, RZ, RZ, -0x1 ;  /* 0xffffffffff0f7424 */ /* 0x000fe200078e00ff */
[----:B--2---:R-:W-:-:S04]  /*2f2e0*/  SHF.R.U32.HI R2, RZ, 0x5, R2 ;  /* 0x00000005ff027819 */ /* 0x004fc80000011602 */
[----:B------:R-:W-:-:S05]  /*2f2f0*/  LOP3.LUT R2, R2, 0x3, RZ, 0xc0, !PT ;  /* 0x0000000302027812 */ /* 0x000fca00078ec0ff */
[----:B------:R-:W-:-:S07]  /*2f300*/  IMAD.MOV.U32 R13, RZ, RZ, R2 ;  /* 0x000000ffff0d7224 */ /* 0x000fce00078e0002 */
[----:B01----:R-:W-:Y:S05]  /*2f310*/  WARPSYNC.COLLECTIVE R15, `(.L_x_2385) ;  /* 0x000000000f087348 */ /* 0x003fea0003c00000 */
[----:B------:R2:W3:Y:S02]  /*2f320*/  SHFL.IDX P6, R14, R13, R12, R11 ;  /* 0x0000000c0d0e7389 */ /* 0x0004e400000c000b */
[----:B0123--:R-:W-:Y:S01]  /*2f330*/  ENDCOLLECTIVE ;  /* 0x000000000000791b */ /* 0x00ffe20003800000 */
.L_x_2385:
[----:B------:R-:W-:Y:S05]  /*2f340*/  BSYNC B0 ;  /* 0x0000000000007941 */ /* 0x000fea0003800000 */
.L_x_2384:
[----:B------:R-:W-:Y:S05]  /*2f350*/  BRA `(.L_x_2386) ;  /* 0xffffff8800d07947 */ /* 0x000fea000383ffff */
.L_x_2105:
[----:B------:R-:W-:Y:S01]  /*2f360*/  BSSY B0, `(.L_x_2387) ;  /* 0x0000006000007945 */ /* 0x000fe20003800000 */
[----:B------:R-:W-:-:S07]  /*2f370*/  IMAD.MOV.U32 R15, RZ, RZ, -0x1 ;  /* 0xffffffffff0f7424 */ /* 0x000fce00078e00ff */
[----:B01----:R-:W-:Y:S05]  /*2f380*/  WARPSYNC.COLLECTIVE R15, `(.L_x_2388) ;  /* 0x000000000f0c7348 */ /* 0x003fea0003c00000 */
[----:B------:R-:W-:Y:S02]  /*2f390*/  ELECT P6, UR62, PT ;  /* 0x00000000003e782f */ /* 0x000fe400038c0000 */
[----:B------:R-:W-:Y:S01]  /*2f3a0*/  MOV R14, UR62 ;  /* 0x0000003e000e7c02 */ /* 0x000fe20008000f00 */
[----:B01----:R-:W-:Y:S10]  /*2f3b0*/  ENDCOLLECTIVE ;  /* 0x000000000000791b */ /* 0x003ff40003800000 */
.L_x_2388:
[----:B------:R-:W-:Y:S05]  /*2f3c0*/  BSYNC B0 ;  /* 0x0000000000007941 */ /* 0x000fea0003800000 */
.L_x_2387:
[----:B------:R-:W-:Y:S05]  /*2f3d0*/  BRA `(.L_x_2389) ;  /* 0xffffff8800c47947 */ /* 0x000fea000383ffff */
.L_x_2107:
[----:B-1----:R1:W2:Y:S02]  /*2f3e0*/  SYNCS.PHASECHK.TRANS64.TRYWAIT P1, [R5+URZ+0x28840], R0 ;  /* 0x02884000050075a7 */ /* 0x0022a4000802017f */
[----:B--2---:R-:W-:Y:S05]  /*2f3f0*/  @!P1 NANOSLEEP.SYNCS 0x989680 ;  /* 0x009896800000995d */ /* 0x004fea0003900000 */
[----:B------:R-:W2:Y:S02]  /*2f400*/  @!P1 SYNCS.PHASECHK.TRANS64 P1, [R5+URZ+0x28840], R0 ;  /* 0x02884000050095a7 */ /* 0x000ea4000802007f */
[----:B--2---:R-:W-:Y:S05]  /*2f410*/  @!P1 BRA `(.L_x_2107) ;  /* 0xfffffffc00f09947 */ /* 0x004fea000383ffff */
[----:B------:R-:W-:Y:S05]  /*2f420*/  BRA `(.L_x_2390) ;  /* 0xffffff8800e47947 */ /* 0x000fea000383ffff */
.L_x_2109:
[----:B--2---:R2:W3:Y:S02]  /*2f430*/  SYNCS.PHASECHK.TRANS64.TRYWAIT P1, [R3+URZ+0x28840], R2 ;  /* 0x02884002030075a7 */ /* 0x0044e4000802017f */
[----:B---3--:R-:W-:Y:S05]  /*2f440*/  @!P1 NANOSLEEP.SYNCS 0x989680 ;  /* 0x009896800000995d */ /* 0x008fea0003900000 */
[----:B------:R-:W3:Y:S02]  /*2f450*/  @!P1 SYNCS.PHASECHK.TRANS64 P1, [R3+URZ+0x28840], R2 ;  /* 0x02884002030095a7 */ /* 0x000ee4000802007f */
[----:B---3--:R-:W-:Y:S05]  /*2f460*/  @!P1 BRA `(.L_x_2109) ;  /* 0xfffffffc00f09947 */ /* 0x008fea000383ffff */
[----:B------:R-:W-:Y:S05]  /*2f470*/  BRA `(.L_x_2391) ;  /* 0xffffff8800f07947 */ /* 0x000fea000383ffff */
.L_x_2111:
[----:B---3--:R3:W4:Y:S02]  /*2f480*/  SYNCS.PHASECHK.TRANS64.TRYWAIT P1, [R5+URZ+0x28860], R0 ;  /* 0x02886000050075a7 */ /* 0x008724000802017f */
[----:B----4-:R-:W-:Y:S05]  /*2f490*/  @!P1 NANOSLEEP.SYNCS 0x989680 ;  /* 0x009896800000995d */ /* 0x010fea0003900000 */
[----:B------:R-:W4:Y:S02]  /*2f4a0*/  @!P1 SYNCS.PHASECHK.TRANS64 P1, [R5+URZ+0x28860], R0 ;  /* 0x02886000050095a7 */ /* 0x000f24000802007f */
[----:B----4-:R-:W-:Y:S05]  /*2f4b0*/  @!P1 BRA `(.L_x_2111) ;  /* 0xfffffffc00f09947 */ /* 0x010fea000383ffff */
[----:B------:R-:W-:Y:S05]  /*2f4c0*/  BRA `(.L_x_2392) ;  /* 0xffffff8800ec7947 */ /* 0x000fea000383ffff */
.L_x_2393:
        /* <DEDUP_REMOVED lines=11> */
.L_x_3547:


//--------------------- .text._ZN7cutlass13device_kernelIN5flash11enable_sm90INS1_16FlashAttnFwdSm90INS1_25CollectiveMainloopFwdSm90ILi2EN4cute5tupleIJNS5_1CILi1EEES8_S8_EEENS6_IJNS7_ILi128EEESA_SA_EEELi128ENS_6half_tEfNS_4arch4Sm90ELb1ELb0ELb1ELb0ELb1ELb0ELb0ELb1ELb1ELb1ELb1ELb0EEENS1_21CollectiveEpilogueFwdISB_S9_SC_SE_Li256ELb0ELb1ELb1ELb0EEENS1_19SingleTileSchedulerILb0ELb1ELb1ELi128EEEEEEEEEvNT_6ParamsE --------------------------
	.section	.text._ZN7cutlass13device_kernelIN5flash11enable_sm90INS1_16FlashAttnFwdSm90INS1_25CollectiveMainloopFwdSm90ILi2EN4cute5tupleIJNS5_1CILi1EEES8_S8_EEENS6_IJNS7_ILi128EEESA_SA_EEELi128ENS_6half_tEfNS_4arch4Sm90ELb1ELb0ELb1ELb0ELb1ELb0ELb0ELb1ELb1ELb1ELb1ELb0EEENS1_21CollectiveEpilogueFwdISB_S9_SC_SE_Li256ELb0ELb1ELb1ELb0EEENS1_19SingleTileSchedulerILb0ELb1ELb1ELi128EEEEEEEEEvNT_6ParamsE,"ax",@progbits
	.align	128
.text._ZN7cutlass13device_kernelIN5flash11enable_sm90INS1_16FlashAttnFwdSm90INS1_25CollectiveMainloopFwdSm90ILi2EN4cute5tupleIJNS5_1CILi1EEES8_S8_EEENS6_IJNS7_ILi128EEESA_SA_EEELi128ENS_6half_tEfNS_4arch4Sm90ELb1ELb0ELb1ELb0ELb1ELb0ELb0ELb1ELb1ELb1ELb1ELb0EEENS1_21CollectiveEpilogueFwdISB_S9_SC_SE_Li256ELb0ELb1ELb1ELb0EEENS1_19SingleTileSchedulerILb0ELb1ELb1ELi128EEEEEEEEEvNT_6ParamsE:
        .type           _ZN7cutlass13device_kernelIN5flash11enable_sm90INS1_16FlashAttnFwdSm90INS1_25CollectiveMainloopFwdSm90ILi2EN4cute5tupleIJNS5_1CILi1EEES8_S8_EEENS6_IJNS7_ILi128EEESA_SA_EEELi128ENS_6half_tEfNS_4arch4Sm90ELb1ELb0ELb1ELb0ELb1ELb0ELb0ELb1ELb1ELb1ELb1ELb0EEENS1_21CollectiveEpilogueFwdISB_S9_SC_SE_Li256ELb0ELb1ELb1ELb0EEENS1_19SingleTileSchedulerILb0ELb1ELb1ELi128EEEEEEEEEvNT_6ParamsE,@function
        .size           _ZN7cutlass13device_kernelIN5flash11enable_sm90INS1_16FlashAttnFwdSm90INS1_25CollectiveMainloopFwdSm90ILi2EN4cute5tupleIJNS5_1CILi1EEES8_S8_EEENS6_IJNS7_ILi128EEESA_SA_EEELi128ENS_6half_tEfNS_4arch4Sm90ELb1ELb0ELb1ELb0ELb1ELb0ELb0ELb1ELb1ELb1ELb1ELb0EEENS1_21CollectiveEpilogueFwdISB_S9_SC_SE_Li256ELb0ELb1ELb1ELb0EEENS1_19SingleTileSchedulerILb0ELb1ELb1ELi128EEEEEEEEEvNT_6ParamsE,(.L_x_3548 - _ZN7cutlass13device_kernelIN5flash11enable_sm90INS1_16FlashAttnFwdSm90INS1_25CollectiveMainloopFwdSm90ILi2EN4cute5tupleIJNS5_1CILi1EEES8_S8_EEENS6_IJNS7_ILi128EEESA_SA_EEELi128ENS_6half_tEfNS_4arch4Sm90ELb1ELb0ELb1ELb0ELb1ELb0ELb0ELb1ELb1ELb1ELb1ELb0EEENS1_21CollectiveEpilogueFwdISB_S9_SC_SE_Li256ELb0ELb1ELb1ELb0EEENS1_19SingleTileSchedulerILb0ELb1ELb1ELi128EEEEEEEEEvNT_6ParamsE)
        .other          _ZN7cutlass13device_kernelIN5flash11enable_sm90INS1_16FlashAttnFwdSm90INS1_25CollectiveMainloopFwdSm90ILi2EN4cute5tupleIJNS5_1CILi1EEES8_S8_EEENS6_IJNS7_ILi128EEESA_SA_EEELi128ENS_6half_tEfNS_4arch4Sm90ELb1ELb0ELb1ELb0ELb1ELb0ELb0ELb1ELb1ELb1ELb1ELb0EEENS1_21CollectiveEpilogueFwdISB_S9_SC_SE_Li256ELb0ELb1ELb1ELb0EEENS1_19SingleTileSchedulerILb0ELb1ELb1ELi128EEEEEEEEEvNT_6ParamsE,@"STO_CUDA_ENTRY STV_DEFAULT"
_ZN7cutlass13device_kernelIN5flash11enable_sm90INS1_16FlashAttnFwdSm90INS1_25CollectiveMainloopFwdSm90ILi2EN4cute5tupleIJNS5_1CILi1EEES8_S8_EEENS6_IJNS7_ILi128EEESA_SA_EEELi128ENS_6half_tEfNS_4arch4Sm90ELb1ELb0ELb1ELb0ELb1ELb0ELb0ELb1ELb1ELb1ELb1ELb0EEENS1_21CollectiveEpilogueFwdISB_S9_SC_SE_Li256ELb0ELb1ELb1ELb0EEENS1_19SingleTileSchedulerILb0ELb1ELb1ELi128EEEEEEEEEvNT_6ParamsE:
        /* <DEDUP_REMOVED lines=44> */
.L_x_2394:
        /* <DEDUP_REMOVED lines=22> */
.L_x_2395:
        /* <DEDUP_REMOVED lines=18> */
.L_x_2396:
        /* <DEDUP_REMOVED lines=22> */
.L_x_2397:
        /* <DEDUP_REMOVED lines=23> */
.L_x_2398:
        /* <DEDUP_REMOVED lines=9> */
.L_x_2401:
        /* <DEDUP_REMOVED lines=21> */
[----:B------:R-:W0:Y:S01]  /*09f0*/  S2UR UR48, SR_CTAID.X ;  /* 0x00000000003079c3 */ /* 0x000e220000002500 */
[----:B------:R-:W-:Y:S01]  /*0a00*/  ULDC UR4, c[0x0][0x448] ;  /* 0x0001120000047ab9 */ /* 0x000fe20000000800 */
[----:B------:R-:W-:Y:S01]  /*0a10*/  ULDC UR38, c[0x0][0x424] ;  /* 0x0001090000267ab9 */ /* 0x000fe20000000800 */
[----:B------:R-:W-:Y:S01]  /*0a20*/  UISETP.NE.AND UP1, UPT, UR4, 0x1, UPT ;  /* 0x000000010400788c */ /* 0x000fe2000bf25270 */
[----:B------:R-:W-:Y:S02]  /*0a30*/  ULDC UR7, c[0x0][0x288] ;  /* 0x0000a20000077ab9 */ /* 0x000fe40000000800 */
[----:B------:R-:W-:Y:S01]  /*0a40*/  ULDC.64 UR4, c[0x0][0x418] ;  /* 0x0001060000047ab9 */ /* 0x000fe20000000a00 */
[----:B------:R-:W-:Y:S02]  /*0a50*/  UIADD3 UR7, -UR7, 0x80, URZ ;  /* 0x0000008007077890 */ /* 0x000fe4000fffe13f */
[----:B------:R-:W-:Y:S01]  /*0a60*/  UISETP.NE.U32.AND UP0, UPT, UR4, URZ, UPT ;  /* 0x0000003f0400728c */ /* 0x000fe2000bf05070 */
[----:B------:R-:W-:Y:S01]  /*0a70*/  ULDC UR8, c[0x0][0x2f0] ;  /* 0x0000bc0000087ab9 */ /* 0x000fe20000000800 */
[----:B------:R-:W-:-:S02]  /*0a80*/  UP2UR UR42, UPR, URZ, 0x2 ;  /* 0x000000023f2a7883 */ /* 0x000fc40008000000 */
[----:B------:R-:W-:Y:S01]  /*0a90*/  UISETP.NE.AND.EX UP0, UPT, UR5, URZ, UPT, UP0 ;  /* 0x0000003f0500728c */ /* 0x000fe2000bf05300 */
[----:B------:R-:W-:Y:S02]  /*0aa0*/  @UP1 ULDC UR9, c[0x0][0x450] ;  /* 0x0001140000091ab9 */ /* 0x000fe40000000800 */
[----:B------:R-:W-:Y:S01]  /*0ab0*/  @UP1 ULDC UR5, c[0x0][0x44c] ;  /* 0x0001130000051ab9 */ /* 0x000fe20000000800 */
[----:B------:R-:W-:Y:S02]  /*0ac0*/  USEL UR38, UR38, 0x1, UP0 ;  /* 0x0000000126267887 */ /* 0x000fe40008000000 */
[----:B------:R-:W-:Y:S02]  /*0ad0*/  USHF.R.U32.HI UR10, URZ, 0x10, UR39 ;  /* 0x000000103f0a7899 */ /* 0x000fe40008011627 */
[----:B------:R-:W-:Y:S02]  /*0ae0*/  UIMAD UR7, UR38, UR8, UR7 ;  /* 0x00000008260772a4 */ /* 0x000fe4000f8e0207 */
[----:B0-----:R-:W-:-:S02]  /*0af0*/  USHF.L.U32 UR48, UR48, 0x7, URZ ;  /* 0x0000000730307899 */ /* 0x001fc4000800063f */
[----:B------:R-:W-:Y:S02]  /*0b00*/  ULOP3.LUT UR39, UR39, 0xffff, URZ, 0xc0, !UPT ;  /* 0x0000ffff27277892 */ /* 0x000fe4000f8ec03f */
[----:B------:R-:W-:Y:S02]  /*0b10*/  @UP1 UIADD3 UR4, UR48, 0x7f, URZ ;  /* 0x0000007f30041890 */ /* 0x000fe4000fffe03f */
[----:B------:R-:W-:Y:S02]  /*0b20*/  UIADD3 UR6, UR48, 0x7f, URZ ;  /* 0x0000007f30067890 */ /* 0x000fe4000fffe03f */
[----:B------:R-:W-:Y:S02]  /*0b30*/  UIMAD.WIDE.U32 UR4, UR4, UR5, URZ ;  /* 0x00000005040472a5 */ /* 0x000fe4000f8e003f */
[----:B------:R-:W-:Y:S02]  /*0b40*/  UIMAD UR4, UR38, UR8, 0x7f ;  /* 0x0000007f260474a4 */ /* 0x000fe4000f8e0208 */
[----:B------:R-:W-:-:S02]  /*0b50*/  @UP1 USHF.R.U32.HI UR6, URZ, UR9, UR5 ;  /* 0x000000093f061299 */ /* 0x000fc40008011605 */
[----:B------:R-:W-:Y:S02]  /*0b60*/  USHF.R.S32.HI UR5, URZ, 0x1f, UR4 ;  /* 0x0000001f3f057899 */ /* 0x000fe40008011404 */
[----:B------:R-:W-:Y:S02]  /*0b70*/  UIADD3 UR6, UR7, UR6, URZ ;  /* 0x0000000607067290 */ /* 0x000fe4000fffe03f */
[----:B------:R-:W-:Y:S02]  /*0b80*/  ULEA.HI UR5, UR5, UR4, URZ, 0x7 ;  /* 0x0000000405057291 */ /* 0x000fe4000f8f383f */
[----:B------:R-:W-:Y:S02]  /*0b90*/  USHF.R.S32.HI UR7, URZ, 0x1f, UR6 ;  /* 0x0000001f3f077899 */ /* 0x000fe40008011406 */
[----:B------:R-:W-:Y:S02]  /*0ba0*/  USHF.R.S32.HI UR5, URZ, 0x7, UR5 ;  /* 0x000000073f057899 */ /* 0x000fe40008011405 */
[----:B------:R-:W-:Y:S01]  /*0bb0*/  ULEA.HI UR7, UR7, UR6, URZ, 0x7 ;  /* 0x0000000607077291 */ /* 0x000fe2000f8f383f */
[----:B------:R-:W-:-:S03]  /*0bc0*/  UMOV UR4, URZ ;  /* 0x0000003f00047c82 */ /* 0x000fc60008000000 */
[----:B------:R-:W-:-:S04]  /*0bd0*/  USHF.R.S32.HI UR7, URZ, 0x7, UR7 ;  /* 0x000000073f077899 */ /* 0x000fc80008011407 */
[----:B------:R-:W-:-:S04]  /*0be0*/  UISETP.LT.AND UP0, UPT, UR5, UR7, UPT ;  /* 0x000000070500728c */ /* 0x000fc8000bf01270 */
[----:B------:R-:W-:Y:S02]  /*0bf0*/  USEL UR9, UR5, UR7, UP0 ;  /* 0x0000000705097287 */ /* 0x000fe40008000000 */
[----:B------:R-:W-:Y:S02]  /*0c00*/  UISETP.NE.AND UP0, UPT, UR10, URZ, UPT ;  /* 0x0000003f0a00728c */ /* 0x000fe4000bf05270 */
[----:B------:R-:W-:-:S06]  /*0c10*/  UISETP.GE.AND UP1, UPT, UR9, 0x1, UPT ;  /* 0x000000010900788c */ /* 0x000fcc000bf26270 */
[----:B------:R-:W-:-:S03]  /*0c20*/  PLOP3.LUT P0, PT, PT, PT, UP1, 0x80, 0x0 ;  /* 0x000000000000781c */ /* 0x000fc60003f0f018 */
[----:B------:R-:W-:-:S10]  /*0c30*/  @!UP0 ULDC UR10, c[0x0][0x9f0] ;  /* 0x00027c00000a8ab9 */ /* 0x000fd40000000800 */
[----:B------:R-:W-:Y:S05]  /*0c40*/  @!P0 BRA `(.L_x_2403) ;  /* 0x0000000000848947 */ /* 0x000fea0003800000 */
[----:B------:R-:W-:Y:S01]  /*0c50*/  IMAD.U32 R4, RZ, RZ, UR10 ;  /* 0x0000000aff047e24 */ /* 0x000fe2000f8e00ff */
[----:B------:R-:W-:Y:S01]  /*0c60*/  UIADD3 UR6, UR10, -0x1, UR9 ;  /* 0xffffffff0a067890 */ /* 0x000fe2000fffe009 */
[----:B------:R-:W-:-:S03]  /*0c70*/  UMOV UR4, URZ ;  /* 0x0000003f00047c82 */ /* 0x000fc60008000000 */
[-C--:B------:R-:W-:Y:S02]  /*0c80*/  IABS R0, R4.reuse ;  /* 0x0000000400007213 */ /* 0x080fe40000000000 */
[----:B------:R-:W-:Y:S01]  /*0c90*/  MOV R5, UR6 ;  /* 0x0000000600057c02 */ /* 0x000fe20008000f00 */
[----:B------:R-:W-:Y:S01]  /*0ca0*/  ULOP3.LUT UR6, UR6, UR10, URZ, 0x3c, !UPT ;  /* 0x0000000a06067292 */ /* 0x000fe2000f8e3c3f */
[----:B------:R-:W-:Y:S02]  /*0cb0*/  R2UR UR11, R0 ;  /* 0x00000000000b72ca */ /* 0x000fe400000e0000 */
[----:B------:R-:W-:Y:S02]  /*0cc0*/  IABS R5, R5 ;  /* 0x0000000500057213 */ /* 0x000fe40000000000 */
[----:B------:R-:W-:-:S03]  /*0cd0*/  IABS R6, R4 ;  /* 0x0000000400067213 */ /* 0x000fc60000000000 */
[----:B------:R-:W-:-:S05]  /*0ce0*/  IMAD.MOV.U32 R4, RZ, RZ, R5 ;  /* 0x000000ffff047224 */ /* 0x000fca00078e0005 */
[----:B------:R-:W-:Y:S01]  /*0cf0*/  R2UR UR8, R4 ;  /* 0x00000000040872ca */ /* 0x000fe200000e0000 */
        /* <DEDUP_REMOVED lines=22> */
.L_x_2403:
[----:B------:R-:W-:Y:S02]  /*0e60*/  UIMAD UR39, UR39, UR4, URZ ;  /* 0x00000004272772a4 */ /* 0x000fe4000f8e023f */
[----:B------:R-:W-:Y:S01]  /*0e70*/  IMAD.U32 R3, RZ, RZ, UR4 ;  /* 0x00000004ff037e24 */ /* 0x000fe2000f8e00ff */
[----:B------:R-:W-:Y:S01]  /*0e80*/  MOV R0, UR9 ;  /* 0x0000000900007c02 */ /* 0x000fe20008000f00 */
[----:B------:R-:W-:Y:S01]  /*0e90*/  VIADD R22, R19, 0xffffff80 ;  /* 0xffffff8013167836 */ /* 0x000fe20000000000 */
[----:B------:R-:W-:Y:S02]  /*0ea0*/  PLOP3.LUT P0, PT, PT, PT, PT, 0x80, 0x0 ;  /* 0x000000000000781c */ /* 0x000fe40003f0f070 */
[----:B------:R-:W-:Y:S02]  /*0eb0*/  CS2R R150, SRZ ;  /* 0x0000000000967805 */ /* 0x000fe4000001ff00 */
[----:B------:R-:W-:Y:S02]  /*0ec0*/  VIADDMNMX R0, R3, UR39, R0, PT ;  /* 0x0000002703007c46 */ /* 0x000fe4000b800100 */
[----:B------:R-:W-:-:S02]  /*0ed0*/  CS2R R148, SRZ ;  /* 0x0000000000947805 */ /* 0x000fc4000001ff00 */
[----:B------:R-:W-:Y:S02]  /*0ee0*/  MOV R3, RZ ;  /* 0x000000ff00037202 */ /* 0x000fe40000000f00 */
[----:B------:R-:W-:Y:S02]  /*0ef0*/  CS2R R146, SRZ ;  /* 0x0000000000927805 */ /* 0x000fe4000001ff00 */
[----:B------:R-:W-:Y:S01]  /*0f00*/  R2UR UR47, R0 ;  /* 0x00000000002f72ca */ /* 0x000fe200000e0000 */
[----:B------:R-:W-:Y:S01]  /*0f10*/  IMAD.MOV.U32 R0, RZ, RZ, RZ ;  /* 0x000000ffff007224 */ /* 0x000fe200078e00ff */
        /* <DEDUP_REMOVED lines=11> */
[----:B------:R-:W-:Y:S01]  /*0fd0*/  UISETP.GT.AND UP0, UPT, UR47, UR39, UPT ;  /* 0x000000272f00728c */ /* 0x000fe2000bf04270 */
[----:B------:R-:W-:Y:S02]  /*0fe0*/  CS2R R122, SRZ ;  /* 0x00000000007a7805 */ /* 0x000fe4000001ff00 */
[----:B------:R-:W-:Y:S02]  /*0ff0*/  CS2R R120, SRZ ;  /* 0x0000000000787805 */ /* 0x000fe4000001ff00 */
[----:B------:R-:W-:Y:S02]  /*1000*/  CS2R R118, SRZ ;  /* 0x0000000000767805 */ /* 0x000fe4000001ff00 */
[----:B------:R-:W-:-:S02]  /*1010*/  CS2R R116, SRZ ;  /* 0x0000000000747805 */ /* 0x000fc4000001ff00 */
[----:B------:R-:W-:Y:S02]  /*1020*/  CS2R R114, SRZ ;  /* 0x0000000000727805 */ /* 0x000fe4000001ff00 */
[----:B------:R-:W-:Y:S02]  /*1030*/  PLOP3.LUT P1, PT, PT, PT, UP0, 0x80, 0x0 ;  /* 0x000000000000781c */ /* 0x000fe40003f2f008 */
        /* <DEDUP_REMOVED lines=48> */
.L_x_2405:
[----:B------:R-:W-:-:S04]  /*1340*/  SHF.L.U32 R0, RZ, 0x1f, RZ ;  /* 0x0000001fff007819 */ /* 0x000fc800000006ff */
[----:B------:R-:W0:Y:S02]  /*1350*/  SYNCS.PHASECHK.TRANS64.TRYWAIT P0, [UR41+0x28800], R0 ;  /* 0x02880000ff0075a7 */ /* 0x000e240008000169 */
[----:B0-----:R-:W-:Y:S05]  /*1360*/  @!P0 BRA `(.L_x_2406) ;  /* 0x000000e400f88947 */ /* 0x001fea0003800000 */
.L_x_2491:
[----:B------:R-:W-:-:S06]  /*1370*/  ULOP3.LUT UR4, UR36, 0x1, URZ, 0xfc, !UPT ;  /* 0x0000000124047892 */ /* 0x000fcc000f8efc3f */
[----:B0-----:R-:W-:-:S05]  /*1380*/  IMAD.U32 R3, RZ, RZ, UR4 ;  /* 0x00000004ff037e24 */ /* 0x001fca000f8e00ff */
[----:B------:R-:W-:-:S13]  /*1390*/  ISETP.NE.AND P0, PT, R3, 0x3, PT ;  /* 0x000000030300780c */ /* 0x000fda0003f05270 */
[----:B------:R-:W-:Y:S05]  /*13a0*/  @!P0 BRA `(.L_x_2407) ;  /* 0x0000000000048947 */ /* 0x000fea0003800000 */
[----:B------:R-:W-:Y:S01]  /*13b0*/  BPT.TRAP 0x1 ;  /* 0x000000040000795c */ /* 0x000fe20000300000 */
.L_x_2407:
[----:B------:R0:W1:Y:S01]  /*13c0*/  SYNCS.PHASECHK.TRANS64.TRYWAIT P1, [UR41+0x28830], R0 ;  /* 0x02883000ff0075a7 */ /* 0x0000620008020169 */
[----:B------:R-:W-:Y:S05]  /*13d0*/  @!P0 BRA `(.L_x_2408) ;  /* 0x0000000000048947 */ /* 0x000fea0003800000 */
[----:B------:R-:W-:Y:S01]  /*13e0*/  BPT.TRAP 0x1 ;  /* 0x000000040000795c */ /* 0x000fe20000300000 */
.L_x_2408:
[----:B------:R-:W-:-:S04]  /*13f0*/  MOV R4, UR43 ;  /* 0x0000002b00047c02 */ /* 0x000fc80008000f00 */
[----:B------:R-:W-:Y:S01]  /*1400*/  LOP3.LUT R4, R4, 0x10000, RZ, 0xfc, !PT ;  /* 0x0001000004047812 */ /* 0x000fe200078efcff */
[----:B-1----:R-:W-:Y:S06]  /*1410*/  @P1 BRA `(.L_x_2409) ;  /* 0x0000000000081947 */ /* 0x002fec0003800000 */
[----:B------:R-:W1:Y:S02]  /*1420*/  SYNCS.PHASECHK.TRANS64.TRYWAIT P1, [UR41+0x28830], R0 ;  /* 0x02883000ff0075a7 */ /* 0x000e640008020169 */
[----:B-1----:R-:W-:Y:S05]  /*1430*/  @!P1 BRA `(.L_x_2410) ;  /* 0x000000e400dc9947 */ /* 0x002fea0003800000 */
.L_x_2409:
[----:B------:R-:W-:Y:S05]  /*1440*/  WARPSYNC.ALL ;  /* 0x0000000000007948 */ /* 0x000fea0003800000 */
[----:B------:R-:W-:Y:S01]  /*1450*/  IMAD.MOV.U32 R5, RZ, RZ, 0x40000040 ;  /* 0x40000040ff057424 */ /* 0x000fe200078e00ff */
[----:B------:R-:W-:Y:S01]  /*1460*/  UIADD3 UR4, UR41, 0x18400, URZ ;  /* 0x0001840029047890 */ /* 0x000fe2000fffe03f */
[----:B------:R-:W-:Y:S01]  /*1470*/  R2UR UR8, R4 ;  /* 0x00000000040872ca */ /* 0x000fe200000e0000 */
[----:B------:R-:W-:Y:S02]  /*1480*/  WARPGROUP.ARRIVE ;  /* 0x00000000000079c5 */ /* 0x000fe40000000000 */
[----:B------:R-:W-:Y:S01]  /*1490*/  R2UR UR9, R5 ;  /* 0x00000000050972ca */ /* 0x000fe200000e0000 */
[----:B------:R-:W-:-:S03]  /*14a0*/  USHF.R.U32.HI UR4, URZ, 0x4, UR4 ;  /* 0x000000043f047899 */ /* 0x000fc60008011604 */
[----:B------:R-:W2:Y:S01]  /*14b0*/  S2UR UR43, SR_CgaCtaId ;  /* 0x00000000002b79c3 */ /* 0x000ea20000008800 */
[----:B------:R-:W-:Y:S01]  /*14c0*/  UMOV UR11, 0x40000040 ;  /* 0x40000040000b7882 */ /* 0x000fe20000000000 */
[----:B------:R-:W-:Y:S01]  /*14d0*/  UMOV UR13, 0x40000040 ;  /* 0x40000040000d7882 */ /* 0x000fe20000000000 */
[----:B------:R-:W-:Y:S01]  /*14e0*/  ULOP3.LUT UR4, UR4, 0x3fff, URZ, 0xc0, !UPT ;  /* 0x00003fff04047892 */ /* 0x000fe2000f8ec03f */
[----:B------:R-:W-:Y:S01]  /*14f0*/  UMOV UR15, 0x40000040 ;  /* 0x40000040000f7882 */ /* 0x000fe20000000000 */
[----:B------:R-:W-:Y:S02]  /*1500*/  UMOV UR17, 0x40000040 ;  /* 0x4000004000117882 */ /* 0x000fe40000000000 */
[----:B------:R-:W-:Y:S01]  /*1510*/  ULOP3.LUT UR46, UR4, 0x10000, URZ, 0xfc, !UPT ;  /* 0x00010000042e7892 */ /* 0x000fe2000f8efc3f */
[----:B------:R-:W-:Y:S02]  /*1520*/  UMOV UR19, 0x40000040 ;  /* 0x4000004000137882 */ /* 0x000fe40000000000 */
[----:B------:R-:W-:Y:S01]  /*1530*/  R2UR UR4, R4 ;  /* 0x00000000040472ca */ /* 0x000fe200000e0000 */
[----:B------:R-:W-:-:S02]  /*1540*/  UIADD3 UR14, UR46, 0x4, URZ ;  /* 0x000000042e0e7890 */ /* 0x000fc4000fffe03f */
[----:B------:R-:W-:Y:S02]  /*1550*/  UIADD3 UR18, UR46, 0x6, URZ ;  /* 0x000000062e127890 */ /* 0x000fe4000fffe03f */
[----:B------:R-:W-:Y:S01]  /*1560*/  UMOV UR10, UR46 ;  /* 0x0000002e000a7c82 */ /* 0x000fe20008000000 */
[----:B------:R-:W-:Y:S01]  /*1570*/  UIADD3 UR22, UR46, 0x400, URZ ;  /* 0x000004002e167890 */ /* 0x000fe2000fffe03f */
[----:B------:R-:W-:Y:S01]  /*1580*/  HGMMA.64x128x16.F32 R24, gdesc[UR8], RZ, !UPT, gsb0 ;  /* 0x01e00000081879f0 */ /* 0x000fe2000c0008ff */
[----:B------:R-:W-:Y:S01]  /*1590*/  UIADD3 UR10, UR46, 0x2, URZ ;  /* 0x000000022e0a7890 */ /* 0x000fe2000fffe03f */
[----:B------:R-:W-:Y:S01]  /*15a0*/  UMOV UR9, 0x40000040 ;  /* 0x4000004000097882 */ /* 0x000fe20000000000 */
[----:B------:R-:W-:Y:S01]  /*15b0*/  UMOV UR11, 0x40000040 ;  /* 0x40000040000b7882 */ /* 0x000fe20000000000 */
[----:B------:R-:W-:Y:S02]  /*15c0*/  UMOV UR21, 0x40000040 ;  /* 0x4000004000157882 */ /* 0x000fe40000000000 */
[----:B------:R-:W-:-:S02]  /*15d0*/  UIADD3 UR8, UR4, 0x2, URZ ;  /* 0x0000000204087890 */ /* 0x000fc4000fffe03f */
[----:B------:R-:W-:Y:S02]  /*15e0*/  UIADD3 UR12, UR4, 0x4, URZ ;  /* 0x00000004040c7890 */ /* 0x000fe4000fffe03f */
[----:B------:R-:W-:Y:S02]  /*15f0*/  UIADD3 UR16, UR4, 0x6, URZ ;  /* 0x0000000604107890 */ /* 0x000fe4000fffe03f */
[----:B------:R-:W-:Y:S01]  /*1600*/  UIADD3 UR20, UR4, 0x400, URZ ;  /* 0x0000040004147890 */ /* 0x000fe2000fffe03f */
        /* <DEDUP_REMOVED lines=37> */
.L_x_2411:
[----:B------:R-:W-:Y:S01]  /*1860*/  LOP3.LUT R7, R88, 0xffffff80, RZ, 0xc0, !PT ;  /* 0xffffff8058077812 */ /* 0x000fe200078ec0ff */
[----:B------:R-:W-:Y:S01]  /*1870*/  ULDC UR6, c[0x0][0x9d8] ;  /* 0x0002760000067ab9 */ /* 0x000fe20000000800 */
[----:B------:R-:W-:Y:S01]  /*1880*/  LEA.HI R23, R23, R22, RZ, 0x2 ;  /* 0x0000001617177211 */ /* 0x000fe200078f10ff */
[----:B------:R-:W-:Y:S01]  /*1890*/  FMUL.FTZ R24, R24, UR6 ;  /* 0x0000000618187c20 */ /* 0x000fe20008410000 */
[----:B------:R-:W-:Y:S01]  /*18a0*/  FMUL.FTZ R25, R25, UR6 ;  /* 0x0000000619197c20 */ /* 0x000fe20008410000 */
[----:B------:R-:W-:Y:S01]  /*18b0*/  IMAD.IADD R7, R22, 0x1, -R7 ;  /* 0x0000000116077824 */ /* 0x000fe200078e0a07 */
[----:B------:R-:W-:Y:S01]  /*18c0*/  LOP3.LUT R23, R23, 0xfffffffc, RZ, 0xc0, !PT ;  /* 0xfffffffc17177812 */ /* 0x000fe200078ec0ff */
[----:B------:R2:W3:Y:S01]  /*18d0*/  MUFU.TANH R90, R24 ;  /* 0x00000018005a7308 */ /* 0x0004e20000002400 */
[----:B------:R-:W-:Y:S01]  /*18e0*/  UISETP.NE.AND UP0, UPT, UR42, URZ, UPT ;  /* 0x0000003f2a00728c */ /* 0x000fe2000bf05270 */
[----:B01----:R-:W-:Y:S01]  /*18f0*/  FMUL.FTZ R0, R26, UR6 ;  /* 0x000000061a007c20 */ /* 0x003fe20008410000 */
[----:B------:R-:W-:Y:S01]  /*1900*/  SHF.R.S32.HI R6, RZ, 0x1f, R7 ;  /* 0x0000001fff067819 */ /* 0x000fe20000011407 */
[----:B------:R-:W-:Y:S01]  /*1910*/  FMUL.FTZ R3, R27, UR6 ;  /* 0x000000061b037c20 */ /* 0x000fe20008410000 */
[----:B------:R-:W-:Y:S01]  /*1920*/  ULDC UR7, c[0x0][0x2f0] ;  /* 0x0000bc0000077ab9 */ /* 0x000fe20000000800 */
[----:B------:R-:W-:Y:S01]  /*1930*/  FMUL.FTZ R28, R28, UR6 ;  /* 0x000000061c1c7c20 */ /* 0x000fe20008410000 */
[----:B------:R-:W-:Y:S01]  /*1940*/  LEA.HI R10, R6, R7, RZ, 0x2 ;  /* 0x00000007060a7211 */ /* 0x000fe200078f10ff */
[----:B------:R0:W1:Y:S01]  /*1950*/  MUFU.TANH R91, R25 ;  /* 0x00000019005b7308 */ /* 0x0000620000002400 */
[----:B--2---:R-:W-:Y:S01]  /*1960*/  IADD3 R24, R22, -R23, RZ ;  /* 0x8000001716187210 */ /* 0x004fe20007ffe0ff */
[----:B------:R-:W-:Y:S01]  /*1970*/  FMUL.FTZ R9, R30, UR6 ;  /* 0x000000061e097c20 */ /* 0x000fe20008410000 */
[----:B------:R-:W-:Y:S01]  /*1980*/  LEA.HI R11, R6, R7, RZ, 0x5 ;  /* 0x00000007060b7211 */ /* 0x000fe200078f28ff */
[----:B------:R-:W-:Y:S01]  /*1990*/  @UP0 ULDC UR4, c[0x0][0x44c] ;  /* 0x0001130000040ab9 */ /* 0x000fe20000000800 */
[--C-:B------:R-:W-:Y:S01]  /*19a0*/  SHF.R.S32.HI R6, RZ, 0x2, R10.reuse ;  /* 0x00000002ff067819 */ /* 0x100fe2000001140a */
[----:B------:R-:W-:Y:S01]  /*19b0*/  @UP0 ULDC UR5, c[0x0][0x450] ;  /* 0x0001140000050ab9 */ /* 0x000fe20000000800 */
[----:B------:R-:W-:Y:S01]  /*19c0*/  SHF.R.S32.HI R23, RZ, 0x1f, R10 ;  /* 0x0000001fff177819 */ /* 0x000fe2000001140a */
[----:B------:R2:W4:Y:S01]  /*19d0*/  MUFU.TANH R92, R28 ;  /* 0x0000001c005c7308 */ /* 0x0005220000002400 */
[----:B------:R-:W-:Y:S01]  /*19e0*/  LEA.HI R22, R89, R89, RZ, 0x1 ;  /* 0x0000005959167211 */ /* 0x000fe200078f08ff */
[----:B------:R-:W-:Y:S01]  /*19f0*/  FMUL.FTZ R29, R29, UR6 ;  /* 0x000000061d1d7c20 */ /* 0x000fe20008410000 */
[----:B------:R-:W-:Y:S01]  /*1a00*/  SHF.R.S32.HI R11, RZ, 0x5, R11 ;  /* 0x00000005ff0b7819 */ /* 0x000fe2000001140b */
[----:B------:R-:W-:Y:S01]  /*1a10*/  ULDC UR10, c[0x0][0x288] ;  /* 0x0000a200000a7ab9 */ /* 0x000fe20000000800 */
[----:B------:R-:W-:Y:S01]  /*1a20*/  LEA.HI R23, R23, R6, RZ, 0x3 ;  /* 0x0000000617177211 */ /* 0x000fe200078f18ff */
[----:B------:R-:W-:Y:S01]  /*1a30*/  FMUL.FTZ R32, R32, UR6 ;  /* 0x0000000620207c20 */ /* 0x000fe20008410000 */
[----:B------:R-:W-:Y:S01]  /*1a40*/  LOP3.LUT R22, R22, 0x3fffffe, RZ, 0xc0, !PT ;  /* 0x03fffffe16167812 */ /* 0x000fe200078ec0ff */
[----:B------:R-:W5:Y:S01]  /*1a50*/  MUFU.TANH R29, R29 ;  /* 0x0000001d001d7308 */ /* 0x000f620000002400 */
[----:B0-----:R-:W-:Y:S01]  /*1a60*/  LEA R25, R11, UR48, 0x4 ;  /* 0x000000300b197c11 */ /* 0x001fe2000f8e20ff */
[----:B------:R-:W-:Y:S01]  /*1a70*/  FMUL.FTZ R33, R33, UR6 ;  /* 0x0000000621217c20 */ /* 0x000fe20008410000 */
[----:B------:R-:W-:Y:S01]  /*1a80*/  LOP3.LUT R23, R23, 0xfffffff8, RZ, 0xc0, !PT ;  /* 0xfffffff817177812 */ /* 0x000fe200078ec0ff */
[----:B------:R-:W-:Y:S01]  /*1a90*/  IMAD.IADD R89, R89, 0x1, -R22 ;  /* 0x0000000159597824 */ /* 0x000fe200078e0a16 */
[----:B------:R-:W-:Y:S01]  /*1aa0*/  LEA.HI R11, R24, R24, RZ, 0x1 ;  /* 0x00000018180b7211 */ /* 0x000fe200078f08ff */
[----:B------:R-:W-:Y:S01]  /*1ab0*/  FMUL.FTZ R36, R36, UR6 ;  /* 0x0000000624247c20 */ /* 0x000fe20008410000 */
[----:B------:R-:W-:Y:S01]  /*1ac0*/  IADD3 R26, R25, R6, -R23 ;  /* 0x00000006191a7210 */ /* 0x000fe20007ffe817 */
[----:B------:R1:W0:Y:S01]  /*1ad0*/  MUFU.TANH R95, R32 ;  /* 0x00000020005f7308 */ /* 0x0002220000002400 */
[----:B------:R-:W-:Y:S01]  /*1ae0*/  LOP3.LUT R11, R11, 0x1ffffffe, RZ, 0xc0, !PT ;  /* 0x1ffffffe0b0b7812 */ /* 0x000fe200078ec0ff */
[----:B------:R-:W-:Y:S01]  /*1af0*/  FMUL.FTZ R37, R37, UR6 ;  /* 0x0000000625257c20 */ /* 0x000fe20008410000 */
[----:B------:R-:W-:Y:S01]  /*1b00*/  PLOP3.LUT P1, PT, PT, PT, UP0, 0x80, 0x0 ;  /* 0x000000000000781c */ /* 0x000fe20003f2f008 */
[----:B------:R-:W-:Y:S01]  /*1b10*/  FMUL.FTZ R40, R40, UR6 ;  /* 0x0000000628287c20 */ /* 0x000fe20008410000 */
[----:B------:R-:W-:Y:S01]  /*1b20*/  LEA R89, R89, R26, 0x6 ;  /* 0x0000001a59597211 */ /* 0x000fe200078e30ff */
[----:B------:R-:W-:Y:S01]  /*1b30*/  IMAD.IADD R6, R24, 0x1, -R11 ;  /* 0x0000000118067824 */ /* 0x000fe200078e0a0b */
[----:B------:R-:W-:Y:S01]  /*1b40*/  PLOP3.LUT P2, PT, PT, PT, UP0, 0x80, 0x0 ;  /* 0x000000000000781c */ /* 0x000fe20003f4f008 */
[----:B------:R-:W0:Y:S01]  /*1b50*/  MUFU.TANH R33, R33 ;  /* 0x0000002100217308 */ /* 0x000e220000002400 */
[----:B------:R-:W-:Y:S01]  /*1b60*/  LOP3.LUT R10, R10, 0x7ffffffc, RZ, 0xc0, !PT ;  /* 0x7ffffffc0a0a7812 */ /* 0x000fe200078ec0ff */
[----:B------:R-:W-:-:S02]  /*1b70*/  IMAD R6, R6, 0x8, R89 ;  /* 0x0000000806067824 */ /* 0x000fc400078e0259 */
[----:B------:R-:W-:Y:S01]  /*1b80*/  FMUL.FTZ R41, R41, UR6 ;  /* 0x0000000629297c20 */ /* 0x000fe20008410000 */
[----:B------:R-:W-:Y:S01]  /*1b90*/  FMUL.FTZ R44, R44, UR6 ;  /* 0x000000062c2c7c20 */ /* 0x000fe20008410000 */
[----:B------:R-:W-:Y:S01]  /*1ba0*/  IADD3 R7, R7, -R10, RZ ;  /* 0x8000000a07077210 */ /* 0x000fe20007ffe0ff */
[----:B------:R-:W-:Y:S02]  /*1bb0*/  IMAD.MOV.U32 R23, RZ, RZ, R6 ;  /* 0x000000ffff177224 */ /* 0x000fe400078e0006 */
[----:B------:R-:W-:Y:S01]  /*1bc0*/  FMUL.FTZ R45, R45, UR6 ;  /* 0x000000062d2d7c20 */ /* 0x000fe20008410000 */
[----:B------:R-:W-:Y:S01]  /*1bd0*/  @P1 IMAD.HI.U32 R11, R6, UR4, RZ ;  /* 0x00000004060b1c27 */ /* 0x000fe2000f8e00ff */
[----:B------:R-:W-:Y:S01]  /*1be0*/  UMOV UR4, 0xffffff80 ;  /* 0xffffff8000047882 */ /* 0x000fe20000000000 */
[----:B------:R-:W0:Y:S01]  /*1bf0*/  MUFU.TANH R36, R36 ;  /* 0x0000002400247308 */ /* 0x000e220000002400 */
[----:B------:R-:W-:Y:S01]  /*1c00*/  UIMAD UR4, UR47, UR4, 0x80 ;  /* 0x000000802f0474a4 */ /* 0x000fe2000f8e0204 */
[----:B------:R-:W-:Y:S01]  /*1c10*/  FMUL.FTZ R48, R48, UR6 ;  /* 0x0000000630307c20 */ /* 0x000fe20008410000 */
[----:B------:R-:W-:Y:S01]  /*1c20*/  @P2 SHF.R.U32.HI R23, RZ, UR5, R11 ;  /* 0x00000005ff172c19 */ /* 0x000fe2000801160b */
[----:B------:R-:W-:Y:S01]  /*1c30*/  IMAD.U32 R11, RZ, RZ, UR7 ;  /* 0x00000007ff0b7e24 */ /* 0x000fe2000f8e00ff */
[----:B------:R-:W-:Y:S01]  /*1c40*/  UIADD3 UR5, UR4, 0x1, URZ ;  /* 0x0000000104057890 */ /* 0x000fe2000fffe03f */
[----:B------:R-:W-:Y:S01]  /*1c50*/  FMUL.FTZ R49, R49, UR6 ;  /* 0x0000000631317c20 */ /* 0x000fe20008410000 */
[----:B------:R-:W-:Y:S01]  /*1c60*/  UIMAD UR4, UR38, UR7, UR4 ;  /* 0x00000007260472a4 */ /* 0x000fe2000f8e0204 */
[----:B------:R-:W3:Y:S01]  /*1c70*/  SHFL.IDX PT, R27, R23, RZ, 0x1c1f ;  /* 0x001c1fff171b7589 */ /* 0x000ee200000e0000 */
[----:B------:R-:W0:Y:S01]  /*1c80*/  MUFU.TANH R37, R37 ;  /* 0x0000002500257308 */ /* 0x000e220000002400 */
[----:B------:R-:W-:Y:S01]  /*1c90*/  FMUL.FTZ R52, R52, UR6 ;  /* 0x0000000634347c20 */ /* 0x000fe20008410000 */
[----:B------:R-:W-:-:S02]  /*1ca0*/  IMAD.U32 R10, RZ, RZ, UR5 ;  /* 0x00000005ff0a7e24 */ /* 0x000fc4000f8e00ff */
[----:B------:R-:W-:Y:S01]  /*1cb0*/  FMUL.FTZ R12, R34, UR6 ;  /* 0x00000006220c7c20 */ /* 0x000fe20008410000 */
[----:B--2---:R-:W-:Y:S01]  /*1cc0*/  MOV R28, UR4 ;  /* 0x00000004001c7c02 */ /* 0x004fe20008000f00 */
[----:B------:R-:W-:Y:S01]  /*1cd0*/  FMUL.FTZ R53, R53, UR6 ;  /* 0x0000000635357c20 */ /* 0x000fe20008410000 */
[C---:B------:R-:W-:Y:S02]  /*1ce0*/  IMAD R10, R7.reuse, -0x2, R10 ;  /* 0xfffffffe070a7824 */ /* 0x040fe400078e020a */
[----:B------:R-:W-:Y:S01]  /*1cf0*/  FMUL.FTZ R56, R56, UR6 ;  /* 0x0000000638387c20 */ /* 0x000fe20008410000 */
[----:B------:R-:W2:Y:S01]  /*1d00*/  MUFU.TANH R40, R40 ;  /* 0x0000002800287308 */ /* 0x000ea20000002400 */
[----:B------:R-:W-:Y:S02]  /*1d10*/  IMAD R28, R7, -0x2, R28 ;  /* 0xfffffffe071c7824 */ /* 0x000fe400078e021c */
[----:B------:R-:W-:Y:S01]  /*1d20*/  FMUL.FTZ R57, R57, UR6 ;  /* 0x0000000639397c20 */ /* 0x000fe20008410000 */
[----:B------:R-:W-:-:S02]  /*1d30*/  IMAD R30, R11, UR38, R10 ;  /* 0x000000260b1e7c24 */ /* 0x000fc4000f8e020a */
[----:B------:R-:W-:Y:S01]  /*1d40*/  FMUL.FTZ R65, R65, UR6 ;  /* 0x0000000641417c20 */ /* 0x000fe20008410000 */
[----:B------:R-:W-:Y:S01]  /*1d50*/  FMUL.FTZ R8, R31, UR6 ;  /* 0x000000061f087c20 */ /* 0x000fe20008410000 */
[----:B------:R-:W-:Y:S01]  /*1d60*/  FMUL.FTZ R18, R47, UR6 ;  /* 0x000000062f127c20 */ /* 0x000fe20008410000 */
[----:B------:R-:W-:Y:S01]  /*1d70*/  VIADD R11, R30, -UR10 ;  /* 0x8000000a1e0b7c36 */ /* 0x000fe20008000000 */
[----:B------:R-:W2:Y:S01]  /*1d80*/  MUFU.TANH R41, R41 ;  /* 0x0000002900297308 */ /* 0x000ea20000002400 */
[----:B------:R-:W-:Y:S01]  /*1d90*/  FMUL.FTZ R60, R60, UR6 ;  /* 0x000000063c3c7c20 */ /* 0x000fe20008410000 */
[----:B------:R-:W-:Y:S01]  /*1da0*/  FMUL.FTZ R61, R61, UR6 ;  /* 0x000000063d3d7c20 */ /* 0x000fe20008410000 */
[----:B------:R-:W-:Y:S01]  /*1db0*/  FMUL.FTZ R13, R35, UR6 ;  /* 0x00000006230d7c20 */ /* 0x000fe20008410000 */
[----:B------:R-:W-:Y:S01]  /*1dc0*/  FMUL.FTZ R25, R59, UR6 ;  /* 0x000000063b197c20 */ /* 0x000fe20008410000 */
[----:B------:R-:W-:Y:S01]  /*1dd0*/  FMUL.FTZ R64, R64, UR6 ;  /* 0x0000000640407c20 */ /* 0x000fe20008410000 */
[----:B------:R-:W-:Y:S01]  /*1de0*/  FMUL.FTZ R68, R68, UR6 ;  /* 0x0000000644447c20 */ /* 0x000fe20008410000 */
[----:B---3--:R-:W-:Y:S01]  /*1df0*/  VIADDMNMX R11, R27, R11, R28, PT ;  /* 0x0000000b1b0b7246 */ /* 0x008fe2000380011c */
[----:B------:R-:W3:Y:S01]  /*1e00*/  MUFU.TANH R44, R44 ;  /* 0x0000002c002c7308 */ /* 0x000ee20000002400 */
[----:B------:R-:W-:Y:S01]  /*1e10*/  FMUL.FTZ R21, R51, UR6 ;  /* 0x0000000633157c20 */ /* 0x000fe20008410000 */
[----:B------:R-:W-:Y:S01]  /*1e20*/  FMUL.FTZ R72, R72, UR6 ;  /* 0x0000000648487c20 */ /* 0x000fe20008410000 */
[----:B------:R-:W-:Y:S01]  /*1e30*/  ISETP.GT.AND P1, PT, R11, RZ, PT ;  /* 0x000000ff0b00720c */ /* 0x000fe20003f24270 */
[----:B------:R-:W-:Y:S01]  /*1e40*/  FMUL.FTZ R73, R73, UR6 ;  /* 0x0000000649497c20 */ /* 0x000fe20008410000 */
[----:B------:R-:W-:Y:S01]  /*1e50*/  ISETP.GT.AND P2, PT, R11, 0x1, PT ;  /* 0x000000010b00780c */ /* 0x000fe20003f44270 */
[----:B------:R-:W-:Y:S01]  /*1e60*/  FMUL.FTZ R24, R55, UR6 ;  /* 0x0000000637187c20 */ /* 0x000fe20008410000 */
[----:B------:R-:W-:Y:S01]  /*1e70*/  ISETP.GT.AND P3, PT, R11, 0x8, PT ;  /* 0x000000080b00780c */ /* 0x000fe20003f64270 */
[----:B------:R-:W3:Y:S01]  /*1e80*/  MUFU.TANH R45, R45 ;  /* 0x0000002d002d7308 */ /* 0x000ee20000002400 */
[----:B------:R-:W-:Y:S01]  /*1e90*/  FSEL R89, R90, -INF , P1 ;  /* 0xff8000005a597808 */ /* 0x000fe20000800000 */
[----:B------:R-:W-:Y:S01]  /*1ea0*/  FMUL.FTZ R76, R76, UR6 ;  /* 0x000000064c4c7c20 */ /* 0x000fe20008410000 */
[----:B-1----:R-:W-:Y:S01]  /*1eb0*/  FSEL R32, R91, -INF , P2 ;  /* 0xff8000005b207808 */ /* 0x002fe20001000000 */
[----:B------:R-:W-:Y:S01]  /*1ec0*/  FMUL.FTZ R14, R39, UR6 ;  /* 0x00000006270e7c20 */ /* 0x000fe20008410000 */
[----:B------:R-:W-:Y:S01]  /*1ed0*/  ISETP.GT.AND P1, PT, R11, 0x9, PT ;  /* 0x000000090b00780c */ /* 0x000fe20003f24270 */
[----:B------:R-:W-:Y:S01]  /*1ee0*/  FMUL.FTZ R77, R77, UR6 ;  /* 0x000000064d4d7c20 */ /* 0x000fe20008410000 */
[----:B----4-:R-:W-:Y:S01]  /*1ef0*/  FSEL R91, R92, -INF , P3 ;  /* 0xff8000005c5b7808 */ /* 0x010fe20001800000 */
[----:B------:R-:W1:Y:S01]  /*1f00*/  MUFU.TANH R48, R48 ;  /* 0x0000003000307308 */ /* 0x000e620000002400 */
[----:B------:R-:W-:Y:S01]  /*1f10*/  FMNMX.FTZ R10, R89, R32, !PT ;  /* 0x00000020590a7209 */ /* 0x000fe20007810000 */
[----:B------:R-:W-:Y:S01]  /*1f20*/  FMUL.FTZ R80, R80, UR6 ;  /* 0x0000000650507c20 */ /* 0x000fe20008410000 */
[----:B------:R-:W-:Y:S01]  /*1f30*/  ISETP.GT.AND P2, PT, R11, 0x10, PT ;  /* 0x000000100b00780c */ /* 0x000fe20003f44270 */
[----:B------:R-:W-:Y:S01]  /*1f40*/  FMUL.FTZ R81, R81, UR6 ;  /* 0x0000000651517c20 */ /* 0x000fe20008410000 */
[----:B-----5:R-:W-:Y:S01]  /*1f50*/  FSEL R93, R29, -INF , P1 ;  /* 0xff8000001d5d7808 */ /* 0x020fe20000800000 */
[----:B------:R-:W-:Y:S01]  /*1f60*/  FMUL.FTZ R17, R43, UR6 ;  /* 0x000000062b117c20 */ /* 0x000fe20008410000 */
[----:B------:R-:W-:Y:S01]  /*1f70*/  FMNMX.FTZ R10, R91, R10, !PT ;  /* 0x0000000a5b0a7209 */ /* 0x000fe20007810000 */
[----:B------:R-:W4:Y:S01]  /*1f80*/  MUFU.TANH R49, R49 ;  /* 0x0000003100317308 */ /* 0x000f220000002400 */
[----:B------:R-:W-:Y:S01]  /*1f90*/  ISETP.GT.AND P1, PT, R11, 0x11, PT ;  /* 0x000000110b00780c */ /* 0x000fe20003f24270 */
[----:B------:R-:W-:Y:S01]  /*1fa0*/  FMUL.FTZ R84, R84, UR6 ;  /* 0x0000000654547c20 */ /* 0x000fe20008410000 */
[----:B0-----:R-:W-:Y:S01]  /*1fb0*/  FSEL R95, R95, -INF , P2 ;  /* 0xff8000005f5f7808 */ /* 0x001fe20001000000 */
[----:B------:R-:W-:Y:S01]  /*1fc0*/  FMUL.FTZ R85, R85, UR6 ;  /* 0x0000000655557c20 */ /* 0x000fe20008410000 */
[----:B------:R-:W-:Y:S01]  /*1fd0*/  FMNMX.FTZ R10, R93, R10, !PT ;  /* 0x0000000a5d0a7209 */ /* 0x000fe20007810000 */
[----:B------:R-:W0:Y:S01]  /*1fe0*/  SHFL.IDX PT, R23, R23, 0x1, 0x1c1f ;  /* 0x003c1f0017177f89 */ /* 0x000e2200000e0000 */
[----:B------:R-:W-:Y:S01]  /*1ff0*/  ISETP.GT.AND P2, PT, R11, 0x18, PT ;  /* 0x000000180b00780c */ /* 0x000fe20003f44270 */
[----:B------:R-:W5:Y:S01]  /*2000*/  MUFU.TANH R52, R52 ;  /* 0x0000003400347308 */ /* 0x000f620000002400 */
[----:B------:R-:W-:Y:S01]  /*2010*/  FSEL R97, R33, -INF , P1 ;  /* 0xff80000021617808 */ /* 0x000fe20000800000 */
[----:B------:R-:W-:Y:S01]  /*2020*/  ULDC UR4, c[0x0][0x988] ;  /* 0x0002620000047ab9 */ /* 0x000fe20000000800 */
[----:B------:R-:W-:Y:S01]  /*2030*/  FMNMX.FTZ R10, R95, R10, !PT ;  /* 0x0000000a5f0a7209 */ /* 0x000fe20007810000 */
[----:B------:R-:W-:Y:S01]  /*2040*/  FMUL.FTZ R63, R63, UR6 ;  /* 0x000000063f3f7c20 */ /* 0x000fe20008410000 */
[----:B------:R-:W-:Y:S01]  /*2050*/  ISETP.GT.AND P1, PT, R11, 0x19, PT ;  /* 0x000000190b00780c */ /* 0x000fe20003f24270 */
[----:B------:R-:W-:Y:S01]  /*2060*/  FMUL.FTZ R15, R38, UR6 ;  /* 0x00000006260f7c20 */ /* 0x000fe20008410000 */
[----:B------:R-:W-:Y:S01]  /*2070*/  FSEL R99, R36, -INF , P2 ;  /* 0xff80000024637808 */ /* 0x000fe20001000000 */
[----:B------:R-:W0:Y:S01]  /*2080*/  MUFU.TANH R53, R53 ;  /* 0x0000003500357308 */ /* 0x000e220000002400 */
[----:B------:R-:W-:Y:S01]  /*2090*/  FMNMX.FTZ R10, R97, R10, !PT ;  /* 0x0000000a610a7209 */ /* 0x000fe20007810000 */
[----:B------:R-:W-:Y:S01]  /*20a0*/  FMUL.FTZ R67, R67, UR6 ;  /* 0x0000000643437c20 */ /* 0x000fe20008410000 */
[----:B------:R-:W-:Y:S01]  /*20b0*/  ISETP.GT.AND P2, PT, R11, 0x20, PT ;  /* 0x000000200b00780c */ /* 0x000fe20003f44270 */
[----:B------:R-:W-:Y:S01]  /*20c0*/  FMUL.FTZ R71, R71, UR6 ;  /* 0x0000000647477c20 */ /* 0x000fe20008410000 */
[----:B------:R-:W-:Y:S01]  /*20d0*/  FSEL R101, R37, -INF , P1 ;  /* 0xff80000025657808 */ /* 0x000fe20000800000 */
[----:B------:R-:W-:Y:S01]  /*20e0*/  FMUL.FTZ R16, R42, UR6 ;  /* 0x000000062a107c20 */ /* 0x000fe20008410000 */
[----:B------:R-:W-:Y:S01]  /*20f0*/  FMNMX.FTZ R10, R99, R10, !PT ;  /* 0x0000000a630a7209 */ /* 0x000fe20007810000 */
[----:B------:R-:W0:Y:S01]  /*2100*/  MUFU.TANH R56, R56 ;  /* 0x0000003800387308 */ /* 0x000e220000002400 */
[----:B------:R-:W-:Y:S01]  /*2110*/  ISETP.GT.AND P1, PT, R11, 0x21, PT ;  /* 0x000000210b00780c */ /* 0x000fe20003f24270 */
[----:B------:R-:W-:Y:S01]  /*2120*/  FMUL.FTZ R75, R75, UR6 ;  /* 0x000000064b4b7c20 */ /* 0x000fe20008410000 */
[----:B--2---:R-:W-:Y:S01]  /*2130*/  FSEL R103, R40, -INF , P2 ;  /* 0xff80000028677808 */ /* 0x004fe20001000000 */
[----:B------:R-:W-:Y:S01]  /*2140*/  FMUL.FTZ R19, R46, UR6 ;  /* 0x000000062e137c20 */ /* 0x000fe20008410000 */
[----:B------:R-:W-:Y:S01]  /*2150*/  FMNMX.FTZ R10, R101, R10, !PT ;  /* 0x0000000a650a7209 */ /* 0x000fe20007810000 */
[----:B------:R-:W-:Y:S01]  /*2160*/  FMUL.FTZ R79, R79, UR6 ;  /* 0x000000064f4f7c20 */ /* 0x000fe20008410000 */
[----:B------:R-:W-:Y:S01]  /*2170*/  ISETP.GT.AND P2, PT, R11, 0x28, PT ;  /* 0x000000280b00780c */ /* 0x000fe20003f44270 */
[----:B------:R-:W2:Y:S01]  /*2180*/  MUFU.TANH R31, R57 ;  /* 0x00000039001f7308 */ /* 0x000ea20000002400 */
[----:B------:R-:W-:Y:S01]  /*2190*/  FSEL R105, R41, -INF , P1 ;  /* 0xff80000029697808 */ /* 0x000fe20000800000 */
[----:B------:R-:W-:Y:S01]  /*21a0*/  FMUL.FTZ R20, R50, UR6 ;  /* 0x0000000632147c20 */ /* 0x000fe20008410000 */
[----:B------:R-:W-:Y:S01]  /*21b0*/  FMNMX.FTZ R34, R103, R10, !PT ;  /* 0x0000000a67227209 */ /* 0x000fe20007810000 */
[----:B------:R-:W-:Y:S01]  /*21c0*/  FMUL.FTZ R10, R69, UR6 ;  /* 0x00000006450a7c20 */ /* 0x000fe20008410000 */
[----:B------:R-:W-:Y:S01]  /*21d0*/  ISETP.GT.AND P1, PT, R11, 0x29, PT ;  /* 0x000000290b00780c */ /* 0x000fe20003f24270 */
[----:B------:R-:W-:Y:S01]  /*21e0*/  FMUL.FTZ R83, R83, UR6 ;  /* 0x0000000653537c20 */ /* 0x000fe20008410000 */
[----:B---3--:R-:W-:Y:S01]  /*21f0*/  FSEL R107, R44, -INF , P2 ;  /* 0xff8000002c6b7808 */ /* 0x008fe20001000000 */
[----:B------:R4:W-:Y:S01]  /*2200*/  MUFU.TANH R47, R65 ;  /* 0x00000041002f7308 */ /* 0x0009e20000002400 */
[----:B------:R-:W-:Y:S01]  /*2210*/  FMNMX.FTZ R34, R105, R34, !PT ;  /* 0x0000002269227209 */ /* 0x000fe20007810000 */
[----:B------:R-:W-:Y:S01]  /*2220*/  FMUL.FTZ R22, R54, UR6 ;  /* 0x0000000636167c20 */ /* 0x000fe20008410000 */
[----:B------:R-:W-:Y:S01]  /*2230*/  ISETP.GT.AND P2, PT, R11, 0x30, PT ;  /* 0x000000300b00780c */ /* 0x000fe20003f44270 */
[----:B------:R-:W-:Y:S01]  /*2240*/  FMUL.FTZ R87, R87, UR6 ;  /* 0x0000000657577c20 */ /* 0x000fe20008410000 */
[----:B------:R-:W-:Y:S01]  /*2250*/  FSEL R109, R45, -INF , P1 ;  /* 0xff8000002d6d7808 */ /* 0x000fe20000800000 */
[----:B------:R-:W-:Y:S01]  /*2260*/  FMUL.FTZ R26, R58, UR6 ;  /* 0x000000063a1a7c20 */ /* 0x000fe20008410000 */
[----:B------:R-:W-:Y:S01]  /*2270*/  FMNMX.FTZ R34, R107, R34, !PT ;  /* 0x000000226b227209 */ /* 0x000fe20007810000 */
[----:B------:R-:W3:Y:S01]  /*2280*/  MUFU.TANH R27, R60 ;  /* 0x0000003c001b7308 */ /* 0x000ee20000002400 */
[----:B------:R-:W-:Y:S01]  /*2290*/  ISETP.GT.AND P1, PT, R11, 0x31, PT ;  /* 0x000000310b00780c */ /* 0x000fe20003f24270 */
[----:B------:R-:W-:Y:S01]  /*22a0*/  FMUL.FTZ R62, R62, UR6 ;  /* 0x000000063e3e7c20 */ /* 0x000fe20008410000 */
[----:B-1----:R-:W-:Y:S01]  /*22b0*/  FSEL R69, R48, -INF , P2 ;  /* 0xff80000030457808 */ /* 0x002fe20001000000 */
[----:B------:R-:W-:Y:S01]  /*22c0*/  FMUL.FTZ R66, R66, UR6 ;  /* 0x0000000642427c20 */ /* 0x000fe20008410000 */
[----:B------:R-:W-:Y:S01]  /*22d0*/  FMNMX.FTZ R34, R109, R34, !PT ;  /* 0x000000226d227209 */ /* 0x000fe20007810000 */
[----:B------:R-:W-:Y:S01]  /*22e0*/  FMUL.FTZ R70, R70, UR6 ;  /* 0x0000000646467c20 */ /* 0x000fe20008410000 */
[----:B------:R-:W-:Y:S01]  /*22f0*/  ISETP.GT.AND P2, PT, R11, 0x38, PT ;  /* 0x000000380b00780c */ /* 0x000fe20003f44270 */
[----:B------:R5:W1:Y:S01]  /*2300*/  MUFU.TANH R35, R61 ;  /* 0x0000003d00237308 */ /* 0x000a620000002400 */
[----:B----4-:R-:W-:Y:S01]  /*2310*/  FSEL R65, R49, -INF , P1 ;  /* 0xff80000031417808 */ /* 0x010fe20000800000 */
[----:B------:R-:W-:Y:S01]  /*2320*/  FMUL.FTZ R74, R74, UR6 ;  /* 0x000000064a4a7c20 */ /* 0x000fe20008410000 */
[----:B------:R-:W-:Y:S01]  /*2330*/  FMNMX.FTZ R34, R69, R34, !PT ;  /* 0x0000002245227209 */ /* 0x000fe20007810000 */
[----:B------:R-:W-:Y:S01]  /*2340*/  FMUL.FTZ R78, R78, UR6 ;  /* 0x000000064e4e7c20 */ /* 0x000fe20008410000 */
[----:B------:R-:W-:Y:S01]  /*2350*/  ISETP.GT.AND P1, PT, R11, 0x39, PT ;  /* 0x000000390b00780c */ /* 0x000fe20003f24270 */
[----:B------:R-:W-:Y:S01]  /*2360*/  FMUL.FTZ R82, R82, UR6 ;  /* 0x0000000652527c20 */ /* 0x000fe20008410000 */
[----:B------:R-:W-:Y:S01]  /*2370*/  FMNMX.FTZ R34, R65, R34, !PT ;  /* 0x0000002241227209 */ /* 0x000fe20007810000 */
[----:B------:R-:W4:Y:S01]  /*2380*/  MUFU.TANH R29, R64 ;  /* 0x00000040001d7308 */ /* 0x000f220000002400 */
[----:B-----5:R-:W-:Y:S01]  /*2390*/  FSEL R61, R52, -INF , P2 ;  /* 0xff800000343d7808 */ /* 0x020fe20001000000 */
[----:B------:R-:W-:Y:S01]  /*23a0*/  FMUL.FTZ R86, R86, UR6 ;  /* 0x0000000656567c20 */ /* 0x000fe20008410000 */
[----:B------:R-:W-:Y:S01]  /*23b0*/  ISETP.GT.AND P2, PT, R11, 0x40, PT ;  /* 0x000000400b00780c */ /* 0x000fe20003f44270 */
[----:B------:R-:W-:Y:S01]  /*23c0*/  @UP0 ULDC UR11, c[0x0][0x450] ;  /* 0x00011400000b0ab9 */ /* 0x000fe20000000800 */
[----:B0-----:R-:W-:Y:S01]  /*23d0*/  FSEL R59, R53, -INF , P1 ;  /* 0xff800000353b7808 */ /* 0x001fe20000800000 */
[----:B------:R-:W-:Y:S01]  /*23e0*/  UIMAD UR7, UR38, UR7, -UR10 ;  /* 0x00000007260772a4 */ /* 0x000fe2000f8e0a0a */
[----:B------:R-:W-:Y:S01]  /*23f0*/  FMNMX.FTZ R34, R61, R34, !PT ;  /* 0x000000223d227209 */ /* 0x000fe20007810000 */
[----:B------:R-:W0:Y:S01]  /*2400*/  MUFU.TANH R51, R68 ;  /* 0x0000004400337308 */ /* 0x000e220000002400 */
[----:B------:R-:W-:Y:S01]  /*2410*/  ISETP.GT.AND P1, PT, R11, 0x41, PT ;  /* 0x000000410b00780c */ /* 0x000fe20003f24270 */
[----:B------:R-:W-:Y:S01]  /*2420*/  UIADD3 UR54, UR47, -0x2, URZ ;  /* 0xfffffffe2f367890 */ /* 0x000fe2000fffe03f */
[----:B------:R-:W-:Y:S01]  /*2430*/  FSEL R57, R56, -INF , P2 ;  /* 0xff80000038397808 */ /* 0x000fe20001000000 */
[----:B------:R-:W-:Y:S01]  /*2440*/  UIADD3 UR6, UR41, 0x28840, URZ ;  /* 0x0002884029067890 */ /* 0x000fe2000fffe03f */
[----:B------:R-:W-:Y:S01]  /*2450*/  FMNMX.FTZ R34, R59, R34, !PT ;  /* 0x000000223b227209 */ /* 0x000fe20007810000 */
[----:B------:R-:W-:Y:S01]  /*2460*/  UMOV UR47, URZ ;  /* 0x0000003f002f7c82 */ /* 0x000fe20008000000 */
[----:B------:R-:W-:Y:S01]  /*2470*/  ISETP.GT.AND P2, PT, R11, 0x48, PT ;  /* 0x000000480b00780c */ /* 0x000fe20003f44270 */
[----:B------:R-:W5:Y:S01]  /*2480*/  MUFU.TANH R10, R10 ;  /* 0x0000000a000a7308 */ /* 0x000f620000002400 */
[----:B--2---:R-:W-:Y:S01]  /*2490*/  FSEL R49, R31, -INF , P1 ;  /* 0xff8000001f317808 */ /* 0x004fe20000800000 */
[----:B------:R-:W-:Y:S01]  /*24a0*/  UPRMT UR6, UR43, 0x654, UR6 ;  /* 0x000006542b067896 */ /* 0x000fe20008000006 */
[----:B------:R-:W-:-:S02]  /*24b0*/  FMNMX.FTZ R34, R57, R34, !PT ;  /* 0x0000002239227209 */ /* 0x000fc40007810000 */
[----:B------:R-:W-:Y:S02]  /*24c0*/  CS2R R150, SRZ ;  /* 0x0000000000967805 */ /* 0x000fe4000001ff00 */
[----:B------:R-:W-:Y:S02]  /*24d0*/  ISETP.GT.AND P1, PT, R11, 0x49, PT ;  /* 0x000000490b00780c */ /* 0x000fe40003f24270 */
[----:B------:R-:W-:Y:S02]  /*24e0*/  CS2R R148, SRZ ;  /* 0x0000000000947805 */ /* 0x000fe4000001ff00 */
[----:B---3--:R-:W-:Y:S01]  /*24f0*/  FSEL R27, R27, -INF , P2 ;  /* 0xff8000001b1b7808 */ /* 0x008fe20001000000 */
[----:B------:R-:W2:Y:S01]  /*2500*/  MUFU.TANH R55, R72 ;  /* 0x0000004800377308 */ /* 0x000ea20000002400 */
[----:B------:R-:W-:Y:S02]  /*2510*/  FMNMX.FTZ R34, R49, R34, !PT ;  /* 0x0000002231227209 */ /* 0x000fe40007810000 */
[----:B------:R-:W-:-:S02]  /*2520*/  CS2R R146, SRZ ;  /* 0x0000000000927805 */ /* 0x000fc4000001ff00 */
[----:B------:R-:W-:Y:S01]  /*2530*/  ISETP.GT.AND P2, PT, R11, 0x50, PT ;  /* 0x000000500b00780c */ /* 0x000fe20003f44270 */
[----:B------:R-:W-:Y:S01]  /*2540*/  SYNCS.ARRIVE.TRANS64.RED.A1T0 RZ, [UR6], RZ ;  /* 0x000000ffffff79a7 */ /* 0x000fe20008100406 */
[----:B-1----:R-:W-:Y:S02]  /*2550*/  FSEL R33, R35, -INF , P1 ;  /* 0xff80000023217808 */ /* 0x002fe40000800000 */
[----:B------:R-:W-:Y:S02]  /*2560*/  CS2R R144, SRZ ;  /* 0x0000000000907805 */ /* 0x000fe4000001ff00 */
[----:B------:R-:W-:Y:S01]  /*2570*/  FMNMX.FTZ R34, R27, R34, !PT ;  /* 0x000000221b227209 */ /* 0x000fe20007810000 */
[----:B------:R-:W1:Y:S01]  /*2580*/  MUFU.TANH R73, R73 ;  /* 0x0000004900497308 */ /* 0x000e620000002400 */
[----:B------:R-:W-:Y:S02]  /*2590*/  ISETP.GT.AND P1, PT, R11, 0x51, PT ;  /* 0x000000510b00780c */ /* 0x000fe40003f24270 */
[----:B------:R-:W-:-:S02]  /*25a0*/  CS2R R142, SRZ ;  /* 0x00000000008e7805 */ /* 0x000fc4000001ff00 */
[----:B----4-:R-:W-:Y:S02]  /*25b0*/  FSEL R29, R29, -INF , P2 ;  /* 0xff8000001d1d7808 */ /* 0x010fe40001000000 */
[----:B------:R-:W-:Y:S02]  /*25c0*/  CS2R R140, SRZ ;  /* 0x00000000008c7805 */ /* 0x000fe4000001ff00 */
[----:B------:R-:W-:Y:S02]  /*25d0*/  FMNMX.FTZ R34, R33, R34, !PT ;  /* 0x0000002221227209 */ /* 0x000fe40007810000 */
[----:B------:R-:W-:Y:S02]  /*25e0*/  CS2R R138, SRZ ;  /* 0x00000000008a7805 */ /* 0x000fe4000001ff00 */
[----:B------:R-:W-:Y:S01]  /*25f0*/  ISETP.GT.AND P2, PT, R11, 0x58, PT ;  /* 0x000000580b00780c */ /* 0x000fe20003f44270 */
[----:B------:R-:W3:Y:S01]  /*2600*/  MUFU.TANH R39, R76 ;  /* 0x0000004c00277308 */ /* 0x000ee20000002400 */
[----:B------:R-:W-:-:S02]  /*2610*/  FSEL R47, R47, -INF , P1 ;  /* 0xff8000002f2f7808 */ /* 0x000fc40000800000 */
[----:B------:R-:W-:Y:S02]  /*2620*/  CS2R R136, SRZ ;  /* 0x0000000000887805 */ /* 0x000fe4000001ff00 */
[----:B------:R-:W-:Y:S02]  /*2630*/  FMNMX.FTZ R34, R29, R34, !PT ;  /* 0x000000221d227209 */ /* 0x000fe40007810000 */
[----:B------:R-:W-:Y:S02]  /*2640*/  CS2R R134, SRZ ;  /* 0x0000000000867805 */ /* 0x000fe4000001ff00 */
[----:B------:R-:W-:Y:S02]  /*2650*/  ISETP.GT.AND P1, PT, R11, 0x59, PT ;  /* 0x000000590b00780c */ /* 0x000fe40003f24270 */
[----:B------:R-:W-:Y:S02]  /*2660*/  CS2R R132, SRZ ;  /* 0x0000000000847805 */ /* 0x000fe4000001ff00 */
[----:B0-----:R-:W-:Y:S01]  /*2670*/  FSEL R51, R51, -INF , P2 ;  /* 0xff80000033337808 */ /* 0x001fe20001000000 */
[----:B------:R-:W0:Y:S01]  /*2680*/  MUFU.TANH R45, R77 ;  /* 0x0000004d002d7308 */ /* 0x000e220000002400 */
[----:B------:R-:W-:-:S02]  /*2690*/  FMNMX.FTZ R34, R47, R34, !PT ;  /* 0x000000222f227209 */ /* 0x000fc40007810000 */
[----:B------:R-:W-:Y:S02]  /*26a0*/  CS2R R130, SRZ ;  /* 0x0000000000827805 */ /* 0x000fe4000001ff00 */
[----:B------:R-:W-:Y:S02]  /*26b0*/  ISETP.GT.AND P2, PT, R11, 0x60, PT ;  /* 0x000000600b00780c */ /* 0x000fe40003f44270 */
[----:B------:R-:W-:Y:S02]  /*26c0*/  CS2R R128, SRZ ;  /* 0x0000000000807805 */ /* 0x000fe4000001ff00 */
[----:B-----5:R-:W-:Y:S02]  /*26d0*/  FSEL R53, R10, -INF , P1 ;  /* 0xff8000000a357808 */ /* 0x020fe40000800000 */
[----:B------:R-:W-:Y:S02]  /*26e0*/  CS2R R126, SRZ ;  /* 0x00000000007e7805 */ /* 0x000fe4000001ff00 */
[----:B------:R-:W-:Y:S01]  /*26f0*/  FMNMX.FTZ R34, R51, R34, !PT ;  /* 0x0000002233227209 */ /* 0x000fe20007810000 */
[----:B------:R-:W4:Y:S01]  /*2700*/  MUFU.TANH R41, R80 ;  /* 0x0000005000297308 */ /* 0x000f220000002400 */
[----:B------:R-:W-:-:S02]  /*2710*/  ISETP.GT.AND P1, PT, R11, 0x61, PT ;  /* 0x000000610b00780c */ /* 0x000fc40003f24270 */
[----:B------:R-:W-:Y:S02]  /*2720*/  CS2R R124, SRZ ;  /* 0x00000000007c7805 */ /* 0x000fe4000001ff00 */
[----:B--2---:R-:W-:Y:S02]  /*2730*/  FSEL R55, R55, -INF , P2 ;  /* 0xff80000037377808 */ /* 0x004fe40001000000 */
[----:B------:R-:W-:Y:S02]  /*2740*/  CS2R R122, SRZ ;  /* 0x00000000007a7805 */ /* 0x000fe4000001ff00 */
[----:B------:R-:W-:Y:S02]  /*2750*/  FMNMX.FTZ R34, R53, R34, !PT ;  /* 0x0000002235227209 */ /* 0x000fe40007810000 */
[----:B------:R-:W-:Y:S02]  /*2760*/  CS2R R120, SRZ ;  /* 0x0000000000787805 */ /* 0x000fe4000001ff00 */
[----:B------:R-:W-:Y:S01]  /*2770*/  ISETP.GT.AND P2, PT, R11, 0x68, PT ;  /* 0x000000680b00780c */ /* 0x000fe20003f44270 */
[----:B------:R-:W2:Y:S01]  /*2780*/  MUFU.TANH R43, R81 ;  /* 0x00000051002b7308 */ /* 0x000ea20000002400 */
[----:B-1----:R-:W-:-:S02]  /*2790*/  FSEL R35, R73, -INF , P1 ;  /* 0xff80000049237808 */ /* 0x002fc40000800000 */
[----:B------:R-:W-:Y:S02]  /*27a0*/  CS2R R118, SRZ ;  /* 0x0000000000767805 */ /* 0x000fe4000001ff00 */
[----:B------:R-:W-:Y:S02]  /*27b0*/  FMNMX.FTZ R34, R55, R34, !PT ;  /* 0x0000002237227209 */ /* 0x000fe40007810000 */
[----:B------:R-:W-:Y:S02]  /*27c0*/  ISETP.GT.AND P1, PT, R11, 0x69, PT ;  /* 0x000000690b00780c */ /* 0x000fe40003f24270 */
[----:B---3--:R-:W-:Y:S01]  /*27d0*/  FSEL R39, R39, -INF , P2 ;  /* 0xff80000027277808 */ /* 0x008fe20001000000 */
[----:B------:R-:W1:Y:S01]  /*27e0*/  MUFU.TANH R37, R84 ;  /* 0x0000005400257308 */ /* 0x000e620000002400 */
[----:B------:R-:W-:Y:S02]  /*27f0*/  FMNMX.FTZ R34, R35, R34, !PT ;  /* 0x0000002223227209 */ /* 0x000fe40007810000 */
[----:B------:R-:W-:-:S02]  /*2800*/  ISETP.GT.AND P2, PT, R11, 0x70, PT ;  /* 0x000000700b00780c */ /* 0x000fc40003f44270 */
[----:B0-----:R-:W-:Y:S02]  /*2810*/  FSEL R45, R45, -INF , P1 ;  /* 0xff8000002d2d7808 */ /* 0x001fe40000800000 */
[----:B------:R-:W-:Y:S01]  /*2820*/  FMNMX.FTZ R34, R39, R34, !PT ;  /* 0x0000002227227209 */ /* 0x000fe20007810000 */
[----:B------:R-:W0:Y:S01]  /*2830*/  MUFU.TANH R31, R85 ;  /* 0x00000055001f7308 */ /* 0x000e220000002400 */
[----:B------:R-:W-:Y:S02]  /*2840*/  ISETP.GT.AND P1, PT, R11, 0x71, PT ;  /* 0x000000710b00780c */ /* 0x000fe40003f24270 */
[----:B----4-:R-:W-:Y:S02]  /*2850*/  FSEL R41, R41, -INF , P2 ;  /* 0xff80000029297808 */ /* 0x010fe40001000000 */
[----:B------:R-:W-:Y:S02]  /*2860*/  FMNMX.FTZ R34, R45, R34, !PT ;  /* 0x000000222d227209 */ /* 0x000fe40007810000 */
[----:B------:R-:W-:Y:S01]  /*2870*/  ISETP.GT.AND P2, PT, R11, 0x78, PT ;  /* 0x000000780b00780c */ /* 0x000fe20003f44270 */
[----:B------:R-:W-:Y:S01]  /*2880*/  MUFU.TANH R0, R0 ;  /* 0x0000000000007308 */ /* 0x000fe20000002400 */
[----:B--2---:R-:W-:-:S02]  /*2890*/  FSEL R43, R43, -INF , P1 ;  /* 0xff8000002b2b7808 */ /* 0x004fc40000800000 */
[----:B------:R-:W-:Y:S02]  /*28a0*/  FMNMX.FTZ R34, R41, R34, !PT ;  /* 0x0000002229227209 */ /* 0x000fe40007810000 */
[----:B------:R-:W-:Y:S02]  /*28b0*/  ISETP.GT.AND P1, PT, R11, 0x79, PT ;  /* 0x000000790b00780c */ /* 0x000fe40003f24270 */
[----:B-1----:R-:W-:Y:S01]  /*28c0*/  FSEL R37, R37, -INF , P2 ;  /* 0xff80000025257808 */ /* 0x002fe20001000000 */
[----:B------:R-:W-:Y:S01]  /*28d0*/  MUFU.TANH R3, R3 ;  /* 0x0000000300037308 */ /* 0x000fe20000002400 */
[----:B------:R-:W-:Y:S02]  /*28e0*/  FMNMX.FTZ R34, R43, R34, !PT ;  /* 0x000000222b227209 */ /* 0x000fe40007810000 */
[----:B0-----:R-:W-:Y:S02]  /*28f0*/  FSEL R31, R31, -INF , P1 ;  /* 0xff8000001f1f7808 */ /* 0x001fe40000800000 */
[----:B------:R-:W-:-:S02]  /*2900*/  FMNMX.FTZ R34, R37, R34, !PT ;  /* 0x0000002225227209 */ /* 0x000fc40007810000 */
[----:B------:R-:W-:Y:S01]  /*2910*/  IADD3 R23, R23, -UR10, R30 ;  /* 0x8000000a17177c10 */ /* 0x000fe2000fffe01e */
[----:B------:R-:W0:Y:S01]  /*2920*/  MUFU.TANH R9, R9 ;  /* 0x0000000900097308 */ /* 0x000e220000002400 */
[----:B------:R-:W-:Y:S02]  /*2930*/  FMNMX.FTZ R34, R31, R34, !PT ;  /* 0x000000221f227209 */ /* 0x000fe40007810000 */
[----:B------:R-:W-:-:S03]  /*2940*/  VIMNMX R28, R28, R23, PT ;  /* 0x000000171c1c7248 */ /* 0x000fc60003fe0100 */
[----:B------:R-:W1:Y:S01]  /*2950*/  SHFL.BFLY PT, R11, R34, 0x2, 0x1f ;  /* 0x0c401f00220b7f89 */ /* 0x000e6200000e0000 */
[C---:B------:R-:W-:Y:S01]  /*2960*/  ISETP.GT.AND P2, PT, R28.reuse, 0x1, PT ;  /* 0x000000011c00780c */ /* 0x040fe20003f44270 */
[----:B------:R-:W2:Y:S01]  /*2970*/  MUFU.TANH R8, R8 ;  /* 0x0000000800087308 */ /* 0x000ea20000002400 */
[----:B------:R-:W-:-:S07]  /*2980*/  ISETP.GT.AND P3, PT, R28, 0x8, PT ;  /* 0x000000081c00780c */ /* 0x000fce0003f64270 */
[----:B------:R-:W3:Y:S08]  /*2990*/  MUFU.TANH R12, R12 ;  /* 0x0000000c000c7308 */ /* 0x000ef00000002400 */
[----:B------:R-:W-:Y:S01]  /*29a0*/  MUFU.TANH R36, R63 ;  /* 0x0000003f00247308 */ /* 0x000fe20000002400 */
[----:B-1----:R-:W-:-:S07]  /*29b0*/  FMNMX.FTZ R10, R34, R11, !PT ;  /* 0x0000000b220a7209 */ /* 0x002fce0007810000 */
[----:B------:R-:W1:Y:S01]  /*29c0*/  MUFU.TANH R13, R13 ;  /* 0x0000000d000d7308 */ /* 0x000e620000002400 */
[----:B------:R-:W4:Y:S07]  /*29d0*/  SHFL.BFLY PT, R11, R10, 0x1, 0x1f ;  /* 0x0c201f000a0b7f89 */ /* 0x000f2e00000e0000 */
[----:B------:R-:W5:Y:S08]  /*29e0*/  MUFU.TANH R15, R15 ;  /* 0x0000000f000f7308 */ /* 0x000f700000002400 */
[----:B------:R0:W-:Y:S08]  /*29f0*/  MUFU.TANH R38, R67 ;  /* 0x0000004300267308 */ /* 0x0001f00000002400 */
[----:B------:R-:W-:Y:S01]  /*2a00*/  MUFU.TANH R14, R14 ;  /* 0x0000000e000e7308 */ /* 0x000fe20000002400 */
[----:B0-----:R-:W-:-:S02]  /*2a10*/  FSEL R67, R9, -INF , P3 ;  /* 0xff80000009437808 */ /* 0x001fc40001800000 */
[----:B----4-:R-:W-:Y:S01]  /*2a20*/  FMNMX.FTZ R11, R10, R11, !PT ;  /* 0x0000000b0a0b7209 */ /* 0x010fe20007810000 */
[----:B------:R-:W-:Y:S01]  /*2a30*/  IMAD.U32 R10, RZ, RZ, UR4 ;  /* 0x00000004ff0a7e24 */ /* 0x000fe2000f8e00ff */
[----:B------:R-:W-:Y:S02]  /*2a40*/  @UP0 ULDC UR4, c[0x0][0x44c] ;  /* 0x0001130000040ab9 */ /* 0x000fe40000000800 */
[C---:B------:R-:W-:Y:S01]  /*2a50*/  FSETP.NEU.FTZ.AND P1, PT, R11.reuse, -INF , PT ;  /* 0xff8000000b00780b */ /* 0x040fe20003f3d000 */
[----:B------:R-:W-:Y:S01]  /*2a60*/  FMUL.FTZ R34, R11, R10 ;  /* 0x0000000a0b227220 */ /* 0x000fe20000410000 */
[----:B------:R2:W-:Y:S01]  /*2a70*/  MUFU.TANH R40, R71 ;  /* 0x0000004700287308 */ /* 0x0005e20000002400 */
[----:B------:R-:W-:-:S03]  /*2a80*/  UIMAD.WIDE.U32 UR4, UR48, UR4, URZ ;  /* 0x00000004300472a5 */ /* 0x000fc6000f8e003f */
[----:B------:R-:W-:Y:S01]  /*2a90*/  FSEL R34, R34, RZ, P1 ;  /* 0x000000ff22227208 */ /* 0x000fe20000800000 */
[----:B------:R-:W-:Y:S01]  /*2aa0*/  @UP0 USHF.R.U32.HI UR48, URZ, UR11, UR5 ;  /* 0x0000000b3f300299 */ /* 0x000fe20008011605 */
[----:B------:R-:W-:Y:S02]  /*2ab0*/  ISETP.GT.AND P1, PT, R28, RZ, PT ;  /* 0x000000ff1c00720c */ /* 0x000fe40003f24270 */
[----:B------:R-:W0:Y:S01]  /*2ac0*/  MUFU.TANH R16, R16 ;  /* 0x0000001000107308 */ /* 0x000e220000002400 */
[-CC-:B------:R-:W-:Y:S01]  /*2ad0*/  FFMA.FTZ R180, R89, R10.reuse, -R34.reuse ;  /* 0x0000000a59b47223 */ /* 0x180fe20000010822 */
[----:B------:R-:W-:Y:S01]  /*2ae0*/  FSEL R63, R0, -INF , P1 ;  /* 0xff800000003f7808 */ /* 0x000fe20000800000 */
[-CC-:B------:R-:W-:Y:S01]  /*2af0*/  FFMA.FTZ R182, R91, R10.reuse, -R34.reuse ;  /* 0x0000000a5bb67223 */ /* 0x180fe20000010822 */
[----:B------:R-:W-:Y:S01]  /*2b00*/  FSEL R0, R3, -INF , P2 ;  /* 0xff80000003007808 */ /* 0x000fe20001000000 */
[-CC-:B------:R-:W-:Y:S01]  /*2b10*/  FFMA.FTZ R3, R93, R10.reuse, -R34.reuse ;  /* 0x0000000a5d037223 */ /* 0x180fe20000010822 */
[C---:B------:R-:W-:Y:S01]  /*2b20*/  ISETP.GT.AND P1, PT, R28.reuse, 0x9, PT ;  /* 0x000000091c00780c */ /* 0x040fe20003f24270 */
[--C-:B------:R-:W-:Y:S01]  /*2b30*/  FFMA.FTZ R176, R95, R10, -R34.reuse ;  /* 0x0000000a5fb07223 */ /* 0x100fe20000010822 */
[----:B------:R-:W-:Y:S01]  /*2b40*/  FMNMX.FTZ R30, R63, R0, !PT ;  /* 0x000000003f1e7209 */ /* 0x000fe20007810000 */
[----:B------:R-:W-:Y:S01]  /*2b50*/  MUFU.TANH R17, R17 ;  /* 0x0000001100117308 */ /* 0x000fe20000002400 */
[----:B------:R-:W-:Y:S01]  /*2b60*/  ISETP.GT.AND P2, PT, R28, 0x10, PT ;  /* 0x000000101c00780c */ /* 0x000fe20003f44270 */
[-CC-:B------:R-:W-:Y:S01]  /*2b70*/  FFMA.FTZ R9, R97, R10.reuse, -R34.reuse ;  /* 0x0000000a61097223 */ /* 0x180fe20000010822 */
[----:B--2---:R-:W-:Y:S01]  /*2b80*/  FSEL R71, R8, -INF , P1 ;  /* 0xff80000008477808 */ /* 0x004fe20000800000 */
[--C-:B------:R-:W-:Y:S01]  /*2b90*/  FFMA.FTZ R178, R99, R10, -R34.reuse ;  /* 0x0000000a63b27223 */ /* 0x100fe20000010822 */
[----:B------:R-:W-:Y:S01]  /*2ba0*/  FMNMX.FTZ R30, R67, R30, !PT ;  /* 0x0000001e431e7209 */ /* 0x000fe20007810000 */
[-CC-:B------:R-:W-:Y:S01]  /*2bb0*/  FFMA.FTZ R172, R103, R10.reuse, -R34.reuse ;  /* 0x0000000a67ac7223 */ /* 0x180fe20000010822 */
[----:B------:R-:W-:Y:S01]  /*2bc0*/  ISETP.GT.AND P1, PT, R28, 0x11, PT ;  /* 0x000000111c00780c */ /* 0x000fe20003f24270 */
[----:B------:R1:W-:Y:S01]  /*2bd0*/  MUFU.TANH R42, R75 ;  /* 0x0000004b002a7308 */ /* 0x0003e20000002400 */
[----:B---3--:R-:W-:Y:S01]  /*2be0*/  FSEL R73, R12, -INF , P2 ;  /* 0xff8000000c497808 */ /* 0x008fe20001000000 */
[--C-:B------:R-:W-:Y:S01]  /*2bf0*/  FFMA.FTZ R168, R69, R10, -R34.reuse ;  /* 0x0000000a45a87223 */ /* 0x100fe20000010822 */
[----:B------:R-:W-:Y:S01]  /*2c00*/  FMNMX.FTZ R30, R71, R30, !PT ;  /* 0x0000001e471e7209 */ /* 0x000fe20007810000 */
[-CC-:B------:R-:W-:Y:S01]  /*2c10*/  FFMA.FTZ R174, R107, R10.reuse, -R34.reuse ;  /* 0x0000000a6bae7223 */ /* 0x180fe20000010822 */
[C---:B------:R-:W-:Y:S01]  /*2c20*/  ISETP.GT.AND P2, PT, R28.reuse, 0x18, PT ;  /* 0x000000181c00780c */ /* 0x040fe20003f44270 */
[--C-:B------:R-:W-:Y:S01]  /*2c30*/  FFMA.FTZ R170, R61, R10, -R34.reuse ;  /* 0x0000000a3daa7223 */ /* 0x100fe20000010822 */
[----:B------:R-:W-:Y:S01]  /*2c40*/  FMNMX.FTZ R30, R73, R30, !PT ;  /* 0x0000001e491e7209 */ /* 0x000fe20007810000 */
[----:B------:R-:W2:Y:S01]  /*2c50*/  MUFU.TANH R19, R19 ;  /* 0x0000001300137308 */ /* 0x000ea20000002400 */
[----:B-1----:R-:W-:Y:S01]  /*2c60*/  FSEL R75, R13, -INF , P1 ;  /* 0xff8000000d4b7808 */ /* 0x002fe20000800000 */
[-CC-:B------:R-:W-:Y:S01]  /*2c70*/  FFMA.FTZ R8, R57, R10.reuse, -R34.reuse ;  /* 0x0000000a39087223 */ /* 0x180fe20000010822 */
[C---:B------:R-:W-:Y:S01]  /*2c80*/  ISETP.GT.AND P1, PT, R28.reuse, 0x19, PT ;  /* 0x000000191c00780c */ /* 0x040fe20003f24270 */
[-CC-:B------:R-:W-:Y:S01]  /*2c90*/  FFMA.FTZ R12, R49, R10.reuse, -R34.reuse ;  /* 0x0000000a310c7223 */ /* 0x180fe20000010822 */
[----:B-----5:R-:W-:Y:S01]  /*2ca0*/  FSEL R77, R15, -INF , P2 ;  /* 0xff8000000f4d7808 */ /* 0x020fe20001000000 */
[--C-:B------:R-:W-:Y:S01]  /*2cb0*/  FFMA.FTZ R15, R101, R10, -R34.reuse ;  /* 0x0000000a650f7223 */ /* 0x100fe20000010822 */
[----:B------:R-:W-:Y:S01]  /*2cc0*/  FMNMX.FTZ R30, R75, R30, !PT ;  /* 0x0000001e4b1e7209 */ /* 0x000fe20007810000 */
[----:B------:R-:W-:Y:S01]  /*2cd0*/  MUFU.TANH R18, R18 ;  /* 0x0000001200127308 */ /* 0x000fe20000002400 */
[----:B------:R-:W-:Y:S01]  /*2ce0*/  ISETP.GT.AND P2, PT, R28, 0x20, PT ;  /* 0x000000201c00780c */ /* 0x000fe20003f44270 */
[--C-:B------:R-:W-:Y:S01]  /*2cf0*/  FFMA.FTZ R32, R32, R10, -R34.reuse ;  /* 0x0000000a20207223 */ /* 0x100fe20000010822 */
[----:B------:R-:W-:Y:S01]  /*2d00*/  FMNMX.FTZ R30, R77, R30, !PT ;  /* 0x0000001e4d1e7209 */ /* 0x000fe20007810000 */
[-CC-:B------:R-:W-:Y:S01]  /*2d10*/  FFMA.FTZ R31, R31, R10.reuse, -R34.reuse ;  /* 0x0000000a1f1f7223 */ /* 0x180fe20000010822 */
[----:B0-----:R-:W-:Y:S01]  /*2d20*/  FSEL R81, R16, -INF , P2 ;  /* 0xff80000010517808 */ /* 0x001fe20001000000 */
[-CC-:B------:R-:W-:Y:S01]  /*2d30*/  FFMA.FTZ R33, R33, R10.reuse, -R34.reuse ;  /* 0x0000000a21217223 */ /* 0x180fe20000010822 */
[C---:B------:R-:W-:Y:S01]  /*2d40*/  ISETP.GT.AND P2, PT, R28.reuse, 0x28, PT ;  /* 0x000000281c00780c */ /* 0x040fe20003f44270 */
[----:B------:R0:W-:Y:S01]  /*2d50*/  MUFU.TANH R44, R79 ;  /* 0x0000004f002c7308 */ /* 0x0001e20000002400 */
[-CC-:B------:R-:W-:Y:S01]  /*2d60*/  FFMA.FTZ R27, R27, R10.reuse, -R34.reuse ;  /* 0x0000000a1b1b7223 */ /* 0x180fe20000010822 */
[-CC-:B------:R-:W-:Y:S01]  /*2d70*/  FFMA.FTZ R29, R29, R10.reuse, -R34.reuse ;  /* 0x0000000a1d1d7223 */ /* 0x180fe20000010822 */
[----:B--2---:R-:W-:Y:S01]  /*2d80*/  FSEL R85, R19, -INF , P2 ;  /* 0xff80000013557808 */ /* 0x004fe20001000000 */
[-CC-:B------:R-:W-:Y:S01]  /*2d90*/  FFMA.FTZ R19, R109, R10.reuse, -R34.reuse ;  /* 0x0000000a6d137223 */ /* 0x180fe20000010822 */
[----:B------:R-:W-:Y:S01]  /*2da0*/  ISETP.GT.AND P2, PT, R28, 0x30, PT ;  /* 0x000000301c00780c */ /* 0x000fe20003f44270 */
[-CC-:B------:R-:W-:Y:S01]  /*2db0*/  FFMA.FTZ R47, R47, R10.reuse, -R34.reuse ;  /* 0x0000000a2f2f7223 */ /* 0x180fe20000010822 */
[-CC-:B------:R-:W-:Y:S01]  /*2dc0*/  FFMA.FTZ R51, R51, R10.reuse, -R34.reuse ;  /* 0x0000000a33337223 */ /* 0x180fe20000010822 */
[----:B------:R-:W1:Y:S01]  /*2dd0*/  MUFU.TANH R20, R20 ;  /* 0x0000001400147308 */ /* 0x000e620000002400 */
[----:B0-----:R-:W-:Y:S01]  /*2de0*/  FSEL R79, R14, -INF , P1 ;  /* 0xff8000000e4f7808 */ /* 0x001fe20000800000 */
[-CC-:B------:R-:W-:Y:S01]  /*2df0*/  FFMA.FTZ R53, R53, R10.reuse, -R34.reuse ;  /* 0x0000000a35357223 */ /* 0x180fe20000010822 */
[----:B------:R-:W-:Y:S01]  /*2e00*/  ISETP.GT.AND P1, PT, R28, 0x21, PT ;  /* 0x000000211c00780c */ /* 0x000fe20003f24270 */
[--C-:B------:R-:W-:Y:S01]  /*2e10*/  FFMA.FTZ R55, R55, R10, -R34.reuse ;  /* 0x0000000a37377223 */ /* 0x100fe20000010822 */
[----:B------:R-:W-:Y:S01]  /*2e20*/  FMNMX.FTZ R30, R79, R30, !PT ;  /* 0x0000001e4f1e7209 */ /* 0x000fe20007810000 */
[-CC-:B------:R-:W-:Y:S01]  /*2e30*/  FFMA.FTZ R35, R35, R10.reuse, -R34.reuse ;  /* 0x0000000a23237223 */ /* 0x180fe20000010822 */
[--C-:B------:R-:W-:Y:S01]  /*2e40*/  FFMA.FTZ R39, R39, R10, -R34.reuse ;  /* 0x0000000a27277223 */ /* 0x100fe20000010822 */
[----:B------:R-:W-:Y:S01]  /*2e50*/  MUFU.TANH R21, R21 ;  /* 0x0000001500157308 */ /* 0x000fe20000002400 */
[----:B------:R-:W-:Y:S01]  /*2e60*/  FMNMX.FTZ R30, R81, R30, !PT ;  /* 0x0000001e511e7209 */ /* 0x000fe20007810000 */
[-CC-:B------:R-:W-:Y:S01]  /*2e70*/  FFMA.FTZ R45, R45, R10.reuse, -R34.reuse ;  /* 0x0000000a2d2d7223 */ /* 0x180fe20000010822 */
[-CC-:B------:R-:W-:Y:S01]  /*2e80*/  FFMA.FTZ R41, R41, R10.reuse, -R34.reuse ;  /* 0x0000000a29297223 */ /* 0x180fe20000010822 */
[-CC-:B------:R-:W-:Y:S01]  /*2e90*/  FFMA.FTZ R43, R43, R10.reuse, -R34.reuse ;  /* 0x0000000a2b2b7223 */ /* 0x180fe20000010822 */
[----:B------:R-:W-:Y:S01]  /*2ea0*/  FFMA.FTZ R37, R37, R10, -R34 ;  /* 0x0000000a25257223 */ /* 0x000fe20000010822 */
[----:B------:R-:W-:-:S02]  /*2eb0*/  UIADD3 UR7, UR7, UR48, URZ ;  /* 0x0000003007077290 */ /* 0x000fc4000fffe03f */
[----:B------:R0:W-:Y:S01]  /*2ec0*/  MUFU.TANH R46, R83 ;  /* 0x00000053002e7308 */ /* 0x0001e20000002400 */
[----:B-1----:R-:W-:Y:S01]  /*2ed0*/  FSEL R89, R20, -INF , P2 ;  /* 0xff80000014597808 */ /* 0x002fe20001000000 */
[----:B------:R-:W-:Y:S01]  /*2ee0*/  USHF.R.S32.HI UR4, URZ, 0x1f, UR7 ;  /* 0x0000001f3f047899 */ /* 0x000fe20008011407 */
[C---:B------:R-:W-:Y:S01]  /*2ef0*/  ISETP.GT.AND P2, PT, R28.reuse, 0x38, PT ;  /* 0x000000381c00780c */ /* 0x040fe20003f44270 */
[----:B------:R-:W-:Y:S02]  /*2f00*/  UMOV UR48, URZ ;  /* 0x0000003f00307c82 */ /* 0x000fe40008000000 */
[----:B------:R-:W-:Y:S02]  /*2f10*/  ULEA.HI UR4, UR4, UR7, URZ, 0x7 ;  /* 0x0000000704047291 */ /* 0x000fe4000f8f383f */
[----:B------:R-:W1:Y:S01]  /*2f20*/  MUFU.TANH R22, R22 ;  /* 0x0000001600167308 */ /* 0x000e620000002400 */
[----:B0-----:R-:W-:Y:S01]  /*2f30*/  FSEL R83, R17, -INF , P1 ;  /* 0xff80000011537808 */ /* 0x001fe20000800000 */
[----:B------:R-:W-:Y:S01]  /*2f40*/  FFMA.FTZ R17, R105, R10, -R34 ;  /* 0x0000000a69117223 */ /* 0x000fe20000010822 */
[----:B------:R-:W-:Y:S01]  /*2f50*/  ISETP.GT.AND P1, PT, R28, 0x29, PT ;  /* 0x000000291c00780c */ /* 0x000fe20003f24270 */
[----:B------:R-:W-:Y:S01]  /*2f60*/  USHF.R.S32.HI UR4, URZ, 0x7, UR4 ;  /* 0x000000073f047899 */ /* 0x000fe20008011404 */
[----:B------:R-:W-:-:S03]  /*2f70*/  FMNMX.FTZ R30, R83, R30, !PT ;  /* 0x0000001e531e7209 */ /* 0x000fc60007810000 */
[----:B------:R-:W0:Y:S01]  /*2f80*/  MUFU.TANH R24, R24 ;  /* 0x0000001800187308 */ /* 0x000e220000002400 */
[----:B------:R-:W-:Y:S01]  /*2f90*/  FMNMX.FTZ R30, R85, R30, !PT ;  /* 0x0000001e551e7209 */ /* 0x000fe20007810000 */
[----:B------:R-:W-:-:S04]  /*2fa0*/  UISETP.LT.AND UP0, UPT, UR39, UR4, UPT ;  /* 0x000000042700728c */ /* 0x000fc8000bf01270 */
[----:B------:R-:W-:Y:S02]  /*2fb0*/  USEL UR52, UR39, UR4, !UP0 ;  /* 0x0000000427347287 */ /* 0x000fe4000c000000 */
[----:B------:R2:W-:Y:S01]  /*2fc0*/  MUFU.TANH R48, R87 ;  /* 0x0000005700307308 */ /* 0x0005e20000002400 */
[----:B-1----:R-:W-:Y:S01]  /*2fd0*/  FSEL R93, R22, -INF , P2 ;  /* 0xff800000165d7808 */ /* 0x002fe20001000000 */
[----:B------:R-:W-:Y:S01]  /*2fe0*/  UISETP.GE.AND UP0, UPT, UR54, UR52, UPT ;  /* 0x000000343600728c */ /* 0x000fe2000bf06270 */
[----:B------:R-:W-:-:S05]  /*2ff0*/  ISETP.GT.AND P2, PT, R28, 0x40, PT ;  /* 0x000000401c00780c */ /* 0x000fca0003f44270 */
[----:B------:R-:W1:Y:S01]  /*3000*/  MUFU.TANH R26, R26 ;  /* 0x0000001a001a7308 */ /* 0x000e620000002400 */
[----:B--2---:R-:W-:Y:S02]  /*3010*/  FSEL R87, R18, -INF , P1 ;  /* 0xff80000012577808 */ /* 0x004fe40000800000 */
[C---:B------:R-:W-:Y:S02]  /*3020*/  ISETP.GT.AND P1, PT, R28.reuse, 0x31, PT ;  /* 0x000000311c00780c */ /* 0x040fe40003f24270 */
[----:B------:R-:W-:Y:S02]  /*3030*/  FMNMX.FTZ R30, R87, R30, !PT ;  /* 0x0000001e571e7209 */ /* 0x000fe40007810000 */
[----:B------:R-:W-:Y:S01]  /*3040*/  FSEL R91, R21, -INF , P1 ;  /* 0xff800000155b7808 */ /* 0x000fe20000800000 */
[----:B------:R-:W2:Y:S01]  /*3050*/  MUFU.TANH R25, R25 ;  /* 0x0000001900197308 */ /* 0x000ea20000002400 */
[----:B------:R-:W-:Y:S01]  /*3060*/  FMNMX.FTZ R30, R89, R30, !PT ;  /* 0x0000001e591e7209 */ /* 0x000fe20007810000 */
[----:B------:R-:W-:Y:S01]  /*3070*/  FFMA.FTZ R21, R65, R10, -R34 ;  /* 0x0000000a41157223 */ /* 0x000fe20000010822 */
[----:B------:R-:W-:-:S02]  /*3080*/  ISETP.GT.AND P1, PT, R28, 0x39, PT ;  /* 0x000000391c00780c */ /* 0x000fc40003f24270 */
[----:B------:R-:W-:Y:S02]  /*3090*/  FMNMX.FTZ R30, R91, R30, !PT ;  /* 0x0000001e5b1e7209 */ /* 0x000fe40007810000 */
[----:B0-----:R-:W-:Y:S01]  /*30a0*/  FSEL R95, R24, -INF , P1 ;  /* 0xff800000185f7808 */ /* 0x001fe20000800000 */
[----:B------:R-:W0:Y:S01]  /*30b0*/  MUFU.TANH R62, R62 ;  /* 0x0000003e003e7308 */ /* 0x000e220000002400 */
[----:B------:R-:W-:Y:S02]  /*30c0*/  FMNMX.FTZ R30, R93, R30, !PT ;  /* 0x0000001e5d1e7209 */ /* 0x000fe40007810000 */
[----:B------:R-:W-:Y:S02]  /*30d0*/  ISETP.GT.AND P1, PT, R28, 0x41, PT ;  /* 0x000000411c00780c */ /* 0x000fe40003f24270 */
[----:B-1----:R-:W-:Y:S02]  /*30e0*/  FSEL R97, R26, -INF , P2 ;  /* 0xff8000001a617808 */ /* 0x002fe40001000000 */
[----:B------:R-:W-:Y:S01]  /*30f0*/  FMNMX.FTZ R30, R95, R30, !PT ;  /* 0x0000001e5f1e7209 */ /* 0x000fe20007810000 */
[----:B------:R-:W1:Y:S01]  /*3100*/  MUFU.TANH R66, R66 ;  /* 0x0000004200427308 */ /* 0x000e620000002400 */
[----:B------:R-:W-:-:S02]  /*3110*/  ISETP.GT.AND P2, PT, R28, 0x48, PT ;  /* 0x000000481c00780c */ /* 0x000fc40003f44270 */
[----:B--2---:R-:W-:Y:S01]  /*3120*/  FSEL R99, R25, -INF , P1 ;  /* 0xff80000019637808 */ /* 0x004fe20000800000 */
[----:B------:R-:W-:Y:S01]  /*3130*/  FFMA.FTZ R25, R59, R10, -R34 ;  /* 0x0000000a3b197223 */ /* 0x000fe20000010822 */
[----:B------:R-:W-:Y:S02]  /*3140*/  FMNMX.FTZ R30, R97, R30, !PT ;  /* 0x0000001e611e7209 */ /* 0x000fe40007810000 */
[----:B------:R-:W-:Y:S01]  /*3150*/  ISETP.GT.AND P1, PT, R28, 0x49, PT ;  /* 0x000000491c00780c */ /* 0x000fe20003f24270 */
[----:B------:R-:W2:Y:S01]  /*3160*/  MUFU.TANH R70, R70 ;  /* 0x0000004600467308 */ /* 0x000ea20000002400 */
[----:B0-----:R-:W-:Y:S02]  /*3170*/  FSEL R101, R62, -INF , P2 ;  /* 0xff8000003e657808 */ /* 0x001fe40001000000 */
[----:B------:R-:W-:Y:S02]  /*3180*/  FMNMX.FTZ R30, R99, R30, !PT ;  /* 0x0000001e631e7209 */ /* 0x000fe40007810000 */
[----:B------:R-:W-:-:S02]  /*3190*/  ISETP.GT.AND P2, PT, R28, 0x50, PT ;  /* 0x000000501c00780c */ /* 0x000fc40003f44270 */
[----:B------:R-:W-:Y:S01]  /*31a0*/  FSEL R103, R36, -INF , P1 ;  /* 0xff80000024677808 */ /* 0x000fe20000800000 */
[----:B------:R-:W0:Y:S01]  /*31b0*/  MUFU.TANH R74, R74 ;  /* 0x0000004a004a7308 */ /* 0x000e220000002400 */
[----:B------:R-:W-:Y:S02]  /*31c0*/  FMNMX.FTZ R30, R101, R30, !PT ;  /* 0x0000001e651e7209 */ /* 0x000fe40007810000 */
[----:B------:R-:W-:Y:S02]  /*31d0*/  ISETP.GT.AND P1, PT, R28, 0x51, PT ;  /* 0x000000511c00780c */ /* 0x000fe40003f24270 */
[----:B-1----:R-:W-:Y:S02]  /*31e0*/  FSEL R105, R66, -INF , P2 ;  /* 0xff80000042697808 */ /* 0x002fe40001000000 */
[----:B------:R-:W-:Y:S01]  /*31f0*/  FMNMX.FTZ R30, R103, R30, !PT ;  /* 0x0000001e671e7209 */ /* 0x000fe20007810000 */
[----:B------:R-:W1:Y:S01]  /*3200*/  MUFU.TANH R78, R78 ;  /* 0x0000004e004e7308 */ /* 0x000e620000002400 */
[----:B------:R-:W-:-:S02]  /*3210*/  ISETP.GT.AND P2, PT, R28, 0x58, PT ;  /* 0x000000581c00780c */ /* 0x000fc40003f44270 */
[----:B------:R-:W-:Y:S02]  /*3220*/  FSEL R69, R38, -INF , P1 ;  /* 0xff80000026457808 */ /* 0x000fe40000800000 */
[----:B------:R-:W-:Y:S02]  /*3230*/  FMNMX.FTZ R30, R105, R30, !PT ;  /* 0x0000001e691e7209 */ /* 0x000fe40007810000 */
[----:B------:R-:W-:Y:S01]  /*3240*/  ISETP.GT.AND P1, PT, R28, 0x59, PT ;  /* 0x000000591c00780c */ /* 0x000fe20003f24270 */
[----:B------:R-:W3:Y:S01]  /*3250*/  MUFU.TANH R82, R82 ;  /* 0x0000005200527308 */ /* 0x000ee20000002400 */
[----:B--2---:R-:W-:Y:S02]  /*3260*/  FSEL R107, R70, -INF , P2 ;  /* 0xff800000466b7808 */ /* 0x004fe40001000000 */
[----:B------:R-:W-:Y:S02]  /*3270*/  FMNMX.FTZ R30, R69, R30, !PT ;  /* 0x0000001e451e7209 */ /* 0x000fe40007810000 */
[----:B------:R-:W-:-:S02]  /*3280*/  ISETP.GT.AND P2, PT, R28, 0x60, PT ;  /* 0x000000601c00780c */ /* 0x000fc40003f44270 */
[----:B------:R-:W-:Y:S01]  /*3290*/  FSEL R65, R40, -INF , P1 ;  /* 0xff80000028417808 */ /* 0x000fe20000800000 */
[----:B------:R-:W2:Y:S01]  /*32a0*/  MUFU.TANH R86, R86 ;  /* 0x0000005600567308 */ /* 0x000ea20000002400 */
[----:B------:R-:W-:Y:S02]  /*32b0*/  FMNMX.FTZ R30, R107, R30, !PT ;  /* 0x0000001e6b1e7209 */ /* 0x000fe40007810000 */
[----:B------:R-:W-:Y:S02]  /*32c0*/  ISETP.GT.AND P1, PT, R28, 0x61, PT ;  /* 0x000000611c00780c */ /* 0x000fe40003f24270 */
[----:B0-----:R-:W-:Y:S02]  /*32d0*/  FSEL R109, R74, -INF , P2 ;  /* 0xff8000004a6d7808 */ /* 0x001fe40001000000 */
[----:B------:R-:W-:Y:S01]  /*32e0*/  FMNMX.FTZ R30, R65, R30, !PT ;  /* 0x0000001e411e7209 */ /* 0x000fe20007810000 */
[----:B------:R-:W-:Y:S01]  /*32f0*/  MUFU.EX2 R164, R8 ;  /* 0x0000000800a47308 */ /* 0x000fe20000000800 */
[----:B------:R-:W-:-:S02]  /*3300*/  ISETP.GT.AND P2, PT, R28, 0x68, PT ;  /* 0x000000681c00780c */ /* 0x000fc40003f44270 */
[----:B------:R-:W-:Y:S02]  /*3310*/  FSEL R61, R42, -INF , P1 ;  /* 0xff8000002a3d7808 */ /* 0x000fe40000800000 */
[----:B------:R-:W-:Y:S02]  /*3320*/  FMNMX.FTZ R30, R109, R30, !PT ;  /* 0x0000001e6d1e7209 */ /* 0x000fe40007810000 */
[----:B------:R-:W-:Y:S01]  /*3330*/  ISETP.GT.AND P1, PT, R28, 0x69, PT ;  /* 0x000000691c00780c */ /* 0x000fe20003f24270 */
[----:B------:R-:W-:Y:S01]  /*3340*/  MUFU.EX2 R180, R180 ;  /* 0x000000b400b47308 */ /* 0x000fe20000000800 */
[----:B-1----:R-:W-:Y:S02]  /*3350*/  FSEL R111, R78, -INF , P2 ;  /* 0xff8000004e6f7808 */ /* 0x002fe40001000000 */
[----:B------:R-:W-:Y:S02]  /*3360*/  FMNMX.FTZ R30, R61, R30, !PT ;  /* 0x0000001e3d1e7209 */ /* 0x000fe40007810000 */
[----:B------:R-:W-:-:S02]  /*3370*/  ISETP.GT.AND P2, PT, R28, 0x70, PT ;  /* 0x000000701c00780c */ /* 0x000fc40003f44270 */
[----:B------:R-:W-:Y:S01]  /*3380*/  FSEL R59, R44, -INF , P1 ;  /* 0xff8000002c3b7808 */ /* 0x000fe20000800000 */
[----:B------:R-:W0:Y:S01]  /*3390*/  MUFU.EX2 R23, R32 ;  /* 0x0000002000177308 */ /* 0x000e220000000800 */
[----:B------:R-:W-:Y:S02]  /*33a0*/  FMNMX.FTZ R30, R111, R30, !PT ;  /* 0x0000001e6f1e7209 */ /* 0x000fe40007810000 */
[----:B------:R-:W-:Y:S02]  /*33b0*/  ISETP.GT.AND P1, PT, R28, 0x71, PT ;  /* 0x000000711c00780c */ /* 0x000fe40003f24270 */
[----:B---3--:R-:W-:Y:S02]  /*33c0*/  FSEL R113, R82, -INF , P2 ;  /* 0xff80000052717808 */ /* 0x008fe40001000000 */
[----:B------:R-:W-:Y:S01]  /*33d0*/  FMNMX.FTZ R30, R59, R30, !PT ;  /* 0x0000001e3b1e7209 */ /* 0x000fe20007810000 */
[----:B------:R-:W1:Y:S01]  /*33e0*/  MUFU.EX2 R182, R182 ;  /* 0x000000b600b67308 */ /* 0x000e620000000800 */
[----:B------:R-:W-:-:S02]  /*33f0*/  ISETP.GT.AND P2, PT, R28, 0x78, PT ;  /* 0x000000781c00780c */ /* 0x000fc40003f44270 */
[----:B------:R-:W-:Y:S02]  /*3400*/  FSEL R57, R46, -INF , P1 ;  /* 0xff8000002e397808 */ /* 0x000fe40000800000 */
[----:B------:R-:W-:Y:S02]  /*3410*/  FMNMX.FTZ R30, R113, R30, !PT ;  /* 0x0000001e711e7209 */ /* 0x000fe40007810000 */
[----:B------:R-:W-:Y:S01]  /*3420*/  ISETP.GT.AND P1, PT, R28, 0x79, PT ;  /* 0x000000791c00780c */ /* 0x000fe20003f24270 */
[----:B------:R-:W3:Y:S01]  /*3430*/  MUFU.EX2 R3, R3 ;  /* 0x0000000300037308 */ /* 0x000ee20000000800 */
[----:B--2---:R-:W-:Y:S02]  /*3440*/  FSEL R115, R86, -INF , P2 ;  /* 0xff80000056737808 */ /* 0x004fe40001000000 */
[----:B------:R-:W-:Y:S02]  /*3450*/  FMNMX.FTZ R30, R57, R30, !PT ;  /* 0x0000001e391e7209 */ /* 0x000fe40007810000 */
[----:B------:R-:W-:-:S02]  /*3460*/  FSEL R49, R48, -INF , P1 ;  /* 0xff80000030317808 */ /* 0x000fc40000800000 */
[----:B------:R-:W-:Y:S01]  /*3470*/  FMNMX.FTZ R30, R115, R30, !PT ;  /* 0x0000001e731e7209 */ /* 0x000fe20007810000 */
[----:B------:R-:W2:Y:S03]  /*3480*/  MUFU.EX2 R176, R176 ;  /* 0x000000b000b07308 */ /* 0x000ea60000000800 */
[----:B------:R-:W-:-:S05]  /*3490*/  FMNMX.FTZ R30, R49, R30, !PT ;  /* 0x0000001e311e7209 */ /* 0x000fca0007810000 */
[----:B------:R-:W4:Y:S01]  /*34a0*/  SHFL.BFLY PT, R13, R30, 0x2, 0x1f ;  /* 0x0c401f001e0d7f89 */ /* 0x000f2200000e0000 */
[----:B------:R-:W5:Y:S08]  /*34b0*/  MUFU.EX2 R9, R9 ;  /* 0x0000000900097308 */ /* 0x000f700000000800 */
[----:B------:R0:W-:Y:S08]  /*34c0*/  MUFU.EX2 R158, R31 ;  /* 0x0000001f009e7308 */ /* 0x0001f00000000800 */
[----:B------:R-:W-:Y:S01]  /*34d0*/  MUFU.EX2 R117, R12 ;  /* 0x0000000c00757308 */ /* 0x000fe20000000800 */
[----:B0-----:R-:W-:Y:S01]  /*34e0*/  FADD.FTZ R31, R180, R23 ;  /* 0x00000017b41f7221 */ /* 0x001fe20000010000 */
[----:B------:R-:W-:-:S02]  /*34f0*/  F2FP.F16.F32.PACK_AB R180, R23, R180 ;  /* 0x000000b417b4723e */ /* 0x000fc400000000ff */
[----:B----4-:R-:W-:-:S04]  /*3500*/  FMNMX.FTZ R8, R30, R13, !PT ;  /* 0x0000000d1e087209 */ /* 0x010fc80007810000 */
[----:B------:R-:W0:Y:S01]  /*3510*/  MUFU.EX2 R178, R178 ;  /* 0x000000b200b27308 */ /* 0x000e220000000800 */
[----:B------:R-:W4:Y:S07]  /*3520*/  SHFL.BFLY PT, R13, R8, 0x1, 0x1f ;  /* 0x0c201f00080d7f89 */ /* 0x000f2e00000e0000 */
[----:B------:R-:W0:Y:S08]  /*3530*/  MUFU.EX2 R15, R15 ;  /* 0x0000000f000f7308 */ /* 0x000e300000000800 */
[----:B------:R-:W-:Y:S08]  /*3540*/  MUFU.EX2 R172, R172 ;  /* 0x000000ac00ac7308 */ /* 0x000ff00000000800 */
[----:B------:R-:W-:Y:S01]  /*3550*/  MUFU.EX2 R17, R17 ;  /* 0x0000001100117308 */ /* 0x000fe20000000800 */
[----:B----4-:R-:W-:-:S04]  /*3560*/  FMNMX.FTZ R13, R8, R13, !PT ;  /* 0x0000000d080d7209 */ /* 0x010fc80007810000 */
[C---:B------:R-:W-:Y:S01]  /*3570*/  FSETP.NEU.FTZ.AND P1, PT, R13.reuse, -INF , PT ;  /* 0xff8000000d00780b */ /* 0x040fe20003f3d000 */
[----:B------:R-:W-:Y:S02]  /*3580*/  FMUL.FTZ R8, R13, R10 ;  /* 0x0000000a0d087220 */ /* 0x000fe40000410000 */
[----:B------:R-:W-:Y:S03]  /*3590*/  MUFU.EX2 R174, R174 ;  /* 0x000000ae00ae7308 */ /* 0x000fe60000000800 */
[----:B------:R-:W-:Y:S02]  /*35a0*/  FSEL R8, R8, RZ, P1 ;  /* 0x000000ff08087208 */ /* 0x000fe40000800000 */
[----:B------:R-:W-:-:S03]  /*35b0*/  PLOP3.LUT P1, PT, PT, PT, UP0, 0x80, 0x0 ;  /* 0x000000000000781c */ /* 0x000fc60003f2f008 */
        /* <DEDUP_REMOVED lines=16> */
[----:B------:R-:W4:Y:S01]  /*36c0*/  MUFU.EX2 R63, R63 ;  /* 0x0000003f003f7308 */ /* 0x000f220000000800 */
[----:B-1----:R-:W-:Y:S01]  /*36d0*/  FADD.FTZ R0, R182, R31 ;  /* 0x0000001fb6007221 */ /* 0x002fe20000010000 */
[-CC-:B------:R-:W-:Y:S01]  /*36e0*/  FFMA.FTZ R93, R93, R10.reuse, -R8.reuse ;  /* 0x0000000a5d5d7223 */ /* 0x180fe20000010808 */
[-CC-:B------:R-:W-:Y:S01]  /*36f0*/  FFMA.FTZ R95, R95, R10.reuse, -R8.reuse ;  /* 0x0000000a5f5f7223 */ /* 0x180fe20000010808 */
[-C--:B------:R-:W-:Y:S01]  /*3700*/  FFMA.FTZ R97, R97, R10.reuse, -R8 ;  /* 0x0000000a61617223 */ /* 0x080fe20000010808 */
[----:B---3--:R-:W-:Y:S01]  /*3710*/  FADD.FTZ R31, R3, R0 ;  /* 0x00000000031f7221 */ /* 0x008fe20000010000 */
[-CC-:B------:R-:W-:Y:S01]  /*3720*/  FFMA.FTZ R99, R99, R10.reuse, -R8.reuse ;  /* 0x0000000a63637223 */ /* 0x180fe20000010808 */
[-CC-:B------:R-:W-:Y:S01]  /*3730*/  FFMA.FTZ R101, R101, R10.reuse, -R8.reuse ;  /* 0x0000000a65657223 */ /* 0x180fe20000010808 */
[----:B------:R-:W1:Y:S01]  /*3740*/  MUFU.EX2 R67, R67 ;  /* 0x0000004300437308 */ /* 0x000e620000000800 */
[----:B--2---:R-:W-:Y:S01]  /*3750*/  FADD.FTZ R0, R176, R31 ;  /* 0x0000001fb0007221 */ /* 0x004fe20000010000 */
[-CC-:B------:R-:W-:Y:S01]  /*3760*/  FFMA.FTZ R103, R103, R10.reuse, -R8.reuse ;  /* 0x0000000a67677223 */ /* 0x180fe20000010808 */
[-CC-:B------:R-:W-:Y:S01]  /*3770*/  FFMA.FTZ R105, R105, R10.reuse, -R8.reuse ;  /* 0x0000000a69697223 */ /* 0x180fe20000010808 */
[----:B------:R-:W-:Y:S01]  /*3780*/  FFMA.FTZ R69, R69, R10, -R8 ;  /* 0x0000000a45457223 */ /* 0x000fe20000010808 */
[----:B-----5:R-:W-:Y:S01]  /*3790*/  FADD.FTZ R31, R9, R0 ;  /* 0x00000000091f7221 */ /* 0x020fe20000010000 */
[----:B------:R-:W-:Y:S01]  /*37a0*/  F2FP.F16.F32.PACK_AB R182, R3, R182 ;  /* 0x000000b603b6723e */ /* 0x000fe200000000ff */
[-CC-:B------:R-:W-:Y:S01]  /*37b0*/  FFMA.FTZ R107, R107, R10.reuse, -R8.reuse ;  /* 0x0000000a6b6b7223 */ /* 0x180fe20000010808 */
[----:B------:R-:W2:Y:S01]  /*37c0*/  MUFU.EX2 R14, R71 ;  /* 0x00000047000e7308 */ /* 0x000ea20000000800 */
[----:B0-----:R-:W-:Y:S01]  /*37d0*/  FADD.FTZ R0, R178, R31 ;  /* 0x0000001fb2007221 */ /* 0x001fe20000010000 */
[-CC-:B------:R-:W-:Y:S01]  /*37e0*/  FFMA.FTZ R65, R65, R10.reuse, -R8.reuse ;  /* 0x0000000a41417223 */ /* 0x180fe20000010808 */
[-CC-:B------:R-:W-:Y:S01]  /*37f0*/  FFMA.FTZ R109, R109, R10.reuse, -R8.reuse ;  /* 0x0000000a6d6d7223 */ /* 0x180fe20000010808 */
[----:B------:R-:W-:Y:S01]  /*3800*/  FFMA.FTZ R61, R61, R10, -R8 ;  /* 0x0000000a3d3d7223 */ /* 0x000fe20000010808 */
[----:B------:R-:W-:Y:S01]  /*3810*/  FADD.FTZ R31, R15, R0 ;  /* 0x000000000f1f7221 */ /* 0x000fe20000010000 */
[----:B----4-:R-:W-:Y:S01]  /*3820*/  FADD.FTZ R0, R63, R12 ;  /* 0x0000000c3f007221 */ /* 0x010fe20000010000 */
[----:B------:R-:W-:Y:S01]  /*3830*/  F2FP.F16.F32.PACK_AB R176, R9, R176 ;  /* 0x000000b009b0723e */ /* 0x000fe200000000ff */
[----:B------:R-:W0:Y:S01]  /*3840*/  MUFU.EX2 R73, R73 ;  /* 0x0000004900497308 */ /* 0x000e220000000800 */
[----:B------:R-:W-:Y:S01]  /*3850*/  FADD.FTZ R30, R172, R31 ;  /* 0x0000001fac1e7221 */ /* 0x000fe20000010000 */
[----:B-1----:R-:W-:Y:S01]  /*3860*/  FADD.FTZ R31, R67, R0 ;  /* 0x00000000431f7221 */ /* 0x002fe20000010000 */
[-CC-:B------:R-:W-:Y:S01]  /*3870*/  FFMA.FTZ R111, R111, R10.reuse, -R8.reuse ;  /* 0x0000000a6f6f7223 */ /* 0x180fe20000010808 */
[-CC-:B------:R-:W-:Y:S01]  /*3880*/  FFMA.FTZ R59, R59, R10.reuse, -R8.reuse ;  /* 0x0000000a3b3b7223 */ /* 0x180fe20000010808 */
[-CC-:B------:R-:W-:Y:S01]  /*3890*/  FFMA.FTZ R113, R113, R10.reuse, -R8.reuse ;  /* 0x0000000a71717223 */ /* 0x180fe20000010808 */
[-CC-:B------:R-:W-:Y:S01]  /*38a0*/  FFMA.FTZ R57, R57, R10.reuse, -R8.reuse ;  /* 0x0000000a39397223 */ /* 0x180fe20000010808 */
[-CC-:B------:R-:W-:Y:S01]  /*38b0*/  FFMA.FTZ R115, R115, R10.reuse, -R8.reuse ;  /* 0x0000000a73737223 */ /* 0x180fe20000010808 */
[----:B------:R-:W1:Y:S01]  /*38c0*/  MUFU.EX2 R16, R75 ;  /* 0x0000004b00107308 */ /* 0x000e620000000800 */
[----:B--2---:R-:W-:Y:S01]  /*38d0*/  FADD.FTZ R0, R14, R31 ;  /* 0x0000001f0e007221 */ /* 0x004fe20000010000 */
[----:B------:R-:W-:Y:S01]  /*38e0*/  FFMA.FTZ R49, R49, R10, -R8 ;  /* 0x0000000a31317223 */ /* 0x000fe20000010808 */
[----:B------:R-:W-:-:S02]  /*38f0*/  F2FP.F16.F32.PACK_AB R181, R12, R63 ;  /* 0x0000003f0cb5723e */ /* 0x000fc400000000ff */
[----:B------:R-:W-:Y:S02]  /*3900*/  F2FP.F16.F32.PACK_AB R183, R14, R67 ;  /* 0x000000430eb7723e */ /* 0x000fe400000000ff */
[----:B------:R-:W-:Y:S01]  /*3910*/  F2FP.F16.F32.PACK_AB R178, R15, R178 ;  /* 0x000000b20fb2723e */ /* 0x000fe200000000ff */
[----:B------:R-:W2:Y:S01]  /*3920*/  MUFU.EX2 R77, R77 ;  /* 0x0000004d004d7308 */ /* 0x000ea20000000800 */
[----:B0-----:R-:W-:Y:S01]  /*3930*/  FADD.FTZ R31, R73, R0 ;  /* 0x00000000491f7221 */ /* 0x001fe20000010000 */
[----:B------:R-:W-:-:S06]  /*3940*/  F2FP.F16.F32.PACK_AB R172, R17, R172 ;  /* 0x000000ac11ac723e */ /* 0x000fcc00000000ff */
[----:B------:R-:W0:Y:S01]  /*3950*/  MUFU.EX2 R18, R79 ;  /* 0x0000004f00127308 */ /* 0x000e220000000800 */
[C---:B-1----:R-:W-:Y:S01]  /*3960*/  FADD.FTZ R0, R16.reuse, R31 ;  /* 0x0000001f10007221 */ /* 0x042fe20000010000 */
[----:B------:R-:W-:-:S06]  /*3970*/  F2FP.F16.F32.PACK_AB R177, R16, R73 ;  /* 0x0000004910b1723e */ /* 0x000fcc00000000ff */
[----:B------:R-:W1:Y:S01]  /*3980*/  MUFU.EX2 R81, R81 ;  /* 0x0000005100517308 */ /* 0x000e620000000800 */
[----:B--2---:R-:W-:-:S07]  /*3990*/  FADD.FTZ R31, R77, R0 ;  /* 0x000000004d1f7221 */ /* 0x004fce0000010000 */
[----:B------:R-:W-:Y:S01]  /*39a0*/  MUFU.EX2 R168, R168 ;  /* 0x000000a800a87308 */ /* 0x000fe20000000800 */
[C---:B0-----:R-:W-:Y:S01]  /*39b0*/  FADD.FTZ R0, R18.reuse, R31 ;  /* 0x0000001f12007221 */ /* 0x041fe20000010000 */
[----:B------:R-:W-:-:S06]  /*39c0*/  F2FP.F16.F32.PACK_AB R179, R18, R77 ;  /* 0x0000004d12b3723e */ /* 0x000fcc00000000ff */
[----:B------:R-:W0:Y:S01]  /*39d0*/  MUFU.EX2 R20, R83 ;  /* 0x0000005300147308 */ /* 0x000e220000000800 */
[----:B-1----:R-:W-:-:S07]  /*39e0*/  FADD.FTZ R31, R81, R0 ;  /* 0x00000000511f7221 */ /* 0x002fce0000010000 */
[----:B------:R-:W1:Y:S08]  /*39f0*/  MUFU.EX2 R21, R21 ;  /* 0x0000001500157308 */ /* 0x000e700000000800 */
[----:B------:R2:W-:Y:S01]  /*3a00*/  MUFU.EX2 R166, R33 ;  /* 0x0000002100a67308 */ /* 0x0005e20000000800 */
[C---:B0-----:R-:W-:Y:S01]  /*3a10*/  FADD.FTZ R0, R20.reuse, R31 ;  /* 0x0000001f14007221 */ /* 0x041fe20000010000 */
[----:B------:R-:W-:-:S06]  /*3a20*/  F2FP.F16.F32.PACK_AB R173, R20, R81 ;  /* 0x0000005114ad723e */ /* 0x000fcc00000000ff */
[----:B------:R-:W0:Y:S01]  /*3a30*/  MUFU.EX2 R85, R85 ;  /* 0x0000005500557308 */ /* 0x000e220000000800 */
[----:B--2---:R-:W-:-:S04]  /*3a40*/  FADD.FTZ R33, R17, R30 ;  /* 0x0000001e11217221 */ /* 0x004fc80000010000 */
[----:B------:R-:W-:Y:S01]  /*3a50*/  FADD.FTZ R32, R174, R33 ;  /* 0x00000021ae207221 */ /* 0x000fe20000010000 */
[C---:B------:R-:W-:Y:S02]  /*3a60*/  F2FP.F16.F32.PACK_AB R174, R19.reuse, R174 ;  /* 0x000000ae13ae723e */ /* 0x040fe400000000ff */
[----:B------:R-:W2:Y:S01]  /*3a70*/  MUFU.EX2 R170, R170 ;  /* 0x000000aa00aa7308 */ /* 0x000ea20000000800 */
[----:B------:R-:W-:-:S04]  /*3a80*/  FADD.FTZ R33, R19, R32 ;  /* 0x0000002013217221 */ /* 0x000fc80000010000 */
[----:B------:R-:W-:Y:S01]  /*3a90*/  FADD.FTZ R32, R168, R33 ;  /* 0x00000021a8207221 */ /* 0x000fe20000010000 */
[C---:B-1----:R-:W-:Y:S02]  /*3aa0*/  F2FP.F16.F32.PACK_AB R168, R21.reuse, R168 ;  /* 0x000000a815a8723e */ /* 0x042fe400000000ff */
[----:B------:R-:W1:Y:S01]  /*3ab0*/  MUFU.EX2 R22, R87 ;  /* 0x0000005700167308 */ /* 0x000e620000000800 */
[----:B------:R-:W-:Y:S01]  /*3ac0*/  FADD.FTZ R33, R21, R32 ;  /* 0x0000002015217221 */ /* 0x000fe20000010000 */
[----:B0-----:R-:W-:-:S06]  /*3ad0*/  FADD.FTZ R31, R85, R0 ;  /* 0x00000000551f7221 */ /* 0x001fcc0000010000 */
[----:B------:R-:W0:Y:S01]  /*3ae0*/  MUFU.EX2 R25, R25 ;  /* 0x0000001900197308 */ /* 0x000e220000000800 */
[----:B--2---:R-:W-:-:S07]  /*3af0*/  FADD.FTZ R34, R170, R33 ;  /* 0x00000021aa227221 */ /* 0x004fce0000010000 */
[----:B------:R-:W2:Y:S01]  /*3b00*/  MUFU.EX2 R89, R89 ;  /* 0x0000005900597308 */ /* 0x000ea20000000800 */
[C---:B-1----:R-:W-:Y:S01]  /*3b10*/  FADD.FTZ R0, R22.reuse, R31 ;  /* 0x0000001f16007221 */ /* 0x042fe20000010000 */
[----:B------:R-:W-:-:S06]  /*3b20*/  F2FP.F16.F32.PACK_AB R175, R22, R85 ;  /* 0x0000005516af723e */ /* 0x000fcc00000000ff */
[----:B------:R1:W3:Y:S01]  /*3b30*/  MUFU.EX2 R24, R91 ;  /* 0x0000005b00187308 */ /* 0x0002e20000000800 */
[C---:B0-----:R-:W-:Y:S01]  /*3b40*/  FADD.FTZ R33, R25.reuse, R34 ;  /* 0x0000002219217221 */ /* 0x041fe20000010000 */
[----:B------:R-:W-:-:S03]  /*3b50*/  F2FP.F16.F32.PACK_AB R170, R25, R170 ;  /* 0x000000aa19aa723e */ /* 0x000fc600000000ff */
[----:B------:R-:W-:Y:S01]  /*3b60*/  FADD.FTZ R34, R164, R33 ;  /* 0x00000021a4227221 */ /* 0x000fe20000010000 */
[----:B------:R-:W-:Y:S02]  /*3b70*/  F2FP.F16.F32.PACK_AB R164, R117, R164 ;  /* 0x000000a475a4723e */ /* 0x000fe400000000ff */
[----:B------:R-:W0:Y:S01]  /*3b80*/  MUFU.EX2 R93, R93 ;  /* 0x0000005d005d7308 */ /* 0x000e220000000800 */
[----:B--2---:R-:W-:Y:S01]  /*3b90*/  FADD.FTZ R31, R89, R0 ;  /* 0x00000000591f7221 */ /* 0x004fe20000010000 */
[----:B------:R-:W-:Y:S01]  /*3ba0*/  FADD.FTZ R36, R117, R34 ;  /* 0x0000002275247221 */ /* 0x000fe20000010000 */
[----:B------:R-:W-:Y:S02]  /*3bb0*/  CS2R R116, SRZ ;  /* 0x0000000000747805 */ /* 0x000fe4000001ff00 */
[----:B-1----:R-:W-:-:S03]  /*3bc0*/  CS2R R90, SRZ ;  /* 0x00000000005a7805 */ /* 0x002fc6000001ff00 */
[----:B------:R-:W1:Y:S01]  /*3bd0*/  MUFU.EX2 R27, R27 ;  /* 0x0000001b001b7308 */ /* 0x000e620000000800 */
[C---:B---3--:R-:W-:Y:S01]  /*3be0*/  FADD.FTZ R0, R24.reuse, R31 ;  /* 0x0000001f18007221 */ /* 0x048fe20000010000 */
[----:B------:R-:W-:Y:S02]  /*3bf0*/  F2FP.F16.F32.PACK_AB R169, R24, R89 ;  /* 0x0000005918a9723e */ /* 0x000fe400000000ff */
[----:B------:R-:W-:-:S04]  /*3c00*/  CS2R R88, SRZ ;  /* 0x0000000000587805 */ /* 0x000fc8000001ff00 */
[----:B------:R2:W3:Y:S01]  /*3c10*/  MUFU.EX2 R26, R95 ;  /* 0x0000005f001a7308 */ /* 0x0004e20000000800 */
[----:B0-----:R-:W-:-:S07]  /*3c20*/  FADD.FTZ R31, R93, R0 ;  /* 0x000000005d1f7221 */ /* 0x001fce0000010000 */
[----:B------:R-:W0:Y:S01]  /*3c30*/  MUFU.EX2 R97, R97 ;  /* 0x0000006100617308 */ /* 0x000e220000000800 */
[----:B-1----:R-:W-:Y:S01]  /*3c40*/  FADD.FTZ R33, R27, R36 ;  /* 0x000000241b217221 */ /* 0x002fe20000010000 */
[----:B--2---:R-:W-:-:S03]  /*3c50*/  CS2R R94, SRZ ;  /* 0x00000000005e7805 */ /* 0x004fc6000001ff00 */
[C---:B------:R-:W-:Y:S01]  /*3c60*/  FADD.FTZ R36, R166.reuse, R33 ;  /* 0x00000021a6247221 */ /* 0x040fe20000010000 */
[----:B------:R-:W-:Y:S02]  /*3c70*/  F2FP.F16.F32.PACK_AB R166, R166, R27 ;  /* 0x0000001ba6a6723e */ /* 0x000fe400000000ff */
        /* <DEDUP_REMOVED lines=8> */
[----:B--2---:R-:W-:-:S06]  /*3d00*/  CS2R R98, SRZ ;  /* 0x0000000000627805 */ /* 0x004fcc000001ff00 */
[----:B------:R-:W1:Y:S01]  /*3d10*/  MUFU.EX2 R101, R101 ;  /* 0x0000006500657308 */ /* 0x000e620000000800 */
[C---:B---3--:R-:W-:Y:S01]  /*3d20*/  FADD.FTZ R0, R28.reuse, R3 ;  /* 0x000000031c007221 */ /* 0x048fe20000010000 */
[----:B------:R-:W-:Y:S02]  /*3d30*/  F2FP.F16.F32.PACK_AB R165, R28, R97 ;  /* 0x000000611ca5723e */ /* 0x000fe400000000ff */
[----:B------:R-:W-:-:S04]  /*3d40*/  CS2R R96, SRZ ;  /* 0x0000000000607805 */ /* 0x000fc8000001ff00 */
[----:B------:R-:W2:Y:S01]  /*3d50*/  MUFU.EX2 R51, R51 ;  /* 0x0000003300337308 */ /* 0x000ea20000000800 */
[C---:B0-----:R-:W-:Y:S01]  /*3d60*/  FADD.FTZ R36, R160.reuse, R33 ;  /* 0x00000021a0247221 */ /* 0x041fe20000010000 */
[----:B------:R-:W-:-:S06]  /*3d70*/  F2FP.F16.F32.PACK_AB R160, R160, R29 ;  /* 0x0000001da0a0723e */ /* 0x000fcc00000000ff */
[----:B------:R0:W3:Y:S01]  /*3d80*/  MUFU.EX2 R30, R103 ;  /* 0x00000067001e7308 */ /* 0x0000e20000000800 */
[----:B-1----:R-:W-:-:S07]  /*3d90*/  FADD.FTZ R3, R101, R0 ;  /* 0x0000000065037221 */ /* 0x002fce0000010000 */
[----:B------:R-:W1:Y:S01]  /*3da0*/  MUFU.EX2 R162, R53 ;  /* 0x0000003500a27308 */ /* 0x000e620000000800 */
[----:B--2---:R-:W-:Y:S01]  /*3db0*/  FADD.FTZ R23, R51, R36 ;  /* 0x0000002433177221 */ /* 0x004fe20000010000 */
[----:B0-----:R-:W-:-:S06]  /*3dc0*/  CS2R R102, SRZ ;  /* 0x0000000000667805 */ /* 0x001fcc000001ff00 */
[----:B------:R-:W0:Y:S01]  /*3dd0*/  MUFU.EX2 R105, R105 ;  /* 0x0000006900697308 */ /* 0x000e220000000800 */
[C---:B---3--:R-:W-:Y:S01]  /*3de0*/  FADD.FTZ R0, R30.reuse, R3 ;  /* 0x000000031e007221 */ /* 0x048fe20000010000 */
[----:B------:R-:W-:Y:S02]  /*3df0*/  F2FP.F16.F32.PACK_AB R167, R30, R101 ;  /* 0x000000651ea7723e */ /* 0x000fe400000000ff */
[----:B------:R-:W-:-:S04]  /*3e00*/  CS2R R100, SRZ ;  /* 0x0000000000647805 */ /* 0x000fc8000001ff00 */
        /* <DEDUP_REMOVED lines=9> */
[----:B------:R-:W-:Y:S02]  /*3ea0*/  F2FP.F16.F32.PACK_AB R161, R32, R105 ;  /* 0x0000006920a1723e */ /* 0x000fe400000000ff */
[----:B------:R-:W-:-:S04]  /*3eb0*/  CS2R R104, SRZ ;  /* 0x0000000000687805 */ /* 0x000fc8000001ff00 */
        /* <DEDUP_REMOVED lines=9> */
[----:B------:R-:W-:Y:S02]  /*3f50*/  F2FP.F16.F32.PACK_AB R163, R34, R107 ;  /* 0x0000006b22a3723e */ /* 0x000fe400000000ff */
[----:B------:R-:W-:-:S04]  /*3f60*/  CS2R R106, SRZ ;  /* 0x00000000006a7805 */ /* 0x000fc8000001ff00 */
        /* <DEDUP_REMOVED lines=9> */
[----:B------:R-:W-:Y:S02]  /*4000*/  F2FP.F16.F32.PACK_AB R153, R8, R109 ;  /* 0x0000006d0899723e */ /* 0x000fe400000000ff */
[----:B------:R-:W-:-:S04]  /*4010*/  CS2R R108, SRZ ;  /* 0x00000000006c7805 */ /* 0x000fc8000001ff00 */
[----:B------:R-:W2:Y:S01]  /*4020*/  MUFU.EX2 R113, R113 ;  /* 0x0000007100717308 */ /* 0x000ea20000000800 */
[----:B-1----:R-:W-:-:S07]  /*4030*/  FADD.FTZ R3, R111, R12 ;  /* 0x0000000c6f037221 */ /* 0x002fce0000010000 */
[----:B------:R-:W1:Y:S01]  /*4040*/  MUFU.EX2 R156, R43 ;  /* 0x0000002b009c7308 */ /* 0x000e620000000800 */
[C---:B0-----:R-:W-:Y:S01]  /*4050*/  FADD.FTZ R14, R36.reuse, R3 ;  /* 0x00000003240e7221 */ /* 0x041fe20000010000 */
[----:B------:R-:W-:Y:S02]  /*4060*/  F2FP.F16.F32.PACK_AB R155, R36, R111 ;  /* 0x0000006f249b723e */ /* 0x000fe400000000ff */
[----:B------:R-:W-:-:S04]  /*4070*/  CS2R R110, SRZ ;  /* 0x00000000006e7805 */ /* 0x000fc8000001ff00 */
[----:B------:R-:W0:Y:S01]  /*4080*/  MUFU.EX2 R38, R57 ;  /* 0x0000003900267308 */ /* 0x000e220000000800 */
[----:B--2---:R-:W-:-:S07]  /*4090*/  FADD.FTZ R3, R113, R14 ;  /* 0x0000000e71037221 */ /* 0x004fce0000010000 */
[----:B------:R-:W2:Y:S01]  /*40a0*/  MUFU.EX2 R37, R37 ;  /* 0x0000002500257308 */ /* 0x000ea20000000800 */
[C---:B-1----:R-:W-:Y:S01]  /*40b0*/  FADD.FTZ R40, R156.reuse, R9 ;  /* 0x000000099c287221 */ /* 0x042fe20000010000 */
[----:B------:R-:W-:-:S06]  /*40c0*/  F2FP.F16.F32.PACK_AB R156, R156, R41 ;  /* 0x000000299c9c723e */ /* 0x000fcc00000000ff */
[----:B------:R-:W1:Y:S01]  /*40d0*/  MUFU.EX2 R115, R115 ;  /* 0x0000007300737308 */ /* 0x000e620000000800 */
[C---:B0-----:R-:W-:Y:S01]  /*40e0*/  FADD.FTZ R14, R38.reuse, R3 ;  /* 0x00000003260e7221 */ /* 0x041fe20000010000 */
[----:B------:R-:W-:Y:S02]  /*40f0*/  F2FP.F16.F32.PACK_AB R157, R38, R113 ;  /* 0x00000071269d723e */ /* 0x000fe400000000ff */
[----:B------:R-:W-:-:S04]  /*4100*/  CS2R R112, SRZ ;  /* 0x0000000000707805 */ /* 0x000fc8000001ff00 */
[----:B------:R-:W0:Y:S01]  /*4110*/  MUFU.EX2 R12, R49 ;  /* 0x00000031000c7308 */ /* 0x000e220000000800 */
[----:B--2---:R-:W-:-:S04]  /*4120*/  FADD.FTZ R9, R37, R40 ;  /* 0x0000002825097221 */ /* 0x004fc80000010000 */
[C---:B------:R-:W-:Y:S01]  /*4130*/  FADD.FTZ R0, R158.reuse, R9 ;  /* 0x000000099e007221 */ /* 0x040fe20000010000 */
[----:B------:R-:W-:Y:S01]  /*4140*/  F2FP.F16.F32.PACK_AB R158, R158, R37 ;  /* 0x000000259e9e723e */ /* 0x000fe200000000ff */
[----:B-1----:R-:W-:Y:S01]  /*4150*/  FADD.FTZ R3, R115, R14 ;  /* 0x0000000e73037221 */ /* 0x002fe20000010000 */
[----:B0-----:R-:W-:-:S03]  /*4160*/  F2FP.F16.F32.PACK_AB R159, R12, R115 ;  /* 0x000000730c9f723e */ /* 0x001fc600000000ff */
[----:B------:R-:W-:Y:S01]  /*4170*/  FADD.FTZ R3, R12, R3 ;  /* 0x000000030c037221 */ /* 0x000fe20000010000 */
[----:B------:R-:W-:Y:S01]  /*4180*/  CS2R R114, SRZ ;  /* 0x0000000000727805 */ /* 0x000fe2000001ff00 */
[----:B------:R-:W-:Y:S06]  /*4190*/  @!P1 BRA `(.L_x_2412) ;  /* 0x0000003000909947 */ /* 0x000fec0003800000 */
[----:B------:R-:W-:Y:S01]  /*41a0*/  MOV R9, R13 ;  /* 0x0000000d00097202 */ /* 0x000fe20000000f00 */
[----:B------:R-:W-:Y:S01]  /*41b0*/  IMAD.MOV.U32 R8, RZ, RZ, R11 ;  /* 0x000000ffff087224 */ /* 0x000fe200078e000b */
[----:B------:R-:W-:Y:S01]  /*41c0*/  UMOV UR55, URZ ;  /* 0x0000003f00377c82 */ /* 0x000fe20008000000 */
[----:B------:R-:W-:Y:S01]  /*41d0*/  IMAD.MOV.U32 R151, RZ, RZ, RZ ;  /* 0x000000ffff977224 */ /* 0x000fe200078e00ff */
[----:B------:R-:W-:Y:S01]  /*41e0*/  UMOV UR53, URZ ;  /* 0x0000003f00357c82 */ /* 0x000fe20008000000 */
[----:B------:R-:W-:Y:S01]  /*41f0*/  ULDC UR49, c[0x0][0x288] ;  /* 0x0000a20000317ab9 */ /* 0x000fe20000000800 */
[----:B------:R-:W-:Y:S01]  /*4200*/  ULDC UR50, c[0x0][0x2f0] ;  /* 0x0000bc0000327ab9 */ /* 0x000fe20000000800 */
[----:B------:R-:W-:-:S05]  /*4210*/  ULDC UR51, c[0x0][0x9d8] ;  /* 0x0002760000337ab9 */ /* 0x000fca0000000800 */
.L_x_2423:
[----:B------:R-:W-:Y:S01]  /*4220*/  ISETP.NE.AND P2, PT, RZ, UR40, PT ;  /* 0x00000028ff007c0c */ /* 0x000fe2000bf45270 */
[----:B------:R-:W-:-:S04]  /*4230*/  UISETP.NE.AND UP0, UPT, UR53, 0x1, UPT ;  /* 0x000000013500788c */ /* 0x000fc8000bf05270 */
[----:B------:R-:W-:-:S04]  /*4240*/  USEL UR47, URZ, 0x1, UP0 ;  /* 0x000000013f2f7887 */ /* 0x000fc80008000000 */
[----:B------:R-:W-:-:S04]  /*4250*/  ULOP3.LUT UR47, UR55, UR47, URZ, 0x3c, !UPT ;  /* 0x0000002f372f7292 */ /* 0x000fc8000f8e3c3f */
[----:B------:R-:W-:Y:S08]  /*4260*/  @P2 BRA `(.L_x_2413) ;  /* 0x0000000000382947 */ /* 0x000ff00003800000 */
[----:B------:R-:W-:Y:S05]  /*4270*/  @!P0 BRA `(.L_x_2414) ;  /* 0x0000000000048947 */ /* 0x000fea0003800000 */
[----:B------:R-:W-:Y:S01]  /*4280*/  BPT.TRAP 0x1 ;  /* 0x000000040000795c */ /* 0x000fe20000300000 */
.L_x_2414:
        /* <DEDUP_REMOVED lines=9> */
.L_x_2415:
[----:B-1----:R-:W-:Y:S05]  /*4320*/  @P1 BRA `(.L_x_2413) ;  /* 0x0000000000081947 */ /* 0x002fea0003800000 */
[----:B------:R-:W1:Y:S02]  /*4330*/  SYNCS.PHASECHK.TRANS64.TRYWAIT P1, [UR4+0x28830], R10 ;  /* 0x0288300aff0075a7 */ /* 0x000e640008020144 */
[----:B-1----:R-:W-:Y:S05]  /*4340*/  @!P1 BRA `(.L_x_2416) ;  /* 0x000000b800309947 */ /* 0x002fea0003800000 */
.L_x_2413:
        /* <DEDUP_REMOVED lines=50> */
.L_x_2418:
[----:B------:R-:W-:Y:S01]  /*4670*/  ULEA UR4, UR53, UR41, 0x3 ;  /* 0x0000002935047291 */ /* 0x000fe2000f8e183f */
[----:B------:R-:W-:-:S05]  /*4680*/  IMAD.U32 R10, RZ, RZ, UR55 ;  /* 0x00000037ff0a7e24 */ /* 0x000fca000f8e00ff */
[----:B------:R-:W-:-:S04]  /*4690*/  SHF.L.U32 R10, R10, 0x1f, RZ ;  /* 0x0000001f0a0a7819 */ /* 0x000fc800000006ff */
[----:B------:R0:W1:Y:S01]  /*46a0*/  SYNCS.PHASECHK.TRANS64.TRYWAIT P1, [UR4+0x28850], R10 ;  /* 0x0288500aff0075a7 */ /* 0x0000620008020144 */
[----:B------:R-:W-:Y:S05]  /*46b0*/  @!P0 BRA `(.L_x_2419) ;  /* 0x0000000000048947 */ /* 0x000fea0003800000 */
[----:B------:R-:W-:Y:S01]  /*46c0*/  BPT.TRAP 0x1 ;  /* 0x000000040000795c */ /* 0x000fe20000300000 */
.L_x_2419:
[----:B-1----:R-:W-:Y:S05]  /*46d0*/  @P1 BRA `(.L_x_2417) ;  /* 0x0000000000081947 */ /* 0x002fea0003800000 */
[----:B------:R-:W1:Y:S02]  /*46e0*/  SYNCS.PHASECHK.TRANS64.TRYWAIT P1, [UR4+0x28850], R10 ;  /* 0x0288500aff0075a7 */ /* 0x000e640008020144 */
[----:B-1----:R-:W-:Y:S05]  /*46f0*/  @!P1 BRA `(.L_x_2420) ;  /* 0x000000b4005c9947 */ /* 0x002fea0003800000 */
.L_x_2417:
        /* <DEDUP_REMOVED lines=49> */
.L_x_2421:
[----:B------:R-:W-:Y:S01]  /*4a10*/  UISETP.NE.AND UP0, UPT, UR42, URZ, UPT ;  /* 0x0000003f2a00728c */ /* 0x000fe2000bf05270 */
[----:B------:R-:W-:Y:S01]  /*4a20*/  FMUL.FTZ R36, R36, UR51 ;  /* 0x0000003324247c20 */ /* 0x000fe20008410000 */
[----:B------:R-:W-:Y:S01]  /*4a30*/  FMUL.FTZ R19, R38, UR51 ;  /* 0x0000003326137c20 */ /* 0x000fe20008410000 */
[----:B------:R-:W-:Y:S01]  /*4a40*/  FMUL.FTZ R24, R24, UR51 ;  /* 0x0000003318187c20 */ /* 0x000fe20008410000 */
[----:B------:R-:W-:Y:S01]  /*4a50*/  FMUL.FTZ R16, R31, UR51 ;  /* 0x000000331f107c20 */ /* 0x000fe20008410000 */
[----:B------:R1:W-:Y:S01]  /*4a60*/  MUFU.TANH R165, R36 ;  /* 0x0000002400a57308 */ /* 0x0003e20000002400 */
[----:B------:R-:W-:Y:S01]  /*4a70*/  PLOP3.LUT P1, PT, PT, PT, UP0, 0x80, 0x0 ;  /* 0x000000000000781c */ /* 0x000fe20003f2f008 */
[----:B------:R-:W-:Y:S01]  /*4a80*/  FMUL.FTZ R25, R25, UR51 ;  /* 0x0000003319197c20 */ /* 0x000fe20008410000 */
[----:B------:R-:W-:Y:S01]  /*4a90*/  PLOP3.LUT P2, PT, PT, PT, UP0, 0x80, 0x0 ;  /* 0x000000000000781c */ /* 0x000fe20003f4f008 */
[----:B------:R-:W-:Y:S02]  /*4aa0*/  IMAD.U32 R31, RZ, RZ, UR50 ;  /* 0x00000032ff1f7e24 */ /* 0x000fe4000f8e00ff */
[----:B------:R-:W-:Y:S01]  /*4ab0*/  FMUL.FTZ R28, R28, UR51 ;  /* 0x000000331c1c7c20 */ /* 0x000fe20008410000 */
[----:B------:R-:W-:Y:S01]  /*4ac0*/  @UP0 ULDC UR4, c[0x0][0x44c] ;  /* 0x0001130000040ab9 */ /* 0x000fe20000000800 */
[----:B------:R-:W-:Y:S01]  /*4ad0*/  FMUL.FTZ R29, R29, UR51 ;  /* 0x000000331d1d7c20 */ /* 0x000fe20008410000 */
[----:B------:R-:W2:Y:S01]  /*4ae0*/  MUFU.TANH R15, R24 ;  /* 0x00000018000f7308 */ /* 0x000ea20000002400 */
[----:B-1----:R-:W-:Y:S01]  /*4af0*/  MOV R36, R6 ;  /* 0x0000000600247202 */ /* 0x002fe20000000f00 */
[----:B------:R-:W-:Y:S01]  /*4b00*/  FMUL.FTZ R32, R32, UR51 ;  /* 0x0000003320207c20 */ /* 0x000fe20008410000 */
[----:B------:R-:W-:Y:S01]  /*4b10*/  FMUL.FTZ R33, R33, UR51 ;  /* 0x0000003321217c20 */ /* 0x000fe20008410000 */
[----:B------:R-:W-:Y:S01]  /*4b20*/  FMUL.FTZ R17, R34, UR51 ;  /* 0x0000003322117c20 */ /* 0x000fe20008410000 */
[----:B------:R-:W-:Y:S01]  /*4b30*/  FMUL.FTZ R37, R37, UR51 ;  /* 0x0000003325257c20 */ /* 0x000fe20008410000 */
[----:B0-----:R-:W-:Y:S01]  /*4b40*/  @P1 IMAD.HI.U32 R10, R6, UR4, RZ ;  /* 0x00000004060a1c27 */ /* 0x001fe2000f8e00ff */
[----:B------:R-:W-:Y:S01]  /*4b50*/  @UP0 ULDC UR4, c[0x0][0x450] ;  /* 0x0001140000040ab9 */ /* 0x000fe20000000800 */
[----:B------:R-:W0:Y:S02]  /*4b60*/  MUFU.TANH R175, R25 ;  /* 0x0000001900af7308 */ /* 0x000e240000002400 */
[----:B------:R-:W-:Y:S01]  /*4b70*/  FMUL.FTZ R40, R40, UR51 ;  /* 0x0000003328287c20 */ /* 0x000fe20008410000 */
[----:B------:R-:W-:Y:S01]  /*4b80*/  FMUL.FTZ R41, R41, UR51 ;  /* 0x0000003329297c20 */ /* 0x000fe20008410000 */
[----:B------:R-:W-:Y:S01]  /*4b90*/  @P2 SHF.R.U32.HI R36, RZ, UR4, R10 ;  /* 0x00000004ff242c19 */ /* 0x000fe2000801160a */
[----:B------:R-:W-:Y:S01]  /*4ba0*/  UMOV UR4, 0xffffff80 ;  /* 0xffffff8000047882 */ /* 0x000fe20000000000 */
[----:B------:R-:W-:Y:S01]  /*4bb0*/  FMUL.FTZ R44, R44, UR51 ;  /* 0x000000332c2c7c20 */ /* 0x000fe20008410000 */
[----:B------:R-:W-:Y:S01]  /*4bc0*/  UIMAD UR4, UR54, UR4, 0x1 ;  /* 0x00000001360474a4 */ /* 0x000fe2000f8e0204 */
[----:B------:R-:W-:Y:S01]  /*4bd0*/  FMUL.FTZ R45, R45, UR51 ;  /* 0x000000332d2d7c20 */ /* 0x000fe20008410000 */
[----:B------:R-:W1:Y:S01]  /*4be0*/  SHFL.IDX PT, R11, R36, RZ, 0x1c1f ;  /* 0x001c1fff240b7589 */ /* 0x000e6200000e0000 */
[----:B------:R-:W3:Y:S01]  /*4bf0*/  MUFU.TANH R173, R28 ;  /* 0x0000001c00ad7308 */ /* 0x000ee20000002400 */
[----:B------:R-:W-:Y:S01]  /*4c00*/  FMUL.FTZ R48, R48, UR51 ;  /* 0x0000003330307c20 */ /* 0x000fe20008410000 */
[----:B------:R-:W-:Y:S01]  /*4c10*/  FMUL.FTZ R49, R49, UR51 ;  /* 0x0000003331317c20 */ /* 0x000fe20008410000 */
[----:B------:R-:W-:-:S02]  /*4c20*/  IMAD.U32 R38, RZ, RZ, UR4 ;  /* 0x00000004ff267e24 */ /* 0x000fc4000f8e00ff */
[----:B------:R-:W-:Y:S01]  /*4c30*/  FMUL.FTZ R52, R52, UR51 ;  /* 0x0000003334347c20 */ /* 0x000fe20008410000 */
[----:B------:R-:W-:Y:S01]  /*4c40*/  FMUL.FTZ R53, R53, UR51 ;  /* 0x0000003335357c20 */ /* 0x000fe20008410000 */
[----:B------:R-:W-:Y:S01]  /*4c50*/  FMUL.FTZ R56, R56, UR51 ;  /* 0x0000003338387c20 */ /* 0x000fe20008410000 */
[----:B------:R-:W-:Y:S01]  /*4c60*/  IMAD R38, R7, -0x2, R38 ;  /* 0xfffffffe07267824 */ /* 0x000fe200078e0226 */
[----:B------:R-:W4:Y:S01]  /*4c70*/  MUFU.TANH R29, R29 ;  /* 0x0000001d001d7308 */ /* 0x000f220000002400 */
[----:B------:R-:W-:Y:S01]  /*4c80*/  FMUL.FTZ R57, R57, UR51 ;  /* 0x0000003339397c20 */ /* 0x000fe20008410000 */
[----:B------:R-:W-:Y:S01]  /*4c90*/  FMUL.FTZ R60, R60, UR51 ;  /* 0x000000333c3c7c20 */ /* 0x000fe20008410000 */
[----:B------:R-:W-:Y:S02]  /*4ca0*/  IMAD R38, R31, UR38, R38 ;  /* 0x000000261f267c24 */ /* 0x000fe4000f8e0226 */
        /* <DEDUP_REMOVED lines=11> */
[----:B-1----:R-:W-:Y:S01]  /*4d60*/  IADD3 R10, R11, -UR49, R38 ;  /* 0x800000310b0a7c10 */ /* 0x002fe2000fffe026 */
[----:B------:R-:W1:Y:S01]  /*4d70*/  MUFU.TANH R33, R33 ;  /* 0x0000002100217308 */ /* 0x000e620000002400 */
[----:B------:R-:W-:Y:S01]  /*4d80*/  FMUL.FTZ R11, R69, UR51 ;  /* 0x00000033450b7c20 */ /* 0x000fe20008410000 */
[----:B-----5:R-:W-:Y:S01]  /*4d90*/  FMUL.FTZ R32, R59, UR51 ;  /* 0x000000333b207c20 */ /* 0x020fe20008410000 */
[C---:B------:R-:W-:Y:S01]  /*4da0*/  ISETP.GT.AND P1, PT, R10.reuse, RZ, PT ;  /* 0x000000ff0a00720c */ /* 0x040fe20003f24270 */
[----:B------:R-:W-:Y:S01]  /*4db0*/  FMUL.FTZ R24, R47, UR51 ;  /* 0x000000332f187c20 */ /* 0x000fe20008410000 */
[C---:B------:R-:W-:Y:S01]  /*4dc0*/  ISETP.GT.AND P2, PT, R10.reuse, 0x1, PT ;  /* 0x000000010a00780c */ /* 0x040fe20003f44270 */
[----:B------:R-:W-:Y:S01]  /*4dd0*/  FMUL.FTZ R77, R77, UR51 ;  /* 0x000000334d4d7c20 */ /* 0x000fe20008410000 */
[----:B--2---:R-:W-:Y:S01]  /*4de0*/  FSEL R15, R15, -INF , P1 ;  /* 0xff8000000f0f7808 */ /* 0x004fe20000800000 */
[----:B------:R-:W2:Y:S01]  /*4df0*/  MUFU.TANH R37, R37 ;  /* 0x0000002500257308 */ /* 0x000ea20000002400 */
[----:B------:R-:W-:Y:S01]  /*4e00*/  ISETP.GT.AND P1, PT, R10, 0x8, PT ;  /* 0x000000080a00780c */ /* 0x000fe20003f24270 */
[----:B------:R-:W-:Y:S01]  /*4e10*/  FMUL.FTZ R80, R80, UR51 ;  /* 0x0000003350507c20 */ /* 0x000fe20008410000 */
[----:B0-----:R-:W-:Y:S01]  /*4e20*/  FSEL R175, R175, -INF , P2 ;  /* 0xff800000afaf7808 */ /* 0x001fe20001000000 */
[----:B------:R-:W-:Y:S01]  /*4e30*/  FMUL.FTZ R12, R26, UR51 ;  /* 0x000000331a0c7c20 */ /* 0x000fe20008410000 */
[----:B------:R-:W-:Y:S01]  /*4e40*/  FMNMX.FTZ R34, R15, R8, !PT ;  /* 0x000000080f227209 */ /* 0x000fe20007810000 */
[----:B------:R-:W-:Y:S01]  /*4e50*/  FMUL.FTZ R26, R51, UR51 ;  /* 0x00000033331a7c20 */ /* 0x000fe20008410000 */
[----:B------:R-:W-:Y:S01]  /*4e60*/  ISETP.GT.AND P2, PT, R10, 0x9, PT ;  /* 0x000000090a00780c */ /* 0x000fe20003f44270 */
[----:B------:R-:W0:Y:S01]  /*4e70*/  MUFU.TANH R40, R40 ;  /* 0x0000002800287308 */ /* 0x000e220000002400 */
[----:B---3--:R-:W-:Y:S01]  /*4e80*/  FSEL R173, R173, -INF , P1 ;  /* 0xff800000adad7808 */ /* 0x008fe20000800000 */
[----:B------:R-:W-:Y:S01]  /*4e90*/  FMUL.FTZ R81, R81, UR51 ;  /* 0x0000003351517c20 */ /* 0x000fe20008410000 */
[----:B------:R-:W-:Y:S01]  /*4ea0*/  FMNMX.FTZ R34, R175, R34, !PT ;  /* 0x00000022af227209 */ /* 0x000fe20007810000 */
[----:B------:R-:W-:Y:S01]  /*4eb0*/  FMUL.FTZ R84, R84, UR51 ;  /* 0x0000003354547c20 */ /* 0x000fe20008410000 */
[C---:B------:R-:W-:Y:S01]  /*4ec0*/  ISETP.GT.AND P1, PT, R10.reuse, 0x10, PT ;  /* 0x000000100a00780c */ /* 0x040fe20003f24270 */
[----:B------:R-:W-:Y:S01]  /*4ed0*/  FMUL.FTZ R28, R55, UR51 ;  /* 0x00000033371c7c20 */ /* 0x000fe20008410000 */
[----:B----4-:R-:W-:Y:S01]  /*4ee0*/  FSEL R171, R29, -INF , P2 ;  /* 0xff8000001dab7808 */ /* 0x010fe20001000000 */
[----:B------:R-:W3:Y:S01]  /*4ef0*/  MUFU.TANH R41, R41 ;  /* 0x0000002900297308 */ /* 0x000ee20000002400 */
[----:B------:R-:W-:Y:S01]  /*4f00*/  FMNMX.FTZ R34, R173, R34, !PT ;  /* 0x00000022ad227209 */ /* 0x000fe20007810000 */
[----:B------:R-:W-:Y:S01]  /*4f10*/  FMUL.FTZ R85, R85, UR51 ;  /* 0x0000003355557c20 */ /* 0x000fe20008410000 */
[----:B------:R-:W-:Y:S01]  /*4f20*/  ISETP.GT.AND P2, PT, R10, 0x11, PT ;  /* 0x000000110a00780c */ /* 0x000fe20003f44270 */
[----:B------:R-:W-:Y:S01]  /*4f30*/  FMUL.FTZ R13, R27, UR51 ;  /* 0x000000331b0d7c20 */ /* 0x000fe20008410000 */
[----:B------:R-:W-:Y:S01]  /*4f40*/  FSEL R169, R169, -INF , P1 ;  /* 0xff800000a9a97808 */ /* 0x000fe20000800000 */
[----:B------:R-:W-:Y:S01]  /*4f50*/  FMUL.FTZ R14, R30, UR51 ;  /* 0x000000331e0e7c20 */ /* 0x000fe20008410000 */
[----:B------:R-:W-:Y:S01]  /*4f60*/  FMNMX.FTZ R34, R171, R34, !PT ;  /* 0x00000022ab227209 */ /* 0x000fe20007810000 */
[----:B------:R-:W4:Y:S01]  /*4f70*/  MUFU.TANH R44, R44 ;  /* 0x0000002c002c7308 */ /* 0x000f220000002400 */
[----:B------:R-:W-:Y:S01]  /*4f80*/  ISETP.GT.AND P1, PT, R10, 0x18, PT ;  /* 0x000000180a00780c */ /* 0x000fe20003f24270 */
[----:B------:R-:W-:Y:S01]  /*4f90*/  FMUL.FTZ R30, R58, UR51 ;  /* 0x000000333a1e7c20 */ /* 0x000fe20008410000 */
[----:B-1----:R-:W-:Y:S01]  /*4fa0*/  FSEL R167, R33, -INF , P2 ;  /* 0xff80000021a77808 */ /* 0x002fe20001000000 */
[----:B------:R-:W-:Y:S01]  /*4fb0*/  FMUL.FTZ R58, R67, UR51 ;  /* 0x00000033433a7c20 */ /* 0x000fe20008410000 */
[----:B------:R-:W-:Y:S01]  /*4fc0*/  FMNMX.FTZ R34, R169, R34, !PT ;  /* 0x00000022a9227209 */ /* 0x000fe20007810000 */
[----:B------:R-:W-:Y:S01]  /*4fd0*/  FMUL.FTZ R25, R50, UR51 ;  /* 0x0000003332197c20 */ /* 0x000fe20008410000 */
[----:B------:R-:W-:Y:S01]  /*4fe0*/  ISETP.GT.AND P2, PT, R10, 0x19, PT ;  /* 0x000000190a00780c */ /* 0x000fe20003f44270 */
[----:B------:R-:W1:Y:S01]  /*4ff0*/  MUFU.TANH R45, R45 ;  /* 0x0000002d002d7308 */ /* 0x000e620000002400 */
[----:B------:R-:W-:Y:S01]  /*5000*/  FSEL R165, R165, -INF , P1 ;  /* 0xff800000a5a57808 */ /* 0x000fe20000800000 */
[----:B------:R-:W-:Y:S01]  /*5010*/  FMUL.FTZ R50, R71, UR51 ;  /* 0x0000003347327c20 */ /* 0x000fe20008410000 */
[----:B------:R-:W-:Y:S01]  /*5020*/  FMNMX.FTZ R34, R167, R34, !PT ;  /* 0x00000022a7227209 */ /* 0x000fe20007810000 */
[----:B------:R-:W-:Y:S01]  /*5030*/  FMUL.FTZ R21, R42, UR51 ;  /* 0x000000332a157c20 */ /* 0x000fe20008410000 */
[----:B------:R-:W-:Y:S01]  /*5040*/  ISETP.GT.AND P1, PT, R10, 0x20, PT ;  /* 0x000000200a00780c */ /* 0x000fe20003f24270 */
[----:B------:R-:W-:Y:S01]  /*5050*/  FMUL.FTZ R23, R46, UR51 ;  /* 0x000000332e177c20 */ /* 0x000fe20008410000 */
[----:B--2---:R-:W-:Y:S01]  /*5060*/  FSEL R163, R37, -INF , P2 ;  /* 0xff80000025a37808 */ /* 0x004fe20001000000 */
[----:B------:R-:W2:Y:S01]  /*5070*/  MUFU.TANH R48, R48 ;  /* 0x0000003000307308 */ /* 0x000ea20000002400 */
[----:B------:R-:W-:Y:S01]  /*5080*/  FMNMX.FTZ R34, R165, R34, !PT ;  /* 0x00000022a5227209 */ /* 0x000fe20007810000 */
[----:B------:R-:W-:Y:S01]  /*5090*/  FMUL.FTZ R42, R83, UR51 ;  /* 0x00000033532a7c20 */ /* 0x000fe20008410000 */
[----:B------:R-:W-:Y:S01]  /*50a0*/  ISETP.GT.AND P2, PT, R10, 0x21, PT ;  /* 0x000000210a00780c */ /* 0x000fe20003f44270 */
[----:B------:R-:W-:Y:S01]  /*50b0*/  FMUL.FTZ R27, R54, UR51 ;  /* 0x00000033361b7c20 */ /* 0x000fe20008410000 */
[----:B0-----:R-:W-:Y:S01]  /*50c0*/  FSEL R161, R40, -INF , P1 ;  /* 0xff80000028a17808 */ /* 0x001fe20000800000 */
[----:B------:R-:W-:Y:S01]  /*50d0*/  FMUL.FTZ R40, R62, UR51 ;  /* 0x000000333e287c20 */ /* 0x000fe20008410000 */
[----:B------:R-:W-:Y:S01]  /*50e0*/  FMNMX.FTZ R34, R163, R34, !PT ;  /* 0x00000022a3227209 */ /* 0x000fe20007810000 */
[----:B------:R-:W0:Y:S01]  /*50f0*/  MUFU.TANH R49, R49 ;  /* 0x0000003100317308 */ /* 0x000e220000002400 */
[----:B------:R-:W-:Y:S01]  /*5100*/  ISETP.GT.AND P1, PT, R10, 0x28, PT ;  /* 0x000000280a00780c */ /* 0x000fe20003f24270 */
[----:B------:R-:W-:Y:S01]  /*5110*/  FMUL.FTZ R62, R66, UR51 ;  /* 0x00000033423e7c20 */ /* 0x000fe20008410000 */
[----:B---3--:R-:W-:Y:S01]  /*5120*/  FSEL R159, R41, -INF , P2 ;  /* 0xff800000299f7808 */ /* 0x008fe20001000000 */
[----:B------:R-:W-:Y:S01]  /*5130*/  FMUL.FTZ R66, R87, UR51 ;  /* 0x0000003357427c20 */ /* 0x000fe20008410000 */
[----:B------:R-:W-:Y:S01]  /*5140*/  FMNMX.FTZ R34, R161, R34, !PT ;  /* 0x00000022a1227209 */ /* 0x000fe20007810000 */
[----:B------:R-:W-:Y:S01]  /*5150*/  FMUL.FTZ R54, R70, UR51 ;  /* 0x0000003346367c20 */ /* 0x000fe20008410000 */
[----:B------:R-:W-:Y:S01]  /*5160*/  ISETP.GT.AND P2, PT, R10, 0x29, PT ;  /* 0x000000290a00780c */ /* 0x000fe20003f44270 */
[----:B------:R-:W3:Y:S01]  /*5170*/  MUFU.TANH R52, R52 ;  /* 0x0000003400347308 */ /* 0x000ee20000002400 */
[----:B----4-:R-:W-:Y:S01]  /*5180*/  FSEL R157, R44, -INF , P1 ;  /* 0xff8000002c9d7808 */ /* 0x010fe20000800000 */
[----:B------:R-:W-:Y:S01]  /*5190*/  FMUL.FTZ R44, R74, UR51 ;  /* 0x000000334a2c7c20 */ /* 0x000fe20008410000 */
[----:B------:R-:W-:Y:S01]  /*51a0*/  FMNMX.FTZ R34, R159, R34, !PT ;  /* 0x000000229f227209 */ /* 0x000fe20007810000 */
[----:B------:R-:W-:Y:S01]  /*51b0*/  FMUL.FTZ R46, R82, UR51 ;  /* 0x00000033522e7c20 */ /* 0x000fe20008410000 */
[C---:B------:R-:W-:Y:S01]  /*51c0*/  ISETP.GT.AND P1, PT, R10.reuse, 0x30, PT ;  /* 0x000000300a00780c */ /* 0x040fe20003f24270 */
[----:B------:R-:W-:Y:S01]  /*51d0*/  ULEA UR4, UR48, UR41, 0x3 ;  /* 0x0000002930047291 */ /* 0x000fe2000f8e183f */
[----:B-1----:R-:W-:Y:S01]  /*51e0*/  FSEL R155, R45, -INF , P2 ;  /* 0xff8000002d9b7808 */ /* 0x002fe20001000000 */
[----:B------:R-:W-:Y:S01]  /*51f0*/  MUFU.TANH R53, R53 ;  /* 0x0000003500357308 */ /* 0x000fe20000002400 */
[----:B------:R-:W-:Y:S01]  /*5200*/  FMNMX.FTZ R34, R157, R34, !PT ;  /* 0x000000229d227209 */ /* 0x000fe20007810000 */
[----:B------:R-:W-:Y:S01]  /*5210*/  UIADD3 UR4, UR4, 0x28840, URZ ;  /* 0x0002884004047890 */ /* 0x000fe2000fffe03f */
[----:B------:R-:W-:-:S02]  /*5220*/  ISETP.GT.AND P2, PT, R10, 0x31, PT ;  /* 0x000000310a00780c */ /* 0x000fc40003f44270 */
[----:B--2---:R-:W-:Y:S01]  /*5230*/  FSEL R153, R48, -INF , P1 ;  /* 0xff80000030997808 */ /* 0x004fe20000800000 */
[----:B------:R-:W-:Y:S01]  /*5240*/  FMUL.FTZ R48, R63, UR51 ;  /* 0x000000333f307c20 */ /* 0x000fe20008410000 */
[----:B------:R-:W-:Y:S01]  /*5250*/  FMNMX.FTZ R34, R155, R34, !PT ;  /* 0x000000229b227209 */ /* 0x000fe20007810000 */
[----:B------:R-:W1:Y:S01]  /*5260*/  MUFU.TANH R56, R56 ;  /* 0x0000003800387308 */ /* 0x000e620000002400 */
[C---:B------:R-:W-:Y:S01]  /*5270*/  ISETP.GT.AND P1, PT, R10.reuse, 0x38, PT ;  /* 0x000000380a00780c */ /* 0x040fe20003f24270 */
[----:B------:R-:W2:Y:S01]  /*5280*/  SHFL.IDX PT, R63, R36, 0x1, 0x1c1f ;  /* 0x003c1f00243f7f89 */ /* 0x000ea200000e0000 */
[----:B0-----:R-:W-:Y:S01]  /*5290*/  FSEL R69, R49, -INF , P2 ;  /* 0xff80000031457808 */ /* 0x001fe20001000000 */
[----:B------:R-:W-:Y:S01]  /*52a0*/  UPRMT UR4, UR43, 0x654, UR4 ;  /* 0x000006542b047896 */ /* 0x000fe20008000004 */
[----:B------:R-:W-:Y:S02]  /*52b0*/  FMNMX.FTZ R34, R153, R34, !PT ;  /* 0x0000002299227209 */ /* 0x000fe40007810000 */
[----:B------:R-:W-:Y:S01]  /*52c0*/  ISETP.GT.AND P2, PT, R10, 0x39, PT ;  /* 0x000000390a00780c */ /* 0x000fe20003f44270 */
[----:B------:R-:W0:Y:S01]  /*52d0*/  MUFU.TANH R57, R57 ;  /* 0x0000003900397308 */ /* 0x000e220000002400 */
[----:B------:R-:W-:-:S04]  /*52e0*/  FMNMX.FTZ R34, R69, R34, !PT ;  /* 0x0000002245227209 */ /* 0x000fc80007810000 */
[----:B------:R-:W-:Y:S03]  /*52f0*/  SYNCS.ARRIVE.TRANS64.RED.A1T0 RZ, [UR4], RZ ;  /* 0x000000ffffff79a7 */ /* 0x000fe60008100404 */
[----:B------:R4:W5:Y:S08]  /*5300*/  MUFU.TANH R43, R60 ;  /* 0x0000003c002b7308 */ /* 0x0009700000002400 */
[----:B------:R3:W-:Y:S01]  /*5310*/  MUFU.TANH R29, R65 ;  /* 0x00000041001d7308 */ /* 0x0007e20000002400 */
[----:B----4-:R-:W-:Y:S01]  /*5320*/  FMUL.FTZ R60, R75, UR51 ;  /* 0x000000334b3c7c20 */ /* 0x010fe20008410000 */
[----:B--2---:R-:W-:-:S04]  /*5330*/  IADD3 R38, R63, -UR49, R38 ;  /* 0x800000313f267c10 */ /* 0x004fc8000fffe026 */
[----:B------:R-:W-:Y:S02]  /*5340*/  ISETP.GT.AND P3, PT, R38, 0x1, PT ;  /* 0x000000012600780c */ /* 0x000fe40003f64270 */
[----:B------:R2:W4:Y:S01]  /*5350*/  MUFU.TANH R31, R61 ;  /* 0x0000003d001f7308 */ /* 0x0005220000002400 */
[----:B---3--:R-:W-:Y:S01]  /*5360*/  FSEL R65, R52, -INF , P1 ;  /* 0xff80000034417808 */ /* 0x008fe20000800000 */
[----:B------:R-:W-:Y:S01]  /*5370*/  FMUL.FTZ R52, R79, UR51 ;  /* 0x000000334f347c20 */ /* 0x000fe20008410000 */
[----:B------:R-:W-:Y:S02]  /*5380*/  ISETP.GT.AND P1, PT, R10, 0x40, PT ;  /* 0x000000400a00780c */ /* 0x000fe40003f24270 */
[----:B------:R-:W-:Y:S02]  /*5390*/  FMNMX.FTZ R34, R65, R34, !PT ;  /* 0x0000002241227209 */ /* 0x000fe40007810000 */
[----:B-1----:R-:W-:Y:S01]  /*53a0*/  FSEL R59, R56, -INF , P1 ;  /* 0xff800000383b7808 */ /* 0x002fe20000800000 */
[----:B------:R1:W3:Y:S01]  /*53b0*/  MUFU.TANH R35, R64 ;  /* 0x0000004000237308 */ /* 0x0002e20000002400 */
[----:B--2---:R-:W-:Y:S01]  /*53c0*/  FSEL R61, R53, -INF , P2 ;  /* 0xff800000353d7808 */ /* 0x004fe20001000000 */
[----:B------:R-:W-:Y:S01]  /*53d0*/  FMUL.FTZ R56, R78, UR51 ;  /* 0x000000334e387c20 */ /* 0x000fe20008410000 */
[----:B------:R-:W-:-:S02]  /*53e0*/  ISETP.GT.AND P2, PT, R10, 0x41, PT ;  /* 0x000000410a00780c */ /* 0x000fc40003f44270 */
[----:B------:R-:W-:Y:S02]  /*53f0*/  FMNMX.FTZ R34, R61, R34, !PT ;  /* 0x000000223d227209 */ /* 0x000fe40007810000 */
[----:B------:R-:W-:Y:S01]  /*5400*/  ISETP.GT.AND P1, PT, R10, 0x48, PT ;  /* 0x000000480a00780c */ /* 0x000fe20003f24270 */
[----:B------:R-:W2:Y:S01]  /*5410*/  MUFU.TANH R39, R68 ;  /* 0x0000004400277308 */ /* 0x000ea20000002400 */
[----:B0-----:R-:W-:Y:S01]  /*5420*/  FSEL R57, R57, -INF , P2 ;  /* 0xff80000039397808 */ /* 0x001fe20001000000 */
[----:B-1----:R-:W-:Y:S01]  /*5430*/  FMUL.FTZ R64, R86, UR51 ;  /* 0x0000003356407c20 */ /* 0x002fe20008410000 */
[----:B------:R-:W-:Y:S02]  /*5440*/  FMNMX.FTZ R34, R59, R34, !PT ;  /* 0x000000223b227209 */ /* 0x000fe40007810000 */
[----:B------:R-:W-:Y:S02]  /*5450*/  ISETP.GT.AND P2, PT, R10, 0x49, PT ;  /* 0x000000490a00780c */ /* 0x000fe40003f44270 */
[----:B-----5:R-:W-:Y:S01]  /*5460*/  FSEL R43, R43, -INF , P1 ;  /* 0xff8000002b2b7808 */ /* 0x020fe20000800000 */
[----:B------:R-:W0:Y:S01]  /*5470*/  MUFU.TANH R11, R11 ;  /* 0x0000000b000b7308 */ /* 0x000e220000002400 */
[----:B------:R-:W-:-:S02]  /*5480*/  FMNMX.FTZ R34, R57, R34, !PT ;  /* 0x0000002239227209 */ /* 0x000fc40007810000 */
[C---:B------:R-:W-:Y:S02]  /*5490*/  ISETP.GT.AND P1, PT, R10.reuse, 0x50, PT ;  /* 0x000000500a00780c */ /* 0x040fe40003f24270 */
[----:B----4-:R-:W-:Y:S02]  /*54a0*/  FSEL R33, R31, -INF , P2 ;  /* 0xff8000001f217808 */ /* 0x010fe40001000000 */
[----:B------:R-:W-:Y:S01]  /*54b0*/  FMNMX.FTZ R34, R43, R34, !PT ;  /* 0x000000222b227209 */ /* 0x000fe20007810000 */
[----:B------:R-:W1:Y:S01]  /*54c0*/  MUFU.TANH R45, R72 ;  /* 0x00000048002d7308 */ /* 0x000e620000002400 */
[----:B------:R-:W-:Y:S02]  /*54d0*/  ISETP.GT.AND P2, PT, R10, 0x51, PT ;  /* 0x000000510a00780c */ /* 0x000fe40003f44270 */
[----:B---3--:R-:W-:Y:S02]  /*54e0*/  FSEL R35, R35, -INF , P1 ;  /* 0xff80000023237808 */ /* 0x008fe40000800000 */
[----:B------:R-:W-:-:S02]  /*54f0*/  FMNMX.FTZ R34, R33, R34, !PT ;  /* 0x0000002221227209 */ /* 0x000fc40007810000 */
[C---:B------:R-:W-:Y:S01]  /*5500*/  ISETP.GT.AND P1, PT, R10.reuse, 0x58, PT ;  /* 0x000000580a00780c */ /* 0x040fe20003f24270 */
[----:B------:R-:W3:Y:S01]  /*5510*/  MUFU.TANH R73, R73 ;  /* 0x0000004900497308 */ /* 0x000ee20000002400 */
[----:B------:R-:W-:Y:S02]  /*5520*/  FSEL R37, R29, -INF , P2 ;  /* 0xff8000001d257808 */ /* 0x000fe40001000000 */
[----:B------:R-:W-:Y:S02]  /*5530*/  FMNMX.FTZ R34, R35, R34, !PT ;  /* 0x0000002223227209 */ /* 0x000fe40007810000 */
[----:B------:R-:W-:Y:S02]  /*5540*/  ISETP.GT.AND P2, PT, R10, 0x59, PT ;  /* 0x000000590a00780c */ /* 0x000fe40003f44270 */
[----:B--2---:R-:W-:Y:S01]  /*5550*/  FSEL R39, R39, -INF , P1 ;  /* 0xff80000027277808 */ /* 0x004fe20000800000 */
[----:B------:R-:W2:Y:S01]  /*5560*/  MUFU.TANH R47, R76 ;  /* 0x0000004c002f7308 */ /* 0x000ea20000002400 */
[----:B------:R-:W-:-:S02]  /*5570*/  FMNMX.FTZ R34, R37, R34, !PT ;  /* 0x0000002225227209 */ /* 0x000fc40007810000 */
[C---:B------:R-:W-:Y:S02]  /*5580*/  ISETP.GT.AND P1, PT, R10.reuse, 0x60, PT ;  /* 0x000000600a00780c */ /* 0x040fe40003f24270 */
[----:B0-----:R-:W-:Y:S02]  /*5590*/  FSEL R41, R11, -INF , P2 ;  /* 0xff8000000b297808 */ /* 0x001fe40001000000 */
[----:B------:R-:W-:Y:S01]  /*55a0*/  FMNMX.FTZ R34, R39, R34, !PT ;  /* 0x0000002227227209 */ /* 0x000fe20007810000 */
[----:B------:R-:W0:Y:S01]  /*55b0*/  MUFU.TANH R49, R77 ;  /* 0x0000004d00317308 */ /* 0x000e220000002400 */
[----:B------:R-:W-:Y:S02]  /*55c0*/  ISETP.GT.AND P2, PT, R10, 0x61, PT ;  /* 0x000000610a00780c */ /* 0x000fe40003f44270 */
[----:B-1----:R-:W-:Y:S02]  /*55d0*/  FSEL R45, R45, -INF , P1 ;  /* 0xff8000002d2d7808 */ /* 0x002fe40000800000 */
[----:B------:R-:W-:-:S02]  /*55e0*/  FMNMX.FTZ R34, R41, R34, !PT ;  /* 0x0000002229227209 */ /* 0x000fc40007810000 */
[C---:B------:R-:W-:Y:S01]  /*55f0*/  ISETP.GT.AND P1, PT, R10.reuse, 0x68, PT ;  /* 0x000000680a00780c */ /* 0x040fe20003f24270 */
[----:B------:R-:W1:Y:S01]  /*5600*/  MUFU.TANH R51, R80 ;  /* 0x0000005000337308 */ /* 0x000e620000002400 */
[----:B---3--:R-:W-:Y:S02]  /*5610*/  FSEL R29, R73, -INF , P2 ;  /* 0xff800000491d7808 */ /* 0x008fe40001000000 */
        /* <DEDUP_REMOVED lines=14> */
[----:B--2---:R-:W-:Y:S02]  /*5700*/  FSEL R53, R53, -INF , P2 ;  /* 0xff80000035357808 */ /* 0x004fe40001000000 */
[----:B------:R-:W-:Y:S02]  /*5710*/  FMNMX.FTZ R34, R51, R34, !PT ;  /* 0x0000002233227209 */ /* 0x000fe40007810000 */
[----:B------:R-:W-:Y:S02]  /*5720*/  ISETP.GT.AND P2, PT, R10, 0x79, PT ;  /* 0x000000790a00780c */ /* 0x000fe40003f44270 */
[----:B------:R-:W-:Y:S01]  /*5730*/  FMNMX.FTZ R34, R53, R34, !PT ;  /* 0x0000002235227209 */ /* 0x000fe20007810000 */
[----:B------:R-:W2:Y:S01]  /*5740*/  MUFU.TANH R12, R12 ;  /* 0x0000000c000c7308 */ /* 0x000ea20000002400 */
[----:B0-----:R-:W-:Y:S01]  /*5750*/  FSEL R55, R55, -INF , P1 ;  /* 0xff80000037377808 */ /* 0x001fe20000800000 */
[----:B------:R-:W0:Y:S03]  /*5760*/  LDC R10, c[0x0][0x988] ;  /* 0x00026200ff0a7b82 */ /* 0x000e260000000800 */
[----:B------:R-:W-:-:S03]  /*5770*/  FMNMX.FTZ R34, R55, R34, !PT ;  /* 0x0000002237227209 */ /* 0x000fc60007810000 */
[----:B------:R-:W3:Y:S01]  /*5780*/  MUFU.TANH R13, R13 ;  /* 0x0000000d000d7308 */ /* 0x000ee20000002400 */
[----:B-1----:R-:W-:Y:S02]  /*5790*/  FSEL R31, R31, -INF , P2 ;  /* 0xff8000001f1f7808 */ /* 0x002fe40001000000 */
[----:B------:R-:W-:Y:S02]  /*57a0*/  ISETP.GT.AND P2, PT, R38, RZ, PT ;  /* 0x000000ff2600720c */ /* 0x000fe40003f44270 */
[----:B------:R-:W-:-:S03]  /*57b0*/  FMNMX.FTZ R34, R31, R34, !PT ;  /* 0x000000221f227209 */ /* 0x000fc60007810000 */
[----:B------:R-:W1:Y:S01]  /*57c0*/  MUFU.TANH R14, R14 ;  /* 0x0000000e000e7308 */ /* 0x000e620000002400 */
[----:B--2---:R-:W-:Y:S01]  /*57d0*/  FSEL R12, R12, -INF , P2 ;  /* 0xff8000000c0c7808 */ /* 0x004fe20001000000 */
[----:B------:R-:W2:Y:S01]  /*57e0*/  SHFL.BFLY PT, R11, R34, 0x2, 0x1f ;  /* 0x0c401f00220b7f89 */ /* 0x000ea200000e0000 */
[----:B------:R-:W-:Y:S02]  /*57f0*/  ISETP.GT.AND P2, PT, R38, 0x8, PT ;  /* 0x000000082600780c */ /* 0x000fe40003f44270 */
[----:B------:R-:W-:-:S03]  /*5800*/  FMNMX.FTZ R36, R12, R9, !PT ;  /* 0x000000090c247209 */ /* 0x000fc60007810000 */
[----:B------:R-:W4:Y:S01]  /*5810*/  MUFU.TANH R16, R16 ;  /* 0x0000001000107308 */ /* 0x000f220000002400 */
[----:B---3--:R-:W-:Y:S02]  /*5820*/  FSEL R67, R13, -INF , P3 ;  /* 0xff8000000d437808 */ /* 0x008fe40001800000 */
[----:B------:R-:W-:Y:S02]  /*5830*/  ISETP.GT.AND P3, PT, R38, 0x9, PT ;  /* 0x000000092600780c */ /* 0x000fe40003f64270 */
[----:B------:R-:W-:-:S03]  /*5840*/  FMNMX.FTZ R36, R67, R36, !PT ;  /* 0x0000002443247209 */ /* 0x000fc60007810000 */
[----:B------:R-:W3:Y:S01]  /*5850*/  MUFU.TANH R17, R17 ;  /* 0x0000001100117308 */ /* 0x000ee20000002400 */
[----:B-1----:R-:W-:Y:S02]  /*5860*/  FSEL R71, R14, -INF , P2 ;  /* 0xff8000000e477808 */ /* 0x002fe40001000000 */
[----:B------:R-:W-:Y:S02]  /*5870*/  ISETP.GT.AND P2, PT, R38, 0x10, PT ;  /* 0x000000102600780c */ /* 0x000fe40003f44270 */
[----:B------:R-:W-:-:S03]  /*5880*/  FMNMX.FTZ R36, R71, R36, !PT ;  /* 0x0000002447247209 */ /* 0x000fc60007810000 */
[----:B------:R-:W1:Y:S01]  /*5890*/  MUFU.TANH R18, R18 ;  /* 0x0000001200127308 */ /* 0x000e620000002400 */
[----:B----4-:R-:W-:Y:S02]  /*58a0*/  FSEL R73, R16, -INF , P3 ;  /* 0xff80000010497808 */ /* 0x010fe40001800000 */
[----:B--2---:R-:W-:Y:S02]  /*58b0*/  FMNMX.FTZ R11, R34, R11, !PT ;  /* 0x0000000b220b7209 */ /* 0x004fe40007810000 */
[----:B------:R-:W-:Y:S02]  /*58c0*/  ISETP.GT.AND P3, PT, R38, 0x11, PT ;  /* 0x000000112600780c */ /* 0x000fe40003f64270 */
[----:B------:R-:W-:Y:S01]  /*58d0*/  FMNMX.FTZ R36, R73, R36, !PT ;  /* 0x0000002449247209 */ /* 0x000fe20007810000 */
[----:B------:R-:W2:Y:S01]  /*58e0*/  SHFL.BFLY PT, R34, R11, 0x1, 0x1f ;  /* 0x0c201f000b227f89 */ /* 0x000ea200000e0000 */
[----:B------:R-:W4:Y:S01]  /*58f0*/  MUFU.TANH R19, R19 ;  /* 0x0000001300137308 */ /* 0x000f220000002400 */
[----:B---3--:R-:W-:-:S02]  /*5900*/  FSEL R75, R17, -INF , P2 ;  /* 0xff800000114b7808 */ /* 0x008fc40001000000 */
        /* <DEDUP_REMOVED lines=8> */
[----:B------:R-:W-:Y:S02]  /*5990*/  ISETP.GT.AND P2, PT, R38, 0x20, PT ;  /* 0x000000202600780c */ /* 0x000fe40003f44270 */
[----:B------:R-:W-:Y:S02]  /*59a0*/  FMNMX.FTZ R36, R79, R36, !PT ;  /* 0x000000244f247209 */ /* 0x000fe40007810000 */
[----:B--2---:R-:W-:Y:S01]  /*59b0*/  FMNMX.FTZ R11, R11, R34, !PT ;  /* 0x000000220b0b7209 */ /* 0x004fe20007810000 */
[----:B------:R-:W2:Y:S01]  /*59c0*/  MUFU.TANH R22, R22 ;  /* 0x0000001600167308 */ /* 0x000ea20000002400 */
[----:B---3--:R-:W-:Y:S02]  /*59d0*/  FSEL R81, R20, -INF , P3 ;  /* 0xff80000014517808 */ /* 0x008fe40001800000 */
[----:B------:R-:W-:Y:S01]  /*59e0*/  ISETP.GT.AND P3, PT, R38, 0x21, PT ;  /* 0x000000212600780c */ /* 0x000fe20003f64270 */
[----:B0-----:R-:W-:Y:S01]  /*59f0*/  FMUL.FTZ R34, R11, R10 ;  /* 0x0000000a0b227220 */ /* 0x001fe20000410000 */
[----:B------:R-:W-:-:S02]  /*5a00*/  FMNMX.FTZ R36, R81, R36, !PT ;  /* 0x0000002451247209 */ /* 0x000fc40007810000 */
[----:B------:R-:W-:Y:S01]  /*5a10*/  FSETP.NEU.FTZ.AND P1, PT, R11, -INF , PT ;  /* 0xff8000000b00780b */ /* 0x000fe20003f3d000 */
[----:B------:R-:W0:Y:S01]  /*5a20*/  MUFU.TANH R23, R23 ;  /* 0x0000001700177308 */ /* 0x000e220000002400 */
[----:B-1----:R-:W-:Y:S02]  /*5a30*/  FSEL R83, R21, -INF , P2 ;  /* 0xff80000015537808 */ /* 0x002fe40001000000 */
[----:B------:R-:W-:Y:S02]  /*5a40*/  ISETP.GT.AND P2, PT, R38, 0x28, PT ;  /* 0x000000282600780c */ /* 0x000fe40003f44270 */
[----:B------:R-:W-:Y:S02]  /*5a50*/  FMNMX.FTZ R36, R83, R36, !PT ;  /* 0x0000002453247209 */ /* 0x000fe40007810000 */
[----:B------:R-:W-:Y:S01]  /*5a60*/  FSEL R34, R34, RZ, P1 ;  /* 0x000000ff22227208 */ /* 0x000fe20000800000 */
[----:B------:R-:W1:Y:S01]  /*5a70*/  MUFU.TANH R24, R24 ;  /* 0x0000001800187308 */ /* 0x000e620000002400 */
[----:B--2---:R-:W-:-:S02]  /*5a80*/  FSEL R85, R22, -INF , P3 ;  /* 0xff80000016557808 */ /* 0x004fc40001800000 */
[C---:B------:R-:W-:Y:S01]  /*5a90*/  ISETP.GT.AND P3, PT, R38.reuse, 0x29, PT ;  /* 0x000000292600780c */ /* 0x040fe20003f64270 */
[--C-:B------:R-:W-:Y:S01]  /*5aa0*/  FFMA.FTZ R19, R163, R10, -R34.reuse ;  /* 0x0000000aa3137223 */ /* 0x100fe20000010822 */
[----:B------:R-:W-:Y:S01]  /*5ab0*/  FMNMX.FTZ R36, R85, R36, !PT ;  /* 0x0000002455247209 */ /* 0x000fe20007810000 */
[-CC-:B------:R-:W-:Y:S01]  /*5ac0*/  FFMA.FTZ R178, R165, R10.reuse, -R34.reuse ;  /* 0x0000000aa5b27223 */ /* 0x180fe20000010822 */
[-CC-:B------:R-:W-:Y:S01]  /*5ad0*/  FFMA.FTZ R172, R161, R10.reuse, -R34.reuse ;  /* 0x0000000aa1ac7223 */ /* 0x180fe20000010822 */
[----:B------:R-:W2:Y:S01]  /*5ae0*/  MUFU.TANH R25, R25 ;  /* 0x0000001900197308 */ /* 0x000ea20000002400 */
[----:B0-----:R-:W-:Y:S01]  /*5af0*/  FSEL R87, R23, -INF , P2 ;  /* 0xff80000017577808 */ /* 0x001fe20001000000 */
[-CC-:B------:R-:W-:Y:S01]  /*5b00*/  FFMA.FTZ R17, R167, R10.reuse, -R34.reuse ;  /* 0x0000000aa7117223 */ /* 0x180fe20000010822 */
[----:B------:R-:W-:Y:S01]  /*5b10*/  ISETP.GT.AND P2, PT, R38, 0x30, PT ;  /* 0x000000302600780c */ /* 0x000fe20003f44270 */
[--C-:B------:R-:W-:Y:S01]  /*5b20*/  FFMA.FTZ R174, R157, R10, -R34.reuse ;  /* 0x0000000a9dae7223 */ /* 0x100fe20000010822 */
[----:B------:R-:W-:Y:S01]  /*5b30*/  FMNMX.FTZ R36, R87, R36, !PT ;  /* 0x0000002457247209 */ /* 0x000fe20007810000 */
[-CC-:B------:R-:W-:Y:S01]  /*5b40*/  FFMA.FTZ R21, R159, R10.reuse, -R34.reuse ;  /* 0x0000000a9f157223 */ /* 0x180fe20000010822 */
[-CC-:B------:R-:W-:Y:S01]  /*5b50*/  FFMA.FTZ R23, R155, R10.reuse, -R34.reuse ;  /* 0x0000000a9b177223 */ /* 0x180fe20000010822 */
[----:B------:R-:W0:Y:S01]  /*5b60*/  MUFU.TANH R26, R26 ;  /* 0x0000001a001a7308 */ /* 0x000e220000002400 */
[----:B-1----:R-:W-:Y:S01]  /*5b70*/  FSEL R163, R24, -INF , P3 ;  /* 0xff80000018a37808 */ /* 0x002fe20001800000 */
[-CC-:B------:R-:W-:Y:S01]  /*5b80*/  FFMA.FTZ R176, R169, R10.reuse, -R34.reuse ;  /* 0x0000000aa9b07223 */ /* 0x180fe20000010822 */
[C---:B------:R-:W-:Y:S01]  /*5b90*/  ISETP.GT.AND P3, PT, R38.reuse, 0x31, PT ;  /* 0x000000312600780c */ /* 0x040fe20003f64270 */
[--C-:B------:R-:W-:Y:S01]  /*5ba0*/  FFMA.FTZ R168, R153, R10, -R34.reuse ;  /* 0x0000000a99a87223 */ /* 0x100fe20000010822 */
[----:B------:R-:W-:Y:S01]  /*5bb0*/  FMNMX.FTZ R36, R163, R36, !PT ;  /* 0x00000024a3247209 */ /* 0x000fe20007810000 */
[-CC-:B------:R-:W-:Y:S01]  /*5bc0*/  FFMA.FTZ R63, R171, R10.reuse, -R34.reuse ;  /* 0x0000000aab3f7223 */ /* 0x180fe20000010822 */
[-CC-:B------:R-:W-:Y:S01]  /*5bd0*/  FFMA.FTZ R182, R173, R10.reuse, -R34.reuse ;  /* 0x0000000aadb67223 */ /* 0x180fe20000010822 */
[----:B------:R-:W1:Y:S01]  /*5be0*/  MUFU.TANH R27, R27 ;  /* 0x0000001b001b7308 */ /* 0x000e620000002400 */
[----:B--2---:R-:W-:Y:S01]  /*5bf0*/  FSEL R165, R25, -INF , P2 ;  /* 0xff80000019a57808 */ /* 0x004fe20001000000 */
[-CC-:B------:R-:W-:Y:S01]  /*5c00*/  FFMA.FTZ R180, R175, R10.reuse, -R34.reuse ;  /* 0x0000000aafb47223 */ /* 0x180fe20000010822 */
[----:B------:R-:W-:Y:S01]  /*5c10*/  ISETP.GT.AND P2, PT, R38, 0x38, PT ;  /* 0x000000382600780c */ /* 0x000fe20003f44270 */
[--C-:B------:R-:W-:Y:S01]  /*5c20*/  FFMA.FTZ R170, R65, R10, -R34.reuse ;  /* 0x0000000a41aa7223 */ /* 0x100fe20000010822 */
[----:B------:R-:W-:Y:S01]  /*5c30*/  FMNMX.FTZ R36, R165, R36, !PT ;  /* 0x00000024a5247209 */ /* 0x000fe20007810000 */
[-CC-:B------:R-:W-:Y:S01]  /*5c40*/  FFMA.FTZ R164, R59, R10.reuse, -R34.reuse ;  /* 0x0000000a3ba47223 */ /* 0x180fe20000010822 */
[-CC-:B------:R-:W-:Y:S01]  /*5c50*/  FFMA.FTZ R166, R43, R10.reuse, -R34.reuse ;  /* 0x0000000a2ba67223 */ /* 0x180fe20000010822 */
[----:B------:R-:W2:Y:S01]  /*5c60*/  MUFU.TANH R28, R28 ;  /* 0x0000001c001c7308 */ /* 0x000ea20000002400 */
[----:B0-----:R-:W-:Y:S01]  /*5c70*/  FSEL R161, R26, -INF , P3 ;  /* 0xff8000001aa17808 */ /* 0x001fe20001800000 */
[-CC-:B------:R-:W-:Y:S01]  /*5c80*/  FFMA.FTZ R15, R15, R10.reuse, -R34.reuse ;  /* 0x0000000a0f0f7223 */ /* 0x180fe20000010822 */
[C---:B------:R-:W-:Y:S01]  /*5c90*/  ISETP.GT.AND P3, PT, R38.reuse, 0x39, PT ;  /* 0x000000392600780c */ /* 0x040fe20003f64270 */
[--C-:B------:R-:W-:Y:S01]  /*5ca0*/  FFMA.FTZ R152, R45, R10, -R34.reuse ;  /* 0x0000000a2d987223 */ /* 0x100fe20000010822 */
[----:B------:R-:W-:Y:S01]  /*5cb0*/  FMNMX.FTZ R36, R161, R36, !PT ;  /* 0x00000024a1247209 */ /* 0x000fe20007810000 */
[-CC-:B------:R-:W-:Y:S01]  /*5cc0*/  FFMA.FTZ R154, R47, R10.reuse, -R34.reuse ;  /* 0x0000000a2f9a7223 */ /* 0x180fe20000010822 */
[-CC-:B------:R-:W-:Y:S01]  /*5cd0*/  FFMA.FTZ R162, R39, R10.reuse, -R34.reuse ;  /* 0x0000000a27a27223 */ /* 0x180fe20000010822 */
[----:B------:R-:W0:Y:S01]  /*5ce0*/  MUFU.TANH R30, R30 ;  /* 0x0000001e001e7308 */ /* 0x000e220000002400 */
[----:B-1----:R-:W-:Y:S01]  /*5cf0*/  FSEL R167, R27, -INF , P2 ;  /* 0xff8000001ba77808 */ /* 0x002fe20001000000 */
[-CC-:B------:R-:W-:Y:S01]  /*5d00*/  FFMA.FTZ R160, R35, R10.reuse, -R34.reuse ;  /* 0x0000000a23a07223 */ /* 0x180fe20000010822 */
[----:B------:R-:W-:Y:S01]  /*5d10*/  ISETP.GT.AND P2, PT, R38, 0x40, PT ;  /* 0x000000402600780c */ /* 0x000fe20003f44270 */
        /* <DEDUP_REMOVED lines=22> */
[----:B------:R-:W-:Y:S01]  /*5e80*/  FFMA.FTZ R31, R31, R10, -R34 ;  /* 0x0000000a1f1f7223 */ /* 0x000fe20000010822 */
[----:B------:R-:W-:-:S02]  /*5e90*/  ISETP.GT.AND P3, PT, R38, 0x49, PT ;  /* 0x000000492600780c */ /* 0x000fc40003f64270 */
[----:B------:R-:W-:-:S03]  /*5ea0*/  FMNMX.FTZ R36, R157, R36, !PT ;  /* 0x000000249d247209 */ /* 0x000fc60007810000 */
[----:B------:R-:W1:Y:S01]  /*5eb0*/  MUFU.TANH R62, R62 ;  /* 0x0000003e003e7308 */ /* 0x000e620000002400 */
[----:B--2---:R-:W-:Y:S02]  /*5ec0*/  FSEL R159, R40, -INF , P2 ;  /* 0xff800000289f7808 */ /* 0x004fe40001000000 */
[----:B------:R-:W-:Y:S02]  /*5ed0*/  ISETP.GT.AND P2, PT, R38, 0x50, PT ;  /* 0x000000502600780c */ /* 0x000fe40003f44270 */
[----:B------:R-:W-:-:S03]  /*5ee0*/  FMNMX.FTZ R36, R159, R36, !PT ;  /* 0x000000249f247209 */ /* 0x000fc60007810000 */
[----:B------:R-:W2:Y:S01]  /*5ef0*/  MUFU.TANH R58, R58 ;  /* 0x0000003a003a7308 */ /* 0x000ea20000002400 */
[----:B0-----:R-:W-:Y:S02]  /*5f00*/  FSEL R155, R48, -INF , P3 ;  /* 0xff800000309b7808 */ /* 0x001fe40001800000 */
[----:B------:R-:W-:Y:S02]  /*5f10*/  ISETP.GT.AND P3, PT, R38, 0x51, PT ;  /* 0x000000512600780c */ /* 0x000fe40003f64270 */
[----:B------:R-:W-:-:S03]  /*5f20*/  FMNMX.FTZ R36, R155, R36, !PT ;  /* 0x000000249b247209 */ /* 0x000fc60007810000 */
[----:B------:R-:W0:Y:S01]  /*5f30*/  MUFU.TANH R54, R54 ;  /* 0x0000003600367308 */ /* 0x000e220000002400 */
[----:B-1----:R-:W-:Y:S02]  /*5f40*/  FSEL R169, R62, -INF , P2 ;  /* 0xff8000003ea97808 */ /* 0x002fe40001000000 */
[----:B------:R-:W-:Y:S02]  /*5f50*/  ISETP.GT.AND P2, PT, R38, 0x58, PT ;  /* 0x000000582600780c */ /* 0x000fe40003f44270 */
        /* <DEDUP_REMOVED lines=37> */
[----:B------:R-:W-:Y:S01]  /*61b0*/  MUFU.EX2 R15, R15 ;  /* 0x0000000f000f7308 */ /* 0x000fe20000000800 */
[----:B--2---:R-:W-:-:S04]  /*61c0*/  FSEL R183, R64, -INF , P2 ;  /* 0xff80000040b77808 */ /* 0x004fc80001000000 */
[----:B------:R-:W-:-:S03]  /*61d0*/  FMNMX.FTZ R36, R183, R36, !PT ;  /* 0x00000024b7247209 */ /* 0x000fc60007810000 */
[----:B------:R-:W-:Y:S01]  /*61e0*/  MUFU.EX2 R180, R180 ;  /* 0x000000b400b47308 */ /* 0x000fe20000000800 */
[----:B0-----:R-:W-:-:S04]  /*61f0*/  FSEL R185, R66, -INF , P3 ;  /* 0xff80000042b97808 */ /* 0x001fc80001800000 */
[----:B------:R-:W-:-:S03]  /*6200*/  FMNMX.FTZ R36, R185, R36, !PT ;  /* 0x00000024b9247209 */ /* 0x000fc60007810000 */
[----:B------:R-:W-:Y:S02]  /*6210*/  MUFU.EX2 R182, R182 ;  /* 0x000000b600b67308 */ /* 0x000fe40000000800 */
[----:B------:R-:W0:Y:S06]  /*6220*/  SHFL.BFLY PT, R13, R36, 0x2, 0x1f ;  /* 0x0c401f00240d7f89 */ /* 0x000e2c00000e0000 */
        /* <DEDUP_REMOVED lines=8> */
[----:B0-----:R-:W-:-:S07]  /*62b0*/  FMNMX.FTZ R13, R14, R13, !PT ;  /* 0x0000000d0e0d7209 */ /* 0x001fce0007810000 */
[----:B------:R-:W-:Y:S01]  /*62c0*/  MUFU.EX2 R21, R21 ;  /* 0x0000001500157308 */ /* 0x000fe20000000800 */
[C---:B------:R-:W-:Y:S01]  /*62d0*/  FSETP.NEU.FTZ.AND P2, PT, R13.reuse, -INF , PT ;  /* 0xff8000000d00780b */ /* 0x040fe20003f5d000 */
[----:B------:R-:W-:-:S03]  /*62e0*/  FMUL.FTZ R14, R13, R10 ;  /* 0x0000000a0d0e7220 */ /* 0x000fc60000410000 */
[----:B------:R-:W-:-:S03]  /*62f0*/  FSEL R30, R13, RZ, P2 ;  /* 0x000000ff0d1e7208 */ /* 0x000fc60001000000 */
[----:B------:R-:W-:Y:S01]  /*6300*/  MUFU.EX2 R174, R174 ;  /* 0x000000ae00ae7308 */ /* 0x000fe20000000800 */
[----:B------:R-:W-:Y:S01]  /*6310*/  FSEL R14, R14, RZ, P2 ;  /* 0x000000ff0e0e7208 */ /* 0x000fe20001000000 */
[----:B------:R-:W-:-:S04]  /*6320*/  FADD.FTZ R9, -R30, R9 ;  /* 0x000000091e097221 */ /* 0x000fc80000010100 */
[-CC-:B------:R-:W-:Y:S01]  /*6330*/  FFMA.FTZ R43, R67, R10.reuse, -R14.reuse ;  /* 0x0000000a432b7223 */ /* 0x180fe2000001080e */
[----:B------:R-:W-:Y:S01]  /*6340*/  FSEL R67, R11, RZ, P1 ;  /* 0x000000ff0b437208 */ /* 0x000fe20000800000 */
[-CC-:B------:R-:W-:Y:S01]  /*6350*/  FFMA.FTZ R12, R12, R10.reuse, -R14.reuse ;  /* 0x0000000a0c0c7223 */ /* 0x180fe2000001080e */
[-C--:B------:R-:W-:Y:S01]  /*6360*/  FMUL.FTZ R9, R9, R10.reuse ;  /* 0x0000000a09097220 */ /* 0x080fe20000410000 */
[-CC-:B------:R-:W-:Y:S01]  /*6370*/  FFMA.FTZ R16, R71, R10.reuse, -R14.reuse ;  /* 0x0000000a47107223 */ /* 0x180fe2000001080e */
[-C--:B------:R-:W-:Y:S01]  /*6380*/  FFMA.FTZ R45, R73, R10.reuse, -R14 ;  /* 0x0000000a492d7223 */ /* 0x080fe2000001080e */
[----:B------:R-:W-:Y:S01]  /*6390*/  FADD.FTZ R67, -R67, R8 ;  /* 0x0000000843437221 */ /* 0x000fe20000010100 */
[----:B------:R-:W-:Y:S01]  /*63a0*/  MUFU.EX2 R43, R43 ;  /* 0x0000002b002b7308 */ /* 0x000fe20000000800 */
[-CC-:B------:R-:W-:Y:S01]  /*63b0*/  FFMA.FTZ R18, R75, R10.reuse, -R14.reuse ;  /* 0x0000000a4b127223 */ /* 0x180fe2000001080e */
[-CC-:B------:R-:W-:Y:S01]  /*63c0*/  FFMA.FTZ R47, R77, R10.reuse, -R14.reuse ;  /* 0x0000000a4d2f7223 */ /* 0x180fe2000001080e */
[-C--:B------:R-:W-:Y:S01]  /*63d0*/  FMUL.FTZ R8, R67, R10.reuse ;  /* 0x0000000a43087220 */ /* 0x080fe20000410000 */
        /* <DEDUP_REMOVED lines=26> */
[----:B------:R-:W-:-:S02]  /*6580*/  FFMA.FTZ R183, R183, R10, -R14 ;  /* 0x0000000ab7b77223 */ /* 0x000fc4000001080e */
[----:B------:R-:W2:Y:S01]  /*6590*/  MUFU.EX2 R16, R16 ;  /* 0x0000001000107308 */ /* 0x000ea20000000800 */
[----:B0-----:R-:W-:-:S04]  /*65a0*/  FFMA.FTZ R27, R8, R0, R15 ;  /* 0x00000000081b7223 */ /* 0x001fc8000001000f */
[----:B------:R-:W-:-:S03]  /*65b0*/  FADD.FTZ R27, R180, R27 ;  /* 0x0000001bb41b7221 */ /* 0x000fc60000010000 */
[----:B------:R-:W0:Y:S01]  /*65c0*/  MUFU.EX2 R45, R45 ;  /* 0x0000002d002d7308 */ /* 0x000e220000000800 */
[----:B-1----:R-:W-:-:S04]  /*65d0*/  FFMA.FTZ R0, R9, R3, R12 ;  /* 0x0000000309007223 */ /* 0x002fc8000001000c */
[----:B------:R-:W-:Y:S01]  /*65e0*/  FADD.FTZ R3, R43, R0 ;  /* 0x000000002b037221 */ /* 0x000fe20000010000 */
        /* <DEDUP_REMOVED lines=15> */
[----:B------:R-:W-:Y:S01]  /*66e0*/  FADD.FTZ R3, R21, R0 ;  /* 0x0000000015037221 */ /* 0x000fe20000010000 */
[-CC-:B------:R-:W-:Y:S01]  /*66f0*/  FFMA.FTZ R34, R153, R10.reuse, -R14.reuse ;  /* 0x0000000a99227223 */ /* 0x180fe2000001080e */
[----:B------:R-:W-:Y:S02]  /*6700*/  FFMA.FTZ R14, R185, R10, -R14 ;  /* 0x0000000ab90e7223 */ /* 0x000fe4000001080e */
        /* <DEDUP_REMOVED lines=95> */
.L_x_2422:
[----:B------:R-:W-:Y:S01]  /*6d00*/  UISETP.GT.AND UP0, UPT, UR54, UR52, UPT ;  /* 0x000000343600728c */ /* 0x000fe2000bf04270 */
[-C--:B------:R-:W-:Y:S01]  /*6d10*/  FMUL.FTZ R88, R88, R8.reuse ;  /* 0x0000000858587220 */ /* 0x080fe20000410000 */
[----:B------:R-:W-:Y:S01]  /*6d20*/  ULEA UR4, UR53, UR41, 0x3 ;  /* 0x0000002935047291 */ /* 0x000fe2000f8e183f */
[-C--:B------:R-:W-:Y:S01]  /*6d30*/  FMUL.FTZ R89, R89, R8.reuse ;  /* 0x0000000859597220 */ /* 0x080fe20000410000 */
[----:B------:R-:W-:Y:S01]  /*6d40*/  UIADD3 UR5, UR54, -0x1, URZ ;  /* 0xffffffff36057890 */ /* 0x000fe2000fffe03f */
[-C--:B------:R-:W-:Y:S01]  /*6d50*/  FMUL.FTZ R92, R92, R8.reuse ;  /* 0x000000085c5c7220 */ /* 0x080fe20000410000 */
[----:B------:R-:W-:Y:S01]  /*6d60*/  UIADD3 UR4, UR4, 0x28860, URZ ;  /* 0x0002886004047890 */ /* 0x000fe2000fffe03f */
[----:B------:R-:W-:Y:S01]  /*6d70*/  PLOP3.LUT P1, PT, PT, PT, UP0, 0x80, 0x0 ;  /* 0x000000000000781c */ /* 0x000fe20003f2f008 */
[----:B------:R-:W-:Y:S01]  /*6d80*/  UMOV UR55, UR47 ;  /* 0x0000002f00377c82 */ /* 0x000fe20008000000 */
[----:B------:R-:W-:Y:S01]  /*6d90*/  UMOV UR53, UR48 ;  /* 0x0000003000357c82 */ /* 0x000fe20008000000 */
        /* <DEDUP_REMOVED lines=97> */
[----:B------:R-:W-:Y:S01]  /*73b0*/  MOV R9, R13 ;  /* 0x0000000d00097202 */ /* 0x000fe20000000f00 */
[----:B------:R-:W-:Y:S06]  /*73c0*/  @P1 BRA `(.L_x_2423) ;  /* 0xffffffcc00941947 */ /* 0x000fec000383ffff */
[----:B------:R-:W-:-:S05]  /*73d0*/  UMOV UR54, UR5 ;  /* 0x0000000500367c82 */ /* 0x000fca0008000000 */
.L_x_2412:
[----:B------:R-:W-:-:S06]  /*73e0*/  UISETP.GE.AND UP0, UPT, UR54, UR39, UPT ;  /* 0x000000273600728c */ /* 0x000fcc000bf06270 */
[----:B------:R-:W-:-:S13]  /*73f0*/  PLOP3.LUT P1, PT, PT, PT, UP0, 0x80, 0x0 ;  /* 0x000000000000781c */ /* 0x000fda0003f2f008 */
[----:B------:R-:W-:Y:S05]  /*7400*/  @!P1 BRA `(.L_x_2424) ;  /* 0x0000002800149947 */ /* 0x000fea0003800000 */
[C---:B------:R-:W-:Y:S01]  /*7410*/  VIADD R7, R2.reuse, 0x8 ;  /* 0x0000000802077836 */ /* 0x040fe20000000000 */
[----:B------:R-:W-:Y:S01]  /*7420*/  MOV R6, R11 ;  /* 0x0000000b00067202 */ /* 0x000fe20000000f00 */
[----:B------:R-:W-:Y:S01]  /*7430*/  IMAD.MOV.U32 R8, RZ, RZ, R13 ;  /* 0x000000ffff087224 */ /* 0x000fe200078e000d */
[----:B------:R-:W-:Y:S01]  /*7440*/  IADD3 R2, -R2, 0xb, RZ ;  /* 0x0000000b02027810 */ /* 0x000fe20007ffe1ff */
[----:B------:R-:W-:Y:S01]  /*7450*/  UMOV UR49, UR47 ;  /* 0x0000002f00317c82 */ /* 0x000fe20008000000 */
[----:B------:R-:W-:Y:S01]  /*7460*/  UMOV UR42, UR48 ;  /* 0x00000030002a7c82 */ /* 0x000fe20008000000 */
[----:B------:R-:W-:-:S05]  /*7470*/  ULDC UR38, c[0x0][0x9d8] ;  /* 0x0002760000267ab9 */ /* 0x000fca0000000800 */
.L_x_2435:
        /* <DEDUP_REMOVED lines=9> */
.L_x_2426:
[----:B------:R-:W-:Y:S01]  /*7510*/  ULEA UR4, UR48, UR41, 0x3 ;  /* 0x0000002930047291 */ /* 0x000fe2000f8e183f */
[----:B------:R-:W-:-:S05]  /*7520*/  IMAD.U32 R9, RZ, RZ, UR47 ;  /* 0x0000002fff097e24 */ /* 0x000fca000f8e00ff */
[----:B------:R-:W-:-:S04]  /*7530*/  SHF.L.U32 R9, R9, 0x1f, RZ ;  /* 0x0000001f09097819 */ /* 0x000fc800000006ff */
[----:B------:R0:W1:Y:S01]  /*7540*/  SYNCS.PHASECHK.TRANS64.TRYWAIT P1, [UR4+0x28830], R9 ;  /* 0x02883009ff0075a7 */ /* 0x0000620008020144 */
[----:B------:R-:W-:Y:S05]  /*7550*/  @!P0 BRA `(.L_x_2427) ;  /* 0x0000000000048947 */ /* 0x000fea0003800000 */
[----:B------:R-:W-:Y:S01]  /*7560*/  BPT.TRAP 0x1 ;  /* 0x000000040000795c */ /* 0x000fe20000300000 */
.L_x_2427:
[----:B-1----:R-:W-:Y:S05]  /*7570*/  @P1 BRA `(.L_x_2425) ;  /* 0x0000000000081947 */ /* 0x002fea0003800000 */
[----:B------:R-:W1:Y:S02]  /*7580*/  SYNCS.PHASECHK.TRANS64.TRYWAIT P1, [UR4+0x28830], R9 ;  /* 0x02883009ff0075a7 */ /* 0x000e640008020144 */
[----:B-1----:R-:W-:Y:S05]  /*7590*/  @!P1 BRA `(.L_x_2428) ;  /* 0x0000008400cc9947 */ /* 0x002fea0003800000 */
.L_x_2425:
        /* <DEDUP_REMOVED lines=46> */
.L_x_2430:
[----:B------:R-:W-:Y:S01]  /*7880*/  ULEA UR4, UR42, UR41, 0x3 ;  /* 0x000000292a047291 */ /* 0x000fe2000f8e183f */
[----:B01----:R-:W-:-:S04]  /*7890*/  MOV R9, UR49 ;  /* 0x0000003100097c02 */ /* 0x003fc80008000f00 */
[----:B------:R-:W-:-:S04]  /*78a0*/  SHF.L.U32 R9, R9, 0x1f, RZ ;  /* 0x0000001f09097819 */ /* 0x000fc800000006ff */
[----:B------:R0:W1:Y:S01]  /*78b0*/  SYNCS.PHASECHK.TRANS64.TRYWAIT P1, [UR4+0x28850], R9 ;  /* 0x02885009ff0075a7 */ /* 0x0000620008020144 */
[----:B------:R-:W-:Y:S05]  /*78c0*/  @!P0 BRA `(.L_x_2431) ;  /* 0x0000000000048947 */ /* 0x000fea0003800000 */
[----:B------:R-:W-:Y:S01]  /*78d0*/  BPT.TRAP 0x1 ;  /* 0x000000040000795c */ /* 0x000fe20000300000 */
.L_x_2431:
[----:B-1----:R-:W-:Y:S05]  /*78e0*/  @P1 BRA `(.L_x_2429) ;  /* 0x0000000000081947 */ /* 0x002fea0003800000 */
[----:B------:R-:W1:Y:S02]  /*78f0*/  SYNCS.PHASECHK.TRANS64.TRYWAIT P1, [UR4+0x28850], R9 ;  /* 0x02885009ff0075a7 */ /* 0x000e640008020144 */
[----:B-1----:R-:W-:Y:S05]  /*7900*/  @!P1 BRA `(.L_x_2432) ;  /* 0x0000008400089947 */ /* 0x002fea0003800000 */
.L_x_2429:
        /* <DEDUP_REMOVED lines=49> */
.L_x_2433:
[----:B01----:R-:W-:Y:S01]  /*7c20*/  FMUL.FTZ R9, R26, UR38 ;  /* 0x000000261a097c20 */ /* 0x003fe20008410000 */
        /* <DEDUP_REMOVED lines=21> */
[----:B------:R-:W3:Y:S01]  /*7d80*/  MUFU.TANH R15, R15 ;  /* 0x0000000f000f7308 */ /* 0x000ee20000002400 */
        /* <DEDUP_REMOVED lines=16> */
[----:B---3--:R-:W-:Y:S01]  /*7e90*/  FMNMX.FTZ R12, R15, R12, !PT ;  /* 0x0000000c0f0c7209 */ /* 0x008fe20007810000 */
        /* <DEDUP_REMOVED lines=44> */
[----:B---3--:R-:W-:Y:S01]  /*8160*/  FMNMX.FTZ R12, R21, R12, !PT ;  /* 0x0000000c150c7209 */ /* 0x008fe20007810000 */
[----:B------:R-:W-:-:S04]  /*8170*/  UIADD3 UR4, UR4, 0x28840, URZ ;  /* 0x0002884004047890 */ /* 0x000fc8000fffe03f */
[----:B------:R-:W-:Y:S02]  /*8180*/  UPRMT UR4, UR43, 0x654, UR4 ;  /* 0x000006542b047896 */ /* 0x000fe40008000004 */
[----:B------:R-:W3:Y:S01]  /*8190*/  MUFU.TANH R163, R163 ;  /* 0x000000a300a37308 */ /* 0x000ee20000002400 */
[----:B0-----:R-:W-:-:S06]  /*81a0*/  FMNMX.FTZ R10, R161, R10, !PT ;  /* 0x0000000aa10a7209 */ /* 0x001fcc0007810000 */
[----:B------:R-:W-:Y:S01]  /*81b0*/  SYNCS.ARRIVE.TRANS64.RED.A1T0 RZ, [UR4], RZ ;  /* 0x000000ffffff79a7 */ /* 0x000fe20008100404 */
        /* <DEDUP_REMOVED lines=103> */
[----:B-1----:R-:W-:Y:S02]  /*8830*/  FMNMX.FTZ R10, R203, R10, !PT ;  /* 0x0000000acb0a7209 */ /* 0x002fe40007810000 */
[----:B---3--:R-:W-:-:S05]  /*8840*/  FMNMX.FTZ R12, R87, R12, !PT ;  /* 0x0000000c570c7209 */ /* 0x008fca0007810000 */
[----:B------:R-:W1:Y:S01]  /*8850*/  SHFL.BFLY PT, R13, R12, 0x2, 0x1f ;  /* 0x0c401f000c0d7f89 */ /* 0x000e6200000e0000 */
[----:B0-----:R-:W-:Y:S02]  /*8860*/  FMNMX.FTZ R14, R205, R10, !PT ;  /* 0x0000000acd0e7209 */ /* 0x001fe40007810000 */
[----:B------:R-:W0:Y:S03]  /*8870*/  LDC R10, c[0x0][0x988] ;  /* 0x00026200ff0a7b82 */ /* 0x000e260000000800 */
[----:B------:R-:W3:Y:S01]  /*8880*/  SHFL.BFLY PT, R11, R14, 0x2, 0x1f ;  /* 0x0c401f000e0b7f89 */ /* 0x000ee200000e0000 */
[----:B-1----:R-:W-:-:S05]  /*8890*/  FMNMX.FTZ R18, R12, R13, !PT ;  /* 0x0000000d0c127209 */ /* 0x002fca0007810000 */
[----:B------:R-:W1:Y:S01]  /*88a0*/  SHFL.BFLY PT, R13, R18, 0x1, 0x1f ;  /* 0x0c201f00120d7f89 */ /* 0x000e6200000e0000 */
[----:B---3--:R-:W-:-:S05]  /*88b0*/  FMNMX.FTZ R16, R14, R11, !PT ;  /* 0x0000000b0e107209 */ /* 0x008fca0007810000 */
[----:B------:R-:W3:Y:S01]  /*88c0*/  SHFL.BFLY PT, R11, R16, 0x1, 0x1f ;  /* 0x0c201f00100b7f89 */ /* 0x000ee200000e0000 */
[----:B-1----:R-:W-:-:S05]  /*88d0*/  FMNMX.FTZ R13, R18, R13, !PT ;  /* 0x0000000d120d7209 */ /* 0x002fca0007810000 */
[----:B------:R-:W-:Y:S01]  /*88e0*/  FADD.FTZ R207, -R13, R8 ;  /* 0x000000080dcf7221 */ /* 0x000fe20000010100 */
[----:B---3--:R-:W-:-:S05]  /*88f0*/  FMNMX.FTZ R11, R16, R11, !PT ;  /* 0x0000000b100b7209 */ /* 0x008fca0007810000 */
[CC--:B0-----:R-:W-:Y:S01]  /*8900*/  FMUL.FTZ R8, R11.reuse, R10.reuse ;  /* 0x0000000a0b087220 */ /* 0x0c1fe20000410000 */
[----:B------:R-:W-:Y:S01]  /*8910*/  FADD.FTZ R83, -R11, R6 ;  /* 0x000000060b537221 */ /* 0x000fe20000010100 */
[-C--:B------:R-:W-:Y:S02]  /*8920*/  FMUL.FTZ R6, R207, R10.reuse ;  /* 0x0000000acf067220 */ /* 0x080fe40000410000 */
        /* <DEDUP_REMOVED lines=68> */
[----:B------:R-:W-:-:S05]  /*8d70*/  FFMA.FTZ R85, R85, R10, -R8 ;  /* 0x0000000a55557223 */ /* 0x000fca0000010808 */
[----:B------:R-:W3:Y:S01]  /*8d80*/  MUFU.EX2 R12, R12 ;  /* 0x0000000c000c7308 */ /* 0x000ee20000000800 */
[----:B-1----:R-:W-:-:S07]  /*8d90*/  FFMA.FTZ R3, R6, R3, R181 ;  /* 0x0000000306037223 */ /* 0x002fce00000100b5 */
[----:B------:R-:W1:Y:S01]  /*8da0*/  MUFU.EX2 R182, R182 ;  /* 0x000000b600b67308 */ /* 0x000e620000000800 */
[----:B0-----:R-:W-:-:S07]  /*8db0*/  FADD.FTZ R17, R153, R0 ;  /* 0x0000000099117221 */ /* 0x001fce0000010000 */
[----:B------:R-:W0:Y:S01]  /*8dc0*/  MUFU.EX2 R183, R183 ;  /* 0x000000b700b77308 */ /* 0x000e220000000800 */
[----:B---3--:R-:W-:-:S07]  /*8dd0*/  FADD.FTZ R0, R12, R3 ;  /* 0x000000030c007221 */ /* 0x008fce0000010000 */
[----:B------:R-:W3:Y:S01]  /*8de0*/  MUFU.EX2 R155, R155 ;  /* 0x0000009b009b7308 */ /* 0x000ee20000000800 */
[----:B-1----:R-:W-:Y:S01]  /*8df0*/  FADD.FTZ R32, R182, R17 ;  /* 0x00000011b6207221 */ /* 0x002fe20000010000 */
[----:B------:R-:W-:-:S06]  /*8e00*/  FFMA.FTZ R17, R53, R10, -R8 ;  /* 0x0000000a35117223 */ /* 0x000fcc0000010808 */
[----:B------:R-:W1:Y:S01]  /*8e10*/  MUFU.EX2 R14, R14 ;  /* 0x0000000e000e7308 */ /* 0x000e620000000800 */
[----:B0-----:R-:W-:-:S07]  /*8e20*/  FADD.FTZ R3, R183, R0 ;  /* 0x00000000b7037221 */ /* 0x001fce0000010000 */
[----:B------:R-:W0:Y:S01]  /*8e30*/  MUFU.EX2 R176, R176 ;  /* 0x000000b000b07308 */ /* 0x000e220000000800 */
[----:B---3--:R-:W-:-:S07]  /*8e40*/  FADD.FTZ R19, R155, R32 ;  /* 0x000000209b137221 */ /* 0x008fce0000010000 */
[----:B------:R-:W3:Y:S01]  /*8e50*/  MUFU.EX2 R177, R177 ;  /* 0x000000b100b17308 */ /* 0x000ee20000000800 */
[----:B-1----:R-:W-:-:S07]  /*8e60*/  FADD.FTZ R0, R14, R3 ;  /* 0x000000030e007221 */ /* 0x002fce0000010000 */
[----:B------:R-:W1:Y:S01]  /*8e70*/  MUFU.EX2 R157, R157 ;  /* 0x0000009d009d7308 */ /* 0x000e620000000800 */
[----:B0-----:R-:W-:-:S07]  /*8e80*/  FADD.FTZ R32, R176, R19 ;  /* 0x00000013b0207221 */ /* 0x001fce0000010000 */
[----:B------:R-:W0:Y:S01]  /*8e90*/  MUFU.EX2 R16, R16 ;  /* 0x0000001000107308 */ /* 0x000e220000000800 */
[----:B---3--:R-:W-:-:S07]  /*8ea0*/  FADD.FTZ R3, R177, R0 ;  /* 0x00000000b1037221 */ /* 0x008fce0000010000 */
[----:B------:R-:W3:Y:S01]  /*8eb0*/  MUFU.EX2 R178, R178 ;  /* 0x000000b200b27308 */ /* 0x000ee20000000800 */
[----:B-1----:R-:W-:Y:S01]  /*8ec0*/  FADD.FTZ R19, R157, R32 ;  /* 0x000000209d137221 */ /* 0x002fe20000010000 */
[-CC-:B------:R-:W-:Y:S01]  /*8ed0*/  FFMA.FTZ R32, R55, R10.reuse, -R8.reuse ;  /* 0x0000000a37207223 */ /* 0x180fe20000010808 */
[----:B------:R-:W-:-:S05]  /*8ee0*/  FFMA.FTZ R8, R87, R10, -R8 ;  /* 0x0000000a57087223 */ /* 0x000fca0000010808 */
        /* <DEDUP_REMOVED lines=102> */
[----:B0-----:R-:W-:-:S03]  /*9550*/  FADD.FTZ R0, R189, R0 ;  /* 0x00000000bd007221 */ /* 0x001fc60000010000 */
[----:B---3--:R-:W-:Y:S01]  /*9560*/  FADD.FTZ R3, R8, R3 ;  /* 0x0000000308037221 */ /* 0x008fe20000010000 */
[----:B------:R-:W-:Y:S06]  /*9570*/  @!P0 BRA `(.L_x_2434) ;  /* 0x0000000000048947 */ /* 0x000fec0003800000 */
[----:B------:R-:W-:Y:S01]  /*9580*/  BPT.TRAP 0x1 ;  /* 0x000000040000795c */ /* 0x000fe20000300000 */
.L_x_2434:
[----:B------:R-:W-:Y:S01]  /*9590*/  UISETP.GT.AND UP0, UPT, UR54, UR39, UPT ;  /* 0x000000273600728c */ /* 0x000fe2000bf04270 */
[----:B------:R-:W-:Y:S01]  /*95a0*/  F2FP.F16.F32.PACK_AB R178, R159, R178 ;  /* 0x000000b29fb2723e */ /* 0x000fe200000000ff */
[----:B------:R-:W-:Y:S01]  /*95b0*/  ULEA UR4, UR42, UR41, 0x3 ;  /* 0x000000292a047291 */ /* 0x000fe2000f8e183f */
[----:B------:R-:W-:Y:S01]  /*95c0*/  F2FP.F16.F32.PACK_AB R180, R153, R180 ;  /* 0x000000b499b4723e */ /* 0x000fe200000000ff */
[----:B------:R-:W-:Y:S01]  /*95d0*/  UIADD3 UR5, UR54, -0x1, URZ ;  /* 0xffffffff36057890 */ /* 0x000fe2000fffe03f */
[----:B------:R-:W-:Y:S01]  /*95e0*/  F2FP.F16.F32.PACK_AB R182, R155, R182 ;  /* 0x000000b69bb6723e */ /* 0x000fe200000000ff */
[----:B------:R-:W-:Y:S01]  /*95f0*/  UIADD3 UR4, UR4, 0x28860, URZ ;  /* 0x0002886004047890 */ /* 0x000fe2000fffe03f */
[----:B------:R-:W-:Y:S01]  /*9600*/  PLOP3.LUT P1, PT, PT, PT, UP0, 0x80, 0x0 ;  /* 0x000000000000781c */ /* 0x000fe20003f2f008 */
[----:B------:R-:W-:Y:S01]  /*9610*/  UMOV UR49, UR47 ;  /* 0x0000002f00317c82 */ /* 0x000fe20008000000 */
[----:B------:R-:W-:Y:S01]  /*9620*/  UMOV UR42, UR48 ;  /* 0x00000030002a7c82 */ /* 0x000fe20008000000 */
[----:B------:R-:W-:Y:S01]  /*9630*/  UPRMT UR4, UR43, 0x654, UR4 ;  /* 0x000006542b047896 */ /* 0x000fe20008000004 */
[----:B------:R-:W-:Y:S01]  /*9640*/  F2FP.F16.F32.PACK_AB R176, R157, R176 ;  /* 0x000000b09db0723e */ /* 0x000fe200000000ff */
[----:B------:R-:W-:Y:S01]  /*9650*/  UMOV UR54, UR5 ;  /* 0x0000000500367c82 */ /* 0x000fe20008000000 */
[----:B------:R-:W-:Y:S01]  /*9660*/  F2FP.F16.F32.PACK_AB R172, R161, R172 ;  /* 0x000000aca1ac723e */ /* 0x000fe200000000ff */
[----:B------:R-:W-:Y:S01]  /*9670*/  FMUL.FTZ R90, R90, R6 ;  /* 0x000000065a5a7220 */ /* 0x000fe20000410000 */
[----:B------:R-:W-:Y:S01]  /*9680*/  F2FP.F16.F32.PACK_AB R174, R163, R174 ;  /* 0x000000aea3ae723e */ /* 0x000fe200000000ff */
[----:B------:R-:W-:Y:S01]  /*9690*/  FMUL.FTZ R91, R91, R6 ;  /* 0x000000065b5b7220 */ /* 0x000fe20000410000 */
[----:B------:R-:W-:Y:S01]  /*96a0*/  F2FP.F16.F32.PACK_AB R168, R165, R168 ;  /* 0x000000a8a5a8723e */ /* 0x000fe200000000ff */
[----:B------:R-:W-:Y:S01]  /*96b0*/  FMUL.FTZ R94, R94, R6 ;  /* 0x000000065e5e7220 */ /* 0x000fe20000410000 */
[----:B------:R-:W-:Y:S01]  /*96c0*/  SYNCS.ARRIVE.TRANS64.RED.A1T0 RZ, [UR4], RZ ;  /* 0x000000ffffff79a7 */ /* 0x000fe20008100404 */
        /* <DEDUP_REMOVED lines=89> */
.L_x_2424:
[----:B------:R-:W-:Y:S06]  /*9c60*/  BAR.ARV 0x8, 0x180 ;  /* 0x0206000000007b1d */ /* 0x000fec0000002000 */
[----:B------:R-:W-:Y:S05]  /*9c70*/  @!P0 BRA `(.L_x_2436) ;  /* 0x0000000000048947 */ /* 0x000fea0003800000 */
[----:B------:R-:W-:Y:S01]  /*9c80*/  BPT.TRAP 0x1 ;  /* 0x000000040000795c */ /* 0x000fe20000300000 */
.L_x_2436:
[----:B------:R-:W-:Y:S01]  /*9c90*/  ULEA UR5, UR48, UR41, 0x3 ;  /* 0x0000002930057291 */ /* 0x000fe2000f8e183f */
[----:B--2---:R-:W-:-:S04]  /*9ca0*/  MOV R2, UR47 ;  /* 0x0000002f00027c02 */ /* 0x004fc80008000f00 */
[----:B------:R-:W-:-:S04]  /*9cb0*/  SHF.L.U32 R2, R2, 0x1f, RZ ;  /* 0x0000001f02027819 */ /* 0x000fc800000006ff */
[----:B------:R0:W1:Y:S01]  /*9cc0*/  SYNCS.PHASECHK.TRANS64.TRYWAIT P1, [UR5+0x28850], R2 ;  /* 0x02885002ff0075a7 */ /* 0x0000620008020145 */
[----:B------:R-:W-:Y:S05]  /*9cd0*/  @!P0 BRA `(.L_x_2437) ;  /* 0x0000000000048947 */ /* 0x000fea0003800000 */
[----:B------:R-:W-:Y:S01]  /*9ce0*/  BPT.TRAP 0x1 ;  /* 0x000000040000795c */ /* 0x000fe20000300000 */
.L_x_2437:
[----:B-1----:R-:W-:Y:S05]  /*9cf0*/  @P1 BRA `(.L_x_2438) ;  /* 0x0000000000081947 */ /* 0x002fea0003800000 */
[----:B------:R-:W1:Y:S02]  /*9d00*/  SYNCS.PHASECHK.TRANS64.TRYWAIT P1, [UR5+0x28850], R2 ;  /* 0x02885002ff0075a7 */ /* 0x000e640008020145 */
[----:B-1----:R-:W-:Y:S05]  /*9d10*/  @!P1 BRA `(.L_x_2439) ;  /* 0x00000060001c9947 */ /* 0x002fea0003800000 */
.L_x_2438:
[----:B------:R-:W-:Y:S01]  /*9d20*/  UIADD3 UR41, UR41, 0x400, URZ ;  /* 0x0000040029297890 */ /* 0x000fe2000fffe03f */
[----:B------:R-:W-:Y:S01]  /*9d30*/  WARPGROUP.ARRIVE ;  /* 0x00000000000079c5 */ /* 0x000fe20000000000 */
[----:B------:R-:W-:Y:S01]  /*9d40*/  UMOV UR7, 0x40000040 ;  /* 0x4000004000077882 */ /* 0x000fe20000000000 */
[----:B-1----:R-:W1:Y:S01]  /*9d50*/  SHFL.BFLY PT, R5, R0, 0x2, 0x1f ;  /* 0x0c401f0000057f89 */ /* 0x002e6200000e0000 */
[----:B------:R-:W-:-:S03]  /*9d60*/  USHF.R.U32.HI UR41, URZ, 0x4, UR41 ;  /* 0x000000043f297899 */ /* 0x000fc60008011629 */
[----:B0-----:R-:W0:Y:S01]  /*9d70*/  SHFL.BFLY PT, R2, R3, 0x2, 0x1f ;  /* 0x0c401f0003027f89 */ /* 0x001e2200000e0000 */
[----:B------:R-:W-:-:S04]  /*9d80*/  ULOP3.LUT UR41, UR41, 0x3fff, URZ, 0xc0, !UPT ;  /* 0x00003fff29297892 */ /* 0x000fc8000f8ec03f */
[----:B------:R-:W-:-:S04]  /*9d90*/  ULOP3.LUT UR41, UR41, 0x4000000, URZ, 0xfc, !UPT ;  /* 0x0400000029297892 */ /* 0x000fc8000f8efc3f */
[----:B------:R-:W-:-:S04]  /*9da0*/  ULEA UR48, UR48, UR41, 0xb ;  /* 0x0000002930307291 */ /* 0x000fc8000f8e583f */
[----:B------:R-:W-:-:S03]  /*9db0*/  UIADD3 UR4, UR48, 0x80, URZ ;  /* 0x0000008030047890 */ /* 0x000fc6000fffe03f */
[----:B------:R-:W-:-:S06]  /*9dc0*/  UMOV UR6, UR48 ;  /* 0x0000003000067c82 */ /* 0x000fcc0008000000 */
[----:B------:R-:W-:Y:S01]  /*9dd0*/  HGMMA.64x128x16.F32 R88, R180, gdesc[UR4].tnspB, R88, gsb0 ;  /* 0x41e00004b4587df0 */ /* 0x000fe20008000858 */
[----:B------:R-:W-:Y:S01]  /*9de0*/  UMOV UR7, 0x40000040 ;  /* 0x4000004000077882 */ /* 0x000fe20000000000 */
[----:B------:R-:W-:Y:S01]  /*9df0*/  UMOV UR6, UR4 ;  /* 0x0000000400067c82 */ /* 0x000fe20008000000 */
[----:B------:R-:W-:Y:S01]  /*9e00*/  UIADD3 UR4, UR48, 0x100, URZ ;  /* 0x0000010030047890 */ /* 0x000fe2000fffe03f */
[----:B-1----:R-:W-:Y:S01]  /*9e10*/  FADD.FTZ R5, R5, R0 ;  /* 0x0000000005057221 */ /* 0x002fe20000010000 */
[----:B------:R-:W-:Y:S01]  /*9e20*/  MOV R0, 0xff800000 ;  /* 0xff80000000007802 */ /* 0x000fe20000000f00 */
[----:B0-----:R-:W-:Y:S01]  /*9e30*/  FADD.FTZ R4, R2, R3 ;  /* 0x0000000302047221 */ /* 0x001fe20000010000 */
[----:B------:R-:W-:Y:S02]  /*9e40*/  IMAD.MOV.U32 R3, RZ, RZ, -0x800000 ;  /* 0xff800000ff037424 */ /* 0x000fe400078e00ff */
[----:B------:R-:W0:Y:S04]  /*9e50*/  SHFL.BFLY PT, R2, R5, 0x1, 0x1f ;  /* 0x0c201f0005027f89 */ /* 0x000e2800000e0000 */
[----:B------:R-:W1:Y:S01]  /*9e60*/  SHFL.BFLY PT, R7, R4, 0x1, 0x1f ;  /* 0x0c201f0004077f89 */ /* 0x000e6200000e0000 */
[----:B0-----:R-:W-:Y:S01]  /*9e70*/  FADD.FTZ R9, R5, R2 ;  /* 0x0000000205097221 */ /* 0x001fe20000010000 */
[----:B------:R-:W-:-:S02]  /*9e80*/  IMAD.MOV.U32 R2, RZ, RZ, RZ ;  /* 0x000000ffff027224 */ /* 0x000fc400078e00ff */
[----:B-1----:R-:W-:Y:S02]  /*9e90*/  FADD.FTZ R12, R4, R7 ;  /* 0x00000007040c7221 */ /* 0x002fe40000010000 */
[----:B------:R-:W-:Y:S01]  /*9ea0*/  FSETP.NE.FTZ.AND P1, PT, R9, RZ, PT ;  /* 0x000000ff0900720b */ /* 0x000fe20003f35000 */
[----:B------:R-:W-:Y:S02]  /*9eb0*/  IMAD.MOV.U32 R7, RZ, RZ, RZ ;  /* 0x000000ffff077224 */ /* 0x000fe400078e00ff */
[----:B------:R-:W-:-:S10]  /*9ec0*/  FSETP.NE.FTZ.AND P2, PT, R12, RZ, PT ;  /* 0x000000ff0c00720b */ /* 0x000fd40003f55000 */
[----:B------:R-:W0:Y:S01]  /*9ed0*/  @P1 MUFU.LG2 R6, R9 ;  /* 0x0000000900061308 */ /* 0x000e220000000c00 */
[C---:B------:R-:W-:Y:S02]  /*9ee0*/  @P1 FMUL.FTZ R4, R10.reuse, 0.69314718246459960938 ;  /* 0x3f3172180a041820 */ /* 0x040fe40000410000 */
[----:B------:R-:W-:-:S05]  /*9ef0*/  @P2 FMUL.FTZ R15, R10, 0.69314718246459960938 ;  /* 0x3f3172180a0f2820 */ /* 0x000fca0000410000 */
        /* <DEDUP_REMOVED lines=48> */
.L_x_2440:
        /* <DEDUP_REMOVED lines=68> */
.L_x_2404:
        /* <DEDUP_REMOVED lines=27> */
[----:B------:R-:W-:Y:S02]  /*a7f0*/  LOP3.LUT R5, R5, 0xfffffffc, RZ, 0xc0, !PT ;  /* 0xfffffffc05057812 */ /* 0x000fe400078ec0ff */
[C---:B------:R-:W-:Y:S01]  /*a800*/  IADD3 R18, R4.reuse, -R7, RZ ;  /* 0x8000000704127210 */ /* 0x040fe20007ffe0ff */
[----:B------:R-:W3:Y:S01]  /*a810*/  @P0 LDC R27, c[0x0][0xbec] ;  /* 0x0002fb00ff1b0b82 */ /* 0x000ee20000000800 */
[----:B------:R-:W-:Y:S01]  /*a820*/  SHF.R.S32.HI R7, RZ, 0x7, R2 ;  /* 0x00000007ff077819 */ /* 0x000fe20000011402 */
[----:B------:R-:W-:Y:S01]  /*a830*/  IMAD.IADD R5, R4, 0x1, -R5 ;  /* 0x0000000104057824 */ /* 0x000fe200078e0a05 */
[----:B------:R-:W-:Y:S01]  /*a840*/  SHF.R.S32.HI R9, RZ, 0x1f, R18 ;  /* 0x0000001fff097819 */ /* 0x000fe20000011412 */
[----:B----4-:R-:W-:Y:S01]  /*a850*/  IMAD R21, R21, R16, UR11 ;  /* 0x0000000b15157e24 */ /* 0x010fe2000f8e0210 */
[----:B------:R-:W-:-:S02]  /*a860*/  LEA.HI R2, R2, R7, RZ, 0x1 ;  /* 0x0000000702027211 */ /* 0x000fc400078f08ff */
[-C--:B------:R-:W-:Y:S01]  /*a870*/  LEA.HI R23, R9, R18.reuse, RZ, 0x2 ;  /* 0x0000001209177211 */ /* 0x080fe200078f10ff */
[----:B------:R-:W4:Y:S01]  /*a880*/  @P0 LDC R20, c[0x0][0xbf0] ;  /* 0x0002fc00ff140b82 */ /* 0x000f220000000800 */
[----:B------:R-:W-:Y:S01]  /*a890*/  LOP3.LUT R2, R2, 0x3fffffe, RZ, 0xc0, !PT ;  /* 0x03fffffe02027812 */ /* 0x000fe200078ec0ff */
[----:B0-----:R-:W-:Y:S01]  /*a8a0*/  IMAD R12, R14, UR10, RZ ;  /* 0x0000000a0e0c7c24 */ /* 0x001fe2000f8e02ff */
[--C-:B------:R-:W-:Y:S02]  /*a8b0*/  SHF.R.S32.HI R6, RZ, 0x2, R23.reuse ;  /* 0x00000002ff067819 */ /* 0x100fe40000011417 */
[----:B------:R-:W-:Y:S01]  /*a8c0*/  SHF.R.S32.HI R11, RZ, 0x1f, R23 ;  /* 0x0000001fff0b7819 */ /* 0x000fe20000011417 */
[----:B------:R-:W-:Y:S01]  /*a8d0*/  IMAD.IADD R2, R7, 0x1, -R2 ;  /* 0x0000000107027824 */ /* 0x000fe200078e0a02 */
[----:B------:R-:W-:Y:S02]  /*a8e0*/  LEA.HI R9, R9, R18, RZ, 0x5 ;  /* 0x0000001209097211 */ /* 0x000fe400078f28ff */
[----:B------:R-:W-:-:S02]  /*a8f0*/  LEA.HI R11, R11, R6, RZ, 0x3 ;  /* 0x000000060b0b7211 */ /* 0x000fc400078f18ff */
[----:B------:R-:W-:Y:S02]  /*a900*/  SHF.R.S32.HI R7, RZ, 0x5, R9 ;  /* 0x00000005ff077819 */ /* 0x000fe40000011409 */
[----:B------:R-:W-:Y:S01]  /*a910*/  LOP3.LUT R11, R11, 0xfffffff8, RZ, 0xc0, !PT ;  /* 0xfffffff80b0b7812 */ /* 0x000fe200078ec0ff */
[----:B------:R-:W0:Y:S01]  /*a920*/  @P0 LDC R9, c[0x0][0xbec] ;  /* 0x0002fb00ff090b82 */ /* 0x000e220000000800 */
[----:B------:R-:W-:Y:S02]  /*a930*/  LOP3.LUT R23, R23, 0x7ffffffc, RZ, 0xc0, !PT ;  /* 0x7ffffffc17177812 */ /* 0x000fe400078ec0ff */
[----:B------:R-:W-:Y:S02]  /*a940*/  IADD3 R4, R6, -R11, RZ ;  /* 0x8000000b06047210 */ /* 0x000fe40007ffe0ff */
[----:B------:R-:W-:-:S03]  /*a950*/  LEA.HI R6, R5, R5, RZ, 0x1 ;  /* 0x0000000505067211 */ /* 0x000fc600078f08ff */
[----:B------:R-:W5:Y:S01]  /*a960*/  LDC.64 R10, c[0x0][0xbd8] ;  /* 0x0002f600ff0a7b82 */ /* 0x000f620000000a00 */
[----:B------:R-:W-:Y:S01]  /*a970*/  IMAD R7, R7, 0x10, R4 ;  /* 0x0000001007077824 */ /* 0x000fe200078e0204 */
[----:B------:R-:W-:Y:S02]  /*a980*/  LOP3.LUT R6, R6, 0x1ffffffe, RZ, 0xc0, !PT ;  /* 0x1ffffffe06067812 */ /* 0x000fe400078ec0ff */
[----:B------:R-:W-:Y:S02]  /*a990*/  MOV R4, UR4 ;  /* 0x0000000400047c02 */ /* 0x000fe40008000f00 */
[----:B------:R-:W-:Y:S01]  /*a9a0*/  LEA R2, R2, R7, 0x6 ;  /* 0x0000000702027211 */ /* 0x000fe200078e30ff */
[----:B------:R-:W-:Y:S02]  /*a9b0*/  IMAD.IADD R25, R5, 0x1, -R6 ;  /* 0x0000000105197824 */ /* 0x000fe400078e0a06 */
[----:B------:R-:W-:Y:S01]  /*a9c0*/  IMAD.U32 R5, RZ, RZ, UR5 ;  /* 0x00000005ff057e24 */ /* 0x000fe2000f8e00ff */
        /* <DEDUP_REMOVED lines=9> */
[----:B------:R-:W-:Y:S01]  /*aa60*/  ULDC.64 UR6, c[0x0][0xb48] ;  /* 0x0002d20000067ab9 */ /* 0x000fe20000000a00 */
[----:B-----5:R-:W-:Y:S01]  /*aa70*/  IMAD R8, R10, UR10, RZ ;  /* 0x0000000a0a087c24 */ /* 0x020fe2000f8e02ff */
[----:B------:R-:W-:Y:S01]  /*aa80*/  IADD3 R16, R2, 0x8, RZ ;  /* 0x0000000802107810 */ /* 0x000fe20007ffe0ff */
[----:B------:R-:W-:-:S04]  /*aa90*/  IMAD.WIDE.U32 R4, R10, UR12, R4 ;  /* 0x0000000c0a047c25 */ /* 0x000fc8000f8e0004 */
[----:B------:R-:W-:Y:S02]  /*aaa0*/  IMAD R11, R11, UR12, R8 ;  /* 0x0000000c0b0b7c24 */ /* 0x000fe4000f8e0208 */
[----:B------:R-:W-:Y:S01]  /*aab0*/  IMAD R8, R19, 0x80, R6 ;  /* 0x0000008013087824 */ /* 0x000fe200078e0206 */
[----:B------:R-:W-:Y:S01]  /*aac0*/  MOV R6, UR4 ;  /* 0x0000000400067c02 */ /* 0x000fe20008000f00 */
[----:B------:R-:W-:Y:S01]  /*aad0*/  IMAD.IADD R5, R5, 0x1, R11 ;  /* 0x0000000105057824 */ /* 0x000fe200078e020b */
[----:B------:R-:W-:Y:S01]  /*aae0*/  ULDC.64 UR4, c[0x0][0xbe0] ;  /* 0x0002f80000047ab9 */ /* 0x000fe20000000a00 */
[----:B0-----:R-:W-:Y:S01]  /*aaf0*/  @P0 IMAD.HI.U32 R10, R8, R9, RZ ;  /* 0x00000009080a0227 */ /* 0x001fe200078e00ff */
[----:B------:R-:W-:-:S03]  /*ab00*/  MOV R11, R8 ;  /* 0x00000008000b7202 */ /* 0x000fc60000000f00 */
[----:B------:R-:W-:Y:S01]  /*ab10*/  IMAD.MOV.U32 R9, RZ, RZ, R8 ;  /* 0x000000ffff097224 */ /* 0x000fe200078e0008 */
[----:B-1----:R-:W-:Y:S01]  /*ab20*/  @P0 SHF.R.U32.HI R9, RZ, R13, R10 ;  /* 0x0000000dff090219 */ /* 0x002fe2000001160a */
[----:B------:R-:W-:Y:S01]  /*ab30*/  IMAD R13, R15, UR12, R12 ;  /* 0x0000000c0f0d7c24 */ /* 0x000fe2000f8e020c */
[----:B------:R-:W-:Y:S01]  /*ab40*/  SHF.R.S32.HI R12, RZ, 0x1f, R21 ;  /* 0x0000001fff0c7819 */ /* 0x000fe20000011415 */
[----:B------:R-:W-:-:S04]  /*ab50*/  IMAD.WIDE.U32 R6, R14, UR12, R6 ;  /* 0x0000000c0e067c25 */ /* 0x000fc8000f8e0006 */
[----:B---3--:R-:W-:-:S04]  /*ab60*/  @P0 IMAD.HI.U32 R27, R8, R27, RZ ;  /* 0x0000001b081b0227 */ /* 0x008fc800078e00ff */
[----:B------:R-:W-:Y:S01]  /*ab70*/  IMAD.IADD R7, R7, 0x1, R13 ;  /* 0x0000000107077824 */ /* 0x000fe200078e020d */
[----:B----4-:R-:W-:Y:S01]  /*ab80*/  @P0 SHF.R.U32.HI R11, RZ, R20, R27 ;  /* 0x00000014ff0b0219 */ /* 0x010fe2000001161b */
[----:B------:R-:W-:Y:S02]  /*ab90*/  IMAD R13, R12, UR6, RZ ;  /* 0x000000060c0d7c24 */ /* 0x000fe4000f8e02ff */
[----:B------:R-:W-:Y:S01]  /*aba0*/  IMAD.WIDE.U32 R4, R21, UR4, R4 ;  /* 0x0000000415047c25 */ /* 0x000fe2000f8e0004 */
[----:B------:R-:W-:-:S03]  /*abb0*/  IADD3 R14, -R11, RZ, RZ ;  /* 0x000000ff0b0e7210 */ /* 0x000fc60007ffe1ff */
[----:B------:R-:W-:Y:S01]  /*abc0*/  IMAD R10, R12, UR4, RZ ;  /* 0x000000040c0a7c24 */ /* 0x000fe2000f8e02ff */
[----:B------:R-:W-:Y:S01]  /*abd0*/  IADD3 R4, P0, R9, R4, RZ ;  /* 0x0000000409047210 */ /* 0x000fe20007f1e0ff */
[C---:B------:R-:W-:Y:S01]  /*abe0*/  IMAD R15, R21.reuse, UR7, R13 ;  /* 0x00000007150f7c24 */ /* 0x040fe2000f8e020d */
[--C-:B------:R-:W-:Y:S01]  /*abf0*/  SHF.R.S32.HI R13, RZ, 0x1f, R9.reuse ;  /* 0x0000001fff0d7819 */ /* 0x100fe20000011409 */
[----:B------:R-:W-:Y:S02]  /*ac00*/  IMAD.MOV R9, RZ, RZ, -R9 ;  /* 0x000000ffff097224 */ /* 0x000fe400078e0a09 */
[----:B------:R-:W-:Y:S01]  /*ac10*/  IMAD R12, R21, UR5, R10 ;  /* 0x00000005150c7c24 */ /* 0x000fe2000f8e020a */
[----:B------:R-:W-:Y:S01]  /*ac20*/  SHF.R.S32.HI R10, RZ, 0x1f, R11 ;  /* 0x0000001fff0a7819 */ /* 0x000fe2000001140b */
[----:B------:R-:W-:Y:S01]  /*ac30*/  IMAD R9, R17, R9, R8 ;  /* 0x0000000911097224 */ /* 0x000fe200078e0208 */
[----:B------:R-:W-:Y:S01]  /*ac40*/  ULDC.64 UR4, c[0x0][0xb30] ;  /* 0x0002cc0000047ab9 */ /* 0x000fe20000000a00 */
[----:B------:R-:W-:Y:S01]  /*ac50*/  IMAD.WIDE.U32 R6, R21, UR6, R6 ;  /* 0x0000000615067c25 */ /* 0x000fe2000f8e0006 */
[----:B------:R-:W-:Y:S01]  /*ac60*/  IADD3.X R5, R13, R5, R12, P0, !PT ;  /* 0x000000050d057210 */ /* 0x000fe200007fe40c */
[----:B------:R-:W-:-:S02]  /*ac70*/  ULDC.64 UR6, c[0x0][0xbc8] ;  /* 0x0002f20000067ab9 */ /* 0x000fc40000000a00 */
        /* <DEDUP_REMOVED lines=23> */
[----:B------:R-:W-:Y:S01]  /*adf0*/  IMAD R17, R17, UR6, RZ ;  /* 0x0000000611117c24 */ /* 0x000fe2000f8e02ff */
[----:B------:R-:W-:Y:S01]  /*ae00*/  LEA.HI.X R9, R4, UR7, R9, 0x2, P0 ;  /* 0x0000000704097c11 */ /* 0x000fe200080f1409 */
[----:B0-----:R-:W-:Y:S01]  /*ae10*/  ULEA UR4, UR5, UR4, 0x18 ;  /* 0x0000000405047291 */ /* 0x001fe2000f8ec03f */
        /* <DEDUP_REMOVED lines=10> */
[----:B------:R-:W-:-:S03]  /*aec0*/  IMAD.IADD R19, R18, 0x1, -R23 ;  /* 0x0000000112137824 */ /* 0x000fc600078e0a17 */
[----:B------:R-:W1:Y:S01]  /*aed0*/  SHFL.IDX PT, R7, R9, 0x1, 0x1c1f ;  /* 0x003c1f0009077f89 */ /* 0x000e6200000e0000 */
[----:B------:R-:W-:Y:S02]  /*aee0*/  IMAD.SHL.U32 R19, R19, 0x2, RZ ;  /* 0x0000000213137824 */ /* 0x000fe400078e00ff */
[----:B------:R-:W-:Y:S01]  /*aef0*/  SYNCS.ARRIVE.TRANS64.RED.A1T0 RZ, [UR4], RZ ;  /* 0x000000ffffff79a7 */ /* 0x000fe20008100404 */
[----:B------:R2:W3:Y:S04]  /*af00*/  SHFL.IDX PT, R14, R20, RZ, 0x1c1f ;  /* 0x001c1fff140e7589 */ /* 0x0004e800000e0000 */
[----:B------:R2:W4:Y:S04]  /*af10*/  SHFL.IDX PT, R15, R22, RZ, 0x1c1f ;  /* 0x001c1fff160f7589 */ /* 0x00052800000e0000 */
[----:B0-----:R2:W-:Y:S04]  /*af20*/  @!P1 ST.E desc[UR44][R4.64], R0 ;  /* 0x0000000004009985 */ /* 0x0015e8000c10192c */
[----:B-1----:R2:W-:Y:S01]  /*af30*/  @!P0 ST.E desc[UR44][R6.64], R3 ;  /* 0x0000000306008985 */ /* 0x0025e2000c10192c */
[----:B------:R-:W-:Y:S05]  /*af40*/  @P2 BRA `(.L_x_2443) ;  /* 0x0000000400782947 */ /* 0x000fea0003800000 */
[C---:B--2---:R-:W-:Y:S01]  /*af50*/  IADD3 R0, R19.reuse, 0x8, RZ ;  /* 0x0000000813007810 */ /* 0x044fe20007ffe0ff */
        /* <DEDUP_REMOVED lines=12> */
[----:B------:R-:W-:-:S02]  /*b020*/  ISETP.GE.AND P4, PT, R9, UR4, PT ;  /* 0x0000000409007c0c */ /* 0x000fc4000bf86270 */
[----:B------:R-:W-:Y:S01]  /*b030*/  ISETP.GE.AND P5, PT, R10, UR4, PT ;  /* 0x000000040a007c0c */ /* 0x000fe2000bfa6270 */
[----:B---34-:R-:W-:Y:S01]  /*b040*/  @!P2 IMAD.WIDE R2, R19, 0x4, R14 ;  /* 0x000000041302a825 */ /* 0x018fe200078e020e */
[----:B------:R-:W-:Y:S02]  /*b050*/  ISETP.GE.AND P6, PT, R11, UR4, PT ;  /* 0x000000040b007c0c */ /* 0x000fe4000bfc6270 */
[----:B------:R-:W-:Y:S02]  /*b060*/  @!P3 LEA.HI R0, R0, R0, RZ, 0x1 ;  /* 0x000000000000b211 */ /* 0x000fe400078f08ff */
[----:B------:R0:W-:Y:S01]  /*b070*/  @!P2 ST.E.64 desc[UR44][R2.64], R88 ;  /* 0x000000580200a985 */ /* 0x0001e2000c101b2c */
[----:B------:R-:W-:Y:S02]  /*b080*/  @!P0 LEA.HI R6, R6, R6, RZ, 0x1 ;  /* 0x0000000606068211 */ /* 0x000fe400078f08ff */
[----:B------:R-:W-:Y:S02]  /*b090*/  @!P3 LOP3.LUT R5, R0, 0xfffffffe, RZ, 0xc0, !PT ;  /* 0xfffffffe0005b812 */ /* 0x000fe400078ec0ff */
[----:B------:R-:W-:-:S02]  /*b0a0*/  IADD3 R0, R19, 0x20, RZ ;  /* 0x0000002013007810 */ /* 0x000fc40007ffe0ff */
[----:B------:R-:W-:Y:S01]  /*b0b0*/  @!P1 LEA.HI R7, R7, R7, RZ, 0x1 ;  /* 0x0000000707079211 */ /* 0x000fe200078f08ff */
[----:B------:R-:W-:Y:S01]  /*b0c0*/  @!P3 IMAD.WIDE R4, R5, 0x4, R14 ;  /* 0x000000040504b825 */ /* 0x000fe200078e020e */
[----:B------:R-:W-:Y:S02]  /*b0d0*/  ISETP.GE.AND P2, PT, R0, UR4, PT ;  /* 0x0000000400007c0c */ /* 0x000fe4000bf46270 */
[----:B------:R-:W-:Y:S02]  /*b0e0*/  @!P5 LEA.HI R10, R10, R10, RZ, 0x1 ;  /* 0x0000000a0a0ad211 */ /* 0x000fe400078f08ff */
[----:B------:R1:W-:Y:S01]  /*b0f0*/  @!P3 ST.E.64 desc[UR44][R4.64], R92 ;  /* 0x0000005c0400b985 */ /* 0x0003e2000c101b2c */
[----:B------:R-:W-:Y:S02]  /*b100*/  ISETP.GE.AND P3, PT, R8, UR4, PT ;  /* 0x0000000408007c0c */ /* 0x000fe4000bf66270 */
[----:B0-----:R-:W-:Y:S02]  /*b110*/  @!P0 LOP3.LUT R3, R6, 0xfffffffe, RZ, 0xc0, !PT ;  /* 0xfffffffe06038812 */ /* 0x001fe400078ec0ff */
[----:B------:R-:W-:-:S02]  /*b120*/  @!P4 LEA.HI R6, R9, R9, RZ, 0x1 ;  /* 0x000000090906c211 */ /* 0x000fc400078f08ff */
[----:B------:R-:W-:Y:S01]  /*b130*/  @!P5 LOP3.LUT R13, R10, 0xfffffffe, RZ, 0xc0, !PT ;  /* 0xfffffffe0a0dd812 */ /* 0x000fe200078ec0ff */
[----:B------:R-:W-:Y:S01]  /*b140*/  @!P0 IMAD.WIDE R2, R3, 0x4, R14 ;  /* 0x0000000403028825 */ /* 0x000fe200078e020e */
[----:B------:R-:W-:Y:S02]  /*b150*/  @!P2 LEA.HI R0, R0, R0, RZ, 0x1 ;  /* 0x000000000000a211 */ /* 0x000fe400078f08ff */
[----:B------:R-:W-:Y:S02]  /*b160*/  IADD3 R12, R19, 0x50, RZ ;  /* 0x00000050130c7810 */ /* 0x000fe40007ffe0ff */
[----:B------:R0:W-:Y:S01]  /*b170*/  @!P0 ST.E.64 desc[UR44][R2.64], R96 ;  /* 0x0000006002008985 */ /* 0x0001e2000c101b2c */
[----:B------:R-:W-:Y:S02]  /*b180*/  @!P3 LEA.HI R8, R8, R8, RZ, 0x1 ;  /* 0x000000080808b211 */ /* 0x000fe400078f08ff */
[----:B-1----:R-:W-:Y:S02]  /*b190*/  @!P1 LOP3.LUT R5, R7, 0xfffffffe, RZ, 0xc0, !PT ;  /* 0xfffffffe07059812 */ /* 0x002fe400078ec0ff */
[----:B------:R-:W-:-:S02]  /*b1a0*/  @!P2 LOP3.LUT R7, R0, 0xfffffffe, RZ, 0xc0, !PT ;  /* 0xfffffffe0007a812 */ /* 0x000fc400078ec0ff */
        /* <DEDUP_REMOVED lines=8> */
[----:B0-----:R-:W-:Y:S02]  /*b230*/  @!P3 IMAD.WIDE R2, R9, 0x4, R14 ;  /* 0x000000040902b825 */ /* 0x001fe400078e020e */
[----:B------:R0:W-:Y:S02]  /*b240*/  @!P2 ST.E.64 desc[UR44][R6.64], R104 ;  /* 0x000000680600a985 */ /* 0x0001e4000c101b2c */
[----:B------:R-:W-:-:S02]  /*b250*/  VIADD R0, R19, 0x48 ;  /* 0x0000004813007836 */ /* 0x000fc40000000000 */
[--C-:B------:R-:W-:Y:S01]  /*b260*/  @!P5 IMAD.WIDE R8, R13, 0x4, R14.reuse ;  /* 0x000000040d08d825 */ /* 0x100fe200078e020e */
[----:B------:R2:W-:Y:S01]  /*b270*/  @!P3 ST.E.64 desc[UR44][R2.64], R108 ;  /* 0x0000006c0200b985 */ /* 0x0005e2000c101b2c */
[----:B------:R-:W-:Y:S02]  /*b280*/  ISETP.GE.AND P3, PT, R18, UR4, PT ;  /* 0x0000000412007c0c */ /* 0x000fe4000bf66270 */
[----:B------:R-:W-:Y:S01]  /*b290*/  VIADD R13, R19, 0x58 ;  /* 0x00000058130d7836 */ /* 0x000fe20000000000 */
[----:B------:R-:W-:Y:S01]  /*b2a0*/  ISETP.GE.AND P0, PT, R0, UR4, PT ;  /* 0x0000000400007c0c */ /* 0x000fe2000bf06270 */
[--C-:B-1----:R-:W-:Y:S01]  /*b2b0*/  @!P4 IMAD.WIDE R4, R11, 0x4, R14.reuse ;  /* 0x000000040b04c825 */ /* 0x102fe200078e020e */
[----:B------:R-:W-:Y:S02]  /*b2c0*/  @!P1 LEA.HI R12, R12, R12, RZ, 0x1 ;  /* 0x0000000c0c0c9211 */ /* 0x000fe400078f08ff */
[----:B------:R-:W-:Y:S01]  /*b2d0*/  ISETP.GE.AND P2, PT, R13, UR4, PT ;  /* 0x000000040d007c0c */ /* 0x000fe2000bf46270 */
[----:B------:R-:W-:Y:S01]  /*b2e0*/  @!P6 IMAD.WIDE R10, R21, 0x4, R14 ;  /* 0x00000004150ae825 */ /* 0x000fe200078e020e */
[----:B------:R1:W-:Y:S01]  /*b2f0*/  @!P4 ST.E.64 desc[UR44][R4.64], R112 ;  /* 0x000000700400c985 */ /* 0x0003e2000c101b2c */
[----:B0-----:R-:W-:-:S02]  /*b300*/  IADD3 R6, R19, 0x68, RZ ;  /* 0x0000006813067810 */ /* 0x001fc40007ffe0ff */
[C---:B------:R-:W-:Y:S01]  /*b310*/  VIADD R7, R19.reuse, 0x70 ;  /* 0x0000007013077836 */ /* 0x040fe20000000000 */
[----:B------:R0:W-:Y:S01]  /*b320*/  @!P5 ST.E.64 desc[UR44][R8.64], R116 ;  /* 0x000000740800d985 */ /* 0x0001e2000c101b2c */
[----:B--2---:R-:W-:Y:S01]  /*b330*/  VIADD R3, R19, 0x78 ;  /* 0x0000007813037836 */ /* 0x004fe20000000000 */
[----:B------:R-:W-:Y:S02]  /*b340*/  ISETP.GE.AND P4, PT, R6, UR4, PT ;  /* 0x0000000406007c0c */ /* 0x000fe4000bf86270 */
[----:B------:R2:W-:Y:S01]  /*b350*/  @!P6 ST.E.64 desc[UR44][R10.64], R120 ;  /* 0x000000780a00e985 */ /* 0x0005e2000c101b2c */
[----:B------:R-:W-:Y:S02]  /*b360*/  ISETP.GE.AND P5, PT, R7, UR4, PT ;  /* 0x0000000407007c0c */ /* 0x000fe4000bfa6270 */
[----:B------:R-:W-:Y:S02]  /*b370*/  ISETP.GE.AND P6, PT, R3, UR4, PT ;  /* 0x0000000403007c0c */ /* 0x000fe4000bfc6270 */
[----:B------:R-:W-:-:S02]  /*b380*/  @!P0 LEA.HI R0, R0, R0, RZ, 0x1 ;  /* 0x0000000000008211 */ /* 0x000fc400078f08ff */
[----:B------:R-:W-:Y:S02]  /*b390*/  @!P2 LEA.HI R13, R13, R13, RZ, 0x1 ;  /* 0x0000000d0d0da211 */ /* 0x000fe400078f08ff */
[----:B------:R-:W-:Y:S02]  /*b3a0*/  @!P3 LEA.HI R18, R18, R18, RZ, 0x1 ;  /* 0x000000121212b211 */ /* 0x000fe400078f08ff */
[----:B------:R-:W-:Y:S02]  /*b3b0*/  @!P4 LEA.HI R6, R6, R6, RZ, 0x1 ;  /* 0x000000060606c211 */ /* 0x000fe400078f08ff */
[----:B-1----:R-:W-:Y:S02]  /*b3c0*/  @!P1 LOP3.LUT R5, R12, 0xfffffffe, RZ, 0xc0, !PT ;  /* 0xfffffffe0c059812 */ /* 0x002fe400078ec0ff */
[----:B------:R-:W-:Y:S02]  /*b3d0*/  @!P5 LEA.HI R2, R7, R7, RZ, 0x1 ;  /* 0x000000070702d211 */ /* 0x000fe400078f08ff */
[----:B------:R-:W-:-:S02]  /*b3e0*/  @!P6 LEA.HI R4, R3, R3, RZ, 0x1 ;  /* 0x000000030304e211 */ /* 0x000fc400078f08ff */
[----:B------:R-:W-:Y:S02]  /*b3f0*/  @!P0 LOP3.LUT R3, R0, 0xfffffffe, RZ, 0xc0, !PT ;  /* 0xfffffffe00038812 */ /* 0x000fe400078ec0ff */
[----:B------:R-:W-:Y:S02]  /*b400*/  @!P2 LOP3.LUT R7, R13, 0xfffffffe, RZ, 0xc0, !PT ;  /* 0xfffffffe0d07a812 */ /* 0x000fe400078ec0ff */
[----:B0-----:R-:W-:Y:S02]  /*b410*/  @!P3 LOP3.LUT R9, R18, 0xfffffffe, RZ, 0xc0, !PT ;  /* 0xfffffffe1209b812 */ /* 0x001fe400078ec0ff */
[----:B--2---:R-:W-:Y:S01]  /*b420*/  @!P4 LOP3.LUT R11, R6, 0xfffffffe, RZ, 0xc0, !PT ;  /* 0xfffffffe060bc812 */ /* 0x004fe200078ec0ff */
[--C-:B------:R-:W-:Y:S01]  /*b430*/  @!P2 IMAD.WIDE R6, R7, 0x4, R14.reuse ;  /* 0x000000040706a825 */ /* 0x100fe200078e020e */
[----:B------:R-:W-:Y:S02]  /*b440*/  @!P5 LOP3.LUT R13, R2, 0xfffffffe, RZ, 0xc0, !PT ;  /* 0xfffffffe020dd812 */ /* 0x000fe400078ec0ff */
[----:B------:R-:W-:Y:S01]  /*b450*/  @!P6 LOP3.LUT R21, R4, 0xfffffffe, RZ, 0xc0, !PT ;  /* 0xfffffffe0415e812 */ /* 0x000fe200078ec0ff */
        /* <DEDUP_REMOVED lines=13> */
.L_x_2443:
[----:B------:R-:W-:Y:S05]  /*b530*/  BSYNC B0 ;  /* 0x0000000000007941 */ /* 0x000fea0003800000 */
.L_x_2442:
[----:B------:R-:W-:Y:S01]  /*b540*/  ISETP.GE.AND P0, PT, R16, R17, PT ;  /* 0x000000111000720c */ /* 0x000fe20003f06270 */
[----:B0-----:R0:W1:Y:S04]  /*b550*/  SHFL.IDX PT, R13, R22, 0x1, 0x1c1f ;  /* 0x003c1f00160d7f89 */ /* 0x00106800000e0000 */
[----:B------:R0:W0:Y:S08]  /*b560*/  SHFL.IDX PT, R12, R20, 0x1, 0x1c1f ;  /* 0x003c1f00140c7f89 */ /* 0x00003000000e0000 */
[----:B------:R-:W-:Y:S05]  /*b570*/  @P0 BRA `(.L_x_2402) ;  /* 0x00000044006c0947 */ /* 0x000fea0003800000 */
[----:B------:R-:W-:Y:S01]  /*b580*/  ULDC UR4, c[0x0][0xac8] ;  /* 0x0002b20000047ab9 */ /* 0x000fe20000000800 */
[C---:B--2---:R-:W-:Y:S01]  /*b590*/  IADD3 R0, R19.reuse, 0x8, RZ ;  /* 0x0000000813007810 */ /* 0x044fe20007ffe0ff */
        /* <DEDUP_REMOVED lines=12> */
[----:B0-----:R-:W-:Y:S01]  /*b660*/  VIADD R20, R19, 0x70 ;  /* 0x0000007013147836 */ /* 0x001fe20000000000 */
[----:B------:R-:W-:Y:S01]  /*b670*/  ISETP.GE.AND P3, PT, R9, UR4, PT ;  /* 0x0000000409007c0c */ /* 0x000fe2000bf66270 */
[----:B-1----:R-:W-:Y:S01]  /*b680*/  @!P0 IMAD.WIDE R2, R19, 0x4, R12 ;  /* 0x0000000413028825 */ /* 0x002fe200078e020c */
        /* <DEDUP_REMOVED lines=14> */
[----:B---3--:R-:W-:Y:S01]  /*b770*/  @!P1 LEA.HI R14, R11, R11, RZ, 0x1 ;  /* 0x0000000b0b0e9211 */ /* 0x008fe200078f08ff */
[----:B------:R0:W-:Y:S01]  /*b780*/  @!P5 ST.E.64 desc[UR44][R2.64], R94 ;  /* 0x0000005e0200d985 */ /* 0x0001e2000c101b2c */
[----:B------:R-:W-:-:S02]  /*b790*/  @!P0 LOP3.LUT R7, R6, 0xfffffffe, RZ, 0xc0, !PT ;  /* 0xfffffffe06078812 */ /* 0x000fc400078ec0ff */
[----:B------:R-:W-:Y:S01]  /*b7a0*/  @!P4 LOP3.LUT R9, R8, 0xfffffffe, RZ, 0xc0, !PT ;  /* 0xfffffffe0809c812 */ /* 0x000fe200078ec0ff */
[----:B------:R1:W-:Y:S01]  /*b7b0*/  @!P6 ST.E.64 desc[UR44][R4.64], R98 ;  /* 0x000000620400e985 */ /* 0x0003e2000c101b2c */
[----:B------:R-:W-:Y:S02]  /*b7c0*/  @!P3 LOP3.LUT R11, R0, 0xfffffffe, RZ, 0xc0, !PT ;  /* 0xfffffffe000bb812 */ /* 0x000fe400078ec0ff */
[----:B----4-:R-:W-:Y:S02]  /*b7d0*/  @!P2 LOP3.LUT R15, R10, 0xfffffffe, RZ, 0xc0, !PT ;  /* 0xfffffffe0a0fa812 */ /* 0x010fe400078ec0ff */
[----:B------:R-:W-:Y:S01]  /*b7e0*/  @!P1 LOP3.LUT R17, R14, 0xfffffffe, RZ, 0xc0, !PT ;  /* 0xfffffffe0e119812 */ /* 0x000fe200078ec0ff */
[----:B------:R-:W-:Y:S01]  /*b7f0*/  VIADD R14, R19, 0x58 ;  /* 0x00000058130e7836 */ /* 0x000fe20000000000 */
[----:B------:R-:W-:Y:S02]  /*b800*/  ISETP.GE.AND P5, PT, R16, UR4, PT ;  /* 0x0000000410007c0c */ /* 0x000fe4000bfa6270 */
[----:B------:R-:W-:Y:S01]  /*b810*/  ISETP.GE.AND P6, PT, R18, UR4, PT ;  /* 0x0000000412007c0c */ /* 0x000fe2000bfc6270 */
[----:B0-----:R-:W-:Y:S01]  /*b820*/  @!P0 IMAD.WIDE R2, R7, 0x4, R12 ;  /* 0x0000000407028825 */ /* 0x001fe200078e020c */
[----:B------:R-:W-:-:S03]  /*b830*/  IADD3 R0, R19, 0x50, RZ ;  /* 0x0000005013007810 */ /* 0x000fc60007ffe0ff */
        /* <DEDUP_REMOVED lines=52> */
.L_x_2441:
        /* <DEDUP_REMOVED lines=60> */
.L_x_2400:
        /* <DEDUP_REMOVED lines=18> */
.L_x_2444:
[----:B------:R-:W-:Y:S01]  /*c060*/  ULDC UR43, c[0x0][0xc50] ;  /* 0x00031400002b7ab9 */ /* 0x000fe20000000800 */
[----:B------:R-:W-:Y:S01]  /*c070*/  UMOV UR40, UR6 ;  /* 0x0000000600287c82 */ /* 0x000fe20008000000 */
[----:B------:R-:W-:-:S11]  /*c080*/  UISETP.NE.AND UP0, UPT, UR43, 0x1, UPT ;  /* 0x000000012b00788c */ /* 0x000fd6000bf05270 */
[----:B------:R-:W-:Y:S01]  /*c090*/  @UP0 ULDC UR4, c[0x0][0xc54] ;  /* 0x0003150000040ab9 */ /* 0x000fe20000000800 */
[----:B------:R-:W-:Y:S01]  /*c0a0*/  @UP0 ULDC UR7, c[0x0][0xc58] ;  /* 0x0003160000070ab9 */ /* 0x000fe20000000800 */
[----:B------:R-:W-:-:S04]  /*c0b0*/  UIMAD.WIDE.U32 UR4, UR6, UR4, URZ ;  /* 0x00000004060472a5 */ /* 0x000fc8000f8e003f */
[----:B------:R-:W-:-:S12]  /*c0c0*/  @UP0 USHF.R.U32.HI UR40, URZ, UR7, UR5 ;  /* 0x000000073f280299 */ /* 0x000fd80008011605 */
.L_x_2445:
        /* <DEDUP_REMOVED lines=8> */
[----:B------:R-:W-:Y:S01]  /*c150*/  ULDC UR4, c[0x0][0x448] ;  /* 0x0001120000047ab9 */ /* 0x000fe20000000800 */
[----:B------:R-:W-:Y:S01]  /*c160*/  ULDC UR7, c[0x0][0x2f0] ;  /* 0x0000bc0000077ab9 */ /* 0x000fe20000000800 */
[----:B------:R-:W-:-:S05]  /*c170*/  MOV R31, RZ ;  /* 0x000000ff001f7202 */ /* 0x000fca0000000f00 */
[----:B------:R-:W1:Y:S01]  /*c180*/  S2UR UR49, SR_CTAID.X ;  /* 0x00000000003179c3 */ /* 0x000e620000002500 */
[----:B------:R-:W-:Y:S01]  /*c190*/  UISETP.NE.AND UP1, UPT, UR4, 0x1, UPT ;  /* 0x000000010400788c */ /* 0x000fe2000bf25270 */
[----:B------:R-:W-:Y:S02]  /*c1a0*/  ULDC UR8, c[0x0][0x288] ;  /* 0x0000a20000087ab9 */ /* 0x000fe40000000800 */
[----:B------:R-:W-:Y:S02]  /*c1b0*/  ULDC.64 UR4, c[0x0][0x418] ;  /* 0x0001060000047ab9 */ /* 0x000fe40000000a00 */
[----:B------:R-:W-:-:S03]  /*c1c0*/  UISETP.NE.U32.AND UP0, UPT, UR4, URZ, UPT ;  /* 0x0000003f0400728c */ /* 0x000fc6000bf05070 */
[----:B------:R-:W-:Y:S01]  /*c1d0*/  ULDC UR4, c[0x0][0x424] ;  /* 0x0001090000047ab9 */ /* 0x000fe20000000800 */
[----:B------:R-:W-:-:S03]  /*c1e0*/  UISETP.NE.AND.EX UP0, UPT, UR5, URZ, UPT, UP0 ;  /* 0x0000003f0500728c */ /* 0x000fc6000bf05300 */
[----:B------:R-:W-:Y:S01]  /*c1f0*/  @UP1 ULDC UR5, c[0x0][0x44c] ;  /* 0x0001130000051ab9 */ /* 0x000fe20000000800 */
[----:B0-----:R-:W-:Y:S01]  /*c200*/  ISETP.NE.U32.AND P0, PT, R2, RZ, PT ;  /* 0x000000ff0200720c */ /* 0x001fe20003f05070 */
[----:B------:R-:W-:-:S03]  /*c210*/  USEL UR41, UR4, 0x1, UP0 ;  /* 0x0000000104297887 */ /* 0x000fc60008000000 */
[----:B------:R-:W-:Y:S01]  /*c220*/  ISETP.NE.AND.EX P0, PT, R3, RZ, PT, P0 ;  /* 0x000000ff0300720c */ /* 0x000fe20003f05300 */
[----:B-1----:R-:W-:Y:S02]  /*c230*/  ULEA UR6, UR49, 0x7f, 0x7 ;  /* 0x0000007f31067891 */ /* 0x002fe4000f8e383f */
[----:B------:R-:W-:Y:S02]  /*c240*/  UIMAD UR41, UR41, UR7, URZ ;  /* 0x00000007292972a4 */ /* 0x000fe4000f8e023f */
[----:B------:R-:W-:Y:S01]  /*c250*/  UIMAD.WIDE.U32 UR4, UR6, UR5, URZ ;  /* 0x00000005060472a5 */ /* 0x000fe2000f8e003f */
[----:B------:R-:W-:-:S03]  /*c260*/  @UP1 ULDC UR7, c[0x0][0x450] ;  /* 0x0001140000071ab9 */ /* 0x000fc60000000800 */
[----:B------:R-:W-:-:S04]  /*c270*/  @UP1 USHF.R.U32.HI UR6, URZ, UR7, UR5 ;  /* 0x000000073f061299 */ /* 0x000fc80008011605 */
[----:B------:R-:W0:Y:S01]  /*c280*/  @P0 LDC.64 R2, c[0x0][0xa28] ;  /* 0x00028a00ff020b82 */ /* 0x000e220000000a00 */
[----:B------:R-:W-:Y:S02]  /*c290*/  UIADD3 UR5, UR41, 0x80, -UR8 ;  /* 0x0000008029057890 */ /* 0x000fe4000fffe808 */
[----:B------:R-:W-:Y:S02]  /*c2a0*/  UIADD3 UR4, UR41, 0x7f, URZ ;  /* 0x0000007f29047890 */ /* 0x000fe4000fffe03f */
[----:B------:R-:W-:Y:S02]  /*c2b0*/  UIADD3 UR6, UR5, UR6, URZ ;  /* 0x0000000605067290 */ /* 0x000fe4000fffe03f */
[----:B------:R-:W-:Y:S02]  /*c2c0*/  USHF.R.S32.HI UR5, URZ, 0x1f, UR4 ;  /* 0x0000001f3f057899 */ /* 0x000fe40008011404 */
[----:B------:R-:W-:Y:S02]  /*c2d0*/  USHF.R.S32.HI UR7, URZ, 0x1f, UR6 ;  /* 0x0000001f3f077899 */ /* 0x000fe40008011406 */
[----:B------:R-:W-:-:S02]  /*c2e0*/  ULEA.HI UR5, UR5, UR4, URZ, 0x7 ;  /* 0x0000000405057291 */ /* 0x000fc4000f8f383f */
[----:B------:R-:W-:Y:S02]  /*c2f0*/  ULEA.HI UR7, UR7, UR6, URZ, 0x7 ;  /* 0x0000000607077291 */ /* 0x000fe4000f8f383f */
[----:B------:R-:W-:Y:S02]  /*c300*/  USHF.R.S32.HI UR42, URZ, 0x7, UR5 ;  /* 0x000000073f2a7899 */ /* 0x000fe40008011405 */
[----:B------:R-:W-:-:S04]  /*c310*/  USHF.R.S32.HI UR46, URZ, 0x7, UR7 ;  /* 0x000000073f2e7899 */ /* 0x000fc80008011407 */
[----:B------:R-:W-:Y:S02]  /*c320*/  UISETP.LT.AND UP0, UPT, UR42, UR46, UPT ;  /* 0x0000002e2a00728c */ /* 0x000fe4000bf01270 */
[----:B------:R-:W-:Y:S01]  /*c330*/  UP2UR UR50, UPR, URZ, 0x2 ;  /* 0x000000023f327883 */ /* 0x000fe20008000000 */
[----:B0-----:R-:W-:Y:S01]  /*c340*/  @P0 IMAD.WIDE R2, R35, 0x4, R2 ;  /* 0x0000000423020825 */ /* 0x001fe200078e0202 */
[----:B------:R-:W-:-:S04]  /*c350*/  USEL UR11, UR42, UR46, UP0 ;  /* 0x0000002e2a0b7287 */ /* 0x000fc80008000000 */
[----:B------:R-:W-:Y:S01]  /*c360*/  UISETP.GE.AND UP1, UPT, UR11, 0x1, UPT ;  /* 0x000000010b00788c */ /* 0x000fe2000bf26270 */
[----:B------:R0:W5:Y:S01]  /*c370*/  @P0 LDG.E R31, desc[UR44][R2.64] ;  /* 0x0000002c021f0981 */ /* 0x000162000c1e1900 */
[----:B------:R-:W-:Y:S02]  /*c380*/  USHF.R.U32.HI UR9, URZ, 0x10, UR43 ;  /* 0x000000103f097899 */ /* 0x000fe4000801162b */
[----:B------:R-:W-:Y:S02]  /*c390*/  ULOP3.LUT UR43, UR43, 0xffff, URZ, 0xc0, !UPT ;  /* 0x0000ffff2b2b7892 */ /* 0x000fe4000f8ec03f */
[----:B------:R-:W-:Y:S01]  /*c3a0*/  PLOP3.LUT P0, PT, PT, PT, UP1, 0x80, 0x0 ;  /* 0x000000000000781c */ /* 0x000fe20003f0f018 */
[----:B------:R-:W-:Y:S01]  /*c3b0*/  UISETP.NE.AND UP0, UPT, UR9, URZ, UPT ;  /* 0x0000003f0900728c */ /* 0x000fe2000bf05270 */
[----:B------:R-:W-:-:S10]  /*c3c0*/  UMOV UR37, URZ ;  /* 0x0000003f00257c82 */ /* 0x000fd40008000000 */
[----:B------:R-:W-:Y:S01]  /*c3d0*/  @!UP0 ULDC UR9, c[0x0][0x9f0] ;  /* 0x00027c0000098ab9 */ /* 0x000fe20000000800 */
[----:B0-----:R-:W-:Y:S05]  /*c3e0*/  @!P0 BRA `(.L_x_2447) ;  /* 0x0000000000788947 */ /* 0x001fea0003800000 */
[----:B------:R-:W-:Y:S01]  /*c3f0*/  IABS R0, UR9 ;  /* 0x0000000900007c13 */ /* 0x000fe20008000000 */
[----:B------:R-:W-:Y:S02]  /*c400*/  UIADD3 UR6, UR9, -0x1, UR11 ;  /* 0xffffffff09067890 */ /* 0x000fe4000fffe00b */
[----:B------:R-:W-:Y:S01]  /*c410*/  IABS R4, UR9 ;  /* 0x0000000900047c13 */ /* 0x000fe20008000000 */
[----:B------:R-:W-:Y:S01]  /*c420*/  UMOV UR4, URZ ;  /* 0x0000003f00047c82 */ /* 0x000fe20008000000 */
        /* <DEDUP_REMOVED lines=26> */
.L_x_2447:
        /* <DEDUP_REMOVED lines=31> */
.L_x_2448:
        /* <DEDUP_REMOVED lines=20> */
.L_x_2450:
        /* <DEDUP_REMOVED lines=15> */
.L_x_2449:
        /* <DEDUP_REMOVED lines=20> */
[----:B0-----:R-:W0:Y:S01]  /*cb30*/  @P1 LDC R3, c[0x0][0x434] ;  /* 0x00010d00ff031b82 */ /* 0x001e220000000800 */
[----:B------:R-:W-:-:S03]  /*cb40*/  @P1 LOP3.LUT R23, R23, 0x8, RZ, 0xfc, !PT ;  /* 0x0000000817171812 */ /* 0x000fc600078efcff */
[----:B------:R-:W-:-:S04]  /*cb50*/  IMAD.MOV.U32 R9, RZ, RZ, R8 ;  /* 0x000000ffff097224 */ /* 0x000fc800078e0008 */
        /* <DEDUP_REMOVED lines=11> */
[----:B------:R-:W-:Y:S02]  /*cc10*/  @!P0 IMAD R11, R30, R5, R2 ;  /* 0x000000051e0b8224 */ /* 0x000fe400078e0202 */
[----:B------:R-:W-:-:S04]  /*cc20*/  @!P0 IMAD.MOV.U32 R2, RZ, RZ, R9 ;  /* 0x000000ffff028224 */ /* 0x000fc800078e0009 */
[----:B------:R-:W-:-:S03]  /*cc30*/  @!P0 IMAD.WIDE.U32 R4, R30, R4, R2 ;  /* 0x000000041e048225 */ /* 0x000fc600078e0002 */
[----:B----4-:R-:W-:Y:S01]  /*cc40*/  @!P0 LEA R2, P1, R4, R6, 0x2 ;  /* 0x0000000604028211 */ /* 0x010fe200078210ff */
[----:B------:R-:W-:Y:S01]  /*cc50*/  IMAD.SHL.U32 R6, R19, 0x8, RZ ;  /* 0x0000000813067824 */ /* 0x000fe200078e00ff */
[----:B------:R-:W-:-:S04]  /*cc60*/  @!P0 IADD3 R3, R5, R11, RZ ;  /* 0x0000000b05038210 */ /* 0x000fc80007ffe0ff */
        /* <DEDUP_REMOVED lines=10> */
.L_x_2493:
        /* <DEDUP_REMOVED lines=11> */
.L_x_2452:
        /* <DEDUP_REMOVED lines=8> */
[----:B------:R-:W-:Y:S01]  /*ce40*/  IMAD R10, R8, UR4, RZ ;  /* 0x00000004080a7c24 */ /* 0x000fe2000f8e02ff */
[----:B------:R-:W-:Y:S01]  /*ce50*/  IADD3 R3, R3, R9, RZ ;  /* 0x0000000903037210 */ /* 0x000fe20007ffe0ff */
[----:B------:R-:W-:Y:S02]  /*ce60*/  IMAD.MOV.U32 R9, RZ, RZ, 0x1 ;  /* 0x00000001ff097424 */ /* 0x000fe400078e00ff */
[C---:B------:R-:W-:Y:S02]  /*ce70*/  IMAD R11, R7.reuse, UR5, R10 ;  /* 0x00000005070b7c24 */ /* 0x040fe4000f8e020a */
[----:B------:R-:W-:Y:S01]  /*ce80*/  IMAD.WIDE.U32 R2, R7, UR4, R2 ;  /* 0x0000000407027c25 */ /* 0x000fe2000f8e0002 */
[----:B------:R-:W-:Y:S01]  /*ce90*/  SHF.L.U32 R9, R9, 0x1f, RZ ;  /* 0x0000001f09097819 */ /* 0x000fe200000006ff */
[----:B------:R-:W-:Y:S02]  /*cea0*/  ULDC.64 UR4, c[0x0][0x330] ;  /* 0x0000cc0000047ab9 */ /* 0x000fe40000000a00 */
[----:B------:R-:W-:Y:S01]  /*ceb0*/  IMAD.IADD R3, R3, 0x1, R11 ;  /* 0x0000000103037824 */ /* 0x000fe200078e020b */
[----:B------:R-:W0:Y:S01]  /*cec0*/  SYNCS.PHASECHK.TRANS64.TRYWAIT P0, [UR47+0x28840], R9 ;  /* 0x02884009ff0075a7 */ /* 0x000e22000800016f */
        /* <DEDUP_REMOVED lines=9> */
.L_x_2494:
        /* <DEDUP_REMOVED lines=19> */
[----:B------:R-:W-:Y:S01]  /*d090*/  IADD3 R5, R5, R9, RZ ;  /* 0x0000000905057210 */ /* 0x000fe20007ffe0ff */
[----:B------:R-:W-:Y:S01]  /*d0a0*/  IMAD R3, R22, R3, UR41 ;  /* 0x0000002916037e24 */ /* 0x000fe2000f8e0203 */
[----:B------:R-:W-:Y:S01]  /*d0b0*/  ULDC.64 UR6, c[0x0][0x2e8] ;  /* 0x0000ba0000067ab9 */ /* 0x000fe20000000a00 */
[----:B------:R-:W-:Y:S01]  /*d0c0*/  UIMAD UR4, UR40, UR5, UR4 ;  /* 0x00000005280472a4 */ /* 0x000fe2000f8e0204 */
[----:B------:R-:W-:-:S02]  /*d0d0*/  IMAD.SHL.U32 R19, R0, 0x8, RZ ;  /* 0x0000000800137824 */ /* 0x000fc400078e00ff */
[----:B------:R-:W-:Y:S01]  /*d0e0*/  IMAD.WIDE.U32 R4, R7, UR40, R4 ;  /* 0x0000002807047c25 */ /* 0x000fe2000f8e0004 */
[----:B------:R-:W-:Y:S02]  /*d0f0*/  IADD3 R6, -R28, R3, RZ ;  /* 0x000000031c067210 */ /* 0x000fe40007ffe1ff */
[----:B------:R-:W-:Y:S01]  /*d100*/  LOP3.LUT R19, R8, 0x200, R19, 0xf8, !PT ;  /* 0x0000020008137812 */ /* 0x000fe200078ef813 */
[----:B------:R-:W-:Y:S01]  /*d110*/  VIADD R3, R5, UR4 ;  /* 0x0000000405037c36 */ /* 0x000fe20008000000 */
[----:B------:R-:W-:Y:S01]  /*d120*/  LEA R0, P1, R4, UR6, 0x1 ;  /* 0x0000000604007c11 */ /* 0x000fe2000f8208ff */
[----:B------:R-:W-:Y:S01]  /*d130*/  UMOV UR4, 0xffffffff ;  /* 0xffffffff00047882 */ /* 0x000fe20000000000 */
[----:B------:R-:W-:Y:S02]  /*d140*/  ISETP.GE.AND P0, PT, R6, 0x1, PT ;  /* 0x000000010600780c */ /* 0x000fe40003f06270 */
[----:B------:R-:W-:Y:S01]  /*d150*/  LEA.HI.X R3, R4, UR7, R3, 0x1, P1 ;  /* 0x0000000704037c11 */ /* 0x000fe200088f0c03 */
        /* <DEDUP_REMOVED lines=17> */
[C---:B------:R-:W-:Y:S01]  /*d270*/  @P0 LEA R36, R19.reuse, UR47, 0x1 ;  /* 0x0000002f13240c11 */ /* 0x040fe2000f8e08ff */
[----:B------:R-:W1:Y:S01]  /*d280*/  SHFL.IDX PT, R14, R0, 0x4, 0x181f ;  /* 0x00981f00000e7f89 */ /* 0x000e6200000e0000 */
[C---:B------:R-:W-:Y:S01]  /*d290*/  @P0 IMAD.WIDE.U32 R20, R26.reuse, 0x2, R4 ;  /* 0x000000021a140825 */ /* 0x040fe200078e0004 */
[----:B---3--:R-:W-:Y:S02]  /*d2a0*/  MOV R5, R10 ;  /* 0x0000000a00057202 */ /* 0x008fe40000000f00 */
[----:B------:R-:W2:Y:S01]  /*d2b0*/  SHFL.IDX PT, R10, R3, 0x4, 0x181f ;  /* 0x00981f00030a7f89 */ /* 0x000ea200000e0000 */
[----:B----4-:R-:W-:Y:S01]  /*d2c0*/  IMAD.MOV.U32 R4, RZ, RZ, R37 ;  /* 0x000000ffff047224 */ /* 0x010fe200078e0025 */
[----:B------:R-:W-:Y:S02]  /*d2d0*/  @P1 LEA R37, R19, UR47, 0x1 ;  /* 0x0000002f13251c11 */ /* 0x000fe4000f8e08ff */
[----:B------:R-:W-:Y:S01]  /*d2e0*/  @P0 LDGSTS.E.BYPASS.LTC128B.128 [R36+0x18c00], desc[UR44][R20.64], !P3 ;  /* 0x18c0000014240fae */ /* 0x000fe2000d901d6c */
[----:B------:R-:W-:-:S03]  /*d2f0*/  @P1 IMAD.WIDE.U32 R8, R26, 0x2, R4 ;  /* 0x000000021a081825 */ /* 0x000fc600078e0004 */
[----:B------:R3:W-:Y:S01]  /*d300*/  @P0 LDGSTS.E.BYPASS.LTC128B.128 [R36+0x1cc00], desc[UR44][R20.64+0x80], !P2 ;  /* 0x1cc0008014240fae */ /* 0x0007e2000d101d6c */
[C---:B------:R-:W-:Y:S01]  /*d310*/  ISETP.GE.AND P0, PT, R6.reuse, 0x31, PT ;  /* 0x000000310600780c */ /* 0x040fe20003f06270 */
[----:B0-----:R-:W-:Y:S02]  /*d320*/  IMAD.MOV.U32 R4, RZ, RZ, R32 ;  /* 0x000000ffff047224 */ /* 0x001fe400078e0020 */
[----:B------:R-:W-:Y:S01]  /*d330*/  IMAD.MOV.U32 R5, RZ, RZ, R7 ;  /* 0x000000ffff057224 */ /* 0x000fe200078e0007 */
[----:B------:R-:W-:Y:S04]  /*d340*/  @P1 LDGSTS.E.BYPASS.LTC128B.128 [R37+0x19400], desc[UR44][R8.64], !P3 ;  /* 0x1940000008251fae */ /* 0x000fe8000d901d6c */
[----:B------:R0:W-:Y:S01]  /*d350*/  @P1 LDGSTS.E.BYPASS.LTC128B.128 [R37+0x1d400], desc[UR44][R8.64+0x80], !P2 ;  /* 0x1d40008008251fae */ /* 0x0001e2000d101d6c */
[----:B------:R-:W-:-:S03]  /*d360*/  ISETP.GE.AND P1, PT, R6, 0x51, PT ;  /* 0x000000510600780c */ /* 0x000fc60003f26270 */
[----:B------:R-:W4:Y:S01]  /*d370*/  SHFL.IDX PT, R32, R3, 0x5, 0x181f ;  /* 0x00b81f0003207f89 */ /* 0x000f2200000e0000 */
[----:B------:R-:W-:Y:S01]  /*d380*/  @P0 IMAD.WIDE.U32 R4, R26, 0x2, R4 ;  /* 0x000000021a040825 */ /* 0x000fe200078e0004 */
[----:B------:R-:W-:Y:S02]  /*d390*/  @P0 LEA R7, R19, UR47, 0x1 ;  /* 0x0000002f13070c11 */ /* 0x000fe4000f8e08ff */
[----:B---3--:R-:W-:Y:S04]  /*d3a0*/  SHFL.IDX PT, R36, R0, 0x6, 0x181f ;  /* 0x00d81f0000247f89 */ /* 0x008fe800000e0000 */
[----:B------:R-:W-:Y:S04]  /*d3b0*/  @P0 LDGSTS.E.BYPASS.LTC128B.128 [R7+0x19c00], desc[UR44][R4.64], !P3 ;  /* 0x19c0000004070fae */ /* 0x000fe8000d901d6c */
[----:B------:R3:W-:Y:S01]  /*d3c0*/  @P0 LDGSTS.E.BYPASS.LTC128B.128 [R7+0x1dc00], desc[UR44][R4.64+0x80], !P2 ;  /* 0x1dc0008004070fae */ /* 0x0007e2000d101d6c */
[----:B------:R-:W-:-:S03]  /*d3d0*/  ISETP.GE.AND P0, PT, R6, 0x41, PT ;  /* 0x000000410600780c */ /* 0x000fc60003f06270 */
[----:B0-----:R-:W0:Y:S04]  /*d3e0*/  SHFL.IDX PT, R37, R0, 0x5, 0x181f ;  /* 0x00b81f0000257f89 */ /* 0x001e2800000e0000 */
[----:B---3--:R-:W3:Y:S01]  /*d3f0*/  SHFL.IDX PT, R7, R3, 0x6, 0x181f ;  /* 0x00d81f0003077f89 */ /* 0x008ee200000e0000 */
[----:B-1----:R-:W-:Y:S01]  /*d400*/  MOV R4, R14 ;  /* 0x0000000e00047202 */ /* 0x002fe20000000f00 */
[----:B--2---:R-:W-:-:S04]  /*d410*/  IMAD.MOV.U32 R5, RZ, RZ, R10 ;  /* 0x000000ffff057224 */ /* 0x004fc800078e000a */
[C---:B------:R-:W-:Y:S01]  /*d420*/  @P0 LEA R10, R19.reuse, UR47, 0x1 ;  /* 0x0000002f130a0c11 */ /* 0x040fe2000f8e08ff */
[----:B------:R-:W1:Y:S01]  /*d430*/  SHFL.IDX PT, R3, R3, 0x7, 0x181f ;  /* 0x00f81f0003037f89 */ /* 0x000e6200000e0000 */
[----:B------:R-:W-:Y:S01]  /*d440*/  @P0 IMAD.WIDE.U32 R20, R26, 0x2, R4 ;  /* 0x000000021a140825 */ /* 0x000fe200078e0004 */
[----:B----4-:R-:W-:Y:S02]  /*d450*/  MOV R5, R32 ;  /* 0x0000002000057202 */ /* 0x010fe40000000f00 */
[----:B------:R2:W4:Y:S04]  /*d460*/  SHFL.IDX PT, R14, R0, 0x7, 0x181f ;  /* 0x00f81f00000e7f89 */ /* 0x00052800000e0000 */
[----:B------:R2:W-:Y:S04]  /*d470*/  @P0 LDGSTS.E.BYPASS.LTC128B.128 [R10+0x1a400], desc[UR44][R20.64], !P3 ;  /* 0x1a400000140a0fae */ /* 0x0005e8000d901d6c */
[----:B------:R2:W-:Y:S01]  /*d480*/  @P0 LDGSTS.E.BYPASS.LTC128B.128 [R10+0x1e400], desc[UR44][R20.64+0x80], !P2 ;  /* 0x1e400080140a0fae */ /* 0x0005e2000d101d6c */
[----:B------:R-:W-:Y:S01]  /*d490*/  ISETP.GE.AND P0, PT, R6, 0x61, PT ;  /* 0x000000610600780c */ /* 0x000fe20003f06270 */
[----:B0-----:R-:W-:Y:S01]  /*d4a0*/  IMAD.MOV.U32 R4, RZ, RZ, R37 ;  /* 0x000000ffff047224 */ /* 0x001fe200078e0025 */
[----:B------:R-:W-:-:S03]  /*d4b0*/  @P1 LEA R37, R19, UR47, 0x1 ;  /* 0x0000002f13251c11 */ /* 0x000fc6000f8e08ff */
[----:B------:R-:W-:-:S04]  /*d4c0*/  @P1 IMAD.WIDE.U32 R8, R26, 0x2, R4 ;  /* 0x000000021a081825 */ /* 0x000fc800078e0004 */
[----:B------:R-:W-:Y:S01]  /*d4d0*/  IMAD.MOV.U32 R4, RZ, RZ, R36 ;  /* 0x000000ffff047224 */ /* 0x000fe200078e0024 */
[----:B------:R2:W-:Y:S01]  /*d4e0*/  @P1 LDGSTS.E.BYPASS.LTC128B.128 [R37+0x1ac00], desc[UR44][R8.64], !P3 ;  /* 0x1ac0000008251fae */ /* 0x0005e2000d901d6c */
[----:B---3--:R-:W-:Y:S02]  /*d4f0*/  IMAD.MOV.U32 R5, RZ, RZ, R7 ;  /* 0x000000ffff057224 */ /* 0x008fe400078e0007 */
[----:B------:R-:W-:Y:S01]  /*d500*/  @P0 LEA R7, R19, UR47, 0x1 ;  /* 0x0000002f13070c11 */ /* 0x000fe2000f8e08ff */
[----:B------:R2:W-:Y:S01]  /*d510*/  @P1 LDGSTS.E.BYPASS.LTC128B.128 [R37+0x1ec00], desc[UR44][R8.64+0x80], !P2 ;  /* 0x1ec0008008251fae */ /* 0x0005e2000d101d6c */
[----:B------:R-:W-:-:S05]  /*d520*/  @P0 IMAD.WIDE.U32 R4, R26, 0x2, R4 ;  /* 0x000000021a040825 */ /* 0x000fca00078e0004 */
[----:B------:R2:W-:Y:S04]  /*d530*/  @P0 LDGSTS.E.BYPASS.LTC128B.128 [R7+0x1b400], desc[UR44][R4.64], !P3 ;  /* 0x1b40000004070fae */ /* 0x0005e8000d901d6c */
[----:B-1--4-:R2:W-:Y:S02]  /*d540*/  @P0 LDGSTS.E.BYPASS.LTC128B.128 [R7+0x1f400], desc[UR44][R4.64+0x80], !P2 ;  /* 0x1f40008004070fae */ /* 0x0125e4000d101d6c */
.L_x_2512:
[----:B------:R-:W-:Y:S01]  /*d550*/  ISETP.GE.AND P0, PT, R6, 0x71, PT ;  /* 0x000000710600780c */ /* 0x000fe20003f06270 */
[----:B--2---:R-:W-:Y:S01]  /*d560*/  IMAD.MOV.U32 R5, RZ, RZ, R3 ;  /* 0x000000ffff057224 */ /* 0x004fe200078e0003 */
[----:B------:R-:W-:-:S11]  /*d570*/  MOV R4, R14 ;  /* 0x0000000e00047202 */ /* 0x000fd60000000f00 */
        /* <DEDUP_REMOVED lines=14> */
.L_x_2455:
        /* <DEDUP_REMOVED lines=30> */
.L_x_2456:
[----:B------:R-:W-:Y:S01]  /*d840*/  UISETP.NE.AND UP0, UPT, UR50, URZ, UPT ;  /* 0x0000003f3200728c */ /* 0x000fe2000bf05270 */
[----:B------:R-:W-:Y:S01]  /*d850*/  MOV R4, UR38 ;  /* 0x0000002600047c02 */ /* 0x000fe20008000f00 */
[----:B------:R-:W0:Y:S01]  /*d860*/  LDC R0, c[0x0][0x448] ;  /* 0x00011200ff007b82 */ /* 0x000e220000000800 */
[----:B------:R-:W-:Y:S01]  /*d870*/  IADD3 R3, R33, R28, RZ ;  /* 0x0000001c21037210 */ /* 0x000fe20007ffe0ff */
[----:B------:R-:W-:Y:S01]  /*d880*/  IMAD.U32 R7, RZ, RZ, UR48 ;  /* 0x00000030ff077e24 */ /* 0x000fe2000f8e00ff */
[----:B------:R-:W-:Y:S01]  /*d890*/  ULDC.64 UR4, c[0x0][0x2e0] ;  /* 0x0000b80000047ab9 */ /* 0x000fe20000000a00 */
[----:B------:R-:W-:Y:S01]  /*d8a0*/  PLOP3.LUT P0, PT, PT, PT, UP0, 0x80, 0x0 ;  /* 0x000000000000781c */ /* 0x000fe20003f0f008 */
[----:B------:R-:W-:Y:S01]  /*d8b0*/  IMAD.MOV.U32 R6, RZ, RZ, R4 ;  /* 0x000000ffff067224 */ /* 0x000fe200078e0004 */
[----:B------:R-:W-:Y:S01]  /*d8c0*/  PLOP3.LUT P1, PT, PT, PT, UP0, 0x80, 0x0 ;  /* 0x000000000000781c */ /* 0x000fe20003f2f008 */
[----:B------:R-:W-:Y:S01]  /*d8d0*/  IMAD.U32 R4, RZ, RZ, UR49 ;  /* 0x00000031ff047e24 */ /* 0x000fe2000f8e00ff */
[----:B------:R-:W-:Y:S01]  /*d8e0*/  ULDC.64 UR6, c[0x0][0x280] ;  /* 0x0000a00000067ab9 */ /* 0x000fe20000000a00 */
[----:B------:R-:W-:-:S02]  /*d8f0*/  IMAD R32, R32, UR4, RZ ;  /* 0x0000000420207c24 */ /* 0x000fc4000f8e02ff */
[----:B------:R-:W-:Y:S02]  /*d900*/  IMAD R3, R4, 0x80, R3 ;  /* 0x0000008004037824 */ /* 0x000fe400078e0203 */
[----:B------:R-:W-:Y:S01]  /*d910*/  IMAD.WIDE.U32 R6, R35, UR4, R6 ;  /* 0x0000000423067c25 */ /* 0x000fe2000f8e0006 */
[----:B------:R-:W-:Y:S02]  /*d920*/  @UP0 ULDC UR4, c[0x0][0x44c] ;  /* 0x0001130000040ab9 */ /* 0x000fe40000000800 */
[----:B------:R-:W-:Y:S01]  /*d930*/  MOV R9, R3 ;  /* 0x0000000300097202 */ /* 0x000fe20000000f00 */
[----:B------:R-:W-:Y:S01]  /*d940*/  @P0 IMAD.HI.U32 R4, R3, UR4, RZ ;  /* 0x0000000403040c27 */ /* 0x000fe2000f8e00ff */
[----:B------:R-:W-:-:S03]  /*d950*/  @UP0 ULDC UR4, c[0x0][0x450] ;  /* 0x0001140000040ab9 */ /* 0x000fc60000000800 */
[----:B------:R-:W-:Y:S01]  /*d960*/  IMAD.U32 R5, RZ, RZ, UR39 ;  /* 0x00000027ff057e24 */ /* 0x000fe2000f8e00ff */
[----:B------:R-:W-:Y:S01]  /*d970*/  @P1 SHF.R.U32.HI R9, RZ, UR4, R4 ;  /* 0x00000004ff091c19 */ /* 0x000fe20008011604 */
[----:B------:R-:W-:Y:S01]  /*d980*/  IMAD R5, R35, UR5, R32 ;  /* 0x0000000523057c24 */ /* 0x000fe2000f8e0220 */
[----:B------:R-:W-:-:S03]  /*d990*/  ULDC.64 UR4, c[0x0][0x2d0] ;  /* 0x0000b40000047ab9 */ /* 0x000fc60000000a00 */
[----:B------:R-:W-:Y:S02]  /*d9a0*/  IMAD.MOV R4, RZ, RZ, -R9 ;  /* 0x000000ffff047224 */ /* 0x000fe400078e0a09 */
[----:B------:R-:W-:Y:S02]  /*d9b0*/  IMAD.IADD R7, R7, 0x1, R5 ;  /* 0x0000000107077824 */ /* 0x000fe400078e0205 */
        /* <DEDUP_REMOVED lines=8> */
[----:B------:R-:W-:Y:S02]  /*da40*/  IADD3 R5, R5, R9, RZ ;  /* 0x0000000905057210 */ /* 0x000fe40007ffe0ff */
[C---:B------:R-:W-:Y:S02]  /*da50*/  IMAD R7, R3.reuse, UR5, R6 ;  /* 0x0000000503077c24 */ /* 0x040fe4000f8e0206 */
[----:B------:R-:W-:Y:S01]  /*da60*/  IMAD.WIDE.U32 R4, R3, UR4, R4 ;  /* 0x0000000403047c25 */ /* 0x000fe2000f8e0004 */
[----:B------:R-:W-:-:S02]  /*da70*/  ULDC UR4, c[0x0][0x2b8] ;  /* 0x0000ae0000047ab9 */ /* 0x000fc40000000800 */
[----:B------:R-:W-:Y:S01]  /*da80*/  ISETP.GE.AND P0, PT, R26, UR4, PT ;  /* 0x000000041a007c0c */ /* 0x000fe2000bf06270 */
[----:B------:R-:W-:Y:S01]  /*da90*/  IMAD.IADD R7, R5, 0x1, R7 ;  /* 0x0000000105077824 */ /* 0x000fe200078e0207 */
[C---:B------:R-:W-:Y:S02]  /*daa0*/  LEA R6, P2, R4.reuse, UR6, 0x1 ;  /* 0x0000000604067c11 */ /* 0x040fe4000f8408ff */
[----:B------:R-:W-:Y:S01]  /*dab0*/  ISETP.GE.AND P1, PT, R25, UR4, PT ;  /* 0x0000000419007c0c */ /* 0x000fe2000bf26270 */
[----:B------:R-:W-:Y:S01]  /*dac0*/  UMOV UR4, 0xffffffff ;  /* 0xffffffff00047882 */ /* 0x000fe20000000000 */
[----:B------:R-:W-:Y:S02]  /*dad0*/  LEA.HI.X R7, R4, UR7, R7, 0x1, P2 ;  /* 0x0000000704077c11 */ /* 0x000fe400090f0c07 */
[----:B------:R-:W-:Y:S09]  /*dae0*/  BRA.DIV UR4, `(.L_x_2457) ;  /* 0x0000002e04787947 */ /* 0x000ff2000b800000 */
[----:B------:R-:W-:Y:S01]  /*daf0*/  SHFL.IDX PT, R5, R7, RZ, 0x181f ;  /* 0x00181fff07057589 */ /* 0x000fe200000e0000 */
[----:B------:R-:W-:Y:S01]  /*db00*/  IMAD.U32 R3, RZ, RZ, UR49 ;  /* 0x00000031ff037e24 */ /* 0x000fe2000f8e00ff */
[----:B------:R-:W-:Y:S02]  /*db10*/  ULDC UR4, c[0x0][0x288] ;  /* 0x0000a20000047ab9 */ /* 0x000fe40000000800 */
[----:B------:R-:W0:Y:S01]  /*db20*/  SHFL.IDX PT, R4, R6, RZ, 0x181f ;  /* 0x00181fff06047589 */ /* 0x000e2200000e0000 */
[----:B------:R-:W-:Y:S01]  /*db30*/  IMAD R0, R0, UR4, RZ ;  /* 0x0000000400007c24 */ /* 0x000fe2000f8e02ff */
[----:B------:R-:W-:Y:S02]  /*db40*/  LEA R3, R3, R28, 0x7 ;  /* 0x0000001c03037211 */ /* 0x000fe400078e38ff */
[----:B------:R-:W-:Y:S02]  /*db50*/  SHFL.IDX PT, R8, R7, 0x1, 0x181f ;  /* 0x00381f0007087f89 */ /* 0x000fe400000e0000 */
[C---:B------:R-:W-:Y:S01]  /*db60*/  ISETP.GE.AND P2, PT, R3.reuse, R0, PT ;  /* 0x000000000300720c */ /* 0x040fe20003f46270 */
[C---:B------:R-:W-:Y:S01]  /*db70*/  VIADD R9, R3.reuse, 0x10 ;  /* 0x0000001003097836 */ /* 0x040fe20000000000 */
[----:B------:R-:W1:Y:S01]  /*db80*/  SHFL.IDX PT, R14, R6, 0x1, 0x181f ;  /* 0x00381f00060e7f89 */ /* 0x000e6200000e0000 */
[----:B------:R-:W-:-:S03]  /*db90*/  VIADD R11, R3, 0x20 ;  /* 0x00000020030b7836 */ /* 0x000fc60000000000 */
[----:B------:R-:W-:Y:S07]  /*dba0*/  SHFL.IDX PT, R10, R7, 0x3, 0x181f ;  /* 0x00781f00070a7f89 */ /* 0x000fee00000e0000 */
[----:B------:R-:W-:Y:S01]  /*dbb0*/  @!P2 LEA R21, R19, UR47, 0x1 ;  /* 0x0000002f1315ac11 */ /* 0x000fe2000f8e08ff */
[----:B0-----:R-:W-:-:S05]  /*dbc0*/  @!P2 IMAD.WIDE.U32 R4, R26, 0x2, R4 ;  /* 0x000000021a04a825 */ /* 0x001fca00078e0004 */
[----:B------:R-:W-:Y:S04]  /*dbd0*/  @!P2 LDGSTS.E.BYPASS.LTC128B.128 [R21+0x10400], desc[UR44][R4.64], !P0 ;  /* 0x104000000415afae */ /* 0x000fe8000c101d6c */
[----:B------:R1:W-:Y:S01]  /*dbe0*/  @!P2 LDGSTS.E.BYPASS.LTC128B.128 [R21+0x14400], desc[UR44][R4.64+0x80], !P1 ;  /* 0x144000800415afae */ /* 0x0003e2000c901d6c */
[----:B------:R-:W-:Y:S01]  /*dbf0*/  ISETP.GE.AND P2, PT, R9, R0, PT ;  /* 0x000000000900720c */ /* 0x000fe20003f46270 */
[----:B-1----:R-:W-:Y:S01]  /*dc00*/  IMAD.MOV.U32 R4, RZ, RZ, R14 ;  /* 0x000000ffff047224 */ /* 0x002fe200078e000e */
[----:B------:R-:W-:Y:S01]  /*dc10*/  MOV R5, R8 ;  /* 0x0000000800057202 */ /* 0x000fe20000000f00 */
[----:B------:R-:W-:Y:S10]  /*dc20*/  SHFL.IDX PT, R14, R6, 0x3, 0x181f ;  /* 0x00781f00060e7f89 */ /* 0x000ff400000e0000 */
[----:B------:R-:W-:Y:S01]  /*dc30*/  @!P2 LEA R35, R19, UR47, 0x1 ;  /* 0x0000002f1323ac11 */ /* 0x000fe2000f8e08ff */
[----:B------:R-:W-:-:S02]  /*dc40*/  @!P2 IMAD.WIDE.U32 R8, R26, 0x2, R4 ;  /* 0x000000021a08a825 */ /* 0x000fc400078e0004 */
        /* <DEDUP_REMOVED lines=11> */
[----:B------:R-:W-:Y:S02]  /*dd00*/  ISETP.GE.AND P2, PT, R9, R0, PT ;  /* 0x000000000900720c */ /* 0x000fe40003f46270 */
[----:B0-----:R-:W-:Y:S01]  /*dd10*/  MOV R4, R14 ;  /* 0x0000000e00047202 */ /* 0x001fe20000000f00 */
        /* <DEDUP_REMOVED lines=9> */
[C---:B------:R-:W-:Y:S01]  /*ddb0*/  IADD3 R11, R3.reuse, 0x60, RZ ;  /* 0x00000060030b7810 */ /* 0x040fe20007ffe0ff */
        /* <DEDUP_REMOVED lines=22> */
.L_x_2529:
[----:B------:R-:W-:Y:S01]  /*df20*/  VIADD R3, R3, 0x70 ;  /* 0x0000007003037836 */ /* 0x000fe20000000000 */
[----:B------:R-:W-:Y:S01]  /*df30*/  BSSY B0, `(.L_x_2458) ;  /* 0x000000e000007945 */ /* 0x000fe20003800000 */
[----:B-12---:R-:W-:Y:S01]  /*df40*/  MOV R4, R14 ;  /* 0x0000000e00047202 */ /* 0x006fe20000000f00 */
[----:B------:R-:W-:Y:S02]  /*df50*/  IMAD.MOV.U32 R5, RZ, RZ, R10 ;  /* 0x000000ffff057224 */ /* 0x000fe400078e000a */
        /* <DEDUP_REMOVED lines=11> */
.L_x_2459:
[----:B------:R-:W-:Y:S05]  /*e010*/  BSYNC B0 ;  /* 0x0000000000007941 */ /* 0x000fea0003800000 */
.L_x_2458:
        /* <DEDUP_REMOVED lines=9> */
.L_x_2530:
[----:B------:R-:W-:Y:S01]  /*e0b0*/  MOV R8, 0x1 ;  /* 0x0000000100087802 */ /* 0x000fe20000000f00 */
[----:B------:R-:W-:Y:S01]  /*e0c0*/  IMAD.MOV.U32 R10, RZ, RZ, RZ ;  /* 0x000000ffff0a7224 */ /* 0x000fe200078e00ff */
[----:B------:R-:W-:Y:S06]  /*e0d0*/  @!P1 BRA `(.L_x_2461) ;  /* 0x00000010002c9947 */ /* 0x000fec0003800000 */
[----:B------:R-:W-:Y:S01]  /*e0e0*/  UIADD3 UR4, UR43, 0x1, URZ ;  /* 0x000000012b047890 */ /* 0x000fe2000fffe03f */
[----:B0-----:R-:W-:Y:S01]  /*e0f0*/  LOP3.LUT R0, RZ, UR42, RZ, 0x33, !PT ;  /* 0x0000002aff007c12 */ /* 0x001fe2000f8e33ff */
[----:B------:R-:W-:Y:S01]  /*e100*/  ULOP3.LUT UR5, URZ, UR46, URZ, 0x33, !UPT ;  /* 0x0000002e3f057292 */ /* 0x000fe2000f8e333f */
[----:B------:R-:W-:Y:S01]  /*e110*/  IADD3 R31, R33, R31, R28 ;  /* 0x0000001f211f7210 */ /* 0x000fe20007ffe01c */
[----:B------:R-:W-:Y:S01]  /*e120*/  UIMAD UR4, UR4, UR37, URZ ;  /* 0x00000025040472a4 */ /* 0x000fe2000f8e023f */
[----:B------:R-:W-:Y:S01]  /*e130*/  BSSY B0, `(.L_x_2461) ;  /* 0x0000105000007945 */ /* 0x000fe20003800000 */
[----:B------:R-:W-:Y:S01]  /*e140*/  MOV R9, 0x1 ;  /* 0x0000000100097802 */ /* 0x000fe20000000f00 */
[----:B------:R-:W-:Y:S02]  /*e150*/  IMAD.MOV.U32 R20, RZ, RZ, RZ ;  /* 0x000000ffff147224 */ /* 0x000fe400078e00ff */
[----:B------:R-:W-:Y:S01]  /*e160*/  VIADD R31, R31, 0xfffffe80 ;  /* 0xfffffe801f1f7836 */ /* 0x000fe20000000000 */
[----:B------:R-:W-:Y:S01]  /*e170*/  LOP3.LUT R3, RZ, UR4, RZ, 0x33, !PT ;  /* 0x00000004ff037c12 */ /* 0x000fe2000f8e33ff */
[----:B------:R-:W-:-:S02]  /*e180*/  ULDC UR4, c[0x0][0x2f4] ;  /* 0x0000bd0000047ab9 */ /* 0x000fc40000000800 */
[----:B------:R-:W-:Y:S02]  /*e190*/  ISETP.GE.AND P2, PT, R26, UR4, PT ;  /* 0x000000041a007c0c */ /* 0x000fe4000bf46270 */
[----:B------:R-:W-:Y:S02]  /*e1a0*/  VIMNMX3 R0, R0, UR5, R3, !PT ;  /* 0x0000000500007c0f */ /* 0x000fe4000f800103 */
[----:B------:R-:W-:Y:S02]  /*e1b0*/  IADD3 R3, -R28, UR41, RZ ;  /* 0x000000291c037c10 */ /* 0x000fe4000fffe1ff */
[----:B------:R-:W-:Y:S01]  /*e1c0*/  ISETP.GE.AND P1, PT, R25, UR4, PT ;  /* 0x0000000419007c0c */ /* 0x000fe2000bf26270 */
[C---:B------:R-:W-:Y:S01]  /*e1d0*/  IMAD R21, R0.reuse, -0x80, R31 ;  /* 0xffffff8000157824 */ /* 0x040fe200078e021f */
[C---:B------:R-:W-:Y:S01]  /*e1e0*/  IADD3 R22, -R0.reuse, -0x2, RZ ;  /* 0xfffffffe00167810 */ /* 0x040fe20007ffe1ff */
[----:B------:R-:W-:-:S05]  /*e1f0*/  IMAD R3, R0, 0x80, R3 ;  /* 0x0000008000037824 */ /* 0x000fca00078e0203 */
[----:B------:R-:W-:-:S07]  /*e200*/  IADD3 R31, R3, 0x100, RZ ;  /* 0x00000100031f7810 */ /* 0x000fce0007ffe0ff */
.L_x_2474:
        /* <DEDUP_REMOVED lines=26> */
.L_x_2462:
[----:B------:R-:W-:Y:S01]  /*e3b0*/  LEA R34, R10, UR47, 0x3 ;  /* 0x0000002f0a227c11 */ /* 0x000fe2000f8e18ff */
[----:B------:R-:W-:Y:S01]  /*e3c0*/  BSSY B1, `(.L_x_2463) ;  /* 0x0000004000017945 */ /* 0x000fe20003800000 */
[----:B------:R-:W-:-:S04]  /*e3d0*/  SHF.L.U32 R3, R8, 0x1f, RZ ;  /* 0x0000001f08037819 */ /* 0x000fc800000006ff */
[----:B------:R-:W0:Y:S02]  /*e3e0*/  SYNCS.PHASECHK.TRANS64.TRYWAIT P0, [R34+URZ+0x28840], R3 ;  /* 0x02884003220075a7 */ /* 0x000e24000800017f */
[----:B0-----:R-:W-:Y:S05]  /*e3f0*/  @!P0 BRA `(.L_x_2464) ;  /* 0x0000002c00c88947 */ /* 0x001fea0003800000 */
.L_x_2531:
[----:B------:R-:W-:Y:S05]  /*e400*/  BSYNC B1 ;  /* 0x0000000000017941 */ /* 0x000fea0003800000 */
.L_x_2463:
        /* <DEDUP_REMOVED lines=26> */
[----:B------:R-:W-:Y:S02]  /*e5b0*/  LEA.HI.X R5, R4, UR7, R5, 0x1, P0 ;  /* 0x0000000704057c11 */ /* 0x000fe400080f0c05 */
[----:B------:R-:W-:Y:S01]  /*e5c0*/  LEA R4, R10, R19, 0xe ;  /* 0x000000130a047211 */ /* 0x000fe200078e70ff */
        /* <DEDUP_REMOVED lines=15> */
[----:B0-----:R-:W-:-:S03]  /*e6c0*/  IADD3.X R13, RZ, R0, RZ, P0, !PT ;  /* 0x00000000ff0d7210 */ /* 0x001fc600007fe4ff */
        /* <DEDUP_REMOVED lines=31> */
.L_x_2549:
[----:B------:R-:W-:-:S04]  /*e8c0*/  IADD3 R6, P0, R6, R3, RZ ;  /* 0x0000000306067210 */ /* 0x000fc80007f1e0ff */
        /* <DEDUP_REMOVED lines=8> */
.L_x_2466:
        /* <DEDUP_REMOVED lines=10> */
.L_x_2467:
[----:B------:R2:W-:Y:S01]  /*e9f0*/  SYNCS.ARRIVE.TRANS64.A1T0 RZ, [R34+URZ+0x28830], RZ ;  /* 0x028830ff22ff79a7 */ /* 0x0005e2000810003f */
[----:B------:R-:W-:Y:S05]  /*ea00*/  @!P4 BRA `(.L_x_2468) ;  /* 0x000000000004c947 */ /* 0x000fea0003800000 */
[----:B------:R-:W-:Y:S01]  /*ea10*/  BPT.TRAP 0x1 ;  /* 0x000000040000795c */ /* 0x000fe20000300000 */
.L_x_2468:
[----:B------:R-:W-:Y:S01]  /*ea20*/  SHF.L.U32 R5, R9, 0x1f, RZ ;  /* 0x0000001f09057819 */ /* 0x000fe200000006ff */
[----:B------:R-:W-:Y:S01]  /*ea30*/  BSSY B1, `(.L_x_2469) ;  /* 0x0000004000017945 */ /* 0x000fe20003800000 */
[----:B------:R-:W-:-:S04]  /*ea40*/  LEA R0, R20, UR47, 0x3 ;  /* 0x0000002f14007c11 */ /* 0x000fc8000f8e18ff */
[----:B------:R-:W3:Y:S02]  /*ea50*/  SYNCS.PHASECHK.TRANS64.TRYWAIT P0, [R0+URZ+0x28860], R5 ;  /* 0x02886005000075a7 */ /* 0x000ee4000800017f */
[----:B---3--:R-:W-:Y:S05]  /*ea60*/  @!P0 BRA `(.L_x_2470) ;  /* 0x00000030009c8947 */ /* 0x008fea0003800000 */
.L_x_2550:
[----:B------:R-:W-:Y:S05]  /*ea70*/  BSYNC B1 ;  /* 0x0000000000017941 */ /* 0x000fea0003800000 */
.L_x_2469:
        /* <DEDUP_REMOVED lines=15> */
[----:B------:R-:W1:Y:S01]  /*eb70*/  SHFL.IDX PT, R14, R16, 0x2, 0x181f ;  /* 0x00581f00100e7f89 */ /* 0x000e6200000e0000 */
[----:B------:R-:W-:Y:S02]  /*eb80*/  IADD3.X R13, RZ, R6, RZ, P0, !PT ;  /* 0x00000006ff0d7210 */ /* 0x000fe400007fe4ff */
        /* <DEDUP_REMOVED lines=22> */
[----:B------:R-:W3:Y:S01]  /*ecf0*/  SHFL.IDX PT, R14, R16, 0x5, 0x181f ;  /* 0x00b81f00100e7f89 */ /* 0x000ee200000e0000 */
[----:B0-----:R-:W-:Y:S02]  /*ed00*/  IADD3.X R5, RZ, R6, RZ, P0, !PT ;  /* 0x00000006ff057210 */ /* 0x001fe400007fe4ff */
        /* <DEDUP_REMOVED lines=17> */
[----:B------:R3:W0:-:S12]  /*ee20*/  SHFL.IDX PT, R6, R2, 0x7, 0x181f ;  /* 0x00f81f0002067f89 */ /* 0x00061800000e0000 */
[----:B------:R3:W-:Y:S01]  /*ee30*/  LDGSTS.E.BYPASS.LTC128B.128 [R7+0x3400], desc[UR44][R4.64], !P0 ;  /* 0x0340000004077fae */ /* 0x0007e2000c101d6c */
[----:B------:R-:W-:-:S13]  /*ee40*/  ISETP.LT.OR P0, PT, R31, 0x61, P1 ;  /* 0x000000611f00780c */ /* 0x000fda0000f01670 */
[----:B01----:R3:W-:Y:S02]  /*ee50*/  LDGSTS.E.BYPASS.LTC128B.128 [R7+0x7400], desc[UR44][R4.64+0x80], !P0 ;  /* 0x0740008004077fae */ /* 0x0037e4000c101d6c */
.L_x_2568:
[----:B---3--:R-:W-:Y:S01]  /*ee60*/  IADD3 R2, P0, R14, R3, RZ ;  /* 0x000000030e027210 */ /* 0x008fe20007f1e0ff */
[----:B------:R-:W-:Y:S02]  /*ee70*/  ULDC.64 UR4, c[0x0][0x328] ;  /* 0x0000ca0000047ab9 */ /* 0x000fe40000000a00 */
[----:B------:R-:W-:Y:S01]  /*ee80*/  IMAD R36, R36, UR4, RZ ;  /* 0x0000000424247c24 */ /* 0x000fe2000f8e02ff */
[----:B------:R-:W-:Y:S01]  /*ee90*/  IADD3.X R3, RZ, R6, RZ, P0, !PT ;  /* 0x00000006ff037210 */ /* 0x000fe200007fe4ff */
[----:B0-----:R-:W-:Y:S01]  /*eea0*/  IMAD.WIDE.U32 R4, R35, UR4, RZ ;  /* 0x0000000423047c25 */ /* 0x001fe2000f8e00ff */
[----:B------:R-:W-:-:S03]  /*eeb0*/  ISETP.LT.OR P0, PT, R31, 0x71, P2 ;  /* 0x000000711f00780c */ /* 0x000fc60001701670 */
[----:B------:R-:W-:Y:S01]  /*eec0*/  IMAD R9, R35, UR5, R36 ;  /* 0x0000000523097c24 */ /* 0x000fe2000f8e0224 */
[----:B------:R-:W-:Y:S02]  /*eed0*/  ULDC.64 UR4, c[0x0][0x338] ;  /* 0x0000ce0000047ab9 */ /* 0x000fe40000000a00 */
[----:B------:R-:W-:Y:S02]  /*eee0*/  IMAD R33, R33, UR4, RZ ;  /* 0x0000000421217c24 */ /* 0x000fe4000f8e02ff */
[----:B------:R-:W-:Y:S02]  /*eef0*/  IMAD.IADD R5, R5, 0x1, R9 ;  /* 0x0000000105057824 */ /* 0x000fe400078e0209 */
[C---:B------:R-:W-:Y:S02]  /*ef00*/  IMAD R33, R32.reuse, UR5, R33 ;  /* 0x0000000520217c24 */ /* 0x040fe4000f8e0221 */
[----:B------:R-:W-:Y:S01]  /*ef10*/  IMAD.WIDE.U32 R4, R32, UR4, R4 ;  /* 0x0000000420047c25 */ /* 0x000fe2000f8e0004 */
[----:B------:R-:W-:Y:S01]  /*ef20*/  @!PT LDS RZ, [RZ] ;  /* 0x00000000fffff984 */ /* 0x000fe20000000800 */
[----:B------:R-:W-:Y:S01]  /*ef30*/  @!PT LDS RZ, [RZ] ;  /* 0x00000000fffff984 */ /* 0x000fe20000000800 */
[----:B------:R-:W-:Y:S01]  /*ef40*/  @!PT LDS RZ, [RZ] ;  /* 0x00000000fffff984 */ /* 0x000fe20000000800 */
[----:B------:R0:W-:Y:S01]  /*ef50*/  LDGSTS.E.BYPASS.LTC128B.128 [R7+0x3c00], desc[UR44][R2.64], !P0 ;  /* 0x03c0000002077fae */ /* 0x0001e2000c101d6c */
[----:B------:R-:W-:-:S02]  /*ef60*/  ISETP.LT.OR P0, PT, R31, 0x71, P1 ;  /* 0x000000711f00780c */ /* 0x000fc40000f01670 */
[----:B------:R-:W-:-:S11]  /*ef70*/  IMAD.IADD R33, R5, 0x1, R33 ;  /* 0x0000000105217824 */ /* 0x000fd600078e0221 */
[----:B------:R0:W-:Y:S01]  /*ef80*/  LDGSTS.E.BYPASS.LTC128B.128 [R7+0x7c00], desc[UR44][R2.64+0x80], !P0 ;  /* 0x07c0008002077fae */ /* 0x0001e2000c101d6c */
[----:B------:R-:W-:Y:S01]  /*ef90*/  PLOP3.LUT P0, PT, PT, PT, PT, 0x80, 0x0 ;  /* 0x000000000000781c */ /* 0x000fe20003f0f070 */
[----:B------:R-:W-:-:S12]  /*efa0*/  NOP ;  /* 0x0000000000007918 */ /* 0x000fd80000000000 */
.L_x_2472:
        /* <DEDUP_REMOVED lines=10> */
.L_x_2473:
[----:B------:R-:W-:Y:S01]  /*f050*/  R2UR UR4, R24 ;  /* 0x00000000180472ca */ /* 0x000fe200000e0000 */
[----:B------:R-:W-:Y:S01]  /*f060*/  ULDC.64 UR6, c[0x0][0x330] ;  /* 0x0000cc0000067ab9 */ /* 0x000fe20000000a00 */
[----:B------:R-:W-:Y:S01]  /*f070*/  IMAD.MOV.U32 R5, RZ, RZ, R33 ;  /* 0x000000ffff057224 */ /* 0x000fe200078e0021 */
[----:B0-----:R-:W-:Y:S01]  /*f080*/  MOV R3, UR6 ;  /* 0x0000000600037c02 */ /* 0x001fe20008000f00 */
[----:B------:R0:W-:Y:S01]  /*f090*/  SYNCS.ARRIVE.TRANS64.A1T0 RZ, [R0+URZ+0x28850], RZ ;  /* 0x028850ff00ff79a7 */ /* 0x0001e2000810003f */
[----:B------:R-:W-:Y:S01]  /*f0a0*/  IADD3 R22, R22, -0x1, RZ ;  /* 0xffffffff16167810 */ /* 0x000fe20007ffe0ff */
[----:B------:R-:W-:Y:S01]  /*f0b0*/  VIADD R31, R31, 0x80 ;  /* 0x000000801f1f7836 */ /* 0x000fe20000000000 */
[----:B------:R-:W-:Y:S01]  /*f0c0*/  MOV R20, R10 ;  /* 0x0000000a00147202 */ /* 0x000fe20000000f00 */
[----:B------:R-:W-:-:S04]  /*f0d0*/  IMAD.WIDE.U32 R4, R3, UR40, R4 ;  /* 0x0000002803047c25 */ /* 0x000fc8000f8e0004 */
[----:B------:R-:W-:Y:S01]  /*f0e0*/  VIADD R21, R21, 0xffffff80 ;  /* 0xffffff8015157836 */ /* 0x000fe20000000000 */
[----:B------:R-:W-:Y:S01]  /*f0f0*/  UIMAD UR4, UR4, UR6, URZ ;  /* 0x00000006040472a4 */ /* 0x000fe2000f8e023f */
[----:B------:R-:W-:-:S03]  /*f100*/  IMAD.MOV.U32 R9, RZ, RZ, R8 ;  /* 0x000000ffff097224 */ /* 0x000fc600078e0008 */
[----:B------:R-:W-:-:S03]  /*f110*/  UIMAD UR4, UR40, UR7, UR4 ;  /* 0x00000007280472a4 */ /* 0x000fc6000f8e0204 */
[----:B------:R-:W-:Y:S02]  /*f120*/  ULDC.64 UR6, c[0x0][0x318] ;  /* 0x0000c60000067ab9 */ /* 0x000fe40000000a00 */
[----:B------:R-:W-:Y:S01]  /*f130*/  LEA R16, P0, R4, UR6, 0x1 ;  /* 0x0000000604107c11 */ /* 0x000fe2000f8008ff */
[----:B------:R-:W-:-:S05]  /*f140*/  VIADD R3, R5, UR4 ;  /* 0x0000000405037c36 */ /* 0x000fca0008000000 */
[----:B------:R-:W-:Y:S02]  /*f150*/  LEA.HI.X R2, R4, UR7, R3, 0x1, P0 ;  /* 0x0000000704027c11 */ /* 0x000fe400080f0c03 */
[----:B------:R-:W-:-:S13]  /*f160*/  ISETP.GT.AND P0, PT, R22, UR51, PT ;  /* 0x0000003316007c0c */ /* 0x000fda000bf04270 */
[----:B0-----:R-:W-:Y:S05]  /*f170*/  @P0 BRA `(.L_x_2474) ;  /* 0xfffffff000240947 */ /* 0x001fea000383ffff */
[----:B------:R-:W-:Y:S05]  /*f180*/  BSYNC B0 ;  /* 0x0000000000007941 */ /* 0x000fea0003800000 */
.L_x_2461:
[----:B------:R-:W-:-:S13]  /*f190*/  ISETP.NE.AND P0, PT, R18, 0x3, PT ;  /* 0x000000031200780c */ /* 0x000fda0003f05270 */
[----:B------:R-:W-:Y:S05]  /*f1a0*/  @!P0 BRA `(.L_x_2475) ;  /* 0x0000000000048947 */ /* 0x000fea0003800000 */
[----:B------:R-:W-:Y:S01]  /*f1b0*/  BPT.TRAP 0x1 ;  /* 0x000000040000795c */ /* 0x000fe20000300000 */
.L_x_2475:
[----:B0-----:R-:W-:Y:S01]  /*f1c0*/  LEA R0, R10, UR47, 0x3 ;  /* 0x0000002f0a007c11 */ /* 0x001fe2000f8e18ff */
[----:B------:R-:W-:Y:S01]  /*f1d0*/  IMAD.MOV.U32 R3, RZ, RZ, -0x80 ;  /* 0xffffff80ff037424 */ /* 0x000fe200078e00ff */
[----:B------:R-:W-:Y:S01]  /*f1e0*/  SHF.L.U32 R5, R8, 0x1f, RZ ;  /* 0x0000001f08057819 */ /* 0x000fe200000006ff */
[----:B------:R-:W-:Y:S01]  /*f1f0*/  BSSY B0, `(.L_x_2476) ;  /* 0x0000006000007945 */ /* 0x000fe20003800000 */
[----:B------:R-:W-:Y:S01]  /*f200*/  LEA R6, R10, R19, 0xe ;  /* 0x000000130a067211 */ /* 0x000fe200078e70ff */
[----:B------:R-:W-:Y:S01]  /*f210*/  IMAD R3, R22, R3, UR41 ;  /* 0x0000002916037e24 */ /* 0x000fe2000f8e0203 */
[----:B------:R-:W0:Y:S03]  /*f220*/  SYNCS.PHASECHK.TRANS64.TRYWAIT P0, [R0+URZ+0x28860], R5 ;  /* 0x02886005000075a7 */ /* 0x000e26000800017f */
[----:B------:R-:W-:Y:S01]  /*f230*/  IMAD.IADD R28, R3, 0x1, -R28 ;  /* 0x00000001031c7824 */ /* 0x000fe200078e0a1c */
[----:B0-----:R-:W-:Y:S06]  /*f240*/  @!P0 BRA `(.L_x_2477) ;  /* 0x00000034006c8947 */ /* 0x001fec0003800000 */
.L_x_2569:
[----:B------:R-:W-:Y:S05]  /*f250*/  BSYNC B0 ;  /* 0x0000000000007941 */ /* 0x000fea0003800000 */
.L_x_2476:
        /* <DEDUP_REMOVED lines=16> */
[----:B0-----:R-:W-:-:S03]  /*f360*/  MOV R7, R5 ;  /* 0x0000000500077202 */ /* 0x001fc60000000f00 */
        /* <DEDUP_REMOVED lines=17> */
[----:B-1----:R-:W-:Y:S01]  /*f480*/  IMAD.MOV.U32 R13, RZ, RZ, R9 ;  /* 0x000000ffff0d7224 */ /* 0x002fe200078e0009 */
[----:B------:R-:W-:Y:S02]  /*f490*/  MOV R9, RZ ;  /* 0x000000ff00097202 */ /* 0x000fe40000000f00 */
        /* <DEDUP_REMOVED lines=9> */
[C---:B------:R-:W-:Y:S02]  /*f530*/  ISETP.LT.OR P4, PT, R28.reuse, 0x41, P1 ;  /* 0x000000411c00780c */ /* 0x040fe40000f81670 */
[----:B-----5:R-:W-:Y:S01]  /*f540*/  MOV R7, R19 ;  /* 0x0000001300077202 */ /* 0x020fe20000000f00 */
        /* <DEDUP_REMOVED lines=21> */
.L_x_2587:
        /* <DEDUP_REMOVED lines=12> */
.L_x_2479:
        /* <DEDUP_REMOVED lines=10> */
.L_x_2480:
[----:B------:R1:W-:Y:S02]  /*f800*/  SYNCS.ARRIVE.TRANS64.A1T0 RZ, [R0+URZ+0x28850], RZ ;  /* 0x028850ff00ff79a7 */ /* 0x0003e4000810003f */
[----:B-1----:R-:W-:-:S04]  /*f810*/  IADD3 R0, R10, 0x1, RZ ;  /* 0x000000010a007810 */ /* 0x002fc80007ffe0ff */
[----:B------:R-:W-:-:S04]  /*f820*/  ISETP.NE.AND P0, PT, R0, 0x2, PT ;  /* 0x000000020000780c */ /* 0x000fc80003f05270 */
[----:B0-----:R-:W-:Y:S02]  /*f830*/  SEL R3, RZ, 0x1, P0 ;  /* 0x00000001ff037807 */ /* 0x001fe40000000000 */
[----:B------:R-:W-:Y:S02]  /*f840*/  SEL R0, R0, RZ, P0 ;  /* 0x000000ff00007207 */ /* 0x000fe40000000000 */
[----:B------:R-:W-:-:S07]  /*f850*/  LOP3.LUT R8, R8, R3, RZ, 0x3c, !PT ;  /* 0x0000000308087212 */ /* 0x000fce00078e3cff */
.L_x_2446:
[----:B------:R-:W0:Y:S01]  /*f860*/  S2R R3, SR_CgaCtaId ;  /* 0x0000000000037919 */ /* 0x000e220000008800 */
[----:B------:R-:W-:Y:S02]  /*f870*/  MOV R2, 0x400 ;  /* 0x0000040000027802 */ /* 0x000fe40000000f00 */
[----:B------:R-:W-:Y:S02]  /*f880*/  SHF.L.U32 R9, R9, 0x1f, RZ ;  /* 0x0000001f09097819 */ /* 0x000fe400000006ff */
[----:B0-----:R-:W-:-:S04]  /*f890*/  LEA R7, R3, R2, 0x18 ;  /* 0x0000000203077211 */ /* 0x001fc800078ec0ff */
[----:B------:R-:W0:Y:S02]  /*f8a0*/  SYNCS.PHASECHK.TRANS64.TRYWAIT P0, [R7+URZ+0x28820], R9 ;  /* 0x02882009070075a7 */ /* 0x000e24000800017f */
[----:B0-----:R-:W-:Y:S05]  /*f8b0*/  @!P0 BRA `(.L_x_2481) ;  /* 0x00000038007c8947 */ /* 0x001fea0003800000 */
.L_x_2588:
[----:B------:R-:W-:-:S03]  /*f8c0*/  UMOV UR4, 0xffffffff ;  /* 0xffffffff00047882 */ /* 0x000fc60000000000 */
[----:B------:R-:W-:Y:S05]  /*f8d0*/  BRA.DIV UR4, `(.L_x_2482) ;  /* 0x0000003a04887947 */ /* 0x000fea000b800000 */
[----:B------:R1:W3:Y:S02]  /*f8e0*/  SHFL.IDX PT, R14, R17, RZ, 0x1f ;  /* 0x00001fff110e7589 */ /* 0x0002e400000e0000 */
.L_x_2591:
[----:B---3--:R-:W-:-:S13]  /*f8f0*/  ISETP.NE.AND P0, PT, R14, RZ, PT ;  /* 0x000000ff0e00720c */ /* 0x008fda0003f05270 */
[----:B------:R-:W-:Y:S05]  /*f900*/  @P0 BRA `(.L_x_2402) ;  /* 0x0000000000880947 */ /* 0x000fea0003800000 */
[----:B------:R-:W-:-:S03]  /*f910*/  UMOV UR4, 0xffffffff ;  /* 0xffffffff00047882 */ /* 0x000fc60000000000 */
[----:B------:R-:W-:Y:S05]  /*f920*/  BRA.DIV UR4, `(.L_x_2483) ;  /* 0x0000003a049c7947 */ /* 0x000fea000b800000 */
[----:B------:R-:W-:-:S13]  /*f930*/  ELECT P6, URZ, PT ;  /* 0x00000000003f782f */ /* 0x000fda00038c0000 */
.L_x_2594:
[----:B------:R-:W-:Y:S05]  /*f940*/  @!P6 BRA `(.L_x_2402) ;  /* 0x000000000078e947 */ /* 0x000fea0003800000 */
[----:B------:R-:W-:-:S06]  /*f950*/  ULOP3.LUT UR4, UR36, 0x2, URZ, 0xfc, !UPT ;  /* 0x0000000224047892 */ /* 0x000fcc000f8efc3f */
[----:B------:R-:W-:-:S05]  /*f960*/  IMAD.U32 R2, RZ, RZ, UR4 ;  /* 0x00000004ff027e24 */ /* 0x000fca000f8e00ff */
[----:B------:R-:W-:-:S13]  /*f970*/  ISETP.NE.AND P0, PT, R2, 0x3, PT ;  /* 0x000000030200780c */ /* 0x000fda0003f05270 */
[----:B------:R-:W-:Y:S05]  /*f980*/  @!P0 BRA `(.L_x_2484) ;  /* 0x0000000000048947 */ /* 0x000fea0003800000 */
[----:B------:R-:W-:Y:S01]  /*f990*/  BPT.TRAP 0x1 ;  /* 0x000000040000795c */ /* 0x000fe20000300000 */
.L_x_2484:
[----:B------:R-:W-:Y:S01]  /*f9a0*/  IMAD R5, R0, 0x8, R7 ;  /* 0x0000000800057824 */ /* 0x000fe200078e0207 */
[----:B------:R-:W-:Y:S02]  /*f9b0*/  SHF.L.U32 R2, R8, 0x1f, RZ ;  /* 0x0000001f08027819 */ /* 0x000fe400000006ff */
[----:B------:R-:W-:Y:S02]  /*f9c0*/  IADD3 R0, R0, 0x1, RZ ;  /* 0x0000000100007810 */ /* 0x000fe40007ffe0ff */
[----:B------:R-:W3:Y:S02]  /*f9d0*/  SYNCS.PHASECHK.TRANS64.TRYWAIT P1, [R5+URZ+0x28840], R2 ;  /* 0x02884002050075a7 */ /* 0x000ee4000802017f */
[----:B------:R-:W-:-:S04]  /*f9e0*/  ISETP.NE.AND P2, PT, R0, 0x2, PT ;  /* 0x000000020000780c */ /* 0x000fc80003f45270 */
[----:B------:R-:W-:Y:S01]  /*f9f0*/  SEL R3, RZ, 0x1, P2 ;  /* 0x00000001ff037807 */ /* 0x000fe20001000000 */
[----:B---3--:R-:W-:Y:S08]  /*fa00*/  @!P1 BRA `(.L_x_2485) ;  /* 0x0000003800849947 */ /* 0x008ff00003800000 */
.L_x_2595:
[----:B------:R-:W-:Y:S02]  /*fa10*/  SEL R0, R0, RZ, P2 ;  /* 0x000000ff00007207 */ /* 0x000fe40001000000 */
[----:B------:R-:W-:Y:S01]  /*fa20*/  LOP3.LUT R3, R8, R3, RZ, 0x3c, !PT ;  /* 0x0000000308037212 */ /* 0x000fe200078e3cff */
[----:B------:R-:W-:Y:S06]  /*fa30*/  @!P0 BRA `(.L_x_2486) ;  /* 0x0000000000048947 */ /* 0x000fec0003800000 */
[----:B------:R-:W-:Y:S01]  /*fa40*/  BPT.TRAP 0x1 ;  /* 0x000000040000795c */ /* 0x000fe20000300000 */
.L_x_2486:
[----:B0-----:R-:W-:Y:S01]  /*fa50*/  IMAD R7, R0, 0x8, R7 ;  /* 0x0000000800077824 */ /* 0x001fe200078e0207 */
[----:B------:R-:W-:-:S04]  /*fa60*/  SHF.L.U32 R0, R3, 0x1f, RZ ;  /* 0x0000001f03007819 */ /* 0x000fc800000006ff */
[----:B------:R-:W0:Y:S02]  /*fa70*/  SYNCS.PHASECHK.TRANS64.TRYWAIT P1, [R7+URZ+0x28840], R0 ;  /* 0x02884000070075a7 */ /* 0x000e24000802017f */
[----:B0-----:R-:W-:Y:S05]  /*fa80*/  @!P1 BRA `(.L_x_2487) ;  /* 0x0000003800789947 */ /* 0x001fea0003800000 */
.L_x_2596:
[----:B------:R-:W-:Y:S05]  /*fa90*/  @!P0 BRA `(.L_x_2488) ;  /* 0x0000000000048947 */ /* 0x000fea0003800000 */
[----:B------:R-:W-:Y:S01]  /*faa0*/  BPT.TRAP 0x1 ;  /* 0x000000040000795c */ /* 0x000fe20000300000 */
.L_x_2488:
[----:B------:R-:W4:Y:S02]  /*fab0*/  SYNCS.PHASECHK.TRANS64.TRYWAIT P1, [R5+URZ+0x28860], R2 ;  /* 0x02886002050075a7 */ /* 0x000f24000802017f */
[----:B----4-:R-:W-:Y:S05]  /*fac0*/  @!P1 BRA `(.L_x_2489) ;  /* 0x00000038007c9947 */ /* 0x010fea0003800000 */
.L_x_2597:
[----:B------:R-:W-:Y:S05]  /*fad0*/  @!P0 BRA `(.L_x_2490) ;  /* 0x0000000000048947 */ /* 0x000fea0003800000 */
[----:B------:R-:W-:Y:S01]  /*fae0*/  BPT.TRAP 0x1 ;  /* 0x000000040000795c */ /* 0x000fe20000300000 */
.L_x_2490:
[----:B------:R0:W0:Y:S02]  /*faf0*/  SYNCS.PHASECHK.TRANS64.TRYWAIT P0, [R7+URZ+0x28860], R0 ;  /* 0x02886000070075a7 */ /* 0x000024000800017f */
[----:B0-----:R-:W-:Y:S05]  /*fb00*/  @!P0 NANOSLEEP.SYNCS 0x989680 ;  /* 0x009896800000895d */ /* 0x001fea0003900000 */
[----:B------:R-:W0:Y:S02]  /*fb10*/  @!P0 SYNCS.PHASECHK.TRANS64 P0, [R7+URZ+0x28860], R0 ;  /* 0x02886000070085a7 */ /* 0x000e24000800007f */
[----:B0-----:R-:W-:Y:S05]  /*fb20*/  @!P0 BRA `(.L_x_2490) ;  /* 0xfffffffc00f08947 */ /* 0x001fea000383ffff */
.L_x_2402:
[----:B------:R-:W-:Y:S05]  /*fb30*/  BSYNC B6 ;  /* 0x0000000000067941 */ /* 0x000fea0003800000 */
.L_x_2399:
[----:B------:R-:W-:Y:S05]  /*fb40*/  EXIT ;  /* 0x000000000000794d */ /* 0x000fea0003800000 */
.L_x_2406:
[----:B0-----:R-:W-:-:S04]  /*fb50*/  IMAD.U32 R3, RZ, RZ, UR41 ;  /* 0x00000029ff037e24 */ /* 0x001fc8000f8e00ff */
[----:B------:R0:W1:Y:S03]  /*fb60*/  SYNCS.PHASECHK.TRANS64.TRYWAIT P0, [R3+URZ+0x28800], R0 ;  /* 0x02880000030075a7 */ /* 0x000066000800017f */
[----:B-1----:R-:W-:Y:S05]  /*fb70*/  @!P0 NANOSLEEP.SYNCS 0x989680 ;  /* 0x009896800000895d */ /* 0x002fea0003900000 */
[----:B------:R-:W1:Y:S02]  /*fb80*/  @!P0 SYNCS.PHASECHK.TRANS64 P0, [R3+URZ+0x28800], R0 ;  /* 0x02880000030085a7 */ /* 0x000e64000800007f */
[----:B-1----:R-:W-:Y:S05]  /*fb90*/  @!P0 BRA `(.L_x_2406) ;  /* 0xfffffffc00ec8947 */ /* 0x002fea000383ffff */
[----:B------:R-:W-:Y:S05]  /*fba0*/  BRA `(.L_x_2491) ;  /* 0xffffff1400f07947 */ /* 0x000fea000383ffff */
.L_x_2410:
[----:B-1----:R-:W-:-:S04]  /*fbb0*/  MOV R3, UR41 ;  /* 0x0000002900037c02 */ /* 0x002fc80008000f00 */
[----:B------:R1:W2:Y:S03]  /*fbc0*/  SYNCS.PHASECHK.TRANS64.TRYWAIT P1, [R3+URZ+0x28830], R0 ;  /* 0x02883000030075a7 */ /* 0x0002a6000802017f */
[----:B--2---:R-:W-:Y:S05]  /*fbd0*/  @!P1 NANOSLEEP.SYNCS 0x989680 ;  /* 0x009896800000995d */ /* 0x004fea0003900000 */
[----:B------:R-:W2:Y:S02]  /*fbe0*/  @!P1 SYNCS.PHASECHK.TRANS64 P1, [R3+URZ+0x28830], R0 ;  /* 0x02883000030095a7 */ /* 0x000ea4000802007f */
[----:B--2---:R-:W-:Y:S05]  /*fbf0*/  @!P1 BRA `(.L_x_2410) ;  /* 0xfffffffc00ec9947 */ /* 0x004fea000383ffff */
[----:B------:R-:W-:Y:S05]  /*fc00*/  BRA `(.L_x_2409) ;  /* 0xffffff18000c7947 */ /* 0x000fea000383ffff */
.L_x_2416:
[----:B-1----:R-:W-:-:S04]  /*fc10*/  IMAD.U32 R11, RZ, RZ, UR4 ;  /* 0x00000004ff0b7e24 */ /* 0x002fc8000f8e00ff */
[----:B------:R1:W2:Y:S03]  /*fc20*/  SYNCS.PHASECHK.TRANS64.TRYWAIT P1, [R11+URZ+0x28830], R10 ;  /* 0x0288300a0b0075a7 */ /* 0x0002a6000802017f */
[----:B--2---:R-:W-:Y:S05]  /*fc30*/  @!P1 NANOSLEEP.SYNCS 0x989680 ;  /* 0x009896800000995d */ /* 0x004fea0003900000 */
[----:B------:R-:W2:Y:S02]  /*fc40*/  @!P1 SYNCS.PHASECHK.TRANS64 P1, [R11+URZ+0x28830], R10 ;  /* 0x0288300a0b0095a7 */ /* 0x000ea4000802007f */
[----:B--2---:R-:W-:Y:S05]  /*fc50*/  @!P1 BRA `(.L_x_2416) ;  /* 0xfffffffc00ec9947 */ /* 0x004fea000383ffff */
[----:B------:R-:W-:Y:S05]  /*fc60*/  BRA `(.L_x_2413) ;  /* 0xffffff4400b87947 */ /* 0x000fea000383ffff */
.L_x_2420:
[----:B-1----:R-:W-:-:S04]  /*fc70*/  IMAD.U32 R11, RZ, RZ, UR4 ;  /* 0x00000004ff0b7e24 */ /* 0x002fc8000f8e00ff */
[----:B------:R1:W2:Y:S03]  /*fc80*/  SYNCS.PHASECHK.TRANS64.TRYWAIT P1, [R11+URZ+0x28850], R10 ;  /* 0x0288500a0b0075a7 */ /* 0x0002a6000802017f */
[----:B--2---:R-:W-:Y:S05]  /*fc90*/  @!P1 NANOSLEEP.SYNCS 0x989680 ;  /* 0x009896800000995d */ /* 0x004fea0003900000 */
[----:B------:R-:W2:Y:S02]  /*fca0*/  @!P1 SYNCS.PHASECHK.TRANS64 P1, [R11+URZ+0x28850], R10 ;  /* 0x0288500a0b0095a7 */ /* 0x000ea4000802007f */
[----:B--2---:R-:W-:Y:S05]  /*fcb0*/  @!P1 BRA `(.L_x_2420) ;  /* 0xfffffffc00ec9947 */ /* 0x004fea000383ffff */
[----:B------:R-:W-:Y:S05]  /*fcc0*/  BRA `(.L_x_2417) ;  /* 0xffffff48008c7947 */ /* 0x000fea000383ffff */
.L_x_2428:
[----:B-1----:R-:W-:-:S04]  /*fcd0*/  MOV R10, UR4 ;  /* 0x00000004000a7c02 */ /* 0x002fc80008000f00 */
[----:B------:R1:W2:Y:S03]  /*fce0*/  SYNCS.PHASECHK.TRANS64.TRYWAIT P1, [R10+URZ+0x28830], R9 ;  /* 0x028830090a0075a7 */ /* 0x0002a6000802017f */
[----:B--2---:R-:W-:Y:S05]  /*fcf0*/  @!P1 NANOSLEEP.SYNCS 0x989680 ;  /* 0x009896800000995d */ /* 0x004fea0003900000 */
[----:B------:R-:W2:Y:S02]  /*fd00*/  @!P1 SYNCS.PHASECHK.TRANS64 P1, [R10+URZ+0x28830], R9 ;  /* 0x028830090a0095a7 */ /* 0x000ea4000802007f */
[----:B--2---:R-:W-:Y:S05]  /*fd10*/  @!P1 BRA `(.L_x_2428) ;  /* 0xfffffffc00ec9947 */ /* 0x004fea000383ffff */
[----:B------:R-:W-:Y:S05]  /*fd20*/  BRA `(.L_x_2425) ;  /* 0xffffff78001c7947 */ /* 0x000fea000383ffff */
.L_x_2432:
[----:B-1----:R-:W-:-:S04]  /*fd30*/  IMAD.U32 R10, RZ, RZ, UR4 ;  /* 0x00000004ff0a7e24 */ /* 0x002fc8000f8e00ff */
[----:B------:R1:W2:Y:S03]  /*fd40*/  SYNCS.PHASECHK.TRANS64.TRYWAIT P1, [R10+URZ+0x28850], R9 ;  /* 0x028850090a0075a7 */ /* 0x0002a6000802017f */
[----:B--2---:R-:W-:Y:S05]  /*fd50*/  @!P1 NANOSLEEP.SYNCS 0x989680 ;  /* 0x009896800000995d */ /* 0x004fea0003900000 */
[----:B------:R-:W2:Y:S02]  /*fd60*/  @!P1 SYNCS.PHASECHK.TRANS64 P1, [R10+URZ+0x28850], R9 ;  /* 0x028850090a0095a7 */ /* 0x000ea4000802007f */
[----:B--2---:R-:W-:Y:S05]  /*fd70*/  @!P1 BRA `(.L_x_2432) ;  /* 0xfffffffc00ec9947 */ /* 0x004fea000383ffff */
[----:B------:R-:W-:Y:S05]  /*fd80*/  BRA `(.L_x_2429) ;  /* 0xffffff7800e07947 */ /* 0x000fea000383ffff */
.L_x_2439:
[----:B-1----:R-:W-:-:S04]  /*fd90*/  IMAD.U32 R5, RZ, RZ, UR5 ;  /* 0x00000005ff057e24 */ /* 0x002fc8000f8e00ff */
[----:B------:R1:W2:Y:S03]  /*fda0*/  SYNCS.PHASECHK.TRANS64.TRYWAIT P1, [R5+URZ+0x28850], R2 ;  /* 0x02885002050075a7 */ /* 0x0002a6000802017f */
[----:B--2---:R-:W-:Y:S05]  /*fdb0*/  @!P1 NANOSLEEP.SYNCS 0x989680 ;  /* 0x009896800000995d */ /* 0x004fea0003900000 */
[----:B------:R-:W2:Y:S02]  /*fdc0*/  @!P1 SYNCS.PHASECHK.TRANS64 P1, [R5+URZ+0x28850], R2 ;  /* 0x02885002050095a7 */ /* 0x000ea4000802007f */
[----:B--2---:R-:W-:Y:S05]  /*fdd0*/  @!P1 BRA `(.L_x_2439) ;  /* 0xfffffffc00ec9947 */ /* 0x004fea000383ffff */
[----:B------:R-:W-:Y:S05]  /*fde0*/  BRA `(.L_x_2438) ;  /* 0xffffff9c00cc7947 */ /* 0x000fea000383ffff */
.L_x_2451:
[----:B------:R-:W-:Y:S01]  /*fdf0*/  MOV R13, R17 ;  /* 0x00000011000d7202 */ /* 0x000fe20000000f00 */
[----:B------:R-:W-:Y:S01]  /*fe00*/  IMAD.MOV.U32 R12, RZ, RZ, RZ ;  /* 0x000000ffff0c7224 */ /* 0x000fe200078e00ff */
[----:B------:R-:W-:Y:S01]  /*fe10*/  MOV R15, 0xffffffff ;  /* 0xffffffff000f7802 */ /* 0x000fe20000000f00 */
[----:B------:R-:W-:-:S07]  /*fe20*/  IMAD.MOV.U32 R11, RZ, RZ, 0x1f ;  /* 0x0000001fff0b7424 */ /* 0x000fce00078e00ff */
[----:B-----5:R-:W-:Y:S05]  /*fe30*/  WARPSYNC.COLLECTIVE R15, `(.L_x_2492) ;  /* 0x000000000f087348 */ /* 0x020fea0003c00000 */
[----:B------:R0:W1:Y:S02]  /*fe40*/  SHFL.IDX P6, R14, R13, R12, R11 ;  /* 0x0000000c0d0e7389 */ /* 0x00006400000c000b */
[----:B01---5:R-:W-:Y:S01]  /*fe50*/  ENDCOLLECTIVE ;  /* 0x000000000000791b */ /* 0x023fe20003800000 */
.L_x_2492:
[----:B------:R-:W-:Y:S05]  /*fe60*/  BRA `(.L_x_2493) ;  /* 0xffffffcc00a87947 */ /* 0x000fea000383ffff */
.L_x_2453:
[----:B0-----:R-:W-:-:S04]  /*fe70*/  IMAD.U32 R10, RZ, RZ, UR47 ;  /* 0x0000002fff0a7e24 */ /* 0x001fc8000f8e00ff */
[----:B------:R0:W1:Y:S03]  /*fe80*/  SYNCS.PHASECHK.TRANS64.TRYWAIT P0, [R10+URZ+0x28840], R9 ;  /* 0x028840090a0075a7 */ /* 0x000066000800017f */
[----:B-1----:R-:W-:Y:S05]  /*fe90*/  @!P0 NANOSLEEP.SYNCS 0x989680 ;  /* 0x009896800000895d */ /* 0x002fea0003900000 */
[----:B------:R-:W1:Y:S02]  /*fea0*/  @!P0 SYNCS.PHASECHK.TRANS64 P0, [R10+URZ+0x28840], R9 ;  /* 0x028840090a0085a7 */ /* 0x000e64000800007f */
[----:B-1----:R-:W-:Y:S05]  /*feb0*/  @!P0 BRA `(.L_x_2453) ;  /* 0xfffffffc00ec8947 */ /* 0x002fea000383ffff */
[----:B------:R-:W-:Y:S05]  /*fec0*/  BRA `(.L_x_2494) ;  /* 0xffffffd000247947 */ /* 0x000fea000383ffff */
.L_x_2454:
        /* <DEDUP_REMOVED lines=8> */
.L_x_2496:
[----:B------:R-:W-:Y:S05]  /*ff50*/  BSYNC B0 ;  /* 0x0000000000007941 */ /* 0x000fea0003800000 */
.L_x_2495:
[----:B------:R-:W-:Y:S01]  /*ff60*/  IMAD.MOV.U32 R13, RZ, RZ, R0 ;  /* 0x000000ffff0d7224 */ /* 0x000fe200078e0000 */
[----:B------:R-:W-:Y:S01]  /*ff70*/  MOV R11, 0x181f ;  /* 0x0000181f000b7802 */ /* 0x000fe20000000f00 */
[----:B------:R-:W-:Y:S01]  /*ff80*/  IMAD.MOV.U32 R12, RZ, RZ, RZ ;  /* 0x000000ffff0c7224 */ /* 0x000fe200078e00ff */
[----:B------:R-:W-:Y:S01]  /*ff90*/  MOV R5, R14 ;  /* 0x0000000e00057202 */ /* 0x000fe20000000f00 */
[----:B------:R-:W-:Y:S01]  /*ffa0*/  IMAD.MOV.U32 R15, RZ, RZ, -0x1 ;  /* 0xffffffffff0f7424 */ /* 0x000fe200078e00ff */
[----:B------:R-:W-:-:S07]  /*ffb0*/  @P0 LEA R9, R19, UR47, 0x1 ;  /* 0x0000002f13090c11 */ /* 0x000fce000f8e08ff */
[----:B------:R-:W-:Y:S05]  /*ffc0*/  WARPSYNC.COLLECTIVE R15, `(.L_x_2497) ;  /* 0x000000000f087348 */ /* 0x000fea0003c00000 */
[----:B------:R0:W1:Y:S02]  /*ffd0*/  SHFL.IDX P6, R14, R13, R12, R11 ;  /* 0x0000000c0d0e7389 */ /* 0x00006400000c000b */
[----:B01----:R-:W-:Y:S01]  /*ffe0*/  ENDCOLLECTIVE ;  /* 0x000000000000791b */ /* 0x003fe20003800000 */
.L_x_2497:
[----:B------:R-:W-:Y:S01]  /*fff0*/  MOV R13, R3 ;  /* 0x00000003000d7202 */ /* 0x000fe20000000f00 */
[----:B------:R-:W-:Y:S02]  /*10000*/  IMAD.MOV.U32 R12, RZ, RZ, 0x1 ;  /* 0x00000001ff0c7424 */ /* 0x000fe400078e00ff */
[----:B------:R-:W-:-:S07]  /*10010*/  IMAD.MOV.U32 R4, RZ, RZ, R14 ;  /* 0x000000ffff047224 */ /* 0x000fce00078e000e */
[----:B------:R-:W-:Y:S05]  /*10020*/  WARPSYNC.COLLECTIVE R15, `(.L_x_2498) ;  /* 0x000000000f087348 */ /* 0x000fea0003c00000 */
[----:B------:R0:W1:Y:S02]  /*10030*/  SHFL.IDX P6, R14, R13, R12, R11 ;  /* 0x0000000c0d0e7389 */ /* 0x00006400000c000b */
[----:B01----:R-:W-:Y:S01]  /*10040*/  ENDCOLLECTIVE ;  /* 0x000000000000791b */ /* 0x003fe20003800000 */
.L_x_2498:
[----:B------:R-:W-:-:S05]  /*10050*/  @P0 IMAD.WIDE.U32 R4, R26, 0x2, R4 ;  /* 0x000000021a040825 */ /* 0x000fca00078e0004 */
[----:B------:R-:W-:Y:S01]  /*10060*/  @!PT LDS RZ, [RZ] ;  /* 0x00000000fffff984 */ /* 0x000fe20000000800 */
[----:B------:R-:W-:Y:S01]  /*10070*/  @!PT LDS RZ, [RZ] ;  /* 0x00000000fffff984 */ /* 0x000fe20000000800 */
[----:B------:R-:W-:Y:S01]  /*10080*/  @!PT LDS RZ, [RZ] ;  /* 0x00000000fffff984 */ /* 0x000fe20000000800 */
[----:B------:R0:W-:Y:S04]  /*10090*/  @P0 LDGSTS.E.BYPASS.LTC128B.128 [R9+0x18400], desc[UR44][R4.64], !P3 ;  /* 0x1840000004090fae */ /* 0x0001e8000d901d6c */
[----:B------:R0:W-:Y:S01]  /*100a0*/  @P0 LDGSTS.E.BYPASS.LTC128B.128 [R9+0x1c400], desc[UR44][R4.64+0x80], !P2 ;  /* 0x1c40008004090fae */ /* 0x0001e2000d101d6c */
[----:B------:R-:W-:Y:S02]  /*100b0*/  ISETP.GE.AND P0, PT, R6, 0x11, PT ;  /* 0x000000110600780c */ /* 0x000fe40003f06270 */
[----:B------:R-:W-:Y:S01]  /*100c0*/  MOV R13, R0 ;  /* 0x00000000000d7202 */ /* 0x000fe20000000f00 */
[----:B------:R-:W-:-:S10]  /*100d0*/  IMAD.MOV.U32 R8, RZ, RZ, R14 ;  /* 0x000000ffff087224 */ /* 0x000fd400078e000e */
[----:B0-----:R-:W-:-:S07]  /*100e0*/  @P0 LEA R36, R19, UR47, 0x1 ;  /* 0x0000002f13240c11 */ /* 0x001fce000f8e08ff */
[----:B------:R-:W-:Y:S05]  /*100f0*/  WARPSYNC.COLLECTIVE R15, `(.L_x_2499) ;  /* 0x000000000f087348 */ /* 0x000fea0003c00000 */
[----:B------:R0:W1:Y:S02]  /*10100*/  SHFL.IDX P6, R14, R13, R12, R11 ;  /* 0x0000000c0d0e7389 */ /* 0x00006400000c000b */
[----:B01----:R-:W-:Y:S01]  /*10110*/  ENDCOLLECTIVE ;  /* 0x000000000000791b */ /* 0x003fe20003800000 */
.L_x_2499:
[----:B------:R-:W-:Y:S01]  /*10120*/  IMAD.MOV.U32 R5, RZ, RZ, R8 ;  /* 0x000000ffff057224 */ /* 0x000fe200078e0008 */
[----:B------:R-:W-:Y:S01]  /*10130*/  MOV R13, R3 ;  /* 0x00000003000d7202 */ /* 0x000fe20000000f00 */
[----:B------:R-:W-:Y:S02]  /*10140*/  IMAD.MOV.U32 R12, RZ, RZ, 0x2 ;  /* 0x00000002ff0c7424 */ /* 0x000fe400078e00ff */
[----:B------:R-:W-:-:S07]  /*10150*/  IMAD.MOV.U32 R4, RZ, RZ, R14 ;  /* 0x000000ffff047224 */ /* 0x000fce00078e000e */
[----:B------:R-:W-:Y:S05]  /*10160*/  WARPSYNC.COLLECTIVE R15, `(.L_x_2500) ;  /* 0x000000000f087348 */ /* 0x000fea0003c00000 */
[----:B------:R0:W1:Y:S02]  /*10170*/  SHFL.IDX P6, R14, R13, R12, R11 ;  /* 0x0000000c0d0e7389 */ /* 0x00006400000c000b */
[----:B01----:R-:W-:Y:S01]  /*10180*/  ENDCOLLECTIVE ;  /* 0x000000000000791b */ /* 0x003fe20003800000 */
.L_x_2500:
        /* <DEDUP_REMOVED lines=9> */
[----:B0-----:R-:W-:Y:S05]  /*10220*/  WARPSYNC.COLLECTIVE R15, `(.L_x_2501) ;  /* 0x000000000f087348 */ /* 0x001fea0003c00000 */
[----:B------:R1:W2:Y:S02]  /*10230*/  SHFL.IDX P6, R14, R13, R12, R11 ;  /* 0x0000000c0d0e7389 */ /* 0x0002a400000c000b */
[----:B012---:R-:W-:Y:S01]  /*10240*/  ENDCOLLECTIVE ;  /* 0x000000000000791b */ /* 0x007fe20003800000 */
.L_x_2501:
[----:B------:R-:W-:Y:S01]  /*10250*/  MOV R5, R10 ;  /* 0x0000000a00057202 */ /* 0x000fe20000000f00 */
[----:B------:R-:W-:Y:S02]  /*10260*/  IMAD.MOV.U32 R13, RZ, RZ, R3 ;  /* 0x000000ffff0d7224 */ /* 0x000fe400078e0003 */
[----:B------:R-:W-:Y:S02]  /*10270*/  IMAD.MOV.U32 R12, RZ, RZ, 0x3 ;  /* 0x00000003ff0c7424 */ /* 0x000fe400078e00ff */
[----:B------:R-:W-:-:S07]  /*10280*/  IMAD.MOV.U32 R37, RZ, RZ, R14 ;  /* 0x000000ffff257224 */ /* 0x000fce00078e000e */
[----:B------:R-:W-:Y:S05]  /*10290*/  WARPSYNC.COLLECTIVE R15, `(.L_x_2502) ;  /* 0x000000000f087348 */ /* 0x000fea0003c00000 */
[----:B------:R0:W1:Y:S02]  /*102a0*/  SHFL.IDX P6, R14, R13, R12, R11 ;  /* 0x0000000c0d0e7389 */ /* 0x00006400000c000b */
[----:B01----:R-:W-:Y:S01]  /*102b0*/  ENDCOLLECTIVE ;  /* 0x000000000000791b */ /* 0x003fe20003800000 */
.L_x_2502:
[----:B------:R-:W-:Y:S01]  /*102c0*/  IMAD.MOV.U32 R4, RZ, RZ, R37 ;  /* 0x000000ffff047224 */ /* 0x000fe200078e0025 */
        /* <DEDUP_REMOVED lines=13> */
.L_x_2503:
[----:B------:R-:W-:Y:S01]  /*103a0*/  IMAD.MOV.U32 R5, RZ, RZ, R7 ;  /* 0x000000ffff057224 */ /* 0x000fe200078e0007 */
[----:B------:R-:W-:Y:S01]  /*103b0*/  @P0 LEA R7, R19, UR47, 0x1 ;  /* 0x0000002f13070c11 */ /* 0x000fe2000f8e08ff */
[----:B------:R-:W-:Y:S01]  /*103c0*/  IMAD.MOV.U32 R13, RZ, RZ, R3 ;  /* 0x000000ffff0d7224 */ /* 0x000fe200078e0003 */
[----:B------:R-:W-:Y:S01]  /*103d0*/  MOV R12, 0x4 ;  /* 0x00000004000c7802 */ /* 0x000fe20000000f00 */
[----:B------:R-:W-:-:S07]  /*103e0*/  IMAD.MOV.U32 R32, RZ, RZ, R14 ;  /* 0x000000ffff207224 */ /* 0x000fce00078e000e */
[----:B------:R-:W-:Y:S05]  /*103f0*/  WARPSYNC.COLLECTIVE R15, `(.L_x_2504) ;  /* 0x000000000f087348 */ /* 0x000fea0003c00000 */
[----:B------:R0:W1:Y:S02]  /*10400*/  SHFL.IDX P6, R14, R13, R12, R11 ;  /* 0x0000000c0d0e7389 */ /* 0x00006400000c000b */
[----:B01----:R-:W-:Y:S01]  /*10410*/  ENDCOLLECTIVE ;  /* 0x000000000000791b */ /* 0x003fe20003800000 */
.L_x_2504:
[----:B------:R-:W-:-:S05]  /*10420*/  MOV R4, R32 ;  /* 0x0000002000047202 */ /* 0x000fca0000000f00 */
        /* <DEDUP_REMOVED lines=12> */
.L_x_2505:
[----:B------:R-:W-:Y:S01]  /*104f0*/  IMAD.MOV.U32 R5, RZ, RZ, R10 ;  /* 0x000000ffff057224 */ /* 0x000fe200078e000a */
[----:B------:R-:W-:Y:S01]  /*10500*/  @P0 LEA R10, R19, UR47, 0x1 ;  /* 0x0000002f130a0c11 */ /* 0x000fe2000f8e08ff */
[----:B------:R-:W-:Y:S01]  /*10510*/  IMAD.MOV.U32 R13, RZ, RZ, R3 ;  /* 0x000000ffff0d7224 */ /* 0x000fe200078e0003 */
[----:B------:R-:W-:Y:S02]  /*10520*/  MOV R12, 0x5 ;  /* 0x00000005000c7802 */ /* 0x000fe40000000f00 */
[----:B------:R-:W-:-:S07]  /*10530*/  MOV R4, R14 ;  /* 0x0000000e00047202 */ /* 0x000fce0000000f00 */
[----:B------:R-:W-:Y:S05]  /*10540*/  WARPSYNC.COLLECTIVE R15, `(.L_x_2506) ;  /* 0x000000000f087348 */ /* 0x000fea0003c00000 */
[----:B------:R0:W1:Y:S02]  /*10550*/  SHFL.IDX P6, R14, R13, R12, R11 ;  /* 0x0000000c0d0e7389 */ /* 0x00006400000c000b */
[----:B01----:R-:W-:Y:S01]  /*10560*/  ENDCOLLECTIVE ;  /* 0x000000000000791b */ /* 0x003fe20003800000 */
.L_x_2506:
        /* <DEDUP_REMOVED lines=12> */
.L_x_2507:
[----:B------:R-:W-:Y:S01]  /*10630*/  IMAD.MOV.U32 R5, RZ, RZ, R32 ;  /* 0x000000ffff057224 */ /* 0x000fe200078e0020 */
[----:B------:R-:W-:Y:S01]  /*10640*/  MOV R13, R3 ;  /* 0x00000003000d7202 */ /* 0x000fe20000000f00 */
[----:B------:R-:W-:Y:S01]  /*10650*/  IMAD.MOV.U32 R12, RZ, RZ, 0x6 ;  /* 0x00000006ff0c7424 */ /* 0x000fe200078e00ff */
[----:B------:R-:W-:-:S07]  /*10660*/  MOV R37, R14 ;  /* 0x0000000e00257202 */ /* 0x000fce0000000f00 */
[----:B------:R-:W-:Y:S05]  /*10670*/  WARPSYNC.COLLECTIVE R15, `(.L_x_2508) ;  /* 0x000000000f087348 */ /* 0x000fea0003c00000 */
[----:B------:R0:W1:Y:S02]  /*10680*/  SHFL.IDX P6, R14, R13, R12, R11 ;  /* 0x0000000c0d0e7389 */ /* 0x00006400000c000b */
[----:B01----:R-:W-:Y:S01]  /*10690*/  ENDCOLLECTIVE ;  /* 0x000000000000791b */ /* 0x003fe20003800000 */
.L_x_2508:
[----:B------:R-:W-:Y:S01]  /*106a0*/  IMAD.MOV.U32 R4, RZ, RZ, R37 ;  /* 0x000000ffff047224 */ /* 0x000fe200078e0025 */
[----:B------:R-:W-:-:S03]  /*106b0*/  @P0 LEA R37, R19, UR47, 0x1 ;  /* 0x0000002f13250c11 */ /* 0x000fc6000f8e08ff */
        /* <DEDUP_REMOVED lines=12> */
.L_x_2509:
        /* <DEDUP_REMOVED lines=8> */
.L_x_2510:
        /* <DEDUP_REMOVED lines=12> */
.L_x_2511:
[----:B------:R-:W-:Y:S05]  /*108c0*/  BRA `(.L_x_2512) ;  /* 0xffffffcc00207947 */ /* 0x000fea000383ffff */
.L_x_2457:
[----:B------:R-:W-:Y:S01]  /*108d0*/  IMAD.MOV.U32 R13, RZ, RZ, R7 ;  /* 0x000000ffff0d7224 */ /* 0x000fe200078e0007 */
[----:B------:R-:W-:Y:S01]  /*108e0*/  MOV R12, RZ ;  /* 0x000000ff000c7202 */ /* 0x000fe20000000f00 */
[----:B------:R-:W-:Y:S01]  /*108f0*/  IMAD.MOV.U32 R11, RZ, RZ, 0x181f ;  /* 0x0000181fff0b7424 */ /* 0x000fe200078e00ff */
[----:B------:R-:W-:Y:S01]  /*10900*/  MOV R3, UR49 ;  /* 0x0000003100037c02 */ /* 0x000fe20008000f00 */
[----:B------:R-:W-:-:S04]  /*10910*/  IMAD.MOV.U32 R15, RZ, RZ, -0x1 ;  /* 0xffffffffff0f7424 */ /* 0x000fc800078e00ff */
[----:B------:R-:W-:-:S07]  /*10920*/  IMAD R3, R3, 0x80, R28 ;  /* 0x0000008003037824 */ /* 0x000fce00078e021c */
[----:B------:R-:W-:Y:S05]  /*10930*/  WARPSYNC.COLLECTIVE R15, `(.L_x_2513) ;  /* 0x000000000f087348 */ /* 0x000fea0003c00000 */
[----:B------:R0:W1:Y:S02]  /*10940*/  SHFL.IDX P6, R14, R13, R12, R11 ;  /* 0x0000000c0d0e7389 */ /* 0x00006400000c000b */
[----:B01----:R-:W-:Y:S01]  /*10950*/  ENDCOLLECTIVE ;  /* 0x000000000000791b */ /* 0x003fe20003800000 */
.L_x_2513:
[----:B------:R-:W-:Y:S02]  /*10960*/  VIADD R9, R3, 0x10 ;  /* 0x0000001003097836 */ /* 0x000fe40000000000 */
[----:B------:R-:W-:Y:S01]  /*10970*/  IMAD.MOV.U32 R13, RZ, RZ, R6 ;  /* 0x000000ffff0d7224 */ /* 0x000fe200078e0006 */
[----:B------:R-:W-:-:S07]  /*10980*/  MOV R5, R14 ;  /* 0x0000000e00057202 */ /* 0x000fce0000000f00 */
[----:B------:R-:W-:Y:S05]  /*10990*/  WARPSYNC.COLLECTIVE R15, `(.L_x_2514) ;  /* 0x000000000f087348 */ /* 0x000fea0003c00000 */
[----:B------:R0:W1:Y:S02]  /*109a0*/  SHFL.IDX P6, R14, R13, R12, R11 ;  /* 0x0000000c0d0e7389 */ /* 0x00006400000c000b */
[----:B01----:R-:W-:Y:S01]  /*109b0*/  ENDCOLLECTIVE ;  /* 0x000000000000791b */ /* 0x003fe20003800000 */
.L_x_2514:
[----:B------:R-:W-:Y:S02]  /*109c0*/  ULDC UR4, c[0x0][0x288] ;  /* 0x0000a20000047ab9 */ /* 0x000fe40000000800 */
[----:B------:R-:W-:-:S05]  /*109d0*/  IMAD R0, R0, UR4, RZ ;  /* 0x0000000400007c24 */ /* 0x000fca000f8e02ff */
[----:B------:R-:W-:Y:S02]  /*109e0*/  ISETP.GE.AND P2, PT, R3, R0, PT ;  /* 0x000000000300720c */ /* 0x000fe40003f46270 */
[----:B------:R-:W-:Y:S01]  /*109f0*/  MOV R13, R7 ;  /* 0x00000007000d7202 */ /* 0x000fe20000000f00 */
[----:B------:R-:W-:-:S10]  /*10a00*/  IMAD.MOV.U32 R12, RZ, RZ, 0x1 ;  /* 0x00000001ff0c7424 */ /* 0x000fd400078e00ff */
[----:B------:R-:W-:Y:S01]  /*10a10*/  @!P2 LEA R21, R19, UR47, 0x1 ;  /* 0x0000002f1315ac11 */ /* 0x000fe2000f8e08ff */
[----:B------:R-:W-:-:S07]  /*10a20*/  IMAD.MOV.U32 R4, RZ, RZ, R14 ;  /* 0x000000ffff047224 */ /* 0x000fce00078e000e */
[----:B------:R-:W-:Y:S05]  /*10a30*/  WARPSYNC.COLLECTIVE R15, `(.L_x_2515) ;  /* 0x000000000f087348 */ /* 0x000fea0003c00000 */
[----:B------:R0:W1:Y:S02]  /*10a40*/  SHFL.IDX P6, R14, R13, R12, R11 ;  /* 0x0000000c0d0e7389 */ /* 0x00006400000c000b */
[----:B01----:R-:W-:Y:S01]  /*10a50*/  ENDCOLLECTIVE ;  /* 0x000000000000791b */ /* 0x003fe20003800000 */
.L_x_2515:
        /* <DEDUP_REMOVED lines=13> */
.L_x_2516:
[----:B------:R-:W-:Y:S02]  /*10b30*/  IMAD.MOV.U32 R5, RZ, RZ, R8 ;  /* 0x000000ffff057224 */ /* 0x000fe400078e0008 */
[----:B------:R-:W-:Y:S02]  /*10b40*/  IMAD.MOV.U32 R13, RZ, RZ, R7 ;  /* 0x000000ffff0d7224 */ /* 0x000fe400078e0007 */
[----:B------:R-:W-:Y:S02]  /*10b50*/  IMAD.MOV.U32 R12, RZ, RZ, 0x2 ;  /* 0x00000002ff0c7424 */ /* 0x000fe400078e00ff */
[----:B------:R-:W-:-:S07]  /*10b60*/  IMAD.MOV.U32 R4, RZ, RZ, R14 ;  /* 0x000000ffff047224 */ /* 0x000fce00078e000e */
[----:B------:R-:W-:Y:S05]  /*10b70*/  WARPSYNC.COLLECTIVE R15, `(.L_x_2517) ;  /* 0x000000000f087348 */ /* 0x000fea0003c00000 */
[----:B------:R0:W1:Y:S02]  /*10b80*/  SHFL.IDX P6, R14, R13, R12, R11 ;  /* 0x0000000c0d0e7389 */ /* 0x00006400000c000b */
[----:B01----:R-:W-:Y:S01]  /*10b90*/  ENDCOLLECTIVE ;  /* 0x000000000000791b */ /* 0x003fe20003800000 */
.L_x_2517:
[----:B------:R-:W-:Y:S01]  /*10ba0*/  @!P2 IMAD.WIDE.U32 R8, R26, 0x2, R4 ;  /* 0x000000021a08a825 */ /* 0x000fe200078e0004 */
        /* <DEDUP_REMOVED lines=8> */
[----:B0-----:R-:W-:Y:S02]  /*10c30*/  IADD3 R9, R3, 0x30, RZ ;  /* 0x0000003003097810 */ /* 0x001fe40007ffe0ff */
[----:B------:R-:W-:-:S09]  /*10c40*/  MOV R5, R14 ;  /* 0x0000000e00057202 */ /* 0x000fd20000000f00 */
[----:B------:R-:W-:Y:S05]  /*10c50*/  WARPSYNC.COLLECTIVE R15, `(.L_x_2518) ;  /* 0x000000000f087348 */ /* 0x000fea0003c00000 */
[----:B------:R0:W1:Y:S02]  /*10c60*/  SHFL.IDX P6, R14, R13, R12, R11 ;  /* 0x0000000c0d0e7389 */ /* 0x00006400000c000b */
[----:B01----:R-:W-:Y:S01]  /*10c70*/  ENDCOLLECTIVE ;  /* 0x000000000000791b */ /* 0x003fe20003800000 */
.L_x_2518:
[----:B------:R-:W-:Y:S01]  /*10c80*/  @!P2 LEA R21, R19, UR47, 0x1 ;  /* 0x0000002f1315ac11 */ /* 0x000fe2000f8e08ff */
[----:B------:R-:W-:Y:S02]  /*10c90*/  IMAD.MOV.U32 R13, RZ, RZ, R7 ;  /* 0x000000ffff0d7224 */ /* 0x000fe400078e0007 */
[----:B------:R-:W-:Y:S02]  /*10ca0*/  IMAD.MOV.U32 R12, RZ, RZ, 0x3 ;  /* 0x00000003ff0c7424 */ /* 0x000fe400078e00ff */
[----:B------:R-:W-:-:S07]  /*10cb0*/  IMAD.MOV.U32 R4, RZ, RZ, R14 ;  /* 0x000000ffff047224 */ /* 0x000fce00078e000e */
[----:B------:R-:W-:Y:S05]  /*10cc0*/  WARPSYNC.COLLECTIVE R15, `(.L_x_2519) ;  /* 0x000000000f087348 */ /* 0x000fea0003c00000 */
[----:B------:R0:W1:Y:S02]  /*10cd0*/  SHFL.IDX P6, R14, R13, R12, R11 ;  /* 0x0000000c0d0e7389 */ /* 0x00006400000c000b */
[----:B01----:R-:W-:Y:S01]  /*10ce0*/  ENDCOLLECTIVE ;  /* 0x000000000000791b */ /* 0x003fe20003800000 */
.L_x_2519:
        /* <DEDUP_REMOVED lines=12> */
.L_x_2520:
        /* <DEDUP_REMOVED lines=8> */
.L_x_2521:
        /* <DEDUP_REMOVED lines=15> */
.L_x_2522:
[----:B------:R-:W-:Y:S01]  /*10f20*/  IMAD.MOV.U32 R13, RZ, RZ, R7 ;  /* 0x000000ffff0d7224 */ /* 0x000fe200078e0007 */
[----:B------:R-:W-:Y:S02]  /*10f30*/  MOV R12, 0x5 ;  /* 0x00000005000c7802 */ /* 0x000fe40000000f00 */
[----:B------:R-:W-:-:S07]  /*10f40*/  MOV R4, R14 ;  /* 0x0000000e00047202 */ /* 0x000fce0000000f00 */
[----:B------:R-:W-:Y:S05]  /*10f50*/  WARPSYNC.COLLECTIVE R15, `(.L_x_2523) ;  /* 0x000000000f087348 */ /* 0x000fea0003c00000 */
[----:B------:R0:W1:Y:S02]  /*10f60*/  SHFL.IDX P6, R14, R13, R12, R11 ;  /* 0x0000000c0d0e7389 */ /* 0x00006400000c000b */
[----:B01----:R-:W-:Y:S01]  /*10f70*/  ENDCOLLECTIVE ;  /* 0x000000000000791b */ /* 0x003fe20003800000 */
.L_x_2523:
        /* <DEDUP_REMOVED lines=12> */
.L_x_2524:
        /* <DEDUP_REMOVED lines=8> */
.L_x_2525:
        /* <DEDUP_REMOVED lines=13> */
.L_x_2526:
[----:B------:R-:W-:Y:S01]  /*11190*/  @!P2 LEA R21, R19, UR47, 0x1 ;  /* 0x0000002f1315ac11 */ /* 0x000fe2000f8e08ff */
[----:B------:R-:W-:Y:S01]  /*111a0*/  IMAD.MOV.U32 R13, RZ, RZ, R7 ;  /* 0x000000ffff0d7224 */ /* 0x000fe200078e0007 */
[----:B------:R-:W-:Y:S01]  /*111b0*/  MOV R12, 0x7 ;  /* 0x00000007000c7802 */ /* 0x000fe20000000f00 */
[----:B------:R-:W-:-:S07]  /*111c0*/  IMAD.MOV.U32 R4, RZ, RZ, R14 ;  /* 0x000000ffff047224 */ /* 0x000fce00078e000e */
[----:B------:R-:W-:Y:S05]  /*111d0*/  WARPSYNC.COLLECTIVE R15, `(.L_x_2527) ;  /* 0x000000000f087348 */ /* 0x000fea0003c00000 */
[----:B------:R0:W1:Y:S02]  /*111e0*/  SHFL.IDX P6, R14, R13, R12, R11 ;  /* 0x0000000c0d0e7389 */ /* 0x00006400000c000b */
[----:B01----:R-:W-:Y:S01]  /*111f0*/  ENDCOLLECTIVE ;  /* 0x000000000000791b */ /* 0x003fe20003800000 */
.L_x_2527:
        /* <DEDUP_REMOVED lines=11> */
.L_x_2528:
[----:B------:R-:W-:Y:S05]  /*112b0*/  BRA `(.L_x_2529) ;  /* 0xffffffcc00187947 */ /* 0x000fea000383ffff */
.L_x_2460:
[----:B0-----:R-:W-:-:S04]  /*112c0*/  MOV R3, UR47 ;  /* 0x0000002f00037c02 */ /* 0x001fc80008000f00 */
[----:B------:R0:W1:Y:S03]  /*112d0*/  SYNCS.PHASECHK.TRANS64.TRYWAIT P0, [R3+URZ+0x28820], R0 ;  /* 0x02882000030075a7 */ /* 0x000066000800017f */
[----:B-1----:R-:W-:Y:S05]  /*112e0*/  @!P0 NANOSLEEP.SYNCS 0x989680 ;  /* 0x009896800000895d */ /* 0x002fea0003900000 */
[----:B------:R-:W1:Y:S02]  /*112f0*/  @!P0 SYNCS.PHASECHK.TRANS64 P0, [R3+URZ+0x28820], R0 ;  /* 0x02882000030085a7 */ /* 0x000e64000800007f */
[----:B-1----:R-:W-:Y:S05]  /*11300*/  @!P0 BRA `(.L_x_2460) ;  /* 0xfffffffc00ec8947 */ /* 0x002fea000383ffff */
[----:B------:R-:W-:Y:S05]  /*11310*/  BRA `(.L_x_2530) ;  /* 0xffffffcc00647947 */ /* 0x000fea000383ffff */
.L_x_2464:
[----:B0-----:R0:W1:Y:S02]  /*11320*/  SYNCS.PHASECHK.TRANS64.TRYWAIT P0, [R34+URZ+0x28840], R3 ;  /* 0x02884003220075a7 */ /* 0x001064000800017f */
[----:B-1----:R-:W-:Y:S05]  /*11330*/  @!P0 NANOSLEEP.SYNCS 0x989680 ;  /* 0x009896800000895d */ /* 0x002fea0003900000 */
[----:B------:R-:W1:Y:S02]  /*11340*/  @!P0 SYNCS.PHASECHK.TRANS64 P0, [R34+URZ+0x28840], R3 ;  /* 0x02884003220085a7 */ /* 0x000e64000800007f */
[----:B-1----:R-:W-:Y:S05]  /*11350*/  @!P0 BRA `(.L_x_2464) ;  /* 0xfffffffc00f08947 */ /* 0x002fea000383ffff */
[----:B------:R-:W-:Y:S05]  /*11360*/  BRA `(.L_x_2531) ;  /* 0xffffffd000247947 */ /* 0x000fea000383ffff */
.L_x_2465:
        /* <DEDUP_REMOVED lines=8> */
.L_x_2533:
[----:B------:R-:W-:Y:S05]  /*113f0*/  BSYNC B1 ;  /* 0x0000000000017941 */ /* 0x000fea0003800000 */
.L_x_2532:
[----:B------:R-:W-:Y:S01]  /*11400*/  MOV R13, R6 ;  /* 0x00000006000d7202 */ /* 0x000fe20000000f00 */
[----:B------:R-:W-:Y:S01]  /*11410*/  IMAD.MOV.U32 R12, RZ, RZ, RZ ;  /* 0x000000ffff0c7224 */ /* 0x000fe200078e00ff */
[----:B------:R-:W-:Y:S01]  /*11420*/  MOV R15, 0xffffffff ;  /* 0xffffffff000f7802 */ /* 0x000fe20000000f00 */
[----:B------:R-:W-:Y:S01]  /*11430*/  IMAD.MOV.U32 R11, RZ, RZ, 0x181f ;  /* 0x0000181fff0b7424 */ /* 0x000fe200078e00ff */
[----:B------:R-:W-:Y:S01]  /*11440*/  LEA R4, R4, UR47, 0x1 ;  /* 0x0000002f04047c11 */ /* 0x000fe2000f8e08ff */
[----:B------:R-:W-:Y:S02]  /*11450*/  IMAD.MOV.U32 R0, RZ, RZ, R14 ;  /* 0x000000ffff007224 */ /* 0x000fe400078e000e */
[----:B------:R-:W-:-:S07]  /*11460*/  IMAD.SHL.U32 R3, R26, 0x2, RZ ;  /* 0x000000021a037824 */ /* 0x000fce00078e00ff */
[----:B------:R-:W-:Y:S05]  /*11470*/  WARPSYNC.COLLECTIVE R15, `(.L_x_2534) ;  /* 0x000000000f087348 */ /* 0x000fea0003c00000 */
[----:B------:R0:W1:Y:S02]  /*11480*/  SHFL.IDX P6, R14, R13, R12, R11 ;  /* 0x0000000c0d0e7389 */ /* 0x00006400000c000b */
[----:B01----:R-:W-:Y:S01]  /*11490*/  ENDCOLLECTIVE ;  /* 0x000000000000791b */ /* 0x003fe20003800000 */
.L_x_2534:
        /* <DEDUP_REMOVED lines=13> */
.L_x_2535:
[----:B------:R-:W-:Y:S01]  /*11570*/  IMAD.MOV.U32 R13, RZ, RZ, R6 ;  /* 0x000000ffff0d7224 */ /* 0x000fe200078e0006 */
[----:B------:R-:W-:-:S07]  /*11580*/  MOV R0, R14 ;  /* 0x0000000e00007202 */ /* 0x000fce0000000f00 */
[----:B------:R-:W-:Y:S05]  /*11590*/  WARPSYNC.COLLECTIVE R15, `(.L_x_2536) ;  /* 0x000000000f087348 */ /* 0x000fea0003c00000 */
[----:B------:R0:W1:Y:S02]  /*115a0*/  SHFL.IDX P6, R14, R13, R12, R11 ;  /* 0x0000000c0d0e7389 */ /* 0x00006400000c000b */
[----:B01----:R-:W-:Y:S01]  /*115b0*/  ENDCOLLECTIVE ;  /* 0x000000000000791b */ /* 0x003fe20003800000 */
.L_x_2536:
[----:B------:R-:W-:Y:S02]  /*115c0*/  IMAD.MOV.U32 R13, RZ, RZ, R5 ;  /* 0x000000ffff0d7224 */ /* 0x000fe400078e0005 */
[----:B------:R-:W-:Y:S02]  /*115d0*/  IMAD.MOV.U32 R12, RZ, RZ, 0x2 ;  /* 0x00000002ff0c7424 */ /* 0x000fe400078e00ff */
        /* <DEDUP_REMOVED lines=12> */
.L_x_2537:
[----:B------:R-:W-:Y:S02]  /*116a0*/  IMAD.MOV.U32 R13, RZ, RZ, R6 ;  /* 0x000000ffff0d7224 */ /* 0x000fe400078e0006 */
[----:B------:R-:W-:-:S07]  /*116b0*/  IMAD.MOV.U32 R7, RZ, RZ, R14 ;  /* 0x000000ffff077224 */ /* 0x000fce00078e000e */
[----:B------:R-:W-:Y:S05]  /*116c0*/  WARPSYNC.COLLECTIVE R15, `(.L_x_2538) ;  /* 0x000000000f087348 */ /* 0x000fea0003c00000 */
[----:B------:R0:W1:Y:S02]  /*116d0*/  SHFL.IDX P6, R14, R13, R12, R11 ;  /* 0x0000000c0d0e7389 */ /* 0x00006400000c000b */
[----:B01----:R-:W-:Y:S01]  /*116e0*/  ENDCOLLECTIVE ;  /* 0x000000000000791b */ /* 0x003fe20003800000 */
.L_x_2538:
[----:B------:R-:W-:Y:S02]  /*116f0*/  IMAD.MOV.U32 R13, RZ, RZ, R5 ;  /* 0x000000ffff0d7224 */ /* 0x000fe400078e0005 */
[----:B------:R-:W-:Y:S01]  /*11700*/  IMAD.MOV.U32 R12, RZ, RZ, 0x3 ;  /* 0x00000003ff0c7424 */ /* 0x000fe200078e00ff */
        /* <DEDUP_REMOVED lines=11> */
.L_x_2539:
[----:B------:R-:W-:Y:S02]  /*117c0*/  IMAD.MOV.U32 R13, RZ, RZ, R6 ;  /* 0x000000ffff0d7224 */ /* 0x000fe400078e0006 */
[----:B------:R-:W-:-:S07]  /*117d0*/  IMAD.MOV.U32 R0, RZ, RZ, R14 ;  /* 0x000000ffff007224 */ /* 0x000fce00078e000e */
[----:B------:R-:W-:Y:S05]  /*117e0*/  WARPSYNC.COLLECTIVE R15, `(.L_x_2540) ;  /* 0x000000000f087348 */ /* 0x000fea0003c00000 */
[----:B------:R0:W1:Y:S02]  /*117f0*/  SHFL.IDX P6, R14, R13, R12, R11 ;  /* 0x0000000c0d0e7389 */ /* 0x00006400000c000b */
[----:B01----:R-:W-:Y:S01]  /*11800*/  ENDCOLLECTIVE ;  /* 0x000000000000791b */ /* 0x003fe20003800000 */
.L_x_2540:
[----:B------:R-:W-:Y:S01]  /*11810*/  IMAD.MOV.U32 R13, RZ, RZ, R5 ;  /* 0x000000ffff0d7224 */ /* 0x000fe200078e0005 */
[----:B------:R-:W-:Y:S02]  /*11820*/  MOV R12, 0x4 ;  /* 0x00000004000c7802 */ /* 0x000fe40000000f00 */
        /* <DEDUP_REMOVED lines=12> */
.L_x_2541:
[----:B------:R-:W-:Y:S01]  /*118f0*/  MOV R13, R6 ;  /* 0x00000006000d7202 */ /* 0x000fe20000000f00 */
[----:B------:R-:W-:-:S07]  /*11900*/  IMAD.MOV.U32 R0, RZ, RZ, R14 ;  /* 0x000000ffff007224 */ /* 0x000fce00078e000e */
[----:B------:R-:W-:Y:S05]  /*11910*/  WARPSYNC.COLLECTIVE R15, `(.L_x_2542) ;  /* 0x000000000f087348 */ /* 0x000fea0003c00000 */
[----:B------:R0:W1:Y:S02]  /*11920*/  SHFL.IDX P6, R14, R13, R12, R11 ;  /* 0x0000000c0d0e7389 */ /* 0x00006400000c000b */
[----:B01----:R-:W-:Y:S01]  /*11930*/  ENDCOLLECTIVE ;  /* 0x000000000000791b */ /* 0x003fe20003800000 */
.L_x_2542:
        /* <DEDUP_REMOVED lines=14> */
.L_x_2543:
[----:B------:R-:W-:Y:S01]  /*11a20*/  IMAD.MOV.U32 R13, RZ, RZ, R6 ;  /* 0x000000ffff0d7224 */ /* 0x000fe200078e0006 */
[----:B------:R-:W-:-:S07]  /*11a30*/  MOV R7, R14 ;  /* 0x0000000e00077202 */ /* 0x000fce0000000f00 */
[----:B------:R-:W-:Y:S05]  /*11a40*/  WARPSYNC.COLLECTIVE R15, `(.L_x_2544) ;  /* 0x000000000f087348 */ /* 0x000fea0003c00000 */
[----:B------:R0:W1:Y:S02]  /*11a50*/  SHFL.IDX P6, R14, R13, R12, R11 ;  /* 0x0000000c0d0e7389 */ /* 0x00006400000c000b */
[----:B01----:R-:W-:Y:S01]  /*11a60*/  ENDCOLLECTIVE ;  /* 0x000000000000791b */ /* 0x003fe20003800000 */
.L_x_2544:
        /* <DEDUP_REMOVED lines=13> */
.L_x_2545:
[----:B------:R-:W-:Y:S01]  /*11b40*/  IMAD.MOV.U32 R13, RZ, RZ, R6 ;  /* 0x000000ffff0d7224 */ /* 0x000fe200078e0006 */
[----:B------:R-:W-:-:S07]  /*11b50*/  MOV R0, R14 ;  /* 0x0000000e00007202 */ /* 0x000fce0000000f00 */
[----:B------:R-:W-:Y:S05]  /*11b60*/  WARPSYNC.COLLECTIVE R15, `(.L_x_2546) ;  /* 0x000000000f087348 */ /* 0x000fea0003c00000 */
[----:B------:R0:W1:Y:S02]  /*11b70*/  SHFL.IDX P6, R14, R13, R12, R11 ;  /* 0x0000000c0d0e7389 */ /* 0x00006400000c000b */
[----:B01----:R-:W-:Y:S01]  /*11b80*/  ENDCOLLECTIVE ;  /* 0x000000000000791b */ /* 0x003fe20003800000 */
.L_x_2546:
        /* <DEDUP_REMOVED lines=14> */
.L_x_2547:
[----:B------:R-:W-:Y:S02]  /*11c70*/  IMAD.MOV.U32 R13, RZ, RZ, R6 ;  /* 0x000000ffff0d7224 */ /* 0x000fe400078e0006 */
[----:B------:R-:W-:-:S07]  /*11c80*/  IMAD.MOV.U32 R5, RZ, RZ, R14 ;  /* 0x000000ffff057224 */ /* 0x000fce00078e000e */
[----:B------:R-:W-:Y:S05]  /*11c90*/  WARPSYNC.COLLECTIVE R15, `(.L_x_2548) ;  /* 0x000000000f087348 */ /* 0x000fea0003c00000 */
[----:B------:R0:W1:Y:S02]  /*11ca0*/  SHFL.IDX P6, R14, R13, R12, R11 ;  /* 0x0000000c0d0e7389 */ /* 0x00006400000c000b */
[----:B01----:R-:W-:Y:S01]  /*11cb0*/  ENDCOLLECTIVE ;  /* 0x000000000000791b */ /* 0x003fe20003800000 */
.L_x_2548:
[----:B------:R-:W-:Y:S01]  /*11cc0*/  MOV R6, R14 ;  /* 0x0000000e00067202 */ /* 0x000fe20000000f00 */
[----:B------:R-:W-:Y:S06]  /*11cd0*/  BRA `(.L_x_2549) ;  /* 0xffffffc800f87947 */ /* 0x000fec000383ffff */
.L_x_2470:
[----:B---3--:R3:W4:Y:S02]  /*11ce0*/  SYNCS.PHASECHK.TRANS64.TRYWAIT P0, [R0+URZ+0x28860], R5 ;  /* 0x02886005000075a7 */ /* 0x008724000800017f */
[----:B----4-:R-:W-:Y:S05]  /*11cf0*/  @!P0 NANOSLEEP.SYNCS 0x989680 ;  /* 0x009896800000895d */ /* 0x010fea0003900000 */
[----:B------:R-:W4:Y:S02]  /*11d00*/  @!P0 SYNCS.PHASECHK.TRANS64 P0, [R0+URZ+0x28860], R5 ;  /* 0x02886005000085a7 */ /* 0x000f24000800007f */
[----:B----4-:R-:W-:Y:S05]  /*11d10*/  @!P0 BRA `(.L_x_2470) ;  /* 0xfffffffc00f08947 */ /* 0x010fea000383ffff */
[----:B------:R-:W-:Y:S05]  /*11d20*/  BRA `(.L_x_2550) ;  /* 0xffffffcc00507947 */ /* 0x000fea000383ffff */
.L_x_2471:
[----:B------:R-:W-:Y:S01]  /*11d30*/  BSSY B1, `(.L_x_2551) ;  /* 0x0000008000017945 */ /* 0x000fe20003800000 */
[----:B0-----:R-:W-:Y:S01]  /*11d40*/  IMAD.MOV.U32 R13, RZ, RZ, R2 ;  /* 0x000000ffff0d7224 */ /* 0x001fe200078e0002 */
[----:B------:R-:W-:Y:S01]  /*11d50*/  MOV R11, 0x181f ;  /* 0x0000181f000b7802 */ /* 0x000fe20000000f00 */
[----:B------:R-:W-:Y:S02]  /*11d60*/  IMAD.MOV.U32 R12, RZ, RZ, RZ ;  /* 0x000000ffff0c7224 */ /* 0x000fe400078e00ff */
[----:B------:R-:W-:-:S07]  /*11d70*/  IMAD.MOV.U32 R15, RZ, RZ, -0x1 ;  /* 0xffffffffff0f7424 */ /* 0x000fce00078e00ff */
[----:B--23--:R-:W-:Y:S05]  /*11d80*/  WARPSYNC.COLLECTIVE R15, `(.L_x_2552) ;  /* 0x000000000f087348 */ /* 0x00cfea0003c00000 */
[----:B------:R0:W1:Y:S02]  /*11d90*/  SHFL.IDX P6, R14, R13, R12, R11 ;  /* 0x0000000c0d0e7389 */ /* 0x00006400000c000b */
[----:B0123--:R-:W-:Y:S01]  /*11da0*/  ENDCOLLECTIVE ;  /* 0x000000000000791b */ /* 0x00ffe20003800000 */
.L_x_2552:
[----:B------:R-:W-:Y:S05]  /*11db0*/  BSYNC B1 ;  /* 0x0000000000017941 */ /* 0x000fea0003800000 */
.L_x_2551:
[----:B------:R-:W-:Y:S01]  /*11dc0*/  MOV R13, R16 ;  /* 0x00000010000d7202 */ /* 0x000fe20000000f00 */
[----:B------:R-:W-:Y:S01]  /*11dd0*/  IMAD.MOV.U32 R12, RZ, RZ, RZ ;  /* 0x000000ffff0c7224 */ /* 0x000fe200078e00ff */
[----:B------:R-:W-:Y:S01]  /*11de0*/  MOV R15, 0xffffffff ;  /* 0xffffffff000f7802 */ /* 0x000fe20000000f00 */
[----:B------:R-:W-:Y:S01]  /*11df0*/  IMAD.MOV.U32 R11, RZ, RZ, 0x181f ;  /* 0x0000181fff0b7424 */ /* 0x000fe200078e00ff */
[----:B------:R-:W-:Y:S01]  /*11e00*/  LEA R7, R7, UR47, 0x1 ;  /* 0x0000002f07077c11 */ /* 0x000fe2000f8e08ff */
[----:B------:R-:W-:-:S07]  /*11e10*/  IMAD.MOV.U32 R5, RZ, RZ, R14 ;  /* 0x000000ffff057224 */ /* 0x000fce00078e000e */
[----:B------:R-:W-:Y:S05]  /*11e20*/  WARPSYNC.COLLECTIVE R15, `(.L_x_2553) ;  /* 0x000000000f087348 */ /* 0x000fea0003c00000 */
[----:B------:R0:W1:Y:S02]  /*11e30*/  SHFL.IDX P6, R14, R13, R12, R11 ;  /* 0x0000000c0d0e7389 */ /* 0x00006400000c000b */
[----:B01----:R-:W-:Y:S01]  /*11e40*/  ENDCOLLECTIVE ;  /* 0x000000000000791b */ /* 0x003fe20003800000 */
.L_x_2553:
[----:B------:R-:W-:Y:S01]  /*11e50*/  IMAD.MOV.U32 R13, RZ, RZ, R2 ;  /* 0x000000ffff0d7224 */ /* 0x000fe200078e0002 */
[----:B------:R-:W-:Y:S02]  /*11e60*/  MOV R12, 0x1 ;  /* 0x00000001000c7802 */ /* 0x000fe40000000f00 */
[----:B------:R-:W-:-:S13]  /*11e70*/  IADD3 R4, P0, R14, R3, RZ ;  /* 0x000000030e047210 */ /* 0x000fda0007f1e0ff */
[----:B------:R-:W-:Y:S05]  /*11e80*/  WARPSYNC.COLLECTIVE R15, `(.L_x_2554) ;  /* 0x000000000f087348 */ /* 0x000fea0003c00000 */
[----:B------:R0:W1:Y:S02]  /*11e90*/  SHFL.IDX P6, R14, R13, R12, R11 ;  /* 0x0000000c0d0e7389 */ /* 0x00006400000c000b */
[----:B01----:R-:W-:Y:S01]  /*11ea0*/  ENDCOLLECTIVE ;  /* 0x000000000000791b */ /* 0x003fe20003800000 */
.L_x_2554:
        /* <DEDUP_REMOVED lines=12> */
.L_x_2555:
        /* <DEDUP_REMOVED lines=10> */
.L_x_2556:
        /* <DEDUP_REMOVED lines=12> */
.L_x_2557:
        /* <DEDUP_REMOVED lines=10> */
.L_x_2558:
        /* <DEDUP_REMOVED lines=12> */
.L_x_2559:
        /* <DEDUP_REMOVED lines=10> */
.L_x_2560:
        /* <DEDUP_REMOVED lines=12> */
.L_x_2561:
        /* <DEDUP_REMOVED lines=10> */
.L_x_2562:
        /* <DEDUP_REMOVED lines=12> */
.L_x_2563:
        /* <DEDUP_REMOVED lines=10> */
.L_x_2564:
        /* <DEDUP_REMOVED lines=12> */
.L_x_2565:
        /* <DEDUP_REMOVED lines=10> */
.L_x_2566:
        /* <DEDUP_REMOVED lines=12> */
.L_x_2567:
[----:B------:R-:W-:Y:S01]  /*127b0*/  @!PT LDS RZ, [RZ] ;  /* 0x00000000fffff984 */ /* 0x000fe20000000800 */
[----:B------:R-:W-:Y:S01]  /*127c0*/  @!PT LDS RZ, [RZ] ;  /* 0x00000000fffff984 */ /* 0x000fe20000000800 */
[----:B------:R-:W-:Y:S01]  /*127d0*/  @!PT LDS RZ, [RZ] ;  /* 0x00000000fffff984 */ /* 0x000fe20000000800 */
[----:B------:R0:W-:Y:S01]  /*127e0*/  LDGSTS.E.BYPASS.LTC128B.128 [R7+0x7400], desc[UR44][R4.64+0x80], !P0 ;  /* 0x0740008004077fae */ /* 0x0001e2000c101d6c */
[----:B------:R-:W-:Y:S05]  /*127f0*/  BRA `(.L_x_2568) ;  /* 0xffffffc400987947 */ /* 0x000fea000383ffff */
.L_x_2477:
[----:B0-----:R0:W1:Y:S02]  /*12800*/  SYNCS.PHASECHK.TRANS64.TRYWAIT P0, [R0+URZ+0x28860], R5 ;  /* 0x02886005000075a7 */ /* 0x001064000800017f */
[----:B-1----:R-:W-:Y:S05]  /*12810*/  @!P0 NANOSLEEP.SYNCS 0x989680 ;  /* 0x009896800000895d */ /* 0x002fea0003900000 */
[----:B------:R-:W1:Y:S02]  /*12820*/  @!P0 SYNCS.PHASECHK.TRANS64 P0, [R0+URZ+0x28860], R5 ;  /* 0x02886005000085a7 */ /* 0x000e64000800007f */
[----:B-1----:R-:W-:Y:S05]  /*12830*/  @!P0 BRA `(.L_x_2477) ;  /* 0xfffffffc00f08947 */ /* 0x002fea000383ffff */
[----:B------:R-:W-:Y:S05]  /*12840*/  BRA `(.L_x_2569) ;  /* 0xffffffc800807947 */ /* 0x000fea000383ffff */
.L_x_2478:
[----:B------:R-:W-:Y:S01]  /*12850*/  BSSY B0, `(.L_x_2570) ;  /* 0x0000008000007945 */ /* 0x000fe20003800000 */
[----:B------:R-:W-:Y:S01]  /*12860*/  MOV R13, R2 ;  /* 0x00000002000d7202 */ /* 0x000fe20000000f00 */
[----:B------:R-:W-:Y:S01]  /*12870*/  IMAD.MOV.U32 R12, RZ, RZ, RZ ;  /* 0x000000ffff0c7224 */ /* 0x000fe200078e00ff */
[----:B------:R-:W-:Y:S01]  /*12880*/  MOV R15, 0xffffffff ;  /* 0xffffffff000f7802 */ /* 0x000fe20000000f00 */
[----:B------:R-:W-:-:S07]  /*12890*/  IMAD.MOV.U32 R11, RZ, RZ, 0x181f ;  /* 0x0000181fff0b7424 */ /* 0x000fce00078e00ff */
[----:B0-2---:R-:W-:Y:S05]  /*128a0*/  WARPSYNC.COLLECTIVE R15, `(.L_x_2571) ;  /* 0x000000000f087348 */ /* 0x005fea0003c00000 */
[----:B------:R1:W3:Y:S02]  /*128b0*/  SHFL.IDX P6, R14, R13, R12, R11 ;  /* 0x0000000c0d0e7389 */ /* 0x0002e400000c000b */
[----:B0123--:R-:W-:Y:S01]  /*128c0*/  ENDCOLLECTIVE ;  /* 0x000000000000791b */ /* 0x00ffe20003800000 */
.L_x_2571:
[----:B------:R-:W-:Y:S05]  /*128d0*/  BSYNC B0 ;  /* 0x0000000000007941 */ /* 0x000fea0003800000 */
.L_x_2570:
        /* <DEDUP_REMOVED lines=9> */
.L_x_2572:
[----:B------:R-:W-:Y:S02]  /*12970*/  ULDC UR4, c[0x0][0x2f4] ;  /* 0x0000bd0000047ab9 */ /* 0x000fe40000000800 */
[----:B------:R-:W-:Y:S02]  /*12980*/  ISETP.GE.AND P0, PT, R25, UR4, PT ;  /* 0x0000000419007c0c */ /* 0x000fe4000bf06270 */
[----:B------:R-:W-:Y:S02]  /*12990*/  ISETP.GE.AND P1, PT, R26, UR4, PT ;  /* 0x000000041a007c0c */ /* 0x000fe4000bf26270 */
[C---:B------:R-:W-:Y:S02]  /*129a0*/  ISETP.LT.OR P3, PT, R28.reuse, 0x1, P0 ;  /* 0x000000011c00780c */ /* 0x040fe40000761670 */
[----:B------:R-:W-:Y:S01]  /*129b0*/  ISETP.LT.OR P2, PT, R28, 0x1, P1 ;  /* 0x000000011c00780c */ /* 0x000fe20000f41670 */
[----:B------:R-:W-:Y:S02]  /*129c0*/  IMAD.MOV.U32 R13, RZ, RZ, R2 ;  /* 0x000000ffff0d7224 */ /* 0x000fe400078e0002 */
[----:B------:R-:W-:Y:S01]  /*129d0*/  IMAD.MOV.U32 R12, RZ, RZ, 0x1 ;  /* 0x00000001ff0c7424 */ /* 0x000fe200078e00ff */
[----:B------:R-:W-:-:S09]  /*129e0*/  MOV R4, R14 ;  /* 0x0000000e00047202 */ /* 0x000fd20000000f00 */
[----:B------:R-:W-:Y:S05]  /*129f0*/  WARPSYNC.COLLECTIVE R15, `(.L_x_2573) ;  /* 0x000000000f087348 */ /* 0x000fea0003c00000 */
[----:B------:R0:W1:Y:S02]  /*12a00*/  SHFL.IDX P6, R14, R13, R12, R11 ;  /* 0x0000000c0d0e7389 */ /* 0x00006400000c000b */
[----:B01----:R-:W-:Y:S01]  /*12a10*/  ENDCOLLECTIVE ;  /* 0x000000000000791b */ /* 0x003fe20003800000 */
.L_x_2573:
        /* <DEDUP_REMOVED lines=13> */
.L_x_2574:
[----:B------:R-:W-:Y:S01]  /*12af0*/  MOV R5, R19 ;  /* 0x0000001300057202 */ /* 0x000fe20000000f00 */
[----:B------:R-:W-:Y:S02]  /*12b00*/  IMAD.MOV.U32 R13, RZ, RZ, R2 ;  /* 0x000000ffff0d7224 */ /* 0x000fe400078e0002 */
[----:B------:R-:W-:Y:S02]  /*12b10*/  IMAD.MOV.U32 R12, RZ, RZ, 0x2 ;  /* 0x00000002ff0c7424 */ /* 0x000fe400078e00ff */
[----:B------:R-:W-:-:S07]  /*12b20*/  IMAD.MOV.U32 R4, RZ, RZ, R14 ;  /* 0x000000ffff047224 */ /* 0x000fce00078e000e */
[----:B------:R-:W-:Y:S05]  /*12b30*/  WARPSYNC.COLLECTIVE R15, `(.L_x_2575) ;  /* 0x000000000f087348 */ /* 0x000fea0003c00000 */
[----:B------:R0:W1:Y:S02]  /*12b40*/  SHFL.IDX P6, R14, R13, R12, R11 ;  /* 0x0000000c0d0e7389 */ /* 0x00006400000c000b */
[----:B01----:R-:W-:Y:S01]  /*12b50*/  ENDCOLLECTIVE ;  /* 0x000000000000791b */ /* 0x003fe20003800000 */
.L_x_2575:
        /* <DEDUP_REMOVED lines=13> */
.L_x_2576:
[----:B------:R-:W-:Y:S02]  /*12c30*/  IMAD.MOV.U32 R5, RZ, RZ, R23 ;  /* 0x000000ffff057224 */ /* 0x000fe400078e0017 */
[----:B------:R-:W-:Y:S01]  /*12c40*/  IMAD.MOV.U32 R13, RZ, RZ, R2 ;  /* 0x000000ffff0d7224 */ /* 0x000fe200078e0002 */
[----:B------:R-:W-:Y:S01]  /*12c50*/  MOV R12, 0x3 ;  /* 0x00000003000c7802 */ /* 0x000fe20000000f00 */
[----:B------:R-:W-:-:S07]  /*12c60*/  IMAD.MOV.U32 R22, RZ, RZ, R14 ;  /* 0x000000ffff167224 */ /* 0x000fce00078e000e */
[----:B------:R-:W-:Y:S05]  /*12c70*/  WARPSYNC.COLLECTIVE R15, `(.L_x_2577) ;  /* 0x000000000f087348 */ /* 0x000fea0003c00000 */
[----:B------:R0:W1:Y:S02]  /*12c80*/  SHFL.IDX P6, R14, R13, R12, R11 ;  /* 0x0000000c0d0e7389 */ /* 0x00006400000c000b */
[----:B01----:R-:W-:Y:S01]  /*12c90*/  ENDCOLLECTIVE ;  /* 0x000000000000791b */ /* 0x003fe20003800000 */
.L_x_2577:
        /* <DEDUP_REMOVED lines=14> */
.L_x_2578:
[----:B------:R-:W-:Y:S01]  /*12d80*/  IMAD.MOV.U32 R5, RZ, RZ, R21 ;  /* 0x000000ffff057224 */ /* 0x000fe200078e0015 */
[----:B------:R-:W-:Y:S01]  /*12d90*/  MOV R13, R2 ;  /* 0x00000002000d7202 */ /* 0x000fe20000000f00 */
[----:B------:R-:W-:Y:S01]  /*12da0*/  IMAD.MOV.U32 R12, RZ, RZ, 0x4 ;  /* 0x00000004ff0c7424 */ /* 0x000fe200078e00ff */
[----:B------:R-:W-:-:S07]  /*12db0*/  MOV R20, R14 ;  /* 0x0000000e00147202 */ /* 0x000fce0000000f00 */
[----:B------:R-:W-:Y:S05]  /*12dc0*/  WARPSYNC.COLLECTIVE R15, `(.L_x_2579) ;  /* 0x000000000f087348 */ /* 0x000fea0003c00000 */
[----:B------:R0:W1:Y:S02]  /*12dd0*/  SHFL.IDX P6, R14, R13, R12, R11 ;  /* 0x0000000c0d0e7389 */ /* 0x00006400000c000b */
[----:B01----:R-:W-:Y:S01]  /*12de0*/  ENDCOLLECTIVE ;  /* 0x000000000000791b */ /* 0x003fe20003800000 */
.L_x_2579:
        /* <DEDUP_REMOVED lines=14> */
.L_x_2580:
[----:B------:R-:W-:Y:S01]  /*12ed0*/  MOV R5, R9 ;  /* 0x0000000900057202 */ /* 0x000fe20000000f00 */
[----:B------:R-:W-:Y:S02]  /*12ee0*/  IMAD.MOV.U32 R9, RZ, RZ, RZ ;  /* 0x000000ffff097224 */ /* 0x000fe400078e00ff */
[----:B------:R-:W-:Y:S02]  /*12ef0*/  IMAD.MOV.U32 R13, RZ, RZ, R2 ;  /* 0x000000ffff0d7224 */ /* 0x000fe400078e0002 */
[----:B------:R-:W-:Y:S02]  /*12f00*/  IMAD.MOV.U32 R12, RZ, RZ, 0x5 ;  /* 0x00000005ff0c7424 */ /* 0x000fe400078e00ff */
[----:B------:R-:W-:-:S07]  /*12f10*/  IMAD.MOV.U32 R24, RZ, RZ, R14 ;  /* 0x000000ffff187224 */ /* 0x000fce00078e000e */
[----:B------:R-:W-:Y:S05]  /*12f20*/  WARPSYNC.COLLECTIVE R15, `(.L_x_2581) ;  /* 0x000000000f087348 */ /* 0x000fea0003c00000 */
[----:B------:R0:W1:Y:S02]  /*12f30*/  SHFL.IDX P6, R14, R13, R12, R11 ;  /* 0x0000000c0d0e7389 */ /* 0x00006400000c000b */
[----:B01----:R-:W-:Y:S01]  /*12f40*/  ENDCOLLECTIVE ;  /* 0x000000000000791b */ /* 0x003fe20003800000 */
.L_x_2581:
        /* <DEDUP_REMOVED lines=14> */
.L_x_2582:
[----:B------:R-:W-:Y:S01]  /*13030*/  MOV R5, R19 ;  /* 0x0000001300057202 */ /* 0x000fe20000000f00 */
[----:B------:R-:W-:Y:S02]  /*13040*/  IMAD.MOV.U32 R13, RZ, RZ, R2 ;  /* 0x000000ffff0d7224 */ /* 0x000fe400078e0002 */
[----:B------:R-:W-:Y:S02]  /*13050*/  IMAD.MOV.U32 R12, RZ, RZ, 0x6 ;  /* 0x00000006ff0c7424 */ /* 0x000fe400078e00ff */
[----:B------:R-:W-:-:S07]  /*13060*/  IMAD.MOV.U32 R4, RZ, RZ, R14 ;  /* 0x000000ffff047224 */ /* 0x000fce00078e000e */
[----:B------:R-:W-:Y:S05]  /*13070*/  WARPSYNC.COLLECTIVE R15, `(.L_x_2583) ;  /* 0x000000000f087348 */ /* 0x000fea0003c00000 */
[----:B------:R0:W1:Y:S02]  /*13080*/  SHFL.IDX P6, R14, R13, R12, R11 ;  /* 0x0000000c0d0e7389 */ /* 0x00006400000c000b */
[----:B01----:R-:W-:Y:S01]  /*13090*/  ENDCOLLECTIVE ;  /* 0x000000000000791b */ /* 0x003fe20003800000 */
.L_x_2583:
        /* <DEDUP_REMOVED lines=13> */
.L_x_2584:
[----:B------:R-:W-:Y:S02]  /*13170*/  IMAD.MOV.U32 R5, RZ, RZ, R25 ;  /* 0x000000ffff057224 */ /* 0x000fe400078e0019 */
[----:B------:R-:W-:Y:S01]  /*13180*/  IMAD.MOV.U32 R13, RZ, RZ, R2 ;  /* 0x000000ffff0d7224 */ /* 0x000fe200078e0002 */
[----:B------:R-:W-:Y:S01]  /*13190*/  MOV R12, 0x7 ;  /* 0x00000007000c7802 */ /* 0x000fe20000000f00 */
[----:B------:R-:W-:-:S07]  /*131a0*/  IMAD.MOV.U32 R30, RZ, RZ, R14 ;  /* 0x000000ffff1e7224 */ /* 0x000fce00078e000e */
[----:B------:R-:W-:Y:S05]  /*131b0*/  WARPSYNC.COLLECTIVE R15, `(.L_x_2585) ;  /* 0x000000000f087348 */ /* 0x000fea0003c00000 */
[----:B------:R0:W1:Y:S02]  /*131c0*/  SHFL.IDX P6, R14, R13, R12, R11 ;  /* 0x0000000c0d0e7389 */ /* 0x00006400000c000b */
[----:B01----:R-:W-:Y:S01]  /*131d0*/  ENDCOLLECTIVE ;  /* 0x000000000000791b */ /* 0x003fe20003800000 */
.L_x_2585:
[----:B------:R-:W-:-:S05]  /*131e0*/  MOV R4, R30 ;  /* 0x0000001e00047202 */ /* 0x000fca0000000f00 */
        /* <DEDUP_REMOVED lines=11> */
.L_x_2586:
[----:B------:R-:W-:Y:S05]  /*132a0*/  BRA `(.L_x_2587) ;  /* 0xffffffc000fc7947 */ /* 0x000fea000383ffff */
.L_x_2481:
[----:B0-----:R0:W1:Y:S02]  /*132b0*/  SYNCS.PHASECHK.TRANS64.TRYWAIT P0, [R7+URZ+0x28820], R9 ;  /* 0x02882009070075a7 */ /* 0x001064000800017f */
[----:B-1----:R-:W-:Y:S05]  /*132c0*/  @!P0 NANOSLEEP.SYNCS 0x989680 ;  /* 0x009896800000895d */ /* 0x002fea0003900000 */
[----:B------:R-:W1:Y:S02]  /*132d0*/  @!P0 SYNCS.PHASECHK.TRANS64 P0, [R7+URZ+0x28820], R9 ;  /* 0x02882009070085a7 */ /* 0x000e64000800007f */
[----:B-1----:R-:W-:Y:S05]  /*132e0*/  @!P0 BRA `(.L_x_2481) ;  /* 0xfffffffc00f08947 */ /* 0x002fea000383ffff */
[----:B------:R-:W-:Y:S05]  /*132f0*/  BRA `(.L_x_2588) ;  /* 0xffffffc400707947 */ /* 0x000fea000383ffff */
.L_x_2482:
[----:B------:R-:W-:Y:S01]  /*13300*/  BSSY B0, `(.L_x_2589) ;  /* 0x0000008000007945 */ /* 0x000fe20003800000 */
[----:B------:R-:W-:Y:S01]  /*13310*/  MOV R13, R17 ;  /* 0x00000011000d7202 */ /* 0x000fe20000000f00 */
[----:B------:R-:W-:Y:S01]  /*13320*/  IMAD.MOV.U32 R12, RZ, RZ, RZ ;  /* 0x000000ffff0c7224 */ /* 0x000fe200078e00ff */
[----:B------:R-:W-:Y:S01]  /*13330*/  MOV R11, 0x1f ;  /* 0x0000001f000b7802 */ /* 0x000fe20000000f00 */
[----:B------:R-:W-:-:S07]  /*13340*/  IMAD.MOV.U32 R15, RZ, RZ, -0x1 ;  /* 0xffffffffff0f7424 */ /* 0x000fce00078e00ff */
[----:B0-2--5:R-:W-:Y:S05]  /*13350*/  WARPSYNC.COLLECTIVE R15, `(.L_x_2590) ;  /* 0x000000000f087348 */ /* 0x025fea0003c00000 */
[----:B------:R1:W3:Y:S02]  /*13360*/  SHFL.IDX P6, R14, R13, R12, R11 ;  /* 0x0000000c0d0e7389 */ /* 0x0002e400000c000b */
[----:B0123-5:R-:W-:Y:S01]  /*13370*/  ENDCOLLECTIVE ;  /* 0x000000000000791b */ /* 0x02ffe20003800000 */
.L_x_2590:
[----:B------:R-:W-:Y:S05]  /*13380*/  BSYNC B0 ;  /* 0x0000000000007941 */ /* 0x000fea0003800000 */
.L_x_2589:
[----:B------:R-:W-:Y:S05]  /*13390*/  BRA `(.L_x_2591) ;  /* 0xffffffc400547947 */ /* 0x000fea000383ffff */
.L_x_2483:
[----:B------:R-:W-:Y:S01]  /*133a0*/  BSSY B0, `(.L_x_2592) ;  /* 0x0000006000007945 */ /* 0x000fe20003800000 */
[----:B------:R-:W-:-:S07]  /*133b0*/  MOV R15, 0xffffffff ;  /* 0xffffffff000f7802 */ /* 0x000fce0000000f00 */
[----:B012--5:R-:W-:Y:S05]  /*133c0*/  WARPSYNC.COLLECTIVE R15, `(.L_x_2593) ;  /* 0x000000000f0c7348 */ /* 0x027fea0003c00000 */
[----:B------:R-:W-:Y:S02]  /*133d0*/  ELECT P6, UR62, PT ;  /* 0x00000000003e782f */ /* 0x000fe400038c0000 */
[----:B------:R-:W-:Y:S01]  /*133e0*/  MOV R14, UR62 ;  /* 0x0000003e000e7c02 */ /* 0x000fe20008000f00 */
[----:B012--5:R-:W-:Y:S10]  /*133f0*/  ENDCOLLECTIVE ;  /* 0x000000000000791b */ /* 0x027ff40003800000 */
.L_x_2593:
[----:B------:R-:W-:Y:S05]  /*13400*/  BSYNC B0 ;  /* 0x0000000000007941 */ /* 0x000fea0003800000 */
.L_x_2592:
[----:B------:R-:W-:Y:S05]  /*13410*/  BRA `(.L_x_2594) ;  /* 0xffffffc400487947 */ /* 0x000fea000383ffff */
.L_x_2485:
[----:B---3--:R3:W4:Y:S02]  /*13420*/  SYNCS.PHASECHK.TRANS64.TRYWAIT P1, [R5+URZ+0x28840], R2 ;  /* 0x02884002050075a7 */ /* 0x008724000802017f */
[----:B----4-:R-:W-:Y:S05]  /*13430*/  @!P1 NANOSLEEP.SYNCS 0x989680 ;  /* 0x009896800000995d */ /* 0x010fea0003900000 */
[----:B------:R-:W4:Y:S02]  /*13440*/  @!P1 SYNCS.PHASECHK.TRANS64 P1, [R5+URZ+0x28840], R2 ;  /* 0x02884002050095a7 */ /* 0x000f24000802007f */
[----:B----4-:R-:W-:Y:S05]  /*13450*/  @!P1 BRA `(.L_x_2485) ;  /* 0xfffffffc00f09947 */ /* 0x010fea000383ffff */
[----:B------:R-:W-:Y:S05]  /*13460*/  BRA `(.L_x_2595) ;  /* 0xffffffc400687947 */ /* 0x000fea000383ffff */
.L_x_2487:
[----:B0-----:R0:W4:Y:S02]  /*13470*/  SYNCS.PHASECHK.TRANS64.TRYWAIT P1, [R7+URZ+0x28840], R0 ;  /* 0x02884000070075a7 */ /* 0x001124000802017f */
[----:B----4-:R-:W-:Y:S05]  /*13480*/  @!P1 NANOSLEEP.SYNCS 0x989680 ;  /* 0x009896800000995d */ /* 0x010fea0003900000 */
[----:B------:R-:W4:Y:S02]  /*13490*/  @!P1 SYNCS.PHASECHK.TRANS64 P1, [R7+URZ+0x28840], R0 ;  /* 0x02884000070095a7 */ /* 0x000f24000802007f */
[----:B----4-:R-:W-:Y:S05]  /*134a0*/  @!P1 BRA `(.L_x_2487) ;  /* 0xfffffffc00f09947 */ /* 0x010fea000383ffff */
[----:B------:R-:W-:Y:S05]  /*134b0*/  BRA `(.L_x_2596) ;  /* 0xffffffc400747947 */ /* 0x000fea000383ffff */
.L_x_2489:
[----:B----4-:R4:W0:Y:S02]  /*134c0*/  SYNCS.PHASECHK.TRANS64.TRYWAIT P1, [R5+URZ+0x28860], R2 ;  /* 0x02886002050075a7 */ /* 0x010824000802017f */
[----:B0-----:R-:W-:Y:S05]  /*134d0*/  @!P1 NANOSLEEP.SYNCS 0x989680 ;  /* 0x009896800000995d */ /* 0x001fea0003900000 */
[----:B------:R-:W0:Y:S02]  /*134e0*/  @!P1 SYNCS.PHASECHK.TRANS64 P1, [R5+URZ+0x28860], R2 ;  /* 0x02886002050095a7 */ /* 0x000e24000802007f */
[----:B0-----:R-:W-:Y:S05]  /*134f0*/  @!P1 BRA `(.L_x_2489) ;  /* 0xfffffffc00f09947 */ /* 0x001fea000383ffff */
[----:B------:R-:W-:Y:S05]  /*13500*/  BRA `(.L_x_2597) ;  /* 0xffffffc400707947 */ /* 0x000fea000383ffff */
.L_x_2598:
        /* <DEDUP_REMOVED lines=15> */
.L_x_3548:


//--------------------- .text._ZN7cutlass13device_kernelIN5flash11enable_sm90INS1_16FlashAttnFwdSm90INS1_25CollectiveMainloopFwdSm90ILi2EN4cute5tupleIJNS5_1CILi1EEES8_S8_EEENS6_IJNS7_ILi128EEESA_SA_EEELi128ENS_6half_tEfNS_4arch4Sm90ELb1ELb0ELb1ELb1ELb1ELb0ELb0ELb1ELb1ELb1ELb1ELb0EEENS1_21CollectiveEpilogueFwdISB_S9_SC_SE_Li256ELb1ELb1ELb1ELb0EEENS1_36VarlenDynamicPersistentTileSchedulerILi128ELi128ELi256ELi128ELb1ELb1ELb1ELb1ELb1ELb1EEEEEEEEEvNT_6ParamsE --------------------------
	.section	.text._ZN7cutlass13device_kernelIN5flash11enable_sm90INS1_16FlashAttnFwdSm90INS1_25CollectiveMainloopFwdSm90ILi2EN4cute5tupleIJNS5_1CILi1EEES8_S8_EEENS6_IJNS7_ILi128EEESA_SA_EEELi128ENS_6half_tEfNS_4arch4Sm90ELb1ELb0ELb1ELb1ELb1ELb0ELb0ELb1ELb1ELb1ELb1ELb0EEENS1_21CollectiveEpilogueFwdISB_S9_SC_SE_Li256ELb1ELb1ELb1ELb0EEENS1_36VarlenDynamicPersistentTileSchedulerILi128ELi128ELi256ELi128ELb1ELb1ELb1ELb1ELb1ELb1EEEEEEEEEvNT_6ParamsE,"ax",@progbits
	.align	128
.text._ZN7cutlass13device_kernelIN5flash11enable_sm90INS1_16FlashAttnFwdSm90INS1_25CollectiveMainloopFwdSm90ILi2EN4cute5tupleIJNS5_1CILi1EEES8_S8_EEENS6_IJNS7_ILi128EEESA_SA_EEELi128ENS_6half_tEfNS_4arch4Sm90ELb1ELb0ELb1ELb1ELb1ELb0ELb0ELb1ELb1ELb1ELb1ELb0EEENS1_21CollectiveEpilogueFwdISB_S9_SC_SE_Li256ELb1ELb1ELb1ELb0EEENS1_36VarlenDynamicPersistentTileSchedulerILi128ELi128ELi256ELi128ELb1ELb1ELb1ELb1ELb1ELb1EEEEEEEEEvNT_6ParamsE:
        .type           _ZN7cutlass13device_kernelIN5flash11enable_sm90INS1_16FlashAttnFwdSm90INS1_25CollectiveMainloopFwdSm90ILi2EN4cute5tupleIJNS5_1CILi1EEES8_S8_EEENS6_IJNS7_ILi128EEESA_SA_EEELi128ENS_6half_tEfNS_4arch4Sm90ELb1ELb0ELb1ELb1ELb1ELb0ELb0ELb1ELb1ELb1ELb1ELb0EEENS1_21CollectiveEpilogueFwdISB_S9_SC_SE_Li256ELb1ELb1ELb1ELb0EEENS1_36VarlenDynamicPersistentTileSchedulerILi128ELi128ELi256ELi128ELb1ELb1ELb1ELb1ELb1ELb1EEEEEEEEEvNT_6ParamsE,@function
        .size           _ZN7cutlass13device_kernelIN5flash11enable_sm90INS1_16FlashAttnFwdSm90INS1_25CollectiveMainloopFwdSm90ILi2EN4cute5tupleIJNS5_1CILi1EEES8_S8_EEENS6_IJNS7_ILi128EEESA_SA_EEELi128ENS_6half_tEfNS_4arch4Sm90ELb1ELb0ELb1ELb1ELb1ELb0ELb0ELb1ELb1ELb1ELb1ELb0EEENS1_21CollectiveEpilogueFwdISB_S9_SC_SE_Li256ELb1ELb1ELb1ELb0EEENS1_36VarlenDynamicPersistentTileSchedulerILi128ELi128ELi256ELi128ELb1ELb1ELb1ELb1ELb1ELb1EEEEEEEEEvNT_6ParamsE,(.L_x_3549 - _ZN7cutlass13device_kernelIN5flash11enable_sm90INS1_16FlashAttnFwdSm90INS1_25CollectiveMainloopFwdSm90ILi2EN4cute5tupleIJNS5_1CILi1EEES8_S8_EEENS6_IJNS7_ILi128EEESA_SA_EEELi128ENS_6half_tEfNS_4arch4Sm90ELb1ELb0ELb1ELb1ELb1ELb0ELb0ELb1ELb1ELb1ELb1ELb0EEENS1_21CollectiveEpilogueFwdISB_S9_SC_SE_Li256ELb1ELb1ELb1ELb0EEENS1_36VarlenDynamicPersistentTileSchedulerILi128ELi128ELi256ELi128ELb1ELb1ELb1ELb1ELb1ELb1EEEEEEEEEvNT_6ParamsE)
        .other          _ZN7cutlass13device_kernelIN5flash11enable_sm90INS1_16FlashAttnFwdSm90INS1_25CollectiveMainloopFwdSm90ILi2EN4cute5tupleIJNS5_1CILi1EEES8_S8_EEENS6_IJNS7_ILi128EEESA_SA_EEELi128ENS_6half_tEfNS_4arch4Sm90ELb1ELb0ELb1ELb1ELb1ELb0ELb0ELb1ELb1ELb1ELb1ELb0EEENS1_21CollectiveEpilogueFwdISB_S9_SC_SE_Li256ELb1ELb1ELb1ELb0EEENS1_36VarlenDynamicPersistentTileSchedulerILi128ELi128ELi256ELi128ELb1ELb1ELb1ELb1ELb1ELb1EEEEEEEEEvNT_6ParamsE,@"STO_CUDA_ENTRY STV_DEFAULT"
_ZN7cutlass13device_kernelIN5flash11enable_sm90INS1_16FlashAttnFwdSm90INS1_25CollectiveMainloopFwdSm90ILi2EN4cute5tupleIJNS5_1CILi1EEES8_S8_EEENS6_IJNS7_ILi128EEESA_SA_EEELi128ENS_6half_tEfNS_4arch4Sm90ELb1ELb0ELb1ELb1ELb1ELb0ELb0ELb1ELb1ELb1ELb1ELb0EEENS1_21CollectiveEpilogueFwdISB_S9_SC_SE_Li256ELb1ELb1ELb1ELb0EEENS1_36VarlenDynamicPersistentTileSchedulerILi128ELi128ELi256ELi128ELb1ELb1ELb1ELb1ELb1ELb1EEEEEEEEEvNT_6ParamsE:
        /* <DEDUP_REMOVED lines=45> */
.L_x_2599:
        /* <DEDUP_REMOVED lines=22> */
.L_x_2600:
        /* <DEDUP_REMOVED lines=18> */
.L_x_2601:
        /* <DEDUP_REMOVED lines=22> */
.L_x_2602:
        /* <DEDUP_REMOVED lines=23> */
.L_x_2603:
        /* <DEDUP_REMOVED lines=10> */
.L_x_2605:
[----:B------:R-:W-:-:S08]  /*08c0*/  NOP ;  /* 0x0000000000007918 */ /* 0x000fd00000000000 */
[----:B------:R-:W1:Y:S02]  /*08d0*/  USETMAXREG.TRY_ALLOC.CTAPOOL UP0, 0xe8 ;  /* 0x000000e8000079c8 */ /* 0x000e640008000600 */
[----:B-1----:R-:W-:-:S13]  /*08e0*/  PLOP3.LUT P0, PT, PT, PT, UP0, 0x80, 0x0 ;  /* 0x000000000000781c */ /* 0x002fda0003f0f008 */
[----:B------:R-:W-:Y:S05]  /*08f0*/  @!P0 BRA `(.L_x_2605) ;  /* 0xfffffffc00f08947 */ /* 0x000fea000383ffff */
[----:B0-----:R-:W0:Y:S01]  /*0900*/  S2R R2, SR_TID.X ;  /* 0x0000000000027919 */ /* 0x001e220000002100 */
        /* <DEDUP_REMOVED lines=13> */
[----:B------:R-:W2:Y:S01]  /*09e0*/  LDL R3, [R1+0x20] ;  /* 0x0000200001037983 */ /* 0x000ea20000100800 */
[----:B------:R-:W-:Y:S01]  /*09f0*/  VIADD R219, R2, 0xffffff80 ;  /* 0xffffff8002db7836 */ /* 0x000fe20000000000 */
[----:B------:R-:W-:Y:S01]  /*0a00*/  R2UR UR6, R33 ;  /* 0x00000000210672ca */ /* 0x000fe200000e0000 */
[----:B------:R-:W-:Y:S01]  /*0a10*/  UMOV UR60, URZ ;  /* 0x0000003f003c7c82 */ /* 0x000fe20008000000 */
[----:B------:R-:W-:Y:S01]  /*0a20*/  R2UR UR5, R34 ;  /* 0x00000000220572ca */ /* 0x000fe200000e0000 */
[----:B------:R-:W-:Y:S01]  /*0a30*/  UMOV UR39, URZ ;  /* 0x0000003f00277c82 */ /* 0x000fe20008000000 */
[----:B------:R-:W-:Y:S01]  /*0a40*/  SHF.R.S32.HI R0, RZ, 0x1f, R219 ;  /* 0x0000001fff007819 */ /* 0x000fe200000114db */
[----:B------:R-:W-:-:S03]  /*0a50*/  UMOV UR38, URZ ;  /* 0x0000003f00267c82 */ /* 0x000fc60008000000 */
[CC--:B------:R-:W-:Y:S02]  /*0a60*/  LEA.HI R4, R0.reuse, R219.reuse, RZ, 0x5 ;  /* 0x000000db00047211 */ /* 0x0c0fe400078f28ff */
[----:B------:R-:W-:-:S03]  /*0a70*/  LEA.HI R2, R0, R219, RZ, 0x4 ;  /* 0x000000db00027211 */ /* 0x000fc600078f20ff */
[----:B------:R-:W-:Y:S01]  /*0a80*/  IMAD.SHL.U32 R6, R4, 0x20, RZ ;  /* 0x0000002004067824 */ /* 0x000fe200078e00ff */
[----:B------:R-:W-:Y:S02]  /*0a90*/  LOP3.LUT R4, R2, 0x3fffff0, RZ, 0xc0, !PT ;  /* 0x03fffff002047812 */ /* 0x000fe400078ec0ff */
[----:B------:R-:W-:Y:S02]  /*0aa0*/  SHF.R.S32.HI R5, RZ, 0x4, R2 ;  /* 0x00000004ff057819 */ /* 0x000fe40000011402 */
[----:B------:R-:W-:Y:S01]  /*0ab0*/  LOP3.LUT R7, R6, 0xfffffc00, RZ, 0xc0, !PT ;  /* 0xfffffc0006077812 */ /* 0x000fe200078ec0ff */
[----:B------:R-:W-:Y:S01]  /*0ac0*/  IMAD.IADD R4, R219, 0x1, -R4 ;  /* 0x00000001db047824 */ /* 0x000fe200078e0a04 */
[----:B------:R-:W-:-:S03]  /*0ad0*/  LEA.HI R2, R2, R5, RZ, 0x1 ;  /* 0x0000000502027211 */ /* 0x000fc600078f08ff */
[----:B------:R-:W-:Y:S01]  /*0ae0*/  IMAD R7, R4, 0x40, R7 ;  /* 0x0000004004077824 */ /* 0x000fe200078e0207 */
[----:B------:R-:W-:Y:S02]  /*0af0*/  LEA.HI R4, R0, R219, RZ, 0x2 ;  /* 0x000000db00047211 */ /* 0x000fe400078f10ff */
[----:B------:R-:W-:Y:S02]  /*0b00*/  LOP3.LUT R2, R2, 0x1ffffffe, RZ, 0xc0, !PT ;  /* 0x1ffffffe02027812 */ /* 0x000fe400078ec0ff */
[----:B------:R-:W-:-:S03]  /*0b10*/  LOP3.LUT R4, R4, 0xfffffffc, RZ, 0xc0, !PT ;  /* 0xfffffffc04047812 */ /* 0x000fc600078ec0ff */
[----:B------:R-:W-:Y:S01]  /*0b20*/  IMAD.IADD R2, R5, 0x1, -R2 ;  /* 0x0000000105027824 */ /* 0x000fe200078e0a02 */
[----:B------:R-:W-:-:S03]  /*0b30*/  IADD3 R4, R219, -R4, RZ ;  /* 0x80000004db047210 */ /* 0x000fc60007ffe0ff */
[----:B------:R-:W-:Y:S01]  /*0b40*/  IMAD R216, R2, 0x8, R7 ;  /* 0x0000000802d87824 */ /* 0x000fe200078e0207 */
[----:B------:R-:W-:-:S04]  /*0b50*/  LEA.HI R2, R4, R4, RZ, 0x1 ;  /* 0x0000000404027211 */ /* 0x000fc800078f08ff */
[----:B------:R-:W-:-:S05]  /*0b60*/  LOP3.LUT R5, R2, 0x1ffffffe, RZ, 0xc0, !PT ;  /* 0x1ffffffe02057812 */ /* 0x000fca00078ec0ff */
[----:B------:R-:W-:Y:S01]  /*0b70*/  IMAD.IADD R4, R4, 0x1, -R5 ;  /* 0x0000000104047824 */ /* 0x000fe200078e0a05 */
[----:B--2---:R-:W-:Y:S02]  /*0b80*/  R2UR UR4, R3 ;  /* 0x00000000030472ca */ /* 0x004fe400000e0000 */
[CC--:B------:R-:W-:Y:S02]  /*0b90*/  LEA.HI R3, R0.reuse, R219.reuse, RZ, 0x7 ;  /* 0x000000db00037211 */ /* 0x0c0fe400078f38ff */
[----:B------:R-:W-:Y:S02]  /*0ba0*/  LEA.HI R0, R0, R219, RZ, 0x3 ;  /* 0x000000db00007211 */ /* 0x000fe400078f18ff */
[----:B------:R-:W-:Y:S02]  /*0bb0*/  LOP3.LUT R198, R3, 0xffffff80, RZ, 0xc0, !PT ;  /* 0xffffff8003c67812 */ /* 0x000fe400078ec0ff */
[----:B------:R-:W-:Y:S02]  /*0bc0*/  SHF.R.S32.HI R214, RZ, 0x7, R3 ;  /* 0x00000007ffd67819 */ /* 0x000fe40000011403 */
[----:B------:R-:W-:Y:S01]  /*0bd0*/  LOP3.LUT R2, R0, 0xfffffff8, RZ, 0xc0, !PT ;  /* 0xfffffff800027812 */ /* 0x000fe200078ec0ff */
[----:B------:R-:W-:Y:S01]  /*0be0*/  IMAD.IADD R198, R219, 0x1, -R198 ;  /* 0x00000001dbc67824 */ /* 0x000fe200078e0ac6 */
[----:B------:R-:W-:Y:S01]  /*0bf0*/  LEA.HI R3, R3, R214, RZ, 0x1 ;  /* 0x000000d603037211 */ /* 0x000fe200078f08ff */
[----:B------:R-:W-:Y:S01]  /*0c00*/  ULOP3.LUT UR61, UR4, 0x1, URZ, 0xfc, !UPT ;  /* 0x00000001043d7892 */ /* 0x000fe2000f8efc3f */
[----:B------:R-:W-:Y:S01]  /*0c10*/  SHF.R.S32.HI R197, RZ, 0x3, R0 ;  /* 0x00000003ffc57819 */ /* 0x000fe20000011400 */
[----:B------:R-:W-:Y:S01]  /*0c20*/  IMAD.IADD R19, R219, 0x1, -R2 ;  /* 0x00000001db137824 */ /* 0x000fe200078e0a02 */
[----:B------:R-:W-:-:S02]  /*0c30*/  SHF.R.S32.HI R9, RZ, 0x1f, R198 ;  /* 0x0000001fff097819 */ /* 0x000fc400000114c6 */
[----:B------:R-:W-:Y:S01]  /*0c40*/  LOP3.LUT R3, R3, 0x3fffffe, RZ, 0xc0, !PT ;  /* 0x03fffffe03037812 */ /* 0x000fe200078ec0ff */
[----:B------:R-:W-:Y:S01]  /*0c50*/  IMAD.SHL.U32 R2, R19, 0x8, RZ ;  /* 0x0000000813027824 */ /* 0x000fe200078e00ff */
[CC--:B------:R-:W-:Y:S02]  /*0c60*/  LEA.HI R8, R9.reuse, R198.reuse, RZ, 0x2 ;  /* 0x000000c609087211 */ /* 0x0c0fe400078f10ff */
[----:B------:R-:W-:Y:S01]  /*0c70*/  LEA.HI R9, R9, R198, RZ, 0x5 ;  /* 0x000000c609097211 */ /* 0x000fe200078f28ff */
[----:B------:R-:W-:Y:S01]  /*0c80*/  IMAD.IADD R3, R214, 0x1, -R3 ;  /* 0x00000001d6037824 */ /* 0x000fe200078e0a03 */
[--C-:B------:R-:W-:Y:S01]  /*0c90*/  SHF.R.S32.HI R6, RZ, 0x2, R8.reuse ;  /* 0x00000002ff067819 */ /* 0x100fe20000011408 */
[----:B------:R-:W-:Y:S01]  /*0ca0*/  VIADD R18, R2, 0x40 ;  /* 0x0000004002127836 */ /* 0x000fe20000000000 */
[----:B------:R-:W-:Y:S02]  /*0cb0*/  SHF.R.S32.HI R11, RZ, 0x1f, R8 ;  /* 0x0000001fff0b7819 */ /* 0x000fe40000011408 */
[----:B------:R-:W-:-:S02]  /*0cc0*/  LOP3.LUT R5, R8, 0x7ffffffc, RZ, 0xc0, !PT ;  /* 0x7ffffffc08057812 */ /* 0x000fc400078ec0ff */
[----:B------:R-:W-:Y:S02]  /*0cd0*/  LEA.HI R11, R11, R6, RZ, 0x3 ;  /* 0x000000060b0b7211 */ /* 0x000fe400078f18ff */
[----:B------:R-:W-:Y:S01]  /*0ce0*/  SHF.R.S32.HI R9, RZ, 0x5, R9 ;  /* 0x00000005ff097819 */ /* 0x000fe20000011409 */
[----:B------:R-:W-:Y:S01]  /*0cf0*/  IMAD.IADD R5, R198, 0x1, -R5 ;  /* 0x00000001c6057824 */ /* 0x000fe200078e0a05 */
[----:B------:R-:W-:Y:S02]  /*0d00*/  LOP3.LUT R11, R11, 0xfffffff8, RZ, 0xc0, !PT ;  /* 0xfffffff80b0b7812 */ /* 0x000fe400078ec0ff */
[----:B------:R-:W-:Y:S02]  /*0d10*/  SHF.R.S32.HI R218, RZ, 0x1f, R2 ;  /* 0x0000001fffda7819 */ /* 0x000fe40000011402 */
[----:B------:R-:W-:Y:S01]  /*0d20*/  SHF.L.U32 R16, R5, 0x1, RZ ;  /* 0x0000000105107819 */ /* 0x000fe200000006ff */
[----:B------:R-:W-:Y:S01]  /*0d30*/  IMAD.IADD R6, R6, 0x1, -R11 ;  /* 0x0000000106067824 */ /* 0x000fe200078e0a0b */
[----:B------:R-:W-:-:S02]  /*0d40*/  SHF.R.S32.HI R217, RZ, 0x1f, R18 ;  /* 0x0000001fffd97819 */ /* 0x000fc40000011412 */
[C---:B------:R-:W-:Y:S01]  /*0d50*/  IADD3 R187, R16.reuse, 0x50, RZ ;  /* 0x0000005010bb7810 */ /* 0x040fe20007ffe0ff */
[----:B------:R-:W-:Y:S02]  /*0d60*/  IMAD R6, R9, 0x10, R6 ;  /* 0x0000001009067824 */ /* 0x000fe400078e0206 */
[C---:B------:R-:W-:Y:S01]  /*0d70*/  VIADD R196, R16.reuse, 0x8 ;  /* 0x0000000810c47836 */ /* 0x040fe20000000000 */
[----:B------:R-:W-:Y:S01]  /*0d80*/  SHF.R.S32.HI R204, RZ, 0x1f, R187 ;  /* 0x0000001fffcc7819 */ /* 0x000fe200000114bb */
[C---:B------:R-:W-:Y:S02]  /*0d90*/  VIADD R195, R16.reuse, 0x10 ;  /* 0x0000001010c37836 */ /* 0x040fe40000000000 */
        /* <DEDUP_REMOVED lines=24> */
[----:B------:R-:W-:Y:S01]  /*0f20*/  IMAD R215, R3, 0x40, R6 ;  /* 0x0000004003d77824 */ /* 0x000fe200078e0206 */
[----:B------:R-:W-:-:S02]  /*0f30*/  SHF.R.S32.HI R200, RZ, 0x1f, R23 ;  /* 0x0000001fffc87819 */ /* 0x000fc40000011417 */
[----:B------:R-:W-:Y:S01]  /*0f40*/  SHF.R.S32.HI R199, RZ, 0x1f, R22 ;  /* 0x0000001fffc77819 */ /* 0x000fe20000011416 */
[----:B------:R-:W-:-:S07]  /*0f50*/  IMAD R17, R4, 0x8, R215 ;  /* 0x0000000804117824 */ /* 0x000fce00078e02d7 */
.L_x_2669:
[----:B0-2-4-:R-:W0:Y:S01]  /*0f60*/  LDC.64 R4, c[0x0][0xc88] ;  /* 0x00032200ff047b82 */ /* 0x015e220000000a00 */
[----:B------:R-:W-:Y:S01]  /*0f70*/  ULDC.64 UR8, c[0x0][0xa28] ;  /* 0x00028a0000087ab9 */ /* 0x000fe20000000a00 */
[----:B------:R-:W-:Y:S01]  /*0f80*/  ULDC.64 UR10, c[0x0][0xa18] ;  /* 0x00028600000a7ab9 */ /* 0x000fe20000000a00 */
[----:B------:R-:W-:Y:S01]  /*0f90*/  ULDC UR4, c[0x0][0x424] ;  /* 0x0001090000047ab9 */ /* 0x000fe20000000800 */
[----:B------:R-:W-:Y:S01]  /*0fa0*/  ULDC UR7, c[0x0][0x2f0] ;  /* 0x0000bc0000077ab9 */ /* 0x000fe20000000800 */
[----:B0-----:R-:W-:-:S06]  /*0fb0*/  IMAD.WIDE R4, R35, 0x4, R4 ;  /* 0x0000000423047825 */ /* 0x001fcc00078e0204 */
[----:B------:R-:W2:Y:S01]  /*0fc0*/  LDG.E R4, desc[UR36][R4.64] ;  /* 0x0000002404047981 */ /* 0x000ea2000c1e1900 */
[----:B------:R-:W-:Y:S02]  /*0fd0*/  UISETP.NE.U32.AND UP0, UPT, UR8, URZ, UPT ;  /* 0x0000003f0800728c */ /* 0x000fe4000bf05070 */
[----:B------:R-:W-:Y:S02]  /*0fe0*/  UISETP.NE.U32.AND UP1, UPT, UR10, URZ, UPT ;  /* 0x0000003f0a00728c */ /* 0x000fe4000bf25070 */
[----:B------:R-:W-:Y:S02]  /*0ff0*/  UISETP.NE.AND.EX UP0, UPT, UR9, URZ, UPT, UP0 ;  /* 0x0000003f0900728c */ /* 0x000fe4000bf05300 */
[----:B------:R-:W-:-:S04]  /*1000*/  UISETP.NE.AND.EX UP1, UPT, UR11, URZ, UPT, UP1 ;  /* 0x0000003f0b00728c */ /* 0x000fc8000bf25310 */
[----:B------:R-:W-:Y:S02]  /*1010*/  PLOP3.LUT P0, PT, PT, PT, UP0, 0x80, 0x0 ;  /* 0x000000000000781c */ /* 0x000fe40003f0f008 */
[----:B------:R-:W-:Y:S02]  /*1020*/  PLOP3.LUT P2, PT, PT, PT, UP1, 0x80, 0x0 ;  /* 0x000000000000781c */ /* 0x000fe40003f4f018 */
[----:B--2---:R-:W-:-:S13]  /*1030*/  R2UR UR53, R4 ;  /* 0x00000000043572ca */ /* 0x004fda00000e0000 */
[----:B------:R-:W-:Y:S02]  /*1040*/  USHF.R.S32.HI UR58, URZ, 0x1f, UR53 ;  /* 0x0000001f3f3a7899 */ /* 0x000fe40008011435 */
[----:B------:R-:W-:-:S04]  /*1050*/  @UP0 ULEA UR8, UP2, UR53, UR8, 0x2 ;  /* 0x0000000835080291 */ /* 0x000fc8000f84103f */
[----:B------:R-:W-:Y:S02]  /*1060*/  @UP0 ULEA.HI.X UR9, UR53, UR9, UR58, 0x2, UP2 ;  /* 0x0000000935090291 */ /* 0x000fe400090f143a */
[----:B------:R-:W-:Y:S01]  /*1070*/  @UP1 ULEA UR10, UP0, UR53, UR10, 0x2 ;  /* 0x0000000a350a1291 */ /* 0x000fe2000f80103f */
[----:B------:R-:W-:-:S03]  /*1080*/  IMAD.U32 R4, RZ, RZ, UR8 ;  /* 0x00000008ff047e24 */ /* 0x000fc6000f8e00ff */
[----:B------:R-:W-:Y:S01]  /*1090*/  @UP1 ULEA.HI.X UR11, UR53, UR11, UR58, 0x2, UP0 ;  /* 0x0000000b350b1291 */ /* 0x000fe200080f143a */
[----:B------:R-:W-:Y:S01]  /*10a0*/  IMAD.U32 R5, RZ, RZ, UR9 ;  /* 0x00000009ff057e24 */ /* 0x000fe2000f8e00ff */
[----:B------:R-:W-:Y:S01]  /*10b0*/  ULDC.64 UR8, c[0x0][0x418] ;  /* 0x0001060000087ab9 */ /* 0x000fe20000000a00 */
[----:B------:R-:W-:-:S03]  /*10c0*/  IMAD.U32 R6, RZ, RZ, UR10 ;  /* 0x0000000aff067e24 */ /* 0x000fc6000f8e00ff */
[----:B---3--:R-:W-:Y:S01]  /*10d0*/  MOV R7, UR11 ;  /* 0x0000000b00077c02 */ /* 0x008fe20008000f00 */
[----:B------:R-:W2:Y:S01]  /*10e0*/  @P0 LDG.E R4, desc[UR36][R4.64] ;  /* 0x0000002404040981 */ /* 0x000ea2000c1e1900 */
[----:B------:R-:W-:Y:S01]  /*10f0*/  UISETP.NE.U32.AND UP0, UPT, UR8, URZ, UPT ;  /* 0x0000003f0800728c */ /* 0x000fe2000bf05070 */
[----:B------:R-:W-:Y:S02]  /*1100*/  ULDC.64 UR10, c[0x0][0xa20] ;  /* 0x00028800000a7ab9 */ /* 0x000fe40000000a00 */
[----:B------:R-:W3:Y:S01]  /*1110*/  @P2 LDG.E R6, desc[UR36][R6.64] ;  /* 0x0000002406062981 */ /* 0x000ee2000c1e1900 */
[----:B------:R-:W-:Y:S01]  /*1120*/  UISETP.NE.AND.EX UP0, UPT, UR9, URZ, UPT, UP0 ;  /* 0x0000003f0900728c */ /* 0x000fe2000bf05300 */
[----:B------:R-:W-:Y:S01]  /*1130*/  ISETP.NE.U32.AND P1, PT, RZ, UR10, PT ;  /* 0x0000000aff007c0c */ /* 0x000fe2000bf25070 */
[----:B------:R-:W-:Y:S01]  /*1140*/  UMOV UR48, URZ ;  /* 0x0000003f00307c82 */ /* 0x000fe20008000000 */
[----:B------:R-:W-:Y:S02]  /*1150*/  ULOP3.LUT UR56, UR5, 0xffff, URZ, 0xc0, !UPT ;  /* 0x0000ffff05387892 */ /* 0x000fe4000f8ec03f */
[----:B------:R-:W-:Y:S01]  /*1160*/  USEL UR4, UR4, 0x1, UP0 ;  /* 0x0000000104047887 */ /* 0x000fe20008000000 */
[----:B------:R-:W-:-:S03]  /*1170*/  ISETP.NE.AND.EX P1, PT, RZ, UR11, PT, P1 ;  /* 0x0000000bff007c0c */ /* 0x000fc6000bf25310 */
[----:B------:R-:W-:Y:S01]  /*1180*/  UIMAD UR4, UR4, UR7, URZ ;  /* 0x00000007040472a4 */ /* 0x000fe2000f8e023f */
        /* <DEDUP_REMOVED lines=17> */
.L_x_2606:
[----:B------:R-:W-:Y:S05]  /*12a0*/  @!P1 BRA `(.L_x_2607) ;  /* 0x00000000001c9947 */ /* 0x000fea0003800000 */
[----:B------:R-:W-:-:S04]  /*12b0*/  ULEA UR4, UP0, UR53, UR10, 0x2 ;  /* 0x0000000a35047291 */ /* 0x000fc8000f80103f */
[----:B------:R-:W-:Y:S02]  /*12c0*/  ULEA.HI.X UR7, UR53, UR11, UR58, 0x2, UP0 ;  /* 0x0000000b35077291 */ /* 0x000fe400080f143a */
[----:B------:R-:W-:-:S04]  /*12d0*/  IMAD.U32 R4, RZ, RZ, UR4 ;  /* 0x00000004ff047e24 */ /* 0x000fc8000f8e00ff */
[----:B------:R-:W-:-:S05]  /*12e0*/  IMAD.U32 R5, RZ, RZ, UR7 ;  /* 0x00000007ff057e24 */ /* 0x000fca000f8e00ff */
[----:B------:R-:W2:Y:S02]  /*12f0*/  LDG.E R4, desc[UR36][R4.64] ;  /* 0x0000002404047981 */ /* 0x000ea4000c1e1900 */
[----:B--2---:R-:W-:Y:S01]  /*1300*/  R2UR UR4, R4 ;  /* 0x00000000040472ca */ /* 0x004fe200000e0000 */
[----:B------:R-:W-:-:S14]  /*1310*/  BRA `(.L_x_2608) ;  /* 0x0000000000347947 */ /* 0x000fdc0003800000 */
.L_x_2607:
        /* <DEDUP_REMOVED lines=13> */
.L_x_2608:
[----:B------:R-:W-:Y:S01]  /*13f0*/  ULDC UR7, c[0x0][0x448] ;  /* 0x0001120000077ab9 */ /* 0x000fe20000000800 */
[----:B------:R-:W-:Y:S02]  /*1400*/  USHF.L.U32 UR43, UR6, 0x7, URZ ;  /* 0x00000007062b7899 */ /* 0x000fe4000800063f */
[----:B------:R-:W-:Y:S02]  /*1410*/  UISETP.NE.AND UP0, UPT, UR7, 0x1, UPT ;  /* 0x000000010700788c */ /* 0x000fe4000bf05270 */
[----:B------:R-:W-:Y:S02]  /*1420*/  UIADD3 UR8, UR43, 0x7f, URZ ;  /* 0x0000007f2b087890 */ /* 0x000fe4000fffe03f */
[----:B------:R-:W-:Y:S02]  /*1430*/  UIADD3 UR48, -UR48, UR4, URZ ;  /* 0x0000000430307290 */ /* 0x000fe4000fffe13f */
[----:B------:R-:W-:Y:S02]  /*1440*/  UP2UR UR52, UPR, URZ, 0x1 ;  /* 0x000000013f347883 */ /* 0x000fe40008000000 */
[----:B------:R-:W-:-:S03]  /*1450*/  UIADD3 UR9, UR48, 0x80, -UR50 ;  /* 0x0000008030097890 */ /* 0x000fc6000fffe832 */
[----:B------:R-:W-:Y:S01]  /*1460*/  @UP0 ULDC UR6, c[0x0][0x44c] ;  /* 0x0001130000060ab9 */ /* 0x000fe20000000800 */
[----:B------:R-:W-:Y:S01]  /*1470*/  @UP0 ULDC UR4, c[0x0][0x450] ;  /* 0x0001140000040ab9 */ /* 0x000fe20000000800 */
[----:B------:R-:W-:-:S04]  /*1480*/  UIMAD.WIDE.U32 UR6, UR8, UR6, URZ ;  /* 0x00000006080672a5 */ /* 0x000fc8000f8e003f */
[----:B------:R-:W-:Y:S02]  /*1490*/  @UP0 USHF.R.U32.HI UR8, URZ, UR4, UR7 ;  /* 0x000000043f080299 */ /* 0x000fe40008011607 */
[----:B------:R-:W-:Y:S02]  /*14a0*/  UIADD3 UR4, UR48, 0x7f, URZ ;  /* 0x0000007f30047890 */ /* 0x000fe4000fffe03f */
[----:B------:R-:W-:Y:S02]  /*14b0*/  UIADD3 UR8, UR9, UR8, URZ ;  /* 0x0000000809087290 */ /* 0x000fe4000fffe03f */
[----:B------:R-:W-:Y:S02]  /*14c0*/  USHF.R.S32.HI UR6, URZ, 0x1f, UR4 ;  /* 0x0000001f3f067899 */ /* 0x000fe40008011404 */
[----:B------:R-:W-:Y:S02]  /*14d0*/  USHF.R.S32.HI UR7, URZ, 0x1f, UR8 ;  /* 0x0000001f3f077899 */ /* 0x000fe40008011408 */
[----:B------:R-:W-:-:S02]  /*14e0*/  ULEA.HI UR6, UR6, UR4, URZ, 0x7 ;  /* 0x0000000406067291 */ /* 0x000fc4000f8f383f */
[----:B------:R-:W-:Y:S02]  /*14f0*/  ULEA.HI UR7, UR7, UR8, URZ, 0x7 ;  /* 0x0000000807077291 */ /* 0x000fe4000f8f383f */
[----:B------:R-:W-:Y:S02]  /*1500*/  USHF.R.S32.HI UR6, URZ, 0x7, UR6 ;  /* 0x000000073f067899 */ /* 0x000fe40008011406 */
[----:B------:R-:W-:Y:S02]  /*1510*/  USHF.R.S32.HI UR7, URZ, 0x7, UR7 ;  /* 0x000000073f077899 */ /* 0x000fe40008011407 */
[----:B------:R-:W-:Y:S02]  /*1520*/  ULOP3.LUT UR4, UR5, 0xff000000, URZ, 0xc0, !UPT ;  /* 0xff00000005047892 */ /* 0x000fe4000f8ec03f */
[----:B------:R-:W-:Y:S02]  /*1530*/  UISETP.LT.AND UP0, UPT, UR6, UR7, UPT ;  /* 0x000000070600728c */ /* 0x000fe4000bf01270 */
[----:B------:R-:W-:-:S02]  /*1540*/  ULOP3.LUT UR5, UR5, 0xff0000, URZ, 0xc0, !UPT ;  /* 0x00ff000005057892 */ /* 0x000fc4000f8ec03f */
[----:B------:R-:W-:Y:S02]  /*1550*/  USEL UR9, UR6, UR7, UP0 ;  /* 0x0000000706097287 */ /* 0x000fe40008000000 */
[----:B------:R-:W-:Y:S02]  /*1560*/  USHF.R.U32.HI UR4, URZ, 0x8, UR4 ;  /* 0x000000083f047899 */ /* 0x000fe40008011604 */
[----:B------:R-:W-:Y:S02]  /*1570*/  UISETP.GE.AND UP0, UPT, UR9, 0x1, UPT ;  /* 0x000000010900788c */ /* 0x000fe4000bf06270 */
        /* <DEDUP_REMOVED lines=8> */
[----:B------:R-:W-:-:S03]  /*1600*/  USEL UR10, UR54, UR4, UP0 ;  /* 0x00000004360a7287 */ /* 0x000fc60008000000 */
[----:B------:R-:W-:Y:S01]  /*1610*/  UMOV UR4, URZ ;  /* 0x0000003f00047c82 */ /* 0x000fe20008000000 */
[----:B------:R-:W-:Y:S02]  /*1620*/  UIADD3 UR6, UR10, -0x1, UR9 ;  /* 0xffffffff0a067890 */ /* 0x000fe4000fffe009 */
[----:B------:R-:W-:-:S04]  /*1630*/  IMAD.U32 R4, RZ, RZ, UR10 ;  /* 0x0000000aff047e24 */ /* 0x000fc8000f8e00ff */
[----:B------:R-:W-:Y:S01]  /*1640*/  IMAD.U32 R5, RZ, RZ, UR6 ;  /* 0x00000006ff057e24 */ /* 0x000fe2000f8e00ff */
[-C--:B------:R-:W-:Y:S01]  /*1650*/  IABS R0, R4.reuse ;  /* 0x0000000400007213 */ /* 0x080fe20000000000 */
[----:B------:R-:W-:Y:S01]  /*1660*/  ULOP3.LUT UR6, UR6, UR10, URZ, 0x3c, !UPT ;  /* 0x0000000a06067292 */ /* 0x000fe2000f8e3c3f */
[----:B------:R-:W-:Y:S02]  /*1670*/  IABS R6, R4 ;  /* 0x0000000400067213 */ /* 0x000fe40000000000 */
[----:B------:R-:W-:Y:S02]  /*1680*/  R2UR UR11, R0 ;  /* 0x00000000000b72ca */ /* 0x000fe400000e0000 */
[----:B------:R-:W-:-:S04]  /*1690*/  IABS R5, R5 ;  /* 0x0000000500057213 */ /* 0x000fc80000000000 */
[----:B------:R-:W-:-:S04]  /*16a0*/  MOV R4, R5 ;  /* 0x0000000500047202 */ /* 0x000fc80000000f00 */
[----:B------:R-:W-:-:S03]  /*16b0*/  R2UR UR8, R4 ;  /* 0x00000000040872ca */ /* 0x000fc600000e0000 */
        /* <DEDUP_REMOVED lines=22> */
.L_x_2609:
[----:B------:R-:W-:Y:S01]  /*1820*/  UIMAD UR51, UR57, UR4, URZ ;  /* 0x00000004393372a4 */ /* 0x000fe2000f8e023f */
[----:B------:R-:W-:Y:S01]  /*1830*/  IMAD.U32 R0, RZ, RZ, UR9 ;  /* 0x00000009ff007e24 */ /* 0x000fe2000f8e00ff */
[----:B------:R-:W-:Y:S01]  /*1840*/  PLOP3.LUT P0, PT, PT, PT, PT, 0x80, 0x0 ;  /* 0x000000000000781c */ /* 0x000fe20003f0f070 */
[----:B------:R-:W-:Y:S01]  /*1850*/  IMAD.U32 R3, RZ, RZ, UR4 ;  /* 0x00000004ff037e24 */ /* 0x000fe2000f8e00ff */
[----:B------:R-:W-:Y:S02]  /*1860*/  CS2R R150, SRZ ;  /* 0x0000000000967805 */ /* 0x000fe4000001ff00 */
[----:B------:R-:W-:Y:S02]  /*1870*/  CS2R R148, SRZ ;  /* 0x0000000000947805 */ /* 0x000fe4000001ff00 */
[----:B------:R-:W-:Y:S02]  /*1880*/  CS2R R146, SRZ ;  /* 0x0000000000927805 */ /* 0x000fe4000001ff00 */
[----:B------:R-:W-:-:S02]  /*1890*/  CS2R R144, SRZ ;  /* 0x0000000000907805 */ /* 0x000fc4000001ff00 */
[----:B------:R-:W-:Y:S01]  /*18a0*/  VIADDMNMX R3, R3, UR51, R0, PT ;  /* 0x0000003303037c46 */ /* 0x000fe2000b800100 */
[----:B------:R-:W-:Y:S01]  /*18b0*/  IMAD.MOV.U32 R0, RZ, RZ, RZ ;  /* 0x000000ffff007224 */ /* 0x000fe200078e00ff */
[----:B------:R-:W-:Y:S02]  /*18c0*/  CS2R R142, SRZ ;  /* 0x00000000008e7805 */ /* 0x000fe4000001ff00 */
[----:B------:R-:W-:Y:S02]  /*18d0*/  CS2R R140, SRZ ;  /* 0x00000000008c7805 */ /* 0x000fe4000001ff00 */
[----:B------:R-:W-:Y:S01]  /*18e0*/  R2UR UR41, R3 ;  /* 0x00000000032972ca */ /* 0x000fe200000e0000 */
[----:B------:R-:W-:Y:S01]  /*18f0*/  IMAD.MOV.U32 R3, RZ, RZ, RZ ;  /* 0x000000ffff037224 */ /* 0x000fe200078e00ff */
        /* <DEDUP_REMOVED lines=11> */
[----:B------:R-:W-:Y:S01]  /*19b0*/  UISETP.GT.AND UP0, UPT, UR41, UR51, UPT ;  /* 0x000000332900728c */ /* 0x000fe2000bf04270 */
[----:B------:R-:W-:Y:S02]  /*19c0*/  CS2R R116, SRZ ;  /* 0x0000000000747805 */ /* 0x000fe4000001ff00 */
[----:B------:R-:W-:Y:S02]  /*19d0*/  CS2R R114, SRZ ;  /* 0x0000000000727805 */ /* 0x000fe4000001ff00 */
[----:B------:R-:W-:-:S02]  /*19e0*/  CS2R R112, SRZ ;  /* 0x0000000000707805 */ /* 0x000fc4000001ff00 */
[----:B------:R-:W-:Y:S02]  /*19f0*/  CS2R R110, SRZ ;  /* 0x00000000006e7805 */ /* 0x000fe4000001ff00 */
[----:B------:R-:W-:Y:S02]  /*1a00*/  CS2R R108, SRZ ;  /* 0x00000000006c7805 */ /* 0x000fe4000001ff00 */
[----:B------:R-:W-:Y:S02]  /*1a10*/  PLOP3.LUT P1, PT, PT, PT, UP0, 0x80, 0x0 ;  /* 0x000000000000781c */ /* 0x000fe40003f2f008 */
        /* <DEDUP_REMOVED lines=42> */
.L_x_2611:
[----:B------:R-:W-:Y:S01]  /*1cc0*/  ULEA.HI UR4, UR60, UR60, URZ, 0x1 ;  /* 0x0000003c3c047291 */ /* 0x000fe2000f8f083f */
[----:B------:R-:W-:-:S03]  /*1cd0*/  IMAD.U32 R3, RZ, RZ, UR61 ;  /* 0x0000003dff037e24 */ /* 0x000fc6000f8e00ff */
[----:B------:R-:W-:Y:S02]  /*1ce0*/  ULOP3.LUT UR4, UR4, 0xfffffffe, URZ, 0xc0, !UPT ;  /* 0xfffffffe04047892 */ /* 0x000fe4000f8ec03f */
[----:B------:R-:W-:Y:S02]  /*1cf0*/  ISETP.NE.AND P0, PT, R3, 0x3, PT ;  /* 0x000000030300780c */ /* 0x000fe40003f05270 */
[----:B------:R-:W-:-:S06]  /*1d00*/  UIADD3 UR4, UR60, -UR4, URZ ;  /* 0x800000043c047290 */ /* 0x000fcc000fffe03f */
[----:B------:R-:W-:-:S05]  /*1d10*/  IMAD.U32 R0, RZ, RZ, UR4 ;  /* 0x00000004ff007e24 */ /* 0x000fca000f8e00ff */
[----:B------:R-:W-:-:S04]  /*1d20*/  SHF.L.U32 R0, R0, 0x1f, RZ ;  /* 0x0000001f00007819 */ /* 0x000fc800000006ff */
[----:B------:R-:W0:Y:S02]  /*1d30*/  SYNCS.PHASECHK.TRANS64.TRYWAIT P1, [UR40+0x28800], R0 ;  /* 0x02880000ff0075a7 */ /* 0x000e240008020168 */
[----:B0-----:R-:W-:Y:S05]  /*1d40*/  @!P1 BRA `(.L_x_2612) ;  /* 0x0000012000e09947 */ /* 0x001fea0003800000 */
.L_x_2758:
[----:B------:R-:W-:Y:S05]  /*1d50*/  @!P0 BRA `(.L_x_2613) ;  /* 0x0000000000048947 */ /* 0x000fea0003800000 */
[----:B------:R-:W-:Y:S01]  /*1d60*/  BPT.TRAP 0x1 ;  /* 0x000000040000795c */ /* 0x000fe20000300000 */
.L_x_2613:
[----:B0-----:R-:W-:Y:S02]  /*1d70*/  IMAD.U32 R0, RZ, RZ, UR38 ;  /* 0x00000026ff007e24 */ /* 0x001fe4000f8e00ff */
[----:B------:R-:W-:-:S03]  /*1d80*/  IMAD.U32 R3, RZ, RZ, UR39 ;  /* 0x00000027ff037e24 */ /* 0x000fc6000f8e00ff */
[----:B------:R-:W-:Y:S02]  /*1d90*/  LEA R0, R0, UR40, 0x3 ;  /* 0x0000002800007c11 */ /* 0x000fe4000f8e18ff */
[----:B------:R-:W-:-:S04]  /*1da0*/  SHF.L.U32 R3, R3, 0x1f, RZ ;  /* 0x0000001f03037819 */ /* 0x000fc800000006ff */
[----:B------:R0:W1:Y:S01]  /*1db0*/  SYNCS.PHASECHK.TRANS64.TRYWAIT P1, [R0+URZ+0x28830], R3 ;  /* 0x02883003000075a7 */ /* 0x000062000802017f */
[----:B------:R-:W-:Y:S05]  /*1dc0*/  @!P0 BRA `(.L_x_2614) ;  /* 0x0000000000048947 */ /* 0x000fea0003800000 */
[----:B------:R-:W-:Y:S01]  /*1dd0*/  BPT.TRAP 0x1 ;  /* 0x000000040000795c */ /* 0x000fe20000300000 */
.L_x_2614:
[----:B-1----:R-:W-:Y:S05]  /*1de0*/  @P1 BRA `(.L_x_2615) ;  /* 0x0000000000081947 */ /* 0x002fea0003800000 */
[----:B------:R-:W1:Y:S02]  /*1df0*/  SYNCS.PHASECHK.TRANS64.TRYWAIT P1, [R0+URZ+0x28830], R3 ;  /* 0x02883003000075a7 */ /* 0x000e64000802017f */
[----:B-1----:R-:W-:Y:S05]  /*1e00*/  @!P1 BRA `(.L_x_2616) ;  /* 0x0000012000c89947 */ /* 0x002fea0003800000 */
.L_x_2615:
[----:B------:R-:W-:Y:S05]  /*1e10*/  WARPSYNC.ALL ;  /* 0x0000000000007948 */ /* 0x000fea0003800000 */
[----:B------:R-:W-:Y:S01]  /*1e20*/  UIADD3 UR4, UR40, 0x18400, URZ ;  /* 0x0001840028047890 */ /* 0x000fe2000fffe03f */
[----:B------:R-:W-:Y:S01]  /*1e30*/  WARPGROUP.ARRIVE ;  /* 0x00000000000079c5 */ /* 0x000fe20000000000 */
[----:B------:R-:W-:Y:S02]  /*1e40*/  ULOP3.LUT UR44, UR42, 0x10000, URZ, 0xfc, !UPT ;  /* 0x000100002a2c7892 */ /* 0x000fe4000f8efc3f */
[----:B------:R-:W-:Y:S01]  /*1e50*/  USHF.R.U32.HI UR4, URZ, 0x4, UR4 ;  /* 0x000000043f047899 */ /* 0x000fe20008011604 */
[----:B------:R-:W-:Y:S01]  /*1e60*/  UMOV UR45, 0x40000040 ;  /* 0x40000040002d7882 */ /* 0x000fe20000000000 */
[----:B------:R-:W-:-:S02]  /*1e70*/  UMOV UR47, 0x40000040 ;  /* 0x40000040002f7882 */ /* 0x000fc40000000000 */
[----:B------:R-:W-:Y:S02]  /*1e80*/  ULOP3.LUT UR4, UR4, 0x3fff, URZ, 0xc0, !UPT ;  /* 0x00003fff04047892 */ /* 0x000fe4000f8ec03f */
[----:B------:R-:W-:Y:S02]  /*1e90*/  UIADD3 UR8, UR44, 0x2, URZ ;  /* 0x000000022c087890 */ /* 0x000fe4000fffe03f */
[----:B------:R-:W-:Y:S01]  /*1ea0*/  ULOP3.LUT UR4, UR4, 0x10000, URZ, 0xfc, !UPT ;  /* 0x0001000004047892 */ /* 0x000fe2000f8efc3f */
[----:B------:R-:W-:Y:S01]  /*1eb0*/  UMOV UR9, 0x40000040 ;  /* 0x4000004000097882 */ /* 0x000fe20000000000 */
[----:B------:R-:W-:Y:S02]  /*1ec0*/  UMOV UR11, 0x40000040 ;  /* 0x40000040000b7882 */ /* 0x000fe40000000000 */
        /* <DEDUP_REMOVED lines=51> */
.L_x_2617:
[----:B------:R-:W-:Y:S01]  /*2200*/  UISETP.NE.AND UP0, UPT, UR52, URZ, UPT ;  /* 0x0000003f3400728c */ /* 0x000fe2000bf05270 */
[----:B------:R-:W-:Y:S01]  /*2210*/  R2UR UR14, R0 ;  /* 0x00000000000e72ca */ /* 0x000fe200000e0000 */
[----:B------:R-:W-:Y:S01]  /*2220*/  ULDC UR6, c[0x0][0x9d8] ;  /* 0x0002760000067ab9 */ /* 0x000fe20000000800 */
[----:B------:R-:W-:Y:S01]  /*2230*/  ULDC UR10, c[0x0][0x988] ;  /* 0x00026200000a7ab9 */ /* 0x000fe20000000800 */
[----:B------:R-:W-:Y:S01]  /*2240*/  FMUL.FTZ R6, R50, UR6 ;  /* 0x0000000632067c20 */ /* 0x000fe20008410000 */
[----:B------:R-:W-:Y:S01]  /*2250*/  VIADD R50, R17, UR43 ;  /* 0x0000002b11327c36 */ /* 0x000fe20008000000 */
[----:B------:R-:W-:Y:S01]  /*2260*/  PLOP3.LUT P1, PT, PT, PT, UP0, 0x80, 0x0 ;  /* 0x000000000000781c */ /* 0x000fe20003f2f008 */
[----:B------:R-:W-:Y:S01]  /*2270*/  FMUL.FTZ R5, R29, UR6 ;  /* 0x000000061d057c20 */ /* 0x000fe20008410000 */
[----:B------:R-:W-:Y:S01]  /*2280*/  PLOP3.LUT P2, PT, PT, PT, UP0, 0x80, 0x0 ;  /* 0x000000000000781c */ /* 0x000fe20003f4f008 */
[----:B------:R2:W-:Y:S01]  /*2290*/  MUFU.TANH R29, R6 ;  /* 0x00000006001d7308 */ /* 0x0005e20000002400 */
[----:B------:R-:W-:Y:S01]  /*22a0*/  FMUL.FTZ R26, R26, UR6 ;  /* 0x000000061a1a7c20 */ /* 0x000fe20008410000 */
[----:B------:R-:W-:Y:S01]  /*22b0*/  @UP0 ULDC UR5, c[0x0][0x44c] ;  /* 0x0001130000050ab9 */ /* 0x000fe20000000800 */
[----:B------:R-:W-:Y:S01]  /*22c0*/  FMUL.FTZ R27, R27, UR6 ;  /* 0x000000061b1b7c20 */ /* 0x000fe20008410000 */
[----:B------:R-:W-:Y:S01]  /*22d0*/  FMUL.FTZ R30, R30, UR6 ;  /* 0x000000061e1e7c20 */ /* 0x000fe20008410000 */
[----:B------:R-:W-:Y:S01]  /*22e0*/  FMUL.FTZ R4, R25, UR6 ;  /* 0x0000000619047c20 */ /* 0x000fe20008410000 */
[----:B------:R-:W-:Y:S01]  /*22f0*/  FMUL.FTZ R10, R37, UR6 ;  /* 0x00000006250a7c20 */ /* 0x000fe20008410000 */
[----:B------:R-:W-:Y:S01]  /*2300*/  FMUL.FTZ R25, R52, UR6 ;  /* 0x0000000634197c20 */ /* 0x000fe20008410000 */
[----:B------:R3:W4:Y:S01]  /*2310*/  MUFU.TANH R99, R26 ;  /* 0x0000001a00637308 */ /* 0x0007220000002400 */
[----:B------:R-:W-:-:S02]  /*2320*/  IMAD.U32 R37, RZ, RZ, UR50 ;  /* 0x00000032ff257e24 */ /* 0x000fc4000f8e00ff */
[----:B------:R-:W-:Y:S01]  /*2330*/  FMUL.FTZ R31, R31, UR6 ;  /* 0x000000061f1f7c20 */ /* 0x000fe20008410000 */
[----:B--2---:R-:W-:Y:S01]  /*2340*/  @P1 IMAD.HI.U32 R6, R50, UR5, RZ ;  /* 0x0000000532061c27 */ /* 0x004fe2000f8e00ff */
[----:B------:R-:W-:-:S03]  /*2350*/  @UP0 ULDC UR5, c[0x0][0x450] ;  /* 0x0001140000050ab9 */ /* 0x000fc60000000800 */
[----:B------:R-:W-:Y:S01]  /*2360*/  FMUL.FTZ R34, R34, UR6 ;  /* 0x0000000622227c20 */ /* 0x000fe20008410000 */
[----:B------:R-:W-:Y:S01]  /*2370*/  FMUL.FTZ R14, R45, UR6 ;  /* 0x000000062d0e7c20 */ /* 0x000fe20008410000 */
[----:B------:R-:W-:Y:S01]  /*2380*/  FMUL.FTZ R35, R35, UR6 ;  /* 0x0000000623237c20 */ /* 0x000fe20008410000 */
[----:B------:R-:W-:Y:S01]  /*2390*/  @P2 SHF.R.U32.HI R50, RZ, UR5, R6 ;  /* 0x00000005ff322c19 */ /* 0x000fe20008011606 */
[----:B------:R-:W-:Y:S01]  /*23a0*/  UMOV UR5, 0xffffff80 ;  /* 0xffffff8000057882 */ /* 0x000fe20000000000 */
[----:B------:R-:W2:Y:S01]  /*23b0*/  MUFU.TANH R97, R27 ;  /* 0x0000001b00617308 */ /* 0x000ea20000002400 */
[----:B------:R-:W-:Y:S01]  /*23c0*/  UIMAD UR5, UR41, UR5, 0x80 ;  /* 0x00000080290574a4 */ /* 0x000fe2000f8e0205 */
[----:B------:R-:W-:Y:S01]  /*23d0*/  FMUL.FTZ R38, R38, UR6 ;  /* 0x0000000626267c20 */ /* 0x000fe20008410000 */
[----:B------:R-:W5:Y:S01]  /*23e0*/  SHFL.IDX PT, R6, R50, 0x1, 0x1c1f ;  /* 0x003c1f0032067f89 */ /* 0x000f6200000e0000 */
[----:B------:R-:W-:Y:S01]  /*23f0*/  FMUL.FTZ R39, R39, UR6 ;  /* 0x0000000627277c20 */ /* 0x000fe20008410000 */
[----:B------:R-:W-:Y:S01]  /*2400*/  FMUL.FTZ R7, R28, UR6 ;  /* 0x000000061c077c20 */ /* 0x000fe20008410000 */
[----:B------:R-:W-:Y:S01]  /*2410*/  FMUL.FTZ R42, R42, UR6 ;  /* 0x000000062a2a7c20 */ /* 0x000fe20008410000 */
[----:B------:R-:W-:Y:S01]  /*2420*/  MOV R95, UR5 ;  /* 0x00000005005f7c02 */ /* 0x000fe20008000f00 */
[----:B------:R-:W2:Y:S01]  /*2430*/  MUFU.TANH R30, R30 ;  /* 0x0000001e001e7308 */ /* 0x000ea20000002400 */
[----:B------:R-:W-:Y:S01]  /*2440*/  FMUL.FTZ R43, R43, UR6 ;  /* 0x000000062b2b7c20 */ /* 0x000fe20008410000 */
[----:B------:R-:W-:Y:S01]  /*2450*/  FMUL.FTZ R46, R46, UR6 ;  /* 0x000000062e2e7c20 */ /* 0x000fe20008410000 */
[C-C-:B------:R-:W-:Y:S01]  /*2460*/  IADD3 R52, -R16.reuse, 0x1, R95.reuse ;  /* 0x0000000110347810 */ /* 0x140fe20007ffe15f */
[----:B------:R-:W-:Y:S01]  /*2470*/  FMUL.FTZ R59, R59, UR6 ;  /* 0x000000063b3b7c20 */ /* 0x000fe20008410000 */
[----:B------:R-:W-:Y:S01]  /*2480*/  IADD3 R95, -R16, UR48, R95 ;  /* 0x00000030105f7c10 */ /* 0x000fe2000fffe15f */
[----:B------:R-:W-:Y:S01]  /*2490*/  FMUL.FTZ R47, R47, UR6 ;  /* 0x000000062f2f7c20 */ /* 0x000fe20008410000 */
[----:B------:R-:W-:Y:S01]  /*24a0*/  IADD3 R52, -R37, UR48, R52 ;  /* 0x0000003025347c10 */ /* 0x000fe2000fffe134 */
[----:B------:R-:W2:Y:S01]  /*24b0*/  MUFU.TANH R31, R31 ;  /* 0x0000001f001f7308 */ /* 0x000ea20000002400 */
[----:B------:R-:W-:Y:S01]  /*24c0*/  FMUL.FTZ R11, R36, UR6 ;  /* 0x00000006240b7c20 */ /* 0x000fe20008410000 */
[----:B------:R-:W-:Y:S01]  /*24d0*/  FMUL.FTZ R55, R55, UR6 ;  /* 0x0000000637377c20 */ /* 0x000fe20008410000 */
[----:B---3--:R-:W-:Y:S01]  /*24e0*/  FMUL.FTZ R26, R57, UR6 ;  /* 0x00000006391a7c20 */ /* 0x008fe20008410000 */
[----:B------:R-:W-:Y:S01]  /*24f0*/  FMUL.FTZ R8, R33, UR6 ;  /* 0x0000000621087c20 */ /* 0x000fe20008410000 */
[----:B------:R-:W-:Y:S01]  /*2500*/  FMUL.FTZ R51, R51, UR6 ;  /* 0x0000000633337c20 */ /* 0x000fe20008410000 */
[----:B------:R-:W-:Y:S01]  /*2510*/  FMUL.FTZ R54, R54, UR6 ;  /* 0x0000000636367c20 */ /* 0x000fe20008410000 */
[----:B01----:R-:W-:Y:S01]  /*2520*/  FMUL.FTZ R3, R24, UR6 ;  /* 0x0000000618037c20 */ /* 0x003fe20008410000 */
[----:B------:R-:W0:Y:S01]  /*2530*/  MUFU.TANH R34, R34 ;  /* 0x0000002200227308 */ /* 0x000e220000002400 */
[----:B------:R-:W-:Y:S01]  /*2540*/  FMUL.FTZ R9, R32, UR6 ;  /* 0x0000000620097c20 */ /* 0x000fe20008410000 */
[----:B------:R-:W-:Y:S01]  /*2550*/  FMUL.FTZ R24, R53, UR6 ;  /* 0x0000000635187c20 */ /* 0x000fe20008410000 */
[--C-:B-----5:R-:W-:Y:S01]  /*2560*/  VIADDMNMX R45, R6, R52, R95.reuse, PT ;  /* 0x00000034062d7246 */ /* 0x120fe2000380015f */
[----:B------:R-:W-:Y:S01]  /*2570*/  FMUL.FTZ R6, R63, UR6 ;  /* 0x000000063f067c20 */ /* 0x000fe20008410000 */
[----:B------:R-:W-:Y:S01]  /*2580*/  FMUL.FTZ R58, R58, UR6 ;  /* 0x000000063a3a7c20 */ /* 0x000fe20008410000 */
[----:B------:R-:W-:Y:S01]  /*2590*/  FMUL.FTZ R20, R49, UR6 ;  /* 0x0000000631147c20 */ /* 0x000fe20008410000 */
[C---:B------:R-:W-:Y:S01]  /*25a0*/  ISETP.GT.AND P1, PT, R45.reuse, RZ, PT ;  /* 0x000000ff2d00720c */ /* 0x040fe20003f24270 */
[----:B------:R-:W1:Y:S01]  /*25b0*/  MUFU.TANH R35, R35 ;  /* 0x0000002300237308 */ /* 0x000e620000002400 */
[C---:B------:R-:W-:Y:S01]  /*25c0*/  ISETP.GT.AND P2, PT, R45.reuse, 0x1, PT ;  /* 0x000000012d00780c */ /* 0x040fe20003f44270 */
[----:B------:R-:W-:Y:S01]  /*25d0*/  FMUL.FTZ R62, R62, UR6 ;  /* 0x000000063e3e7c20 */ /* 0x000fe20008410000 */
[----:B------:R-:W-:Y:S01]  /*25e0*/  ISETP.GT.AND P3, PT, R45, 0x8, PT ;  /* 0x000000082d00780c */ /* 0x000fe20003f64270 */
[----:B------:R-:W-:Y:S01]  /*25f0*/  FMUL.FTZ R66, R66, UR6 ;  /* 0x0000000642427c20 */ /* 0x000fe20008410000 */
[----:B----4-:R-:W-:Y:S01]  /*2600*/  FSEL R99, R99, -INF , P1 ;  /* 0xff80000063637808 */ /* 0x010fe20000800000 */
[----:B------:R-:W-:Y:S01]  /*2610*/  FMUL.FTZ R67, R67, UR6 ;  /* 0x0000000643437c20 */ /* 0x000fe20008410000 */
[----:B--2---:R-:W-:Y:S01]  /*2620*/  FSEL R97, R97, -INF , P2 ;  /* 0xff80000061617808 */ /* 0x004fe20001000000 */
[----:B------:R-:W-:Y:S01]  /*2630*/  MUFU.TANH R38, R38 ;  /* 0x0000002600267308 */ /* 0x000fe20000002400 */
[----:B------:R-:W-:Y:S01]  /*2640*/  ISETP.GT.AND P1, PT, R45, 0x9, PT ;  /* 0x000000092d00780c */ /* 0x000fe20003f24270 */
[----:B------:R-:W-:Y:S01]  /*2650*/  FMUL.FTZ R70, R70, UR6 ;  /* 0x0000000646467c20 */ /* 0x000fe20008410000 */
[----:B------:R-:W-:Y:S01]  /*2660*/  FSEL R93, R30, -INF , P3 ;  /* 0xff8000001e5d7808 */ /* 0x000fe20001800000 */
        /* <DEDUP_REMOVED lines=11> */
[----:B0-----:R-:W-:Y:S01]  /*2720*/  FSEL R89, R34, -INF , P2 ;  /* 0xff80000022597808 */ /* 0x001fe20001000000 */
[----:B------:R-:W-:Y:S01]  /*2730*/  MUFU.TANH R42, R42 ;  /* 0x0000002a002a7308 */ /* 0x000fe20000002400 */
[----:B------:R-:W-:Y:S01]  /*2740*/  FMNMX.FTZ R28, R91, R28, !PT ;  /* 0x0000001c5b1c7209 */ /* 0x000fe20007810000 */
[----:B------:R-:W-:Y:S01]  /*2750*/  FMUL.FTZ R79, R79, UR6 ;  /* 0x000000064f4f7c20 */ /* 0x000fe20008410000 */
[----:B------:R-:W-:Y:S01]  /*2760*/  ISETP.GT.AND P2, PT, R45, 0x18, PT ;  /* 0x000000182d00780c */ /* 0x000fe20003f44270 */
[----:B------:R-:W-:Y:S01]  /*2770*/  FMUL.FTZ R82, R82, UR6 ;  /* 0x0000000652527c20 */ /* 0x000fe20008410000 */
[----:B-1----:R-:W-:Y:S01]  /*2780*/  FSEL R63, R35, -INF , P1 ;  /* 0xff800000233f7808 */ /* 0x002fe20000800000 */
[----:B------:R-:W-:Y:S01]  /*2790*/  FMUL.FTZ R12, R41, UR6 ;  /* 0x00000006290c7c20 */ /* 0x000fe20008410000 */
[----:B------:R-:W-:Y:S01]  /*27a0*/  FMNMX.FTZ R28, R89, R28, !PT ;  /* 0x0000001c591c7209 */ /* 0x000fe20007810000 */
[----:B------:R-:W0:Y:S01]  /*27b0*/  MUFU.TANH R43, R43 ;  /* 0x0000002b002b7308 */ /* 0x000e220000002400 */
[----:B------:R-:W-:Y:S01]  /*27c0*/  ISETP.GT.AND P1, PT, R45, 0x19, PT ;  /* 0x000000192d00780c */ /* 0x000fe20003f24270 */
[----:B------:R-:W-:Y:S01]  /*27d0*/  FMUL.FTZ R83, R83, UR6 ;  /* 0x0000000653537c20 */ /* 0x000fe20008410000 */
[----:B------:R-:W-:Y:S01]  /*27e0*/  FMNMX.FTZ R28, R63, R28, !PT ;  /* 0x0000001c3f1c7209 */ /* 0x000fe20007810000 */
[----:B------:R-:W-:Y:S01]  /*27f0*/  FMUL.FTZ R86, R86, UR6 ;  /* 0x0000000656567c20 */ /* 0x000fe20008410000 */
[----:B--2---:R-:W-:Y:S01]  /*2800*/  FSEL R57, R39, -INF , P1 ;  /* 0xff80000027397808 */ /* 0x004fe20000800000 */
[----:B------:R-:W-:Y:S01]  /*2810*/  FMUL.FTZ R15, R44, UR6 ;  /* 0x000000062c0f7c20 */ /* 0x000fe20008410000 */
[----:B------:R-:W-:Y:S01]  /*2820*/  ISETP.GT.AND P1, PT, R45, 0x21, PT ;  /* 0x000000212d00780c */ /* 0x000fe20003f24270 */
[----:B------:R-:W-:Y:S01]  /*2830*/  MUFU.TANH R46, R46 ;  /* 0x0000002e002e7308 */ /* 0x000fe20000002400 */
[----:B------:R-:W-:Y:S01]  /*2840*/  FMUL.FTZ R87, R87, UR6 ;  /* 0x0000000657577c20 */ /* 0x000fe20008410000 */
[----:B------:R-:W-:Y:S01]  /*2850*/  FMUL.FTZ R21, R48, UR6 ;  /* 0x0000000630157c20 */ /* 0x000fe20008410000 */
[----:B------:R-:W-:Y:S01]  /*2860*/  FMUL.FTZ R61, R61, UR6 ;  /* 0x000000063d3d7c20 */ /* 0x000fe20008410000 */
[----:B------:R-:W1:Y:S01]  /*2870*/  SHFL.IDX PT, R50, R50, RZ, 0x1c1f ;  /* 0x001c1fff32327589 */ /* 0x000e6200000e0000 */
[----:B------:R-:W-:Y:S01]  /*2880*/  FMUL.FTZ R27, R56, UR6 ;  /* 0x00000006381b7c20 */ /* 0x000fe20008410000 */
[----:B------:R-:W-:Y:S01]  /*2890*/  FMUL.FTZ R60, R60, UR6 ;  /* 0x000000063c3c7c20 */ /* 0x000fe20008410000 */
[----:B------:R-:W-:Y:S01]  /*28a0*/  FMUL.FTZ R64, R64, UR6 ;  /* 0x0000000640407c20 */ /* 0x000fe20008410000 */
[----:B------:R2:W-:Y:S01]  /*28b0*/  MUFU.TANH R36, R59 ;  /* 0x0000003b00247308 */ /* 0x0005e20000002400 */
        /* <DEDUP_REMOVED lines=8> */
[----:B--2---:R-:W-:Y:S01]  /*2940*/  FSEL R59, R38, -INF , P2 ;  /* 0xff800000263b7808 */ /* 0x004fe20001000000 */
[----:B------:R-:W-:Y:S01]  /*2950*/  FMUL.FTZ R76, R76, UR6 ;  /* 0x000000064c4c7c20 */ /* 0x000fe20008410000 */
[----:B------:R-:W-:Y:S01]  /*2960*/  ISETP.GT.AND P2, PT, R45, 0x20, PT ;  /* 0x000000202d00780c */ /* 0x000fe20003f44270 */
[----:B------:R-:W-:Y:S01]  /*2970*/  FMUL.FTZ R77, R77, UR6 ;  /* 0x000000064d4d7c20 */ /* 0x000fe20008410000 */
[----:B------:R-:W-:Y:S01]  /*2980*/  FMNMX.FTZ R28, R59, R28, !PT ;  /* 0x0000001c3b1c7209 */ /* 0x000fe20007810000 */
[----:B------:R-:W-:Y:S01]  /*2990*/  FMUL.FTZ R80, R80, UR6 ;  /* 0x0000000650507c20 */ /* 0x000fe20008410000 */
[----:B------:R-:W-:Y:S01]  /*29a0*/  FMUL.FTZ R81, R81, UR6 ;  /* 0x0000000651517c20 */ /* 0x000fe20008410000 */
[----:B------:R2:W-:Y:S01]  /*29b0*/  MUFU.TANH R33, R55 ;  /* 0x0000003700217308 */ /* 0x0005e20000002400 */
[----:B------:R-:W-:Y:S01]  /*29c0*/  FMNMX.FTZ R28, R57, R28, !PT ;  /* 0x0000001c391c7209 */ /* 0x000fe20007810000 */
[----:B------:R-:W-:Y:S01]  /*29d0*/  FMUL.FTZ R84, R84, UR6 ;  /* 0x0000000654547c20 */ /* 0x000fe20008410000 */
[----:B------:R-:W-:Y:S01]  /*29e0*/  FMUL.FTZ R85, R85, UR6 ;  /* 0x0000000655557c20 */ /* 0x000fe20008410000 */
[----:B-1----:R-:W-:Y:S01]  /*29f0*/  VIADDMNMX R95, R50, R52, R95, PT ;  /* 0x00000034325f7246 */ /* 0x002fe2000380015f */
[----:B------:R-:W-:Y:S01]  /*2a00*/  @UP0 ULDC UR6, c[0x0][0x44c] ;  /* 0x0001130000060ab9 */ /* 0x000fe20000000800 */
[----:B------:R-:W-:Y:S01]  /*2a10*/  @UP0 ULDC UR15, c[0x0][0x450] ;  /* 0x00011400000f0ab9 */ /* 0x000fe20000000800 */
[----:B------:R-:W-:Y:S01]  /*2a20*/  UIMAD.WIDE.U32 UR6, UR43, UR6, URZ ;  /* 0x000000062b0672a5 */ /* 0x000fe2000f8e003f */
[----:B------:R1:W3:Y:S01]  /*2a30*/  MUFU.TANH R32, R51 ;  /* 0x0000003300207308 */ /* 0x0002e20000002400 */
[----:B--2---:R-:W-:Y:S01]  /*2a40*/  FSEL R55, R42, -INF , P2 ;  /* 0xff8000002a377808 */ /* 0x004fe20001000000 */
[----:B------:R-:W-:Y:S01]  /*2a50*/  UMOV UR11, UR43 ;  /* 0x0000002b000b7c82 */ /* 0x000fe20008000000 */
[----:B------:R-:W-:Y:S01]  /*2a60*/  ISETP.GT.AND P2, PT, R45, 0x28, PT ;  /* 0x000000282d00780c */ /* 0x000fe20003f44270 */
[----:B------:R-:W-:Y:S01]  /*2a70*/  @UP0 USHF.R.U32.HI UR11, URZ, UR15, UR7 ;  /* 0x0000000f3f0b0299 */ /* 0x000fe20008011607 */
[----:B------:R-:W-:Y:S01]  /*2a80*/  FMNMX.FTZ R28, R55, R28, !PT ;  /* 0x0000001c371c7209 */ /* 0x000fe20007810000 */
[----:B------:R-:W-:Y:S01]  /*2a90*/  UIADD3 UR5, UR41, -0x2, URZ ;  /* 0xfffffffe29057890 */ /* 0x000fe2000fffe03f */
[----:B0-----:R-:W-:Y:S01]  /*2aa0*/  FSEL R49, R47, -INF , P1 ;  /* 0xff8000002f317808 */ /* 0x001fe20000800000 */
[----:B------:R-:W0:Y:S01]  /*2ab0*/  MUFU.TANH R54, R54 ;  /* 0x0000003600367308 */ /* 0x000e220000002400 */
[----:B-1----:R-:W-:Y:S01]  /*2ac0*/  FSEL R51, R46, -INF , P2 ;  /* 0xff8000002e337808 */ /* 0x002fe20001000000 */
[----:B------:R-:W-:Y:S01]  /*2ad0*/  UIADD3 UR7, UR11, UR48, -UR50 ;  /* 0x000000300b077290 */ /* 0x000fe2000fffe832 */
[----:B------:R-:W-:Y:S01]  /*2ae0*/  FMNMX.FTZ R28, R53, R28, !PT ;  /* 0x0000001c351c7209 */ /* 0x000fe20007810000 */
[----:B------:R-:W-:Y:S01]  /*2af0*/  UIADD3 UR6, UR14, 0x28840, URZ ;  /* 0x000288400e067890 */ /* 0x000fe2000fffe03f */
[----:B------:R-:W-:Y:S01]  /*2b00*/  ISETP.GT.AND P2, PT, R45, 0x30, PT ;  /* 0x000000302d00780c */ /* 0x000fe20003f44270 */
[----:B------:R-:W-:Y:S01]  /*2b10*/  USHF.R.S32.HI UR11, URZ, 0x1f, UR7 ;  /* 0x0000001f3f0b7899 */ /* 0x000fe20008011407 */
[----:B------:R-:W-:Y:S01]  /*2b20*/  FMNMX.FTZ R28, R51, R28, !PT ;  /* 0x0000001c331c7209 */ /* 0x000fe20007810000 */
[----:B------:R-:W1:Y:S01]  /*2b30*/  MUFU.TANH R58, R58 ;  /* 0x0000003a003a7308 */ /* 0x000e620000002400 */
[----:B------:R-:W-:Y:S01]  /*2b40*/  ISETP.GT.AND P1, PT, R45, 0x31, PT ;  /* 0x000000312d00780c */ /* 0x000fe20003f24270 */
[----:B------:R-:W-:Y:S01]  /*2b50*/  ULEA.HI UR11, UR11, UR7, URZ, 0x7 ;  /* 0x000000070b0b7291 */ /* 0x000fe2000f8f383f */
[----:B------:R-:W-:Y:S01]  /*2b60*/  FSEL R47, R29, -INF , P2 ;  /* 0xff8000001d2f7808 */ /* 0x000fe20001000000 */
[----:B------:R-:W-:Y:S01]  /*2b70*/  UPRMT UR6, UR55, 0x654, UR6 ;  /* 0x0000065437067896 */ /* 0x000fe20008000006 */
[----:B------:R-:W-:Y:S01]  /*2b80*/  FMNMX.FTZ R28, R49, R28, !PT ;  /* 0x0000001c311c7209 */ /* 0x000fe20007810000 */
[----:B------:R-:W-:Y:S01]  /*2b90*/  USHF.R.S32.HI UR11, URZ, 0x7, UR11 ;  /* 0x000000073f0b7899 */ /* 0x000fe2000801140b */
[----:B------:R-:W-:Y:S01]  /*2ba0*/  ISETP.GT.AND P2, PT, R45, 0x38, PT ;  /* 0x000000382d00780c */ /* 0x000fe20003f44270 */
[----:B------:R-:W2:Y:S01]  /*2bb0*/  MUFU.TANH R62, R62 ;  /* 0x0000003e003e7308 */ /* 0x000ea20000002400 */
[----:B---3--:R-:W-:Y:S01]  /*2bc0*/  FSEL R42, R32, -INF , P1 ;  /* 0xff800000202a7808 */ /* 0x008fe20000800000 */
[----:B------:R-:W-:Y:S01]  /*2bd0*/  UISETP.LT.AND UP0, UPT, UR51, UR11, UPT ;  /* 0x0000000b3300728c */ /* 0x000fe2000bf01270 */
[----:B------:R-:W-:-:S02]  /*2be0*/  FMNMX.FTZ R29, R47, R28, !PT ;  /* 0x0000001c2f1d7209 */ /* 0x000fc40007810000 */
[----:B------:R-:W-:Y:S02]  /*2bf0*/  CS2R R150, SRZ ;  /* 0x0000000000967805 */ /* 0x000fe4000001ff00 */
[C---:B------:R-:W-:Y:S01]  /*2c00*/  ISETP.GT.AND P1, PT, R45.reuse, 0x39, PT ;  /* 0x000000392d00780c */ /* 0x040fe20003f24270 */
[----:B------:R-:W-:Y:S01]  /*2c10*/  USEL UR42, UR51, UR11, !UP0 ;  /* 0x0000000b332a7287 */ /* 0x000fe2000c000000 */
[----:B0-----:R-:W-:Y:S01]  /*2c20*/  FSEL R34, R54, -INF , P2 ;  /* 0xff80000036227808 */ /* 0x001fe20001000000 */
[----:B------:R0:W3:Y:S01]  /*2c30*/  MUFU.TANH R37, R6 ;  /* 0x0000000600257308 */ /* 0x0000e20000002400 */
[----:B------:R-:W-:Y:S01]  /*2c40*/  FMNMX.FTZ R31, R42, R29, !PT ;  /* 0x0000001d2a1f7209 */ /* 0x000fe20007810000 */
[----:B------:R-:W-:Y:S01]  /*2c50*/  UISETP.GE.AND UP0, UPT, UR5, UR42, UPT ;  /* 0x0000002a0500728c */ /* 0x000fe2000bf06270 */
[----:B------:R-:W-:Y:S01]  /*2c60*/  ISETP.GT.AND P2, PT, R45, 0x40, PT ;  /* 0x000000402d00780c */ /* 0x000fe20003f44270 */
[----:B------:R-:W-:Y:S01]  /*2c70*/  SYNCS.ARRIVE.TRANS64.RED.A1T0 RZ, [UR6], RZ ;  /* 0x000000ffffff79a7 */ /* 0x000fe20008100406 */
[----:B------:R-:W-:-:S02]  /*2c80*/  FSEL R29, R33, -INF , P1 ;  /* 0xff800000211d7808 */ /* 0x000fc40000800000 */
[----:B------:R-:W-:Y:S02]  /*2c90*/  CS2R R148, SRZ ;  /* 0x0000000000947805 */ /* 0x000fe4000001ff00 */
[----:B------:R-:W-:Y:S01]  /*2ca0*/  ISETP.GT.AND P1, PT, R45, 0x41, PT ;  /* 0x000000412d00780c */ /* 0x000fe20003f24270 */
[----:B------:R-:W4:Y:S01]  /*2cb0*/  MUFU.TANH R66, R66 ;  /* 0x0000004200427308 */ /* 0x000f220000002400 */
[----:B0-----:R-:W-:Y:S02]  /*2cc0*/  FMNMX.FTZ R6, R34, R31, !PT ;  /* 0x0000001f22067209 */ /* 0x001fe40007810000 */
[----:B------:R-:W-:Y:S02]  /*2cd0*/  CS2R R146, SRZ ;  /* 0x0000000000927805 */ /* 0x000fe4000001ff00 */
[----:B-1----:R-:W-:Y:S02]  /*2ce0*/  FSEL R28, R58, -INF , P2 ;  /* 0xff8000003a1c7808 */ /* 0x002fe40001000000 */
[----:B------:R-:W-:-:S02]  /*2cf0*/  CS2R R144, SRZ ;  /* 0x0000000000907805 */ /* 0x000fc4000001ff00 */
[----:B------:R-:W-:Y:S02]  /*2d00*/  FMNMX.FTZ R31, R29, R6, !PT ;  /* 0x000000061d1f7209 */ /* 0x000fe40007810000 */
[----:B------:R-:W-:Y:S02]  /*2d10*/  CS2R R142, SRZ ;  /* 0x00000000008e7805 */ /* 0x000fe4000001ff00 */
[----:B------:R-:W-:Y:S01]  /*2d20*/  ISETP.GT.AND P2, PT, R45, 0x48, PT ;  /* 0x000000482d00780c */ /* 0x000fe20003f44270 */
[----:B------:R-:W0:Y:S01]  /*2d30*/  MUFU.TANH R67, R67 ;  /* 0x0000004300437308 */ /* 0x000e220000002400 */
[----:B------:R-:W-:Y:S02]  /*2d40*/  FSEL R30, R36, -INF , P1 ;  /* 0xff800000241e7808 */ /* 0x000fe40000800000 */
[----:B------:R-:W-:Y:S02]  /*2d50*/  CS2R R140, SRZ ;  /* 0x00000000008c7805 */ /* 0x000fe4000001ff00 */
[----:B------:R-:W-:-:S02]  /*2d60*/  FMNMX.FTZ R33, R28, R31, !PT ;  /* 0x0000001f1c217209 */ /* 0x000fc40007810000 */
[----:B------:R-:W-:Y:S02]  /*2d70*/  CS2R R138, SRZ ;  /* 0x00000000008a7805 */ /* 0x000fe4000001ff00 */
[----:B------:R-:W-:Y:S02]  /*2d80*/  ISETP.GT.AND P1, PT, R45, 0x49, PT ;  /* 0x000000492d00780c */ /* 0x000fe40003f24270 */
[----:B------:R-:W-:Y:S02]  /*2d90*/  CS2R R136, SRZ ;  /* 0x0000000000887805 */ /* 0x000fe4000001ff00 */
[----:B--2---:R-:W-:Y:S01]  /*2da0*/  FSEL R31, R62, -INF , P2 ;  /* 0xff8000003e1f7808 */ /* 0x004fe20001000000 */
[----:B------:R-:W1:Y:S01]  /*2db0*/  MUFU.TANH R70, R70 ;  /* 0x0000004600467308 */ /* 0x000e620000002400 */
[----:B------:R-:W-:Y:S02]  /*2dc0*/  FMNMX.FTZ R6, R30, R33, !PT ;  /* 0x000000211e067209 */ /* 0x000fe40007810000 */
[----:B------:R-:W-:-:S02]  /*2dd0*/  CS2R R134, SRZ ;  /* 0x0000000000867805 */ /* 0x000fc4000001ff00 */
[----:B------:R-:W-:Y:S02]  /*2de0*/  ISETP.GT.AND P2, PT, R45, 0x50, PT ;  /* 0x000000502d00780c */ /* 0x000fe40003f44270 */
[----:B------:R-:W-:Y:S02]  /*2df0*/  CS2R R132, SRZ ;  /* 0x0000000000847805 */ /* 0x000fe4000001ff00 */
[----:B---3--:R-:W-:Y:S02]  /*2e00*/  FSEL R32, R37, -INF , P1 ;  /* 0xff80000025207808 */ /* 0x008fe40000800000 */
[----:B------:R-:W-:Y:S02]  /*2e10*/  CS2R R130, SRZ ;  /* 0x0000000000827805 */ /* 0x000fe4000001ff00 */
[----:B------:R-:W-:Y:S01]  /*2e20*/  FMNMX.FTZ R35, R31, R6, !PT ;  /* 0x000000061f237209 */ /* 0x000fe20007810000 */
[----:B------:R-:W2:Y:S01]  /*2e30*/  MUFU.TANH R71, R71 ;  /* 0x0000004700477308 */ /* 0x000ea20000002400 */
[----:B------:R-:W-:-:S02]  /*2e40*/  ISETP.GT.AND P1, PT, R45, 0x51, PT ;  /* 0x000000512d00780c */ /* 0x000fc40003f24270 */
[----:B------:R-:W-:Y:S02]  /*2e50*/  CS2R R128, SRZ ;  /* 0x0000000000807805 */ /* 0x000fe4000001ff00 */
[----:B----4-:R-:W-:Y:S02]  /*2e60*/  FSEL R33, R66, -INF , P2 ;  /* 0xff80000042217808 */ /* 0x010fe40001000000 */
[----:B------:R-:W-:Y:S02]  /*2e70*/  CS2R R126, SRZ ;  /* 0x00000000007e7805 */ /* 0x000fe4000001ff00 */
[----:B------:R-:W-:Y:S02]  /*2e80*/  FMNMX.FTZ R6, R32, R35, !PT ;  /* 0x0000002320067209 */ /* 0x000fe40007810000 */
[----:B------:R-:W-:Y:S02]  /*2e90*/  CS2R R124, SRZ ;  /* 0x00000000007c7805 */ /* 0x000fe4000001ff00 */
[----:B------:R-:W-:Y:S01]  /*2ea0*/  ISETP.GT.AND P2, PT, R45, 0x58, PT ;  /* 0x000000582d00780c */ /* 0x000fe20003f44270 */
[----:B------:R-:W3:Y:S01]  /*2eb0*/  MUFU.TANH R38, R74 ;  /* 0x0000004a00267308 */ /* 0x000ee20000002400 */
[----:B0-----:R-:W-:-:S02]  /*2ec0*/  FSEL R35, R67, -INF , P1 ;  /* 0xff80000043237808 */ /* 0x001fc40000800000 */
[----:B------:R-:W-:Y:S02]  /*2ed0*/  CS2R R122, SRZ ;  /* 0x00000000007a7805 */ /* 0x000fe4000001ff00 */
[----:B------:R-:W-:Y:S02]  /*2ee0*/  FMNMX.FTZ R6, R33, R6, !PT ;  /* 0x0000000621067209 */ /* 0x000fe40007810000 */
[----:B------:R-:W-:Y:S02]  /*2ef0*/  CS2R R120, SRZ ;  /* 0x0000000000787805 */ /* 0x000fe4000001ff00 */
[----:B------:R-:W-:Y:S02]  /*2f00*/  ISETP.GT.AND P1, PT, R45, 0x59, PT ;  /* 0x000000592d00780c */ /* 0x000fe40003f24270 */
[----:B------:R-:W-:Y:S02]  /*2f10*/  CS2R R118, SRZ ;  /* 0x0000000000767805 */ /* 0x000fe4000001ff00 */
[----:B-1----:R-:W-:Y:S01]  /*2f20*/  FSEL R36, R70, -INF , P2 ;  /* 0xff80000046247808 */ /* 0x002fe20001000000 */
[----:B------:R-:W0:Y:S01]  /*2f30*/  MUFU.TANH R75, R75 ;  /* 0x0000004b004b7308 */ /* 0x000e220000002400 */
[----:B------:R-:W-:-:S02]  /*2f40*/  FMNMX.FTZ R39, R35, R6, !PT ;  /* 0x0000000623277209 */ /* 0x000fc40007810000 */
[----:B------:R-:W-:Y:S02]  /*2f50*/  CS2R R116, SRZ ;  /* 0x0000000000747805 */ /* 0x000fe4000001ff00 */
[----:B------:R-:W-:Y:S02]  /*2f60*/  ISETP.GT.AND P2, PT, R45, 0x60, PT ;  /* 0x000000602d00780c */ /* 0x000fe40003f44270 */
[----:B------:R-:W-:Y:S02]  /*2f70*/  CS2R R114, SRZ ;  /* 0x0000000000727805 */ /* 0x000fe4000001ff00 */
[----:B--2---:R-:W-:Y:S02]  /*2f80*/  FSEL R37, R71, -INF , P1 ;  /* 0xff80000047257808 */ /* 0x004fe40000800000 */
[----:B------:R-:W-:Y:S02]  /*2f90*/  CS2R R112, SRZ ;  /* 0x0000000000707805 */ /* 0x000fe4000001ff00 */
[----:B------:R-:W-:Y:S01]  /*2fa0*/  FMNMX.FTZ R6, R36, R39, !PT ;  /* 0x0000002724067209 */ /* 0x000fe20007810000 */
[----:B------:R-:W1:Y:S01]  /*2fb0*/  MUFU.TANH R40, R78 ;  /* 0x0000004e00287308 */ /* 0x000e620000002400 */
[----:B------:R-:W-:-:S02]  /*2fc0*/  ISETP.GT.AND P1, PT, R45, 0x61, PT ;  /* 0x000000612d00780c */ /* 0x000fc40003f24270 */
[----:B------:R-:W-:Y:S02]  /*2fd0*/  CS2R R110, SRZ ;  /* 0x00000000006e7805 */ /* 0x000fe4000001ff00 */
[----:B---3--:R-:W-:Y:S02]  /*2fe0*/  FSEL R38, R38, -INF , P2 ;  /* 0xff80000026267808 */ /* 0x008fe40001000000 */
[----:B------:R-:W-:Y:S02]  /*2ff0*/  CS2R R108, SRZ ;  /* 0x00000000006c7805 */ /* 0x000fe4000001ff00 */
[----:B------:R-:W-:Y:S02]  /*3000*/  FMNMX.FTZ R41, R37, R6, !PT ;  /* 0x0000000625297209 */ /* 0x000fe40007810000 */
[----:B------:R-:W-:Y:S02]  /*3010*/  CS2R R106, SRZ ;  /* 0x00000000006a7805 */ /* 0x000fe4000001ff00 */
[----:B------:R-:W-:Y:S01]  /*3020*/  ISETP.GT.AND P2, PT, R45, 0x68, PT ;  /* 0x000000682d00780c */ /* 0x000fe20003f44270 */
[----:B------:R-:W2:Y:S01]  /*3030*/  MUFU.TANH R43, R79 ;  /* 0x0000004f002b7308 */ /* 0x000ea20000002400 */
[----:B0-----:R-:W-:-:S02]  /*3040*/  FSEL R39, R75, -INF , P1 ;  /* 0xff8000004b277808 */ /* 0x001fc40000800000 */
[----:B------:R-:W-:Y:S02]  /*3050*/  CS2R R104, SRZ ;  /* 0x0000000000687805 */ /* 0x000fe4000001ff00 */
[----:B------:R-:W-:Y:S02]  /*3060*/  FMNMX.FTZ R6, R38, R41, !PT ;  /* 0x0000002926067209 */ /* 0x000fe40007810000 */
[----:B------:R-:W-:Y:S02]  /*3070*/  CS2R R102, SRZ ;  /* 0x0000000000667805 */ /* 0x000fe4000001ff00 */
[----:B------:R-:W-:Y:S02]  /*3080*/  ISETP.GT.AND P1, PT, R45, 0x69, PT ;  /* 0x000000692d00780c */ /* 0x000fe40003f24270 */
[----:B------:R-:W-:Y:S02]  /*3090*/  CS2R R100, SRZ ;  /* 0x0000000000647805 */ /* 0x000fe4000001ff00 */
[----:B------:R-:W-:Y:S01]  /*30a0*/  FMNMX.FTZ R41, R39, R6, !PT ;  /* 0x0000000627297209 */ /* 0x000fe20007810000 */
[----:B------:R-:W0:Y:S01]  /*30b0*/  MUFU.TANH R82, R82 ;  /* 0x0000005200527308 */ /* 0x000e220000002400 */
[----:B-1----:R-:W-:-:S02]  /*30c0*/  FSEL R40, R40, -INF , P2 ;  /* 0xff80000028287808 */ /* 0x002fc40001000000 */
[----:B------:R-:W-:Y:S02]  /*30d0*/  ISETP.GT.AND P2, PT, R45, 0x70, PT ;  /* 0x000000702d00780c */ /* 0x000fe40003f44270 */
[----:B------:R-:W-:Y:S02]  /*30e0*/  FMNMX.FTZ R6, R40, R41, !PT ;  /* 0x0000002928067209 */ /* 0x000fe40007810000 */
[----:B------:R-:W-:Y:S01]  /*30f0*/  ISETP.GT.AND P3, PT, R95, 0x8, PT ;  /* 0x000000085f00780c */ /* 0x000fe20003f64270 */
        /* <DEDUP_REMOVED lines=12> */
[----:B------:R-:W-:Y:S01]  /*31c0*/  MUFU.TANH R71, R61 ;  /* 0x0000003d00477308 */ /* 0x000fe20000002400 */
[----:B--2---:R-:W-:Y:S02]  /*31d0*/  FSEL R45, R86, -INF , P2 ;  /* 0xff800000562d7808 */ /* 0x004fe40001000000 */
[----:B------:R-:W-:Y:S02]  /*31e0*/  ISETP.GT.AND P2, PT, R95, 0x1, PT ;  /* 0x000000015f00780c */ /* 0x000fe40003f44270 */
[----:B------:R-:W-:-:S03]  /*31f0*/  FMNMX.FTZ R67, R45, R6, !PT ;  /* 0x000000062d437209 */ /* 0x000fc60007810000 */
[----:B------:R-:W-:Y:S01]  /*3200*/  MUFU.TANH R3, R3 ;  /* 0x0000000300037308 */ /* 0x000fe20000002400 */
[----:B0-----:R-:W-:-:S04]  /*3210*/  FSEL R46, R46, -INF , P1 ;  /* 0xff8000002e2e7808 */ /* 0x001fc80000800000 */
[----:B------:R-:W-:-:S03]  /*3220*/  FMNMX.FTZ R67, R46, R67, !PT ;  /* 0x000000432e437209 */ /* 0x000fc60007810000 */
[----:B------:R-:W-:Y:S02]  /*3230*/  MUFU.TANH R4, R4 ;  /* 0x0000000400047308 */ /* 0x000fe40000002400 */
[----:B------:R-:W0:Y:S06]  /*3240*/  SHFL.BFLY PT, R6, R67, 0x2, 0x1f ;  /* 0x0c401f0043067f89 */ /* 0x000e2c00000e0000 */
[----:B------:R-:W1:Y:S08]  /*3250*/  MUFU.TANH R7, R7 ;  /* 0x0000000700077308 */ /* 0x000e700000002400 */
[----:B------:R-:W-:Y:S08]  /*3260*/  MUFU.TANH R5, R5 ;  /* 0x0000000500057308 */ /* 0x000ff00000002400 */
[----:B------:R-:W2:Y:S01]  /*3270*/  MUFU.TANH R9, R9 ;  /* 0x0000000900097308 */ /* 0x000ea20000002400 */
[----:B-1----:R-:W-:-:S02]  /*3280*/  FSEL R50, R7, -INF , P3 ;  /* 0xff80000007327808 */ /* 0x002fc40001800000 */
[----:B0-----:R-:W-:-:S05]  /*3290*/  FMNMX.FTZ R48, R67, R6, !PT ;  /* 0x0000000643307209 */ /* 0x001fca0007810000 */
[----:B------:R-:W0:Y:S01]  /*32a0*/  SHFL.BFLY PT, R61, R48, 0x1, 0x1f ;  /* 0x0c201f00303d7f89 */ /* 0x000e2200000e0000 */
[----:B------:R-:W1:Y:S08]  /*32b0*/  MUFU.TANH R8, R8 ;  /* 0x0000000800087308 */ /* 0x000e700000002400 */
[----:B------:R-:W3:Y:S08]  /*32c0*/  MUFU.TANH R11, R11 ;  /* 0x0000000b000b7308 */ /* 0x000ef00000002400 */
[----:B------:R-:W4:Y:S01]  /*32d0*/  MUFU.TANH R10, R10 ;  /* 0x0000000a000a7308 */ /* 0x000f220000002400 */
[----:B0-----:R-:W-:-:S07]  /*32e0*/  FMNMX.FTZ R6, R48, R61, !PT ;  /* 0x0000003d30067209 */ /* 0x001fce0007810000 */
[----:B------:R-:W0:Y:S01]  /*32f0*/  MUFU.TANH R13, R13 ;  /* 0x0000000d000d7308 */ /* 0x000e220000002400 */
[----:B------:R-:W-:Y:S02]  /*3300*/  FSEL R61, R4, -INF , P2 ;  /* 0xff800000043d7808 */ /* 0x000fe40001000000 */
[C---:B------:R-:W-:Y:S01]  /*3310*/  FSETP.NEU.FTZ.AND P1, PT, R6.reuse, -INF , PT ;  /* 0xff8000000600780b */ /* 0x040fe20003f3d000 */
[----:B------:R-:W-:Y:S01]  /*3320*/  FMUL.FTZ R48, R6, UR10 ;  /* 0x0000000a06307c20 */ /* 0x000fe20008410000 */
[----:B------:R-:W-:-:S03]  /*3330*/  ISETP.GT.AND P2, PT, R95, 0x10, PT ;  /* 0x000000105f00780c */ /* 0x000fc60003f44270 */
[----:B------:R-:W5:Y:S01]  /*3340*/  MUFU.TANH R12, R12 ;  /* 0x0000000c000c7308 */ /* 0x000f620000002400 */
[----:B------:R-:W-:Y:S02]  /*3350*/  FSEL R48, R48, RZ, P1 ;  /* 0x000000ff30307208 */ /* 0x000fe40000800000 */
[----:B------:R-:W-:Y:S02]  /*3360*/  ISETP.GT.AND P1, PT, R95, RZ, PT ;  /* 0x000000ff5f00720c */ /* 0x000fe40003f24270 */
[----:B--2---:R-:W-:Y:S01]  /*3370*/  FSEL R56, R9, -INF , P2 ;  /* 0xff80000009387808 */ /* 0x004fe20001000000 */
[--C-:B------:R-:W-:Y:S01]  /*3380*/  FFMA.FTZ R179, R59, UR10, -R48.reuse ;  /* 0x0000000a3bb37c23 */ /* 0x100fe20008010830 */
[----:B------:R-:W-:Y:S01]  /*3390*/  FSEL R54, R3, -INF , P1 ;  /* 0xff80000003367808 */ /* 0x000fe20000800000 */
[----:B------:R-:W2:Y:S01]  /*33a0*/  MUFU.TANH R15, R15 ;  /* 0x0000000f000f7308 */ /* 0x000ea20000002400 */
[----:B------:R-:W-:Y:S01]  /*33b0*/  ISETP.GT.AND P1, PT, R95, 0x9, PT ;  /* 0x000000095f00780c */ /* 0x000fe20003f24270 */
[--C-:B------:R-:W-:Y:S01]  /*33c0*/  FFMA.FTZ R173, R55, UR10, -R48.reuse ;  /* 0x0000000a37ad7c23 */ /* 0x100fe20008010830 */
[----:B------:R-:W-:Y:S01]  /*33d0*/  FMNMX.FTZ R3, R54, R61, !PT ;  /* 0x0000003d36037209 */ /* 0x000fe20007810000 */
[--C-:B------:R-:W-:Y:S01]  /*33e0*/  FFMA.FTZ R175, R51, UR10, -R48.reuse ;  /* 0x0000000a33af7c23 */ /* 0x100fe20008010830 */
[----:B------:R-:W-:Y:S01]  /*33f0*/  FSEL R52, R5, -INF , P1 ;  /* 0xff80000005347808 */ /* 0x000fe20000800000 */
[--C-:B------:R-:W-:Y:S01]  /*3400*/  FFMA.FTZ R5, R63, UR10, -R48.reuse ;  /* 0x0000000a3f057c23 */ /* 0x100fe20008010830 */
[----:B------:R-:W-:Y:S01]  /*3410*/  FMNMX.FTZ R3, R50, R3, !PT ;  /* 0x0000000332037209 */ /* 0x000fe20007810000 */
[----:B------:R-:W2:Y:S01]  /*3420*/  MUFU.TANH R14, R14 ;  /* 0x0000000e000e7308 */ /* 0x000ea20000002400 */
[----:B------:R-:W-:Y:S01]  /*3430*/  ISETP.GT.AND P1, PT, R95, 0x11, PT ;  /* 0x000000115f00780c */ /* 0x000fe20003f24270 */
[--C-:B------:R-:W-:Y:S01]  /*3440*/  FFMA.FTZ R169, R47, UR10, -R48.reuse ;  /* 0x0000000a2fa97c23 */ /* 0x100fe20008010830 */
[----:B------:R-:W-:Y:S01]  /*3450*/  FMNMX.FTZ R3, R52, R3, !PT ;  /* 0x0000000334037209 */ /* 0x000fe20007810000 */
[--C-:B------:R-:W-:Y:S01]  /*3460*/  FFMA.FTZ R171, R34, UR10, -R48.reuse ;  /* 0x0000000a22ab7c23 */ /* 0x100fe20008010830 */
[----:B------:R-:W-:Y:S01]  /*3470*/  ISETP.GT.AND P2, PT, R95, 0x18, PT ;  /* 0x000000185f00780c */ /* 0x000fe20003f44270 */
[--C-:B------:R-:W-:Y:S01]  /*3480*/  FFMA.FTZ R167, R31, UR10, -R48.reuse ;  /* 0x0000000a1fa77c23 */ /* 0x100fe20008010830 */
[----:B-1----:R-:W-:Y:S01]  /*3490*/  FSEL R58, R8, -INF , P1 ;  /* 0xff800000083a7808 */ /* 0x002fe20000800000 */
[----:B------:R4:W-:Y:S01]  /*34a0*/  MUFU.TANH R70, R60 ;  /* 0x0000003c00467308 */ /* 0x0009e20000002400 */
[----:B------:R-:W-:Y:S01]  /*34b0*/  FMNMX.FTZ R3, R56, R3, !PT ;  /* 0x0000000338037209 */ /* 0x000fe20007810000 */
[--C-:B------:R-:W-:Y:S01]  /*34c0*/  FFMA.FTZ R155, R40, UR10, -R48.reuse ;  /* 0x0000000a289b7c23 */ /* 0x100fe20008010830 */
[----:B------:R-:W-:Y:S01]  /*34d0*/  ISETP.GT.AND P1, PT, R95, 0x19, PT ;  /* 0x000000195f00780c */ /* 0x000fe20003f24270 */
[--C-:B------:R-:W-:Y:S01]  /*34e0*/  FFMA.FTZ R40, R44, UR10, -R48.reuse ;  /* 0x0000000a2c287c23 */ /* 0x100fe20008010830 */
[----:B---3--:R-:W-:Y:S01]  /*34f0*/  FSEL R11, R11, -INF , P2 ;  /* 0xff8000000b0b7808 */ /* 0x008fe20001000000 */
[--C-:B------:R-:W-:Y:S01]  /*3500*/  FFMA.FTZ R181, R99, UR10, -R48.reuse ;  /* 0x0000000a63b57c23 */ /* 0x100fe20008010830 */
[----:B------:R-:W-:Y:S01]  /*3510*/  FMNMX.FTZ R62, R58, R3, !PT ;  /* 0x000000033a3e7209 */ /* 0x000fe20007810000 */
[----:B------:R-:W1:Y:S01]  /*3520*/  MUFU.TANH R21, R21 ;  /* 0x0000001500157308 */ /* 0x000e620000002400 */
[----:B------:R-:W-:Y:S01]  /*3530*/  ISETP.GT.AND P2, PT, R95, 0x20, PT ;  /* 0x000000205f00780c */ /* 0x000fe20003f44270 */
[--C-:B------:R-:W-:Y:S01]  /*3540*/  FFMA.FTZ R97, R97, UR10, -R48.reuse ;  /* 0x0000000a61617c23 */ /* 0x100fe20008010830 */
[----:B----4-:R-:W-:Y:S01]  /*3550*/  FSEL R60, R10, -INF , P1 ;  /* 0xff8000000a3c7808 */ /* 0x010fe20000800000 */
[--C-:B------:R-:W-:Y:S01]  /*3560*/  FFMA.FTZ R183, R93, UR10, -R48.reuse ;  /* 0x0000000a5db77c23 */ /* 0x100fe20008010830 */
[----:B------:R-:W-:Y:S01]  /*3570*/  FMNMX.FTZ R3, R11, R62, !PT ;  /* 0x0000003e0b037209 */ /* 0x000fe20007810000 */
[--C-:B------:R-:W-:Y:S01]  /*3580*/  FFMA.FTZ R8, R91, UR10, -R48.reuse ;  /* 0x0000000a5b087c23 */ /* 0x100fe20008010830 */
[----:B------:R-:W-:Y:S01]  /*3590*/  ISETP.GT.AND P1, PT, R95, 0x21, PT ;  /* 0x000000215f00780c */ /* 0x000fe20003f24270 */
[----:B------:R-:W3:Y:S01]  /*35a0*/  MUFU.TANH R20, R20 ;  /* 0x0000001400147308 */ /* 0x000ee20000002400 */
[----:B0-----:R-:W-:Y:S01]  /*35b0*/  FSEL R13, R13, -INF , P2 ;  /* 0xff8000000d0d7808 */ /* 0x001fe20001000000 */
[--C-:B------:R-:W-:Y:S01]  /*35c0*/  FFMA.FTZ R177, R89, UR10, -R48.reuse ;  /* 0x0000000a59b17c23 */ /* 0x100fe20008010830 */
[----:B------:R-:W-:Y:S01]  /*35d0*/  FMNMX.FTZ R10, R60, R3, !PT ;  /* 0x000000033c0a7209 */ /* 0x000fe20007810000 */
[--C-:B------:R-:W-:Y:S01]  /*35e0*/  FFMA.FTZ R165, R28, UR10, -R48.reuse ;  /* 0x0000000a1ca57c23 */ /* 0x100fe20008010830 */
[----:B------:R-:W-:Y:S01]  /*35f0*/  ISETP.GT.AND P2, PT, R95, 0x28, PT ;  /* 0x000000285f00780c */ /* 0x000fe20003f44270 */
[--C-:B------:R-:W-:Y:S01]  /*3600*/  FFMA.FTZ R28, R30, UR10, -R48.reuse ;  /* 0x0000000a1e1c7c23 */ /* 0x100fe20008010830 */
[----:B-----5:R-:W-:Y:S01]  /*3610*/  FSEL R62, R12, -INF , P1 ;  /* 0xff8000000c3e7808 */ /* 0x020fe20000800000 */
[----:B------:R-:W0:Y:S01]  /*3620*/  MUFU.TANH R25, R25 ;  /* 0x0000001900197308 */ /* 0x000e220000002400 */
[----:B------:R-:W-:Y:S01]  /*3630*/  FMNMX.FTZ R3, R13, R10, !PT ;  /* 0x0000000a0d037209 */ /* 0x000fe20007810000 */
[--C-:B------:R-:W-:Y:S01]  /*3640*/  FFMA.FTZ R30, R32, UR10, -R48.reuse ;  /* 0x0000000a201e7c23 */ /* 0x100fe20008010830 */
[----:B------:R-:W-:Y:S01]  /*3650*/  ISETP.GT.AND P1, PT, R95, 0x29, PT ;  /* 0x000000295f00780c */ /* 0x000fe20003f24270 */
[--C-:B------:R-:W-:Y:S01]  /*3660*/  FFMA.FTZ R161, R33, UR10, -R48.reuse ;  /* 0x0000000a21a17c23 */ /* 0x100fe20008010830 */
[----:B--2---:R-:W-:Y:S01]  /*3670*/  FSEL R15, R15, -INF , P2 ;  /* 0xff8000000f0f7808 */ /* 0x004fe20001000000 */
[--C-:B------:R-:W-:Y:S01]  /*3680*/  FFMA.FTZ R32, R35, UR10, -R48.reuse ;  /* 0x0000000a23207c23 */ /* 0x100fe20008010830 */
[----:B------:R-:W-:Y:S01]  /*3690*/  FMNMX.FTZ R12, R62, R3, !PT ;  /* 0x000000033e0c7209 */ /* 0x000fe20007810000 */
[----:B------:R-:W-:Y:S01]  /*36a0*/  MUFU.TANH R24, R24 ;  /* 0x0000001800187308 */ /* 0x000fe20000002400 */
[----:B------:R-:W-:Y:S01]  /*36b0*/  ISETP.GT.AND P2, PT, R95, 0x30, PT ;  /* 0x000000305f00780c */ /* 0x000fe20003f44270 */
[--C-:B------:R-:W-:Y:S01]  /*36c0*/  FFMA.FTZ R163, R36, UR10, -R48.reuse ;  /* 0x0000000a24a37c23 */ /* 0x100fe20008010830 */
[----:B------:R-:W-:Y:S01]  /*36d0*/  FSEL R63, R14, -INF , P1 ;  /* 0xff8000000e3f7808 */ /* 0x000fe20000800000 */
[--C-:B------:R-:W-:Y:S01]  /*36e0*/  FFMA.FTZ R153, R38, UR10, -R48.reuse ;  /* 0x0000000a26997c23 */ /* 0x100fe20008010830 */
[----:B------:R-:W-:Y:S01]  /*36f0*/  FMNMX.FTZ R12, R15, R12, !PT ;  /* 0x0000000c0f0c7209 */ /* 0x000fe20007810000 */
[--C-:B------:R-:W-:Y:S01]  /*3700*/  FFMA.FTZ R36, R39, UR10, -R48.reuse ;  /* 0x0000000a27247c23 */ /* 0x100fe20008010830 */
[----:B------:R-:W-:Y:S01]  /*3710*/  ISETP.GT.AND P1, PT, R95, 0x31, PT ;  /* 0x000000315f00780c */ /* 0x000fe20003f24270 */
[----:B------:R-:W2:Y:S01]  /*3720*/  MUFU.TANH R27, R27 ;  /* 0x0000001b001b7308 */ /* 0x000ea20000002400 */
[----:B-1----:R-:W-:Y:S01]  /*3730*/  FSEL R59, R21, -INF , P2 ;  /* 0xff800000153b7808 */ /* 0x002fe20001000000 */
[--C-:B------:R-:W-:Y:S01]  /*3740*/  FFMA.FTZ R38, R43, UR10, -R48.reuse ;  /* 0x0000000a2b267c23 */ /* 0x100fe20008010830 */
[----:B------:R-:W-:Y:S01]  /*3750*/  FMNMX.FTZ R12, R63, R12, !PT ;  /* 0x0000000c3f0c7209 */ /* 0x000fe20007810000 */
[--C-:B------:R-:W-:Y:S01]  /*3760*/  FFMA.FTZ R157, R41, UR10, -R48.reuse ;  /* 0x0000000a299d7c23 */ /* 0x100fe20008010830 */
[----:B------:R-:W-:Y:S01]  /*3770*/  ISETP.GT.AND P2, PT, R95, 0x38, PT ;  /* 0x000000385f00780c */ /* 0x000fe20003f44270 */
[--C-:B------:R-:W-:Y:S01]  /*3780*/  FFMA.FTZ R159, R45, UR10, -R48.reuse ;  /* 0x0000000a2d9f7c23 */ /* 0x100fe20008010830 */
[----:B------:R-:W-:Y:S01]  /*3790*/  FMNMX.FTZ R3, R59, R12, !PT ;  /* 0x0000000c3b037209 */ /* 0x000fe20007810000 */
[----:B------:R-:W1:Y:S01]  /*37a0*/  MUFU.TANH R26, R26 ;  /* 0x0000001a001a7308 */ /* 0x000e620000002400 */
[----:B------:R-:W-:Y:S01]  /*37b0*/  FFMA.FTZ R46, R46, UR10, -R48 ;  /* 0x0000000a2e2e7c23 */ /* 0x000fe20008010830 */
[----:B------:R-:W-:-:S02]  /*37c0*/  CS2R R98, SRZ ;  /* 0x0000000000627805 */ /* 0x000fc4000001ff00 */
[----:B------:R-:W-:Y:S02]  /*37d0*/  CS2R R92, SRZ ;  /* 0x00000000005c7805 */ /* 0x000fe4000001ff00 */
[----:B------:R-:W-:Y:S02]  /*37e0*/  CS2R R90, SRZ ;  /* 0x00000000005a7805 */ /* 0x000fe4000001ff00 */
[----:B------:R-:W-:Y:S01]  /*37f0*/  CS2R R88, SRZ ;  /* 0x0000000000587805 */ /* 0x000fe2000001ff00 */
[----:B------:R3:W4:Y:S08]  /*3800*/  MUFU.TANH R74, R64 ;  /* 0x00000040004a7308 */ /* 0x0007300000002400 */
[----:B------:R5:W-:Y:S01]  /*3810*/  MUFU.EX2 R10, R5 ;  /* 0x00000005000a7308 */ /* 0x000be20000000800 */
[----:B---3--:R-:W-:-:S02]  /*3820*/  FSEL R64, R20, -INF , P1 ;  /* 0xff80000014407808 */ /* 0x008fc40000800000 */
[----:B------:R-:W-:Y:S02]  /*3830*/  ISETP.GT.AND P1, PT, R95, 0x39, PT ;  /* 0x000000395f00780c */ /* 0x000fe40003f24270 */
[----:B------:R-:W-:-:S03]  /*3840*/  FMNMX.FTZ R14, R64, R3, !PT ;  /* 0x00000003400e7209 */ /* 0x000fc60007810000 */
[----:B------:R3:W4:Y:S01]  /*3850*/  MUFU.TANH R75, R65 ;  /* 0x00000041004b7308 */ /* 0x0007220000002400 */
[--C-:B-----5:R-:W-:Y:S01]  /*3860*/  FFMA.FTZ R5, R57, UR10, -R48.reuse ;  /* 0x0000000a39057c23 */ /* 0x120fe20008010830 */
[----:B0-----:R-:W-:Y:S02]  /*3870*/  FSEL R57, R25, -INF , P2 ;  /* 0xff80000019397808 */ /* 0x001fe40001000000 */
[----:B------:R-:W-:Y:S02]  /*3880*/  ISETP.GT.AND P2, PT, R95, 0x40, PT ;  /* 0x000000405f00780c */ /* 0x000fe40003f44270 */
[----:B------:R-:W-:Y:S02]  /*3890*/  FMNMX.FTZ R14, R57, R14, !PT ;  /* 0x0000000e390e7209 */ /* 0x000fe40007810000 */
[----:B--2---:R-:W-:Y:S01]  /*38a0*/  FSEL R55, R27, -INF , P2 ;  /* 0xff8000001b377808 */ /* 0x004fe20001000000 */
[----:B------:R0:W-:Y:S01]  /*38b0*/  MUFU.EX2 R12, R5 ;  /* 0x00000005000c7308 */ /* 0x0001e20000000800 */
[----:B---3--:R-:W-:Y:S01]  /*38c0*/  FSEL R65, R24, -INF , P1 ;  /* 0xff80000018417808 */ /* 0x008fe20000800000 */
[----:B------:R-:W-:Y:S01]  /*38d0*/  FFMA.FTZ R24, R49, UR10, -R48 ;  /* 0x0000000a31187c23 */ /* 0x000fe20008010830 */
[----:B------:R-:W-:-:S02]  /*38e0*/  ISETP.GT.AND P1, PT, R95, 0x41, PT ;  /* 0x000000415f00780c */ /* 0x000fc40003f24270 */
[----:B------:R-:W-:Y:S02]  /*38f0*/  FMNMX.FTZ R14, R65, R14, !PT ;  /* 0x0000000e410e7209 */ /* 0x000fe40007810000 */
[----:B------:R-:W-:Y:S01]  /*3900*/  ISETP.GT.AND P2, PT, R95, 0x48, PT ;  /* 0x000000485f00780c */ /* 0x000fe20003f44270 */
[----:B------:R4:W2:Y:S01]  /*3910*/  MUFU.TANH R78, R68 ;  /* 0x00000044004e7308 */ /* 0x0008a20000002400 */
[----:B-1----:R-:W-:Y:S01]  /*3920*/  FSEL R66, R26, -INF , P1 ;  /* 0xff8000001a427808 */ /* 0x002fe20000800000 */
[----:B0-----:R-:W-:Y:S01]  /*3930*/  FFMA.FTZ R5, R53, UR10, -R48 ;  /* 0x0000000a35057c23 */ /* 0x001fe20008010830 */
[----:B------:R-:W-:Y:S02]  /*3940*/  FMNMX.FTZ R3, R55, R14, !PT ;  /* 0x0000000e37037209 */ /* 0x000fe40007810000 */
[----:B------:R-:W-:Y:S02]  /*3950*/  ISETP.GT.AND P1, PT, R95, 0x49, PT ;  /* 0x000000495f00780c */ /* 0x000fe40003f24270 */
[----:B------:R-:W-:Y:S01]  /*3960*/  FSEL R53, R70, -INF , P2 ;  /* 0xff80000046357808 */ /* 0x000fe20001000000 */
[----:B------:R-:W0:Y:S01]  /*3970*/  MUFU.TANH R69, R69 ;  /* 0x0000004500457308 */ /* 0x000e220000002400 */
[----:B------:R-:W-:-:S02]  /*3980*/  FMNMX.FTZ R20, R66, R3, !PT ;  /* 0x0000000342147209 */ /* 0x000fc40007810000 */
[----:B------:R-:W-:Y:S02]  /*3990*/  ISETP.GT.AND P2, PT, R95, 0x50, PT ;  /* 0x000000505f00780c */ /* 0x000fe40003f44270 */
[----:B------:R-:W-:Y:S02]  /*39a0*/  FSEL R67, R71, -INF , P1 ;  /* 0xff80000047437808 */ /* 0x000fe40000800000 */
[----:B------:R-:W-:Y:S01]  /*39b0*/  FMNMX.FTZ R20, R53, R20, !PT ;  /* 0x0000001435147209 */ /* 0x000fe20007810000 */
[----:B------:R-:W1:Y:S01]  /*39c0*/  MUFU.TANH R72, R72 ;  /* 0x0000004800487308 */ /* 0x000e620000002400 */
[----:B------:R-:W-:Y:S02]  /*39d0*/  ISETP.GT.AND P1, PT, R95, 0x51, PT ;  /* 0x000000515f00780c */ /* 0x000fe40003f24270 */
[----:B----4-:R-:W-:Y:S02]  /*39e0*/  FSEL R68, R74, -INF , P2 ;  /* 0xff8000004a447808 */ /* 0x010fe40001000000 */
[----:B------:R-:W-:-:S02]  /*39f0*/  FMNMX.FTZ R3, R67, R20, !PT ;  /* 0x0000001443037209 */ /* 0x000fc40007810000 */
[----:B------:R-:W-:Y:S01]  /*3a00*/  ISETP.GT.AND P2, PT, R95, 0x58, PT ;  /* 0x000000585f00780c */ /* 0x000fe20003f44270 */
[----:B------:R-:W3:Y:S01]  /*3a10*/  MUFU.TANH R73, R73 ;  /* 0x0000004900497308 */ /* 0x000ee20000002400 */
[----:B------:R-:W-:Y:S02]  /*3a20*/  FSEL R51, R75, -INF , P1 ;  /* 0xff8000004b337808 */ /* 0x000fe40000800000 */
[----:B------:R-:W-:Y:S02]  /*3a30*/  FMNMX.FTZ R20, R68, R3, !PT ;  /* 0x0000000344147209 */ /* 0x000fe40007810000 */
[----:B------:R-:W-:Y:S02]  /*3a40*/  ISETP.GT.AND P1, PT, R95, 0x59, PT ;  /* 0x000000595f00780c */ /* 0x000fe40003f24270 */
[----:B--2---:R-:W-:Y:S01]  /*3a50*/  FSEL R21, R78, -INF , P2 ;  /* 0xff8000004e157808 */ /* 0x004fe20001000000 */
[----:B------:R-:W-:Y:S01]  /*3a60*/  MUFU.TANH R76, R76 ;  /* 0x0000004c004c7308 */ /* 0x000fe20000002400 */
[----:B------:R-:W-:-:S02]  /*3a70*/  FMNMX.FTZ R20, R51, R20, !PT ;  /* 0x0000001433147209 */ /* 0x000fc40007810000 */
[----:B------:R-:W-:Y:S02]  /*3a80*/  ISETP.GT.AND P2, PT, R95, 0x60, PT ;  /* 0x000000605f00780c */ /* 0x000fe40003f44270 */
[----:B0-----:R-:W-:Y:S01]  /*3a90*/  FSEL R25, R69, -INF , P1 ;  /* 0xff80000045197808 */ /* 0x001fe20000800000 */
[----:B------:R-:W-:Y:S01]  /*3aa0*/  FFMA.FTZ R69, R29, UR10, -R48 ;  /* 0x0000000a1d457c23 */ /* 0x000fe20008010830 */
[----:B------:R-:W-:Y:S01]  /*3ab0*/  FMNMX.FTZ R20, R21, R20, !PT ;  /* 0x0000001415147209 */ /* 0x000fe20007810000 */
[----:B------:R-:W0:Y:S01]  /*3ac0*/  MUFU.TANH R77, R77 ;  /* 0x0000004d004d7308 */ /* 0x000e220000002400 */
[----:B------:R-:W-:Y:S02]  /*3ad0*/  ISETP.GT.AND P1, PT, R95, 0x61, PT ;  /* 0x000000615f00780c */ /* 0x000fe40003f24270 */
[----:B-1----:R-:W-:Y:S02]  /*3ae0*/  FSEL R47, R72, -INF , P2 ;  /* 0xff800000482f7808 */ /* 0x002fe40001000000 */
[----:B------:R-:W-:-:S02]  /*3af0*/  FMNMX.FTZ R20, R25, R20, !PT ;  /* 0x0000001419147209 */ /* 0x000fc40007810000 */
[----:B------:R-:W-:Y:S01]  /*3b00*/  ISETP.GT.AND P2, PT, R95, 0x68, PT ;  /* 0x000000685f00780c */ /* 0x000fe20003f44270 */
[----:B------:R-:W1:Y:S01]  /*3b10*/  MUFU.TANH R80, R80 ;  /* 0x0000005000507308 */ /* 0x000e620000002400 */
[----:B---3--:R-:W-:Y:S02]  /*3b20*/  FSEL R27, R73, -INF , P1 ;  /* 0xff800000491b7808 */ /* 0x008fe40000800000 */
[----:B------:R-:W-:Y:S02]  /*3b30*/  FMNMX.FTZ R26, R47, R20, !PT ;  /* 0x000000142f1a7209 */ /* 0x000fe40007810000 */
[----:B------:R-:W-:Y:S02]  /*3b40*/  ISETP.GT.AND P1, PT, R95, 0x69, PT ;  /* 0x000000695f00780c */ /* 0x000fe40003f24270 */
[----:B------:R-:W-:Y:S01]  /*3b50*/  FMNMX.FTZ R3, R27, R26, !PT ;  /* 0x0000001a1b037209 */ /* 0x000fe20007810000 */
[----:B------:R-:W-:Y:S01]  /*3b60*/  MUFU.TANH R81, R81 ;  /* 0x0000005100517308 */ /* 0x000fe20000002400 */
[----:B0-----:R-:W-:-:S02]  /*3b70*/  FSEL R49, R77, -INF , P1 ;  /* 0xff8000004d317808 */ /* 0x001fc40000800000 */
[----:B------:R-:W-:-:S05]  /*3b80*/  ISETP.GT.AND P1, PT, R95, 0x71, PT ;  /* 0x000000715f00780c */ /* 0x000fca0003f24270 */
[----:B------:R0:W-:Y:S08]  /*3b90*/  MUFU.EX2 R14, R5 ;  /* 0x00000005000e7308 */ /* 0x0001f00000000800 */
[----:B------:R-:W2:Y:S01]  /*3ba0*/  MUFU.TANH R84, R84 ;  /* 0x0000005400547308 */ /* 0x000ea20000002400 */
[----:B0-----:R-:W-:Y:S01]  /*3bb0*/  FFMA.FTZ R5, R42, UR10, -R48 ;  /* 0x0000000a2a057c23 */ /* 0x001fe20008010830 */
[----:B------:R-:W-:-:S02]  /*3bc0*/  FSEL R42, R76, -INF , P2 ;  /* 0xff8000004c2a7808 */ /* 0x000fc40001000000 */
[----:B------:R-:W-:Y:S02]  /*3bd0*/  ISETP.GT.AND P2, PT, R95, 0x70, PT ;  /* 0x000000705f00780c */ /* 0x000fe40003f44270 */
[----:B------:R-:W-:Y:S02]  /*3be0*/  FMNMX.FTZ R26, R42, R3, !PT ;  /* 0x000000032a1a7209 */ /* 0x000fe40007810000 */
[----:B------:R-:W0:Y:S01]  /*3bf0*/  MUFU.TANH R85, R85 ;  /* 0x0000005500557308 */ /* 0x000e220000002400 */
[----:B-1----:R-:W-:Y:S02]  /*3c00*/  FSEL R3, R80, -INF , P2 ;  /* 0xff80000050037808 */ /* 0x002fe40001000000 */
[----:B------:R-:W-:Y:S02]  /*3c10*/  FMNMX.FTZ R26, R49, R26, !PT ;  /* 0x0000001a311a7209 */ /* 0x000fe40007810000 */
[----:B------:R-:W-:Y:S02]  /*3c20*/  ISETP.GT.AND P2, PT, R95, 0x78, PT ;  /* 0x000000785f00780c */ /* 0x000fe40003f44270 */
[----:B------:R-:W-:Y:S01]  /*3c30*/  FMNMX.FTZ R34, R3, R26, !PT ;  /* 0x0000001a03227209 */ /* 0x000fe20007810000 */
[----:B------:R1:W-:Y:S01]  /*3c40*/  MUFU.EX2 R20, R5 ;  /* 0x0000000500147308 */ /* 0x0003e20000000800 */
[----:B--2---:R-:W-:-:S07]  /*3c50*/  FSEL R29, R84, -INF , P2 ;  /* 0xff800000541d7808 */ /* 0x004fce0001000000 */
[----:B------:R-:W-:Y:S01]  /*3c60*/  MUFU.EX2 R181, R181 ;  /* 0x000000b500b57308 */ /* 0x000fe20000000800 */
[----:B-1----:R-:W-:Y:S02]  /*3c70*/  FSEL R5, R81, -INF , P1 ;  /* 0xff80000051057808 */ /* 0x002fe40000800000 */
[----:B------:R-:W-:Y:S02]  /*3c80*/  ISETP.GT.AND P1, PT, R95, 0x79, PT ;  /* 0x000000795f00780c */ /* 0x000fe40003f24270 */
[----:B------:R-:W-:Y:S02]  /*3c90*/  CS2R R94, SRZ ;  /* 0x00000000005e7805 */ /* 0x000fe4000001ff00 */
[----:B------:R-:W-:Y:S02]  /*3ca0*/  FMNMX.FTZ R34, R5, R34, !PT ;  /* 0x0000002205227209 */ /* 0x000fe40007810000 */
[----:B0-----:R-:W-:Y:S01]  /*3cb0*/  FSEL R9, R85, -INF , P1 ;  /* 0xff80000055097808 */ /* 0x001fe20000800000 */
[----:B------:R0:W-:Y:S01]  /*3cc0*/  MUFU.EX2 R4, R97 ;  /* 0x0000006100047308 */ /* 0x0001e20000000800 */
[----:B------:R-:W-:-:S04]  /*3cd0*/  FMNMX.FTZ R34, R29, R34, !PT ;  /* 0x000000221d227209 */ /* 0x000fc80007810000 */
[----:B------:R-:W-:-:S03]  /*3ce0*/  FMNMX.FTZ R34, R9, R34, !PT ;  /* 0x0000002209227209 */ /* 0x000fc60007810000 */
[----:B------:R-:W-:Y:S01]  /*3cf0*/  MUFU.EX2 R183, R183 ;  /* 0x000000b700b77308 */ /* 0x000fe20000000800 */
[----:B0-----:R-:W-:Y:S01]  /*3d00*/  CS2R R96, SRZ ;  /* 0x0000000000607805 */ /* 0x001fe2000001ff00 */
[----:B------:R-:W0:Y:S06]  /*3d10*/  SHFL.BFLY PT, R7, R34, 0x2, 0x1f ;  /* 0x0c401f0022077f89 */ /* 0x000e2c00000e0000 */
        /* <DEDUP_REMOVED lines=14> */
[----:B------:R-:W-:Y:S02]  /*3e00*/  FSEL R44, R31, RZ, P1 ;  /* 0x000000ff1f2c7208 */ /* 0x000fe40000800000 */
[----:B------:R-:W-:-:S03]  /*3e10*/  PLOP3.LUT P1, PT, PT, PT, UP0, 0x80, 0x0 ;  /* 0x000000000000781c */ /* 0x000fc60003f2f008 */
[--C-:B------:R-:W-:Y:S01]  /*3e20*/  FFMA.FTZ R54, R54, UR10, -R44.reuse ;  /* 0x0000000a36367c23 */ /* 0x100fe2000801082c */
        /* <DEDUP_REMOVED lines=29> */
[----:B------:R1:W2:Y:S01]  /*4000*/  MUFU.EX2 R31, R52 ;  /* 0x00000034001f7308 */ /* 0x0002a20000000800 */
[----:B0-----:R-:W-:Y:S01]  /*4010*/  FADD.FTZ R35, R54, R61 ;  /* 0x0000003d36237221 */ /* 0x001fe20000010000 */
[--C-:B------:R-:W-:Y:S01]  /*4020*/  FFMA.FTZ R49, R49, UR10, -R44.reuse ;  /* 0x0000000a31317c23 */ /* 0x100fe2000801082c */
[--C-:B------:R-:W-:Y:S01]  /*4030*/  FFMA.FTZ R3, R3, UR10, -R44.reuse ;  /* 0x0000000a03037c23 */ /* 0x100fe2000801082c */
[--C-:B------:R-:W-:Y:S01]  /*4040*/  FFMA.FTZ R5, R5, UR10, -R44.reuse ;  /* 0x0000000a05057c23 */ /* 0x100fe2000801082c */
[--C-:B------:R-:W-:Y:S01]  /*4050*/  FFMA.FTZ R29, R29, UR10, -R44.reuse ;  /* 0x0000000a1d1d7c23 */ /* 0x100fe2000801082c */
[----:B------:R-:W-:Y:S01]  /*4060*/  FFMA.FTZ R9, R9, UR10, -R44 ;  /* 0x0000000a09097c23 */ /* 0x000fe2000801082c */
[----:B------:R-:W-:Y:S01]  /*4070*/  F2FP.F16.F32.PACK_AB R180, R61, R54 ;  /* 0x000000363db4723e */ /* 0x000fe200000000ff */
[----:B------:R-:W0:Y:S01]  /*4080*/  MUFU.EX2 R56, R56 ;  /* 0x0000003800387308 */ /* 0x000e220000000800 */
[----:B-1----:R-:W-:Y:S01]  /*4090*/  FADD.FTZ R52, R181, R4 ;  /* 0x00000004b5347221 */ /* 0x002fe20000010000 */
[----:B------:R-:W-:-:S06]  /*40a0*/  F2FP.F16.F32.PACK_AB R181, R4, R181 ;  /* 0x000000b504b5723e */ /* 0x000fcc00000000ff */
[----:B------:R1:W3:Y:S01]  /*40b0*/  MUFU.EX2 R33, R58 ;  /* 0x0000003a00217308 */ /* 0x0002e20000000800 */
[----:B--2---:R-:W-:-:S07]  /*40c0*/  F2FP.F16.F32.PACK_AB R182, R31, R50 ;  /* 0x000000321fb6723e */ /* 0x004fce00000000ff */
[----:B------:R-:W2:Y:S01]  /*40d0*/  MUFU.EX2 R11, R11 ;  /* 0x0000000b000b7308 */ /* 0x000ea20000000800 */
[----:B-1----:R-:W-:Y:S01]  /*40e0*/  FADD.FTZ R58, R50, R35 ;  /* 0x00000023323a7221 */ /* 0x002fe20000010000 */
[----:B------:R-:W-:Y:S01]  /*40f0*/  FADD.FTZ R35, R183, R52 ;  /* 0x00000034b7237221 */ /* 0x000fe20000010000 */
[C---:B------:R-:W-:Y:S02]  /*4100*/  F2FP.F16.F32.PACK_AB R183, R8.reuse, R183 ;  /* 0x000000b708b7723e */ /* 0x040fe400000000ff */
[----:B------:R-:W-:Y:S01]  /*4110*/  FADD.FTZ R37, R31, R58 ;  /* 0x0000003a1f257221 */ /* 0x000fe20000010000 */
[----:B------:R-:W-:Y:S02]  /*4120*/  FADD.FTZ R52, R8, R35 ;  /* 0x0000002308347221 */ /* 0x000fe40000010000 */
[----:B------:R-:W1:Y:S01]  /*4130*/  MUFU.EX2 R60, R60 ;  /* 0x0000003c003c7308 */ /* 0x000e620000000800 */
[----:B0-----:R-:W-:Y:S01]  /*4140*/  FADD.FTZ R0, R56, R37 ;  /* 0x0000002538007221 */ /* 0x001fe20000010000 */
[----:B------:R-:W-:Y:S01]  /*4150*/  FADD.FTZ R35, R177, R52 ;  /* 0x00000034b1237221 */ /* 0x000fe20000010000 */
[----:B------:R-:W-:-:S02]  /*4160*/  F2FP.F16.F32.PACK_AB R177, R10, R177 ;  /* 0x000000b10ab1723e */ /* 0x000fc400000000ff */
[C---:B---3--:R-:W-:Y:S01]  /*4170*/  FADD.FTZ R0, R33.reuse, R0 ;  /* 0x0000000021007221 */ /* 0x048fe20000010000 */
[----:B------:R-:W-:Y:S01]  /*4180*/  FADD.FTZ R48, R10, R35 ;  /* 0x000000230a307221 */ /* 0x000fe20000010000 */
[----:B------:R-:W-:Y:S01]  /*4190*/  F2FP.F16.F32.PACK_AB R176, R33, R56 ;  /* 0x0000003821b0723e */ /* 0x000fe200000000ff */
[----:B------:R-:W0:Y:S01]  /*41a0*/  MUFU.EX2 R13, R13 ;  /* 0x0000000d000d7308 */ /* 0x000e220000000800 */
[----:B--2---:R-:W-:Y:S01]  /*41b0*/  FADD.FTZ R35, R11, R0 ;  /* 0x000000000b237221 */ /* 0x004fe20000010000 */
[----:B------:R-:W-:Y:S01]  /*41c0*/  FADD.FTZ R37, R179, R48 ;  /* 0x00000030b3257221 */ /* 0x000fe20000010000 */
[----:B------:R-:W-:-:S03]  /*41d0*/  F2FP.F16.F32.PACK_AB R179, R12, R179 ;  /* 0x000000b30cb3723e */ /* 0x000fc600000000ff */
[----:B------:R-:W-:Y:S02]  /*41e0*/  FADD.FTZ R48, R12, R37 ;  /* 0x000000250c307221 */ /* 0x000fe40000010000 */
[----:B------:R-:W2:Y:S01]  /*41f0*/  MUFU.EX2 R62, R62 ;  /* 0x0000003e003e7308 */ /* 0x000ea20000000800 */
[C---:B-1----:R-:W-:Y:S01]  /*4200*/  FADD.FTZ R0, R60.reuse, R35 ;  /* 0x000000233c007221 */ /* 0x042fe20000010000 */
[----:B------:R-:W-:Y:S01]  /*4210*/  FADD.FTZ R37, R173, R48 ;  /* 0x00000030ad257221 */ /* 0x000fe20000010000 */
[----:B------:R-:W-:Y:S02]  /*4220*/  F2FP.F16.F32.PACK_AB R178, R60, R11 ;  /* 0x0000000b3cb2723e */ /* 0x000fe400000000ff */
[C---:B------:R-:W-:Y:S01]  /*4230*/  F2FP.F16.F32.PACK_AB R173, R14.reuse, R173 ;  /* 0x000000ad0ead723e */ /* 0x040fe200000000ff */
[----:B------:R-:W-:Y:S02]  /*4240*/  FADD.FTZ R48, R14, R37 ;  /* 0x000000250e307221 */ /* 0x000fe40000010000 */
[----:B------:R-:W1:Y:S01]  /*4250*/  MUFU.EX2 R15, R15 ;  /* 0x0000000f000f7308 */ /* 0x000e620000000800 */
[----:B0-----:R-:W-:Y:S01]  /*4260*/  FADD.FTZ R35, R13, R0 ;  /* 0x000000000d237221 */ /* 0x001fe20000010000 */
[----:B------:R-:W-:Y:S01]  /*4270*/  FADD.FTZ R37, R175, R48 ;  /* 0x00000030af257221 */ /* 0x000fe20000010000 */
[----:B------:R-:W-:-:S03]  /*4280*/  F2FP.F16.F32.PACK_AB R175, R24, R175 ;  /* 0x000000af18af723e */ /* 0x000fc600000000ff */
[----:B------:R-:W-:Y:S02]  /*4290*/  FADD.FTZ R48, R24, R37 ;  /* 0x0000002518307221 */ /* 0x000fe40000010000 */
[----:B------:R-:W0:Y:S01]  /*42a0*/  MUFU.EX2 R174, R63 ;  /* 0x0000003f00ae7308 */ /* 0x000e220000000800 */
[C---:B--2---:R-:W-:Y:S01]  /*42b0*/  FADD.FTZ R0, R62.reuse, R35 ;  /* 0x000000233e007221 */ /* 0x044fe20000010000 */
[----:B------:R-:W-:-:S06]  /*42c0*/  F2FP.F16.F32.PACK_AB R172, R62, R13 ;  /* 0x0000000d3eac723e */ /* 0x000fcc00000000ff */
[----:B------:R-:W-:Y:S01]  /*42d0*/  MUFU.EX2 R59, R59 ;  /* 0x0000003b003b7308 */ /* 0x000fe20000000800 */
[----:B-1----:R-:W-:-:S07]  /*42e0*/  FADD.FTZ R35, R15, R0 ;  /* 0x000000000f237221 */ /* 0x002fce0000010000 */
[----:B------:R-:W1:Y:S01]  /*42f0*/  MUFU.EX2 R64, R64 ;  /* 0x0000004000407308 */ /* 0x000e620000000800 */
[C---:B0-----:R-:W-:Y:S01]  /*4300*/  FADD.FTZ R0, R174.reuse, R35 ;  /* 0x00000023ae007221 */ /* 0x041fe20000010000 */
[----:B------:R-:W-:Y:S01]  /*4310*/  FADD.FTZ R35, R169, R48 ;  /* 0x00000030a9237221 */ /* 0x000fe20000010000 */
[----:B------:R-:W-:Y:S02]  /*4320*/  F2FP.F16.F32.PACK_AB R174, R174, R15 ;  /* 0x0000000faeae723e */ /* 0x000fe400000000ff */
[C---:B------:R-:W-:Y:S01]  /*4330*/  F2FP.F16.F32.PACK_AB R169, R20.reuse, R169 ;  /* 0x000000a914a9723e */ /* 0x040fe200000000ff */
[----:B------:R-:W-:Y:S02]  /*4340*/  FADD.FTZ R4, R20, R35 ;  /* 0x0000002314047221 */ /* 0x000fe40000010000 */
[----:B------:R-:W-:Y:S02]  /*4350*/  MUFU.EX2 R57, R57 ;  /* 0x0000003900397308 */ /* 0x000fe40000000800 */
[----:B------:R-:W-:-:S06]  /*4360*/  FADD.FTZ R35, R171, R4 ;  /* 0x00000004ab237221 */ /* 0x000fcc0000010000 */
[----:B------:R-:W-:Y:S01]  /*4370*/  MUFU.EX2 R170, R65 ;  /* 0x0000004100aa7308 */ /* 0x000fe20000000800 */
[----:B-1----:R-:W-:-:S07]  /*4380*/  F2FP.F16.F32.PACK_AB R168, R64, R59 ;  /* 0x0000003b40a8723e */ /* 0x002fce00000000ff */
[----:B------:R-:W0:Y:S08]  /*4390*/  MUFU.EX2 R26, R69 ;  /* 0x00000045001a7308 */ /* 0x000e300000000800 */
[----:B------:R-:W1:Y:S08]  /*43a0*/  MUFU.EX2 R55, R55 ;  /* 0x0000003700377308 */ /* 0x000e700000000800 */
[----:B------:R2:W-:Y:S01]  /*43b0*/  MUFU.EX2 R162, R25 ;  /* 0x0000001900a27308 */ /* 0x0005e20000000800 */
[C---:B0-----:R-:W-:Y:S01]  /*43c0*/  FADD.FTZ R4, R26.reuse, R35 ;  /* 0x000000231a047221 */ /* 0x041fe20000010000 */
[----:B------:R-:W-:-:S06]  /*43d0*/  F2FP.F16.F32.PACK_AB R171, R26, R171 ;  /* 0x000000ab1aab723e */ /* 0x000fcc00000000ff */
[----:B------:R-:W-:Y:S01]  /*43e0*/  MUFU.EX2 R165, R165 ;  /* 0x000000a500a57308 */ /* 0x000fe20000000800 */
[----:B--2---:R-:W-:-:S04]  /*43f0*/  FADD.FTZ R25, R59, R0 ;  /* 0x000000003b197221 */ /* 0x004fc80000010000 */
[----:B------:R-:W-:-:S03]  /*4400*/  FADD.FTZ R0, R64, R25 ;  /* 0x0000001940007221 */ /* 0x000fc60000010000 */
[----:B------:R-:W0:Y:S01]  /*4410*/  MUFU.EX2 R66, R66 ;  /* 0x0000004200427308 */ /* 0x000e220000000800 */
[----:B------:R-:W-:-:S04]  /*4420*/  FADD.FTZ R25, R57, R0 ;  /* 0x0000000039197221 */ /* 0x000fc80000010000 */
[C---:B------:R-:W-:Y:S01]  /*4430*/  FADD.FTZ R0, R170.reuse, R25 ;  /* 0x00000019aa007221 */ /* 0x040fe20000010000 */
[----:B------:R-:W-:Y:S02]  /*4440*/  F2FP.F16.F32.PACK_AB R170, R170, R57 ;  /* 0x00000039aaaa723e */ /* 0x000fe400000000ff */
[----:B------:R-:W-:Y:S01]  /*4450*/  MUFU.EX2 R28, R28 ;  /* 0x0000001c001c7308 */ /* 0x000fe20000000800 */
[----:B-1----:R-:W-:-:S07]  /*4460*/  FADD.FTZ R25, R55, R0 ;  /* 0x0000000037197221 */ /* 0x002fce0000010000 */
[----:B------:R-:W1:Y:S01]  /*4470*/  MUFU.EX2 R53, R53 ;  /* 0x0000003500357308 */ /* 0x000e620000000800 */
[C---:B0-----:R-:W-:Y:S01]  /*4480*/  FADD.FTZ R0, R66.reuse, R25 ;  /* 0x0000001942007221 */ /* 0x041fe20000010000 */
[----:B------:R-:W-:-:S06]  /*4490*/  F2FP.F16.F32.PACK_AB R164, R66, R55 ;  /* 0x0000003742a4723e */ /* 0x000fcc00000000ff */
[----:B------:R-:W-:Y:S08]  /*44a0*/  MUFU.EX2 R167, R167 ;  /* 0x000000a700a77308 */ /* 0x000ff00000000800 */
[----:B------:R-:W0:Y:S01]  /*44b0*/  MUFU.EX2 R166, R67 ;  /* 0x0000004300a67308 */ /* 0x000e220000000800 */
[----:B-1----:R-:W-:-:S07]  /*44c0*/  FADD.FTZ R25, R53, R0 ;  /* 0x0000000035197221 */ /* 0x002fce0000010000 */
[----:B------:R-:W-:Y:S08]  /*44d0*/  MUFU.EX2 R30, R30 ;  /* 0x0000001e001e7308 */ /* 0x000ff00000000800 */
[----:B------:R-:W1:Y:S01]  /*44e0*/  MUFU.EX2 R68, R68 ;  /* 0x0000004400447308 */ /* 0x000e620000000800 */
[C---:B0-----:R-:W-:Y:S01]  /*44f0*/  FADD.FTZ R25, R166.reuse, R25 ;  /* 0x00000019a6197221 */ /* 0x041fe20000010000 */
[----:B------:R-:W-:-:S06]  /*4500*/  F2FP.F16.F32.PACK_AB R166, R166, R53 ;  /* 0x00000035a6a6723e */ /* 0x000fcc00000000ff */
[----:B------:R-:W0:Y:S08]  /*4510*/  MUFU.EX2 R161, R161 ;  /* 0x000000a100a17308 */ /* 0x000e300000000800 */
[----:B------:R2:W-:Y:S08]  /*4520*/  MUFU.EX2 R152, R27 ;  /* 0x0000001b00987308 */ /* 0x0005f00000000800 */
[----:B------:R-:W3:Y:S01]  /*4530*/  MUFU.EX2 R51, R51 ;  /* 0x0000003300337308 */ /* 0x000ee20000000800 */
[----:B--2---:R-:W-:Y:S01]  /*4540*/  FADD.FTZ R27, R165, R4 ;  /* 0x00000004a51b7221 */ /* 0x004fe20000010000 */
[----:B------:R-:W-:-:S03]  /*4550*/  F2FP.F16.F32.PACK_AB R165, R28, R165 ;  /* 0x000000a51ca5723e */ /* 0x000fc600000000ff */
[----:B------:R-:W-:-:S03]  /*4560*/  FADD.FTZ R4, R28, R27 ;  /* 0x0000001b1c047221 */ /* 0x000fc60000010000 */
[----:B------:R-:W2:Y:S01]  /*4570*/  MUFU.EX2 R32, R32 ;  /* 0x0000002000207308 */ /* 0x000ea20000000800 */
[----:B------:R-:W-:Y:S01]  /*4580*/  FADD.FTZ R11, R167, R4 ;  /* 0x00000004a70b7221 */ /* 0x000fe20000010000 */
[----:B-1----:R-:W-:Y:S01]  /*4590*/  FADD.FTZ R4, R68, R25 ;  /* 0x0000001944047221 */ /* 0x002fe20000010000 */
[C---:B------:R-:W-:Y:S02]  /*45a0*/  F2FP.F16.F32.PACK_AB R167, R30.reuse, R167 ;  /* 0x000000a71ea7723e */ /* 0x040fe400000000ff */
[----:B------:R-:W-:-:S03]  /*45b0*/  FADD.FTZ R0, R30, R11 ;  /* 0x0000000b1e007221 */ /* 0x000fc60000010000 */
[----:B------:R-:W1:Y:S01]  /*45c0*/  MUFU.EX2 R21, R21 ;  /* 0x0000001500157308 */ /* 0x000e620000000800 */
[----:B0-----:R-:W-:Y:S01]  /*45d0*/  FADD.FTZ R11, R161, R0 ;  /* 0x00000000a10b7221 */ /* 0x001fe20000010000 */
[C---:B---3--:R-:W-:Y:S01]  /*45e0*/  FADD.FTZ R4, R51.reuse, R4 ;  /* 0x0000000433047221 */ /* 0x048fe20000010000 */
[----:B------:R-:W-:-:S05]  /*45f0*/  F2FP.F16.F32.PACK_AB R160, R51, R68 ;  /* 0x0000004433a0723e */ /* 0x000fca00000000ff */
[----:B------:R-:W0:Y:S01]  /*4600*/  MUFU.EX2 R163, R163 ;  /* 0x000000a300a37308 */ /* 0x000e220000000800 */
[C---:B--2---:R-:W-:Y:S01]  /*4610*/  FADD.FTZ R0, R32.reuse, R11 ;  /* 0x0000000b20007221 */ /* 0x044fe20000010000 */
[----:B------:R-:W-:-:S06]  /*4620*/  F2FP.F16.F32.PACK_AB R161, R32, R161 ;  /* 0x000000a120a1723e */ /* 0x000fcc00000000ff */
[----:B------:R-:W2:Y:S01]  /*4630*/  MUFU.EX2 R34, R34 ;  /* 0x0000002200227308 */ /* 0x000ea20000000800 */
[----:B-1----:R-:W-:-:S07]  /*4640*/  FADD.FTZ R11, R21, R4 ;  /* 0x00000004150b7221 */ /* 0x002fce0000010000 */
[----:B------:R-:W-:Y:S01]  /*4650*/  MUFU.EX2 R47, R47 ;  /* 0x0000002f002f7308 */ /* 0x000fe20000000800 */
[----:B0-----:R-:W-:Y:S01]  /*4660*/  FADD.FTZ R13, R163, R0 ;  /* 0x00000000a30d7221 */ /* 0x001fe20000010000 */
[C---:B------:R-:W-:Y:S01]  /*4670*/  FADD.FTZ R0, R162.reuse, R11 ;  /* 0x0000000ba2007221 */ /* 0x040fe20000010000 */
[----:B------:R-:W-:-:S05]  /*4680*/  F2FP.F16.F32.PACK_AB R162, R162, R21 ;  /* 0x00000015a2a2723e */ /* 0x000fca00000000ff */
[----:B------:R-:W0:Y:S01]  /*4690*/  MUFU.EX2 R153, R153 ;  /* 0x0000009900997308 */ /* 0x000e220000000800 */
[C---:B--2---:R-:W-:Y:S01]  /*46a0*/  FADD.FTZ R4, R34.reuse, R13 ;  /* 0x0000000d22047221 */ /* 0x044fe20000010000 */
[----:B------:R-:W-:-:S06]  /*46b0*/  F2FP.F16.F32.PACK_AB R163, R34, R163 ;  /* 0x000000a322a3723e */ /* 0x000fcc00000000ff */
[----:B------:R-:W1:Y:S08]  /*46c0*/  MUFU.EX2 R36, R36 ;  /* 0x0000002400247308 */ /* 0x000e700000000800 */
[----:B------:R-:W-:Y:S01]  /*46d0*/  MUFU.EX2 R42, R42 ;  /* 0x0000002a002a7308 */ /* 0x000fe20000000800 */
[----:B0-----:R-:W-:-:S07]  /*46e0*/  FADD.FTZ R11, R153, R4 ;  /* 0x00000004990b7221 */ /* 0x001fce0000010000 */
[----:B------:R-:W-:Y:S01]  /*46f0*/  MUFU.EX2 R155, R155 ;  /* 0x0000009b009b7308 */ /* 0x000fe20000000800 */
[----:B-1----:R-:W-:-:S07]  /*4700*/  F2FP.F16.F32.PACK_AB R153, R36, R153 ;  /* 0x000000992499723e */ /* 0x002fce00000000ff */
[----:B------:R-:W0:Y:S08]  /*4710*/  MUFU.EX2 R49, R49 ;  /* 0x0000003100317308 */ /* 0x000e300000000800 */
[----:B------:R-:W1:Y:S08]  /*4720*/  MUFU.EX2 R38, R38 ;  /* 0x0000002600267308 */ /* 0x000e700000000800 */
[----:B------:R-:W2:Y:S01]  /*4730*/  MUFU.EX2 R3, R3 ;  /* 0x0000000300037308 */ /* 0x000ea20000000800 */
[----:B0-----:R-:W-:-:S07]  /*4740*/  F2FP.F16.F32.PACK_AB R154, R49, R42 ;  /* 0x0000002a319a723e */ /* 0x001fce00000000ff */
[----:B------:R0:W-:Y:S08]  /*4750*/  MUFU.EX2 R156, R5 ;  /* 0x00000005009c7308 */ /* 0x0001f00000000800 */
[----:B------:R-:W3:Y:S01]  /*4760*/  MUFU.EX2 R157, R157 ;  /* 0x0000009d009d7308 */ /* 0x000ee20000000800 */
[----:B0-----:R-:W-:Y:S01]  /*4770*/  FADD.FTZ R5, R47, R0 ;  /* 0x000000002f057221 */ /* 0x001fe20000010000 */
[----:B------:R-:W-:-:S03]  /*4780*/  FADD.FTZ R0, R36, R11 ;  /* 0x0000000b24007221 */ /* 0x000fc60000010000 */
[C---:B------:R-:W-:Y:S01]  /*4790*/  FADD.FTZ R5, R152.reuse, R5 ;  /* 0x0000000598057221 */ /* 0x040fe20000010000 */
[----:B------:R-:W-:Y:S02]  /*47a0*/  F2FP.F16.F32.PACK_AB R152, R152, R47 ;  /* 0x0000002f9898723e */ /* 0x000fe400000000ff */
[----:B------:R-:W0:Y:S01]  /*47b0*/  MUFU.EX2 R40, R40 ;  /* 0x0000002800287308 */ /* 0x000e220000000800 */
[----:B------:R-:W-:Y:S01]  /*47c0*/  FADD.FTZ R4, R42, R5 ;  /* 0x000000052a047221 */ /* 0x000fe20000010000 */
[----:B------:R-:W-:Y:S01]  /*47d0*/  FADD.FTZ R5, R155, R0 ;  /* 0x000000009b057221 */ /* 0x000fe20000010000 */
[C---:B-1----:R-:W-:Y:S02]  /*47e0*/  F2FP.F16.F32.PACK_AB R155, R38.reuse, R155 ;  /* 0x0000009b269b723e */ /* 0x042fe400000000ff */
[----:B------:R-:W-:Y:S01]  /*47f0*/  FADD.FTZ R4, R49, R4 ;  /* 0x0000000431047221 */ /* 0x000fe20000010000 */
[----:B------:R-:W-:Y:S02]  /*4800*/  FADD.FTZ R0, R38, R5 ;  /* 0x0000000526007221 */ /* 0x000fe40000010000 */
[----:B------:R-:W1:Y:S01]  /*4810*/  MUFU.EX2 R29, R29 ;  /* 0x0000001d001d7308 */ /* 0x000e620000000800 */
[----:B--2---:R-:W-:-:S07]  /*4820*/  FADD.FTZ R5, R3, R4 ;  /* 0x0000000403057221 */ /* 0x004fce0000010000 */
[----:B------:R-:W2:Y:S08]  /*4830*/  MUFU.EX2 R159, R159 ;  /* 0x0000009f009f7308 */ /* 0x000eb00000000800 */
[----:B------:R3:W4:Y:S08]  /*4840*/  MUFU.EX2 R158, R9 ;  /* 0x00000009009e7308 */ /* 0x0007300000000800 */
[----:B------:R-:W5:Y:S01]  /*4850*/  MUFU.EX2 R46, R46 ;  /* 0x0000002e002e7308 */ /* 0x000f620000000800 */
[----:B---3--:R-:W-:Y:S01]  /*4860*/  FADD.FTZ R9, R157, R0 ;  /* 0x000000009d097221 */ /* 0x008fe20000010000 */
[C---:B------:R-:W-:Y:S01]  /*4870*/  FADD.FTZ R0, R156.reuse, R5 ;  /* 0x000000059c007221 */ /* 0x040fe20000010000 */
[----:B------:R-:W-:-:S02]  /*4880*/  F2FP.F16.F32.PACK_AB R156, R156, R3 ;  /* 0x000000039c9c723e */ /* 0x000fc400000000ff */
[C---:B0-----:R-:W-:Y:S01]  /*4890*/  FADD.FTZ R4, R40.reuse, R9 ;  /* 0x0000000928047221 */ /* 0x041fe20000010000 */
[----:B-1----:R-:W-:Y:S01]  /*48a0*/  FADD.FTZ R5, R29, R0 ;  /* 0x000000001d057221 */ /* 0x002fe20000010000 */
[----:B------:R-:W-:Y:S02]  /*48b0*/  F2FP.F16.F32.PACK_AB R157, R40, R157 ;  /* 0x0000009d289d723e */ /* 0x000fe400000000ff */
[----:B--2---:R-:W-:Y:S01]  /*48c0*/  FADD.FTZ R3, R159, R4 ;  /* 0x000000049f037221 */ /* 0x004fe20000010000 */
[C---:B----4-:R-:W-:Y:S01]  /*48d0*/  FADD.FTZ R0, R158.reuse, R5 ;  /* 0x000000059e007221 */ /* 0x050fe20000010000 */
[----:B------:R-:W-:Y:S02]  /*48e0*/  F2FP.F16.F32.PACK_AB R158, R158, R29 ;  /* 0x0000001d9e9e723e */ /* 0x000fe400000000ff */
[C---:B-----5:R-:W-:Y:S01]  /*48f0*/  FADD.FTZ R3, R46.reuse, R3 ;  /* 0x000000032e037221 */ /* 0x060fe20000010000 */
[----:B------:R-:W-:Y:S01]  /*4900*/  F2FP.F16.F32.PACK_AB R159, R46, R159 ;  /* 0x0000009f2e9f723e */ /* 0x000fe200000000ff */
[----:B------:R-:W-:Y:S06]  /*4910*/  @!P1 BRA `(.L_x_2618) ;  /* 0x0000003000949947 */ /* 0x000fec0003800000 */
[----:B------:R-:W-:Y:S01]  /*4920*/  IMAD.MOV.U32 R5, RZ, RZ, R6 ;  /* 0x000000ffff057224 */ /* 0x000fe200078e0006 */
[----:B------:R-:W-:Y:S01]  /*4930*/  UMOV UR6, UR39 ;  /* 0x0000002700067c82 */ /* 0x000fe20008000000 */
[----:B------:R-:W-:Y:S01]  /*4940*/  IMAD.MOV.U32 R4, RZ, RZ, R7 ;  /* 0x000000ffff047224 */ /* 0x000fe200078e0007 */
[----:B------:R-:W-:Y:S01]  /*4950*/  UMOV UR7, UR38 ;  /* 0x0000002600077c82 */ /* 0x000fe20008000000 */
[----:B------:R-:W-:Y:S01]  /*4960*/  IMAD.MOV.U32 R151, RZ, RZ, RZ ;  /* 0x000000ffff977224 */ /* 0x000fe200078e00ff */
[----:B------:R-:W-:Y:S01]  /*4970*/  ULDC UR41, c[0x0][0x9d8] ;  /* 0x0002760000297ab9 */ /* 0x000fe20000000800 */
[----:B------:R-:W-:-:S05]  /*4980*/  ULDC UR59, c[0x0][0x988] ;  /* 0x00026200003b7ab9 */ /* 0x000fca0000000800 */
.L_x_2629:
[----:B------:R-:W-:Y:S01]  /*4990*/  ISETP.NE.AND P2, PT, RZ, UR49, PT ;  /* 0x00000031ff007c0c */ /* 0x000fe2000bf45270 */
[----:B------:R-:W-:-:S04]  /*49a0*/  UISETP.NE.AND UP0, UPT, UR7, 0x1, UPT ;  /* 0x000000010700788c */ /* 0x000fc8000bf05270 */
[----:B------:R-:W-:-:S04]  /*49b0*/  USEL UR39, URZ, 0x1, UP0 ;  /* 0x000000013f277887 */ /* 0x000fc80008000000 */
[----:B------:R-:W-:-:S04]  /*49c0*/  ULOP3.LUT UR39, UR6, UR39, URZ, 0x3c, !UPT ;  /* 0x0000002706277292 */ /* 0x000fc8000f8e3c3f */
[----:B------:R-:W-:Y:S08]  /*49d0*/  @P2 BRA `(.L_x_2619) ;  /* 0x0000000000382947 */ /* 0x000ff00003800000 */
[----:B------:R-:W-:Y:S05]  /*49e0*/  @!P0 BRA `(.L_x_2620) ;  /* 0x0000000000048947 */ /* 0x000fea0003800000 */
[----:B------:R-:W-:Y:S01]  /*49f0*/  BPT.TRAP 0x1 ;  /* 0x000000040000795c */ /* 0x000fe20000300000 */
.L_x_2620:
        /* <DEDUP_REMOVED lines=9> */
.L_x_2621:
[----:B-1----:R-:W-:Y:S05]  /*4a90*/  @P1 BRA `(.L_x_2619) ;  /* 0x0000000000081947 */ /* 0x002fea0003800000 */
[----:B------:R-:W1:Y:S02]  /*4aa0*/  SYNCS.PHASECHK.TRANS64.TRYWAIT P1, [UR10+0x28830], R6 ;  /* 0x02883006ff0075a7 */ /* 0x000e64000802014a */
[----:B-1----:R-:W-:Y:S05]  /*4ab0*/  @!P1 BRA `(.L_x_2622) ;  /* 0x000000f400b09947 */ /* 0x002fea0003800000 */
.L_x_2619:
        /* <DEDUP_REMOVED lines=51> */
.L_x_2624:
[----:B------:R-:W-:Y:S01]  /*4df0*/  ULEA UR10, UR7, UR40, 0x3 ;  /* 0x00000028070a7291 */ /* 0x000fe2000f8e183f */
[----:B------:R-:W-:-:S05]  /*4e00*/  IMAD.U32 R6, RZ, RZ, UR6 ;  /* 0x00000006ff067e24 */ /* 0x000fca000f8e00ff */
[----:B------:R-:W-:-:S04]  /*4e10*/  SHF.L.U32 R6, R6, 0x1f, RZ ;  /* 0x0000001f06067819 */ /* 0x000fc800000006ff */
[----:B------:R0:W1:Y:S01]  /*4e20*/  SYNCS.PHASECHK.TRANS64.TRYWAIT P1, [UR10+0x28850], R6 ;  /* 0x02885006ff0075a7 */ /* 0x000062000802014a */
[----:B------:R-:W-:Y:S05]  /*4e30*/  @!P0 BRA `(.L_x_2625) ;  /* 0x0000000000048947 */ /* 0x000fea0003800000 */
[----:B------:R-:W-:Y:S01]  /*4e40*/  BPT.TRAP 0x1 ;  /* 0x000000040000795c */ /* 0x000fe20000300000 */
.L_x_2625:
[----:B-1----:R-:W-:Y:S05]  /*4e50*/  @P1 BRA `(.L_x_2623) ;  /* 0x0000000000081947 */ /* 0x002fea0003800000 */
[----:B------:R-:W1:Y:S02]  /*4e60*/  SYNCS.PHASECHK.TRANS64.TRYWAIT P1, [UR10+0x28850], R6 ;  /* 0x02885006ff0075a7 */ /* 0x000e64000802014a */
[----:B-1----:R-:W-:Y:S05]  /*4e70*/  @!P1 BRA `(.L_x_2626) ;  /* 0x000000f000d89947 */ /* 0x002fea0003800000 */
.L_x_2623:
        /* <DEDUP_REMOVED lines=51> */
.L_x_2627:
[----:B------:R-:W-:Y:S01]  /*51b0*/  UISETP.NE.AND UP0, UPT, UR52, URZ, UPT ;  /* 0x0000003f3400728c */ /* 0x000fe2000bf05270 */
[----:B------:R-:W-:Y:S01]  /*51c0*/  FMUL.FTZ R153, R37, UR41 ;  /* 0x0000002925997c20 */ /* 0x000fe20008410000 */
[----:B------:R-:W-:Y:S02]  /*51d0*/  VIADD R37, R17, UR43 ;  /* 0x0000002b11257c36 */ /* 0x000fe40008000000 */
[----:B0-----:R-:W-:Y:S01]  /*51e0*/  FMUL.FTZ R6, R27, UR41 ;  /* 0x000000291b067c20 */ /* 0x001fe20008410000 */
[----:B------:R-:W-:Y:S01]  /*51f0*/  FMUL.FTZ R161, R29, UR41 ;  /* 0x000000291da17c20 */ /* 0x000fe20008410000 */
[----:B------:R-:W-:Y:S01]  /*5200*/  FMUL.FTZ R7, R24, UR41 ;  /* 0x0000002918077c20 */ /* 0x000fe20008410000 */
[----:B------:R-:W-:Y:S01]  /*5210*/  PLOP3.LUT P1, PT, PT, PT, UP0, 0x80, 0x0 ;  /* 0x000000000000781c */ /* 0x000fe20003f2f008 */
[----:B------:R-:W-:Y:S01]  /*5220*/  IMAD.U32 R29, RZ, RZ, UR48 ;  /* 0x00000030ff1d7e24 */ /* 0x000fe2000f8e00ff */
[----:B------:R-:W-:Y:S01]  /*5230*/  PLOP3.LUT P2, PT, PT, PT, UP0, 0x80, 0x0 ;  /* 0x000000000000781c */ /* 0x000fe20003f4f008 */
[----:B------:R-:W-:Y:S01]  /*5240*/  FMUL.FTZ R21, R44, UR41 ;  /* 0x000000292c157c20 */ /* 0x000fe20008410000 */
[----:B------:R-:W-:Y:S01]  /*5250*/  FMUL.FTZ R13, R25, UR41 ;  /* 0x00000029190d7c20 */ /* 0x000fe20008410000 */
[----:B------:R-:W-:Y:S01]  /*5260*/  @UP0 ULDC UR6, c[0x0][0x44c] ;  /* 0x0001130000060ab9 */ /* 0x000fe20000000800 */
[----:B------:R-:W-:Y:S01]  /*5270*/  FMUL.FTZ R44, R50, UR41 ;  /* 0x00000029322c7c20 */ /* 0x000fe20008410000 */
[----:B------:R-:W0:Y:S01]  /*5280*/  MUFU.TANH R7, R7 ;  /* 0x0000000700077308 */ /* 0x000e220000002400 */
[----:B------:R-:W-:Y:S01]  /*5290*/  FMUL.FTZ R14, R28, UR41 ;  /* 0x000000291c0e7c20 */ /* 0x000fe20008410000 */
[----:B------:R-:W-:Y:S01]  /*52a0*/  FMUL.FTZ R155, R36, UR41 ;  /* 0x00000029249b7c20 */ /* 0x000fe20008410000 */
[----:B------:R-:W-:Y:S01]  /*52b0*/  FMUL.FTZ R159, R32, UR41 ;  /* 0x00000029209f7c20 */ /* 0x000fe20008410000 */
[----:B------:R-:W-:Y:S01]  /*52c0*/  FMUL.FTZ R157, R33, UR41 ;  /* 0x00000029219d7c20 */ /* 0x000fe20008410000 */
[----:B------:R-:W-:Y:S01]  /*52d0*/  FMUL.FTZ R15, R40, UR41 ;  /* 0x00000029280f7c20 */ /* 0x000fe20008410000 */
[----:B------:R-:W-:Y:S01]  /*52e0*/  @P1 IMAD.HI.U32 R27, R37, UR6, RZ ;  /* 0x00000006251b1c27 */ /* 0x000fe2000f8e00ff */
[----:B------:R-:W-:Y:S01]  /*52f0*/  @UP0 ULDC UR6, c[0x0][0x450] ;  /* 0x0001140000060ab9 */ /* 0x000fe20000000800 */
[----:B------:R-:W1:Y:S02]  /*5300*/  MUFU.TANH R13, R13 ;  /* 0x0000000d000d7308 */ /* 0x000e640000002400 */
[----:B------:R-:W-:Y:S01]  /*5310*/  FMUL.FTZ R20, R41, UR41 ;  /* 0x0000002929147c20 */ /* 0x000fe20008410000 */
[----:B------:R-:W-:Y:S01]  /*5320*/  FMUL.FTZ R24, R45, UR41 ;  /* 0x000000292d187c20 */ /* 0x000fe20008410000 */
[----:B------:R-:W-:Y:S01]  /*5330*/  @P2 SHF.R.U32.HI R37, RZ, UR6, R27 ;  /* 0x00000006ff252c19 */ /* 0x000fe2000801161b */
[----:B------:R-:W-:Y:S01]  /*5340*/  UMOV UR6, 0xffffff80 ;  /* 0xffffff8000067882 */ /* 0x000fe20000000000 */
[----:B------:R-:W-:Y:S01]  /*5350*/  FMUL.FTZ R25, R48, UR41 ;  /* 0x0000002930197c20 */ /* 0x000fe20008410000 */
[----:B------:R-:W-:Y:S01]  /*5360*/  UIMAD UR6, UR5, UR6, 0x1 ;  /* 0x00000001050674a4 */ /* 0x000fe2000f8e0206 */
[----:B------:R-:W-:Y:S01]  /*5370*/  FMUL.FTZ R8, R26, UR41 ;  /* 0x000000291a087c20 */ /* 0x000fe20008410000 */
[----:B------:R-:W2:Y:S01]  /*5380*/  SHFL.IDX PT, R27, R37, RZ, 0x1c1f ;  /* 0x001c1fff251b7589 */ /* 0x000ea200000e0000 */
[----:B------:R-:W3:Y:S01]  /*5390*/  MUFU.TANH R14, R14 ;  /* 0x0000000e000e7308 */ /* 0x000ee20000002400 */
[----:B------:R-:W-:Y:S01]  /*53a0*/  FMUL.FTZ R26, R49, UR41 ;  /* 0x00000029311a7c20 */ /* 0x000fe20008410000 */
[----:B------:R-:W-:Y:S01]  /*53b0*/  FMUL.FTZ R45, R51, UR41 ;  /* 0x00000029332d7c20 */ /* 0x000fe20008410000 */
[----:B------:R-:W-:Y:S01]  /*53c0*/  IADD3 R50, R29, UR6, -R16 ;  /* 0x000000061d327c10 */ /* 0x000fe2000fffe810 */
[----:B------:R-:W-:Y:S01]  /*53d0*/  FMUL.FTZ R51, R52, UR41 ;  /* 0x0000002934337c20 */ /* 0x000fe20008410000 */
[----:B------:R-:W-:Y:S01]  /*53e0*/  FMUL.FTZ R10, R30, UR41 ;  /* 0x000000291e0a7c20 */ /* 0x000fe20008410000 */
[----:B------:R-:W-:Y:S01]  /*53f0*/  FMUL.FTZ R30, R61, UR41 ;  /* 0x000000293d1e7c20 */ /* 0x000fe20008410000 */
[----:B------:R-:W-:Y:S01]  /*5400*/  IADD3 R50, R50, -UR50, RZ ;  /* 0x8000003232327c10 */ /* 0x000fe2000fffe0ff */
[----:B------:R-:W4:Y:S01]  /*5410*/  MUFU.TANH R161, R161 ;  /* 0x000000a100a17308 */ /* 0x000f220000002400 */
[----:B------:R-:W-:Y:S01]  /*5420*/  FMUL.FTZ R12, R34, UR41 ;  /* 0x00000029220c7c20 */ /* 0x000fe20008410000 */
[----:B------:R-:W-:Y:S01]  /*5430*/  FMUL.FTZ R34, R53, UR41 ;  /* 0x0000002935227c20 */ /* 0x000fe20008410000 */
[----:B------:R-:W-:Y:S01]  /*5440*/  FMUL.FTZ R49, R59, UR41 ;  /* 0x000000293b317c20 */ /* 0x000fe20008410000 */
[----:B------:R-:W-:Y:S01]  /*5450*/  FMUL.FTZ R11, R35, UR41 ;  /* 0x00000029230b7c20 */ /* 0x000fe20008410000 */
[----:B------:R-:W-:Y:S01]  /*5460*/  FMUL.FTZ R35, R56, UR41 ;  /* 0x0000002938237c20 */ /* 0x000fe20008410000 */
[----:B------:R-:W-:Y:S01]  /*5470*/  FMUL.FTZ R33, R57, UR41 ;  /* 0x0000002939217c20 */ /* 0x000fe20008410000 */
[----:B------:R-:W-:Y:S01]  /*5480*/  FMUL.FTZ R41, R43, UR41 ;  /* 0x000000292b297c20 */ /* 0x000fe20008410000 */
[----:B------:R-:W5:Y:S01]  /*5490*/  MUFU.TANH R159, R159 ;  /* 0x0000009f009f7308 */ /* 0x000f620000002400 */
[----:B------:R-:W-:Y:S01]  /*54a0*/  FMUL.FTZ R43, R47, UR41 ;  /* 0x000000292f2b7c20 */ /* 0x000fe20008410000 */
[----:B------:R-:W-:Y:S01]  /*54b0*/  FMUL.FTZ R47, R55, UR41 ;  /* 0x00000029372f7c20 */ /* 0x000fe20008410000 */
[----:B------:R-:W-:Y:S01]  /*54c0*/  FMUL.FTZ R32, R60, UR41 ;  /* 0x000000293c207c20 */ /* 0x000fe20008410000 */
[----:B------:R-:W-:Y:S01]  /*54d0*/  FMUL.FTZ R64, R64, UR41 ;  /* 0x0000002940407c20 */ /* 0x000fe20008410000 */
[----:B------:R-:W-:Y:S01]  /*54e0*/  FMUL.FTZ R9, R31, UR41 ;  /* 0x000000291f097c20 */ /* 0x000fe20008410000 */
[----:B------:R-:W-:Y:S01]  /*54f0*/  FMUL.FTZ R68, R68, UR41 ;  /* 0x0000002944447c20 */ /* 0x000fe20008410000 */
[----:B--2---:R-:W-:Y:S01]  /*5500*/  IMAD.IADD R36, R50, 0x1, R27 ;  /* 0x0000000132247824 */ /* 0x004fe200078e021b */
[----:B------:R-:W2:Y:S01]  /*5510*/  MUFU.TANH R157, R157 ;  /* 0x0000009d009d7308 */ /* 0x000ea20000002400 */
[----:B------:R-:W-:Y:S01]  /*5520*/  FMUL.FTZ R69, R69, UR41 ;  /* 0x0000002945457c20 */ /* 0x000fe20008410000 */
[----:B------:R-:W-:Y:S01]  /*5530*/  FMUL.FTZ R72, R72, UR41 ;  /* 0x0000002948487c20 */ /* 0x000fe20008410000 */
[----:B------:R-:W-:Y:S01]  /*5540*/  FMUL.FTZ R73, R73, UR41 ;  /* 0x0000002949497c20 */ /* 0x000fe20008410000 */
[----:B------:R-:W-:Y:S01]  /*5550*/  ISETP.GT.AND P1, PT, R36, RZ, PT ;  /* 0x000000ff2400720c */ /* 0x000fe20003f24270 */
[----:B------:R-:W-:Y:S01]  /*5560*/  FMUL.FTZ R76, R76, UR41 ;  /* 0x000000294c4c7c20 */ /* 0x000fe20008410000 */
[C---:B------:R-:W-:Y:S01]  /*5570*/  ISETP.GT.AND P2, PT, R36.reuse, 0x1, PT ;  /* 0x000000012400780c */ /* 0x040fe20003f44270 */
[----:B------:R-:W-:Y:S01]  /*5580*/  FMUL.FTZ R77, R77, UR41 ;  /* 0x000000294d4d7c20 */ /* 0x000fe20008410000 */
[----:B0-----:R-:W-:Y:S01]  /*5590*/  FSEL R163, R7, -INF , P1 ;  /* 0xff80000007a37808 */ /* 0x001fe20000800000 */
[----:B------:R-:W0:Y:S01]  /*55a0*/  MUFU.TANH R155, R155 ;  /* 0x0000009b009b7308 */ /* 0x000e220000002400 */
        /* <DEDUP_REMOVED lines=8> */
[----:B---3--:R-:W-:Y:S01]  /*5630*/  FSEL R167, R14, -INF , P1 ;  /* 0xff8000000ea77808 */ /* 0x008fe20000800000 */
[----:B------:R-:W-:Y:S01]  /*5640*/  FMUL.FTZ R84, R84, UR41 ;  /* 0x0000002954547c20 */ /* 0x000fe20008410000 */
[----:B------:R-:W-:Y:S01]  /*5650*/  FMNMX.FTZ R28, R165, R28, !PT ;  /* 0x0000001ca51c7209 */ /* 0x000fe20007810000 */
[----:B------:R-:W-:Y:S01]  /*5660*/  FMUL.FTZ R85, R85, UR41 ;  /* 0x0000002955557c20 */ /* 0x000fe20008410000 */
[----:B------:R-:W-:Y:S01]  /*5670*/  ISETP.GT.AND P1, PT, R36, 0x10, PT ;  /* 0x000000102400780c */ /* 0x000fe20003f24270 */
[----:B------:R-:W-:Y:S01]  /*5680*/  FMUL.FTZ R38, R38, UR41 ;  /* 0x0000002926267c20 */ /* 0x000fe20008410000 */
[----:B----4-:R-:W-:Y:S01]  /*5690*/  FSEL R161, R161, -INF , P2 ;  /* 0xff800000a1a17808 */ /* 0x010fe20001000000 */
[----:B------:R-:W3:Y:S01]  /*56a0*/  MUFU.TANH R15, R15 ;  /* 0x0000000f000f7308 */ /* 0x000ee20000002400 */
        /* <DEDUP_REMOVED lines=10> */
[----:B--2---:R-:W-:Y:S01]  /*5750*/  FSEL R157, R157, -INF , P2 ;  /* 0xff8000009d9d7808 */ /* 0x004fe20001000000 */
[----:B------:R-:W-:Y:S01]  /*5760*/  UMOV UR10, UR59 ;  /* 0x0000003b000a7c82 */ /* 0x000fe20008000000 */
[----:B------:R-:W-:Y:S01]  /*5770*/  FMNMX.FTZ R28, R159, R28, !PT ;  /* 0x0000001c9f1c7209 */ /* 0x000fe20007810000 */
[----:B------:R-:W-:Y:S01]  /*5780*/  FMUL.FTZ R48, R58, UR41 ;  /* 0x000000293a307c20 */ /* 0x000fe20008410000 */
[----:B------:R-:W-:Y:S01]  /*5790*/  ISETP.GT.AND P2, PT, R36, 0x19, PT ;  /* 0x000000192400780c */ /* 0x000fe20003f44270 */
[----:B------:R-:W2:Y:S01]  /*57a0*/  MUFU.TANH R21, R21 ;  /* 0x0000001500157308 */ /* 0x000ea20000002400 */
[----:B0-----:R-:W-:Y:S01]  /*57b0*/  FSEL R155, R155, -INF , P1 ;  /* 0xff8000009b9b7808 */ /* 0x001fe20000800000 */
[----:B------:R-:W-:Y:S01]  /*57c0*/  FMUL.FTZ R66, R66, UR41 ;  /* 0x0000002942427c20 */ /* 0x000fe20008410000 */
[----:B------:R-:W-:Y:S01]  /*57d0*/  FMNMX.FTZ R28, R157, R28, !PT ;  /* 0x0000001c9d1c7209 */ /* 0x000fe20007810000 */
[----:B------:R-:W-:Y:S01]  /*57e0*/  FMUL.FTZ R67, R67, UR41 ;  /* 0x0000002943437c20 */ /* 0x000fe20008410000 */
[----:B------:R-:W-:Y:S01]  /*57f0*/  ISETP.GT.AND P1, PT, R36, 0x20, PT ;  /* 0x000000202400780c */ /* 0x000fe20003f24270 */
[----:B------:R-:W-:Y:S01]  /*5800*/  FMUL.FTZ R70, R70, UR41 ;  /* 0x0000002946467c20 */ /* 0x000fe20008410000 */
[----:B-1----:R-:W-:Y:S01]  /*5810*/  FSEL R153, R153, -INF , P2 ;  /* 0xff80000099997808 */ /* 0x002fe20001000000 */
[----:B------:R-:W0:Y:S01]  /*5820*/  MUFU.TANH R24, R24 ;  /* 0x0000001800187308 */ /* 0x000e220000002400 */
[----:B------:R-:W-:Y:S01]  /*5830*/  FMNMX.FTZ R28, R155, R28, !PT ;  /* 0x0000001c9b1c7209 */ /* 0x000fe20007810000 */
[----:B------:R-:W-:Y:S01]  /*5840*/  FMUL.FTZ R71, R71, UR41 ;  /* 0x0000002947477c20 */ /* 0x000fe20008410000 */
[----:B------:R-:W-:Y:S01]  /*5850*/  ISETP.GT.AND P2, PT, R36, 0x21, PT ;  /* 0x000000212400780c */ /* 0x000fe20003f44270 */
[----:B------:R-:W-:Y:S01]  /*5860*/  FMUL.FTZ R60, R83, UR41 ;  /* 0x00000029533c7c20 */ /* 0x000fe20008410000 */
[----:B---3--:R-:W-:Y:S01]  /*5870*/  FSEL R65, R15, -INF , P1 ;  /* 0xff8000000f417808 */ /* 0x008fe20000800000 */
[----:B------:R-:W-:Y:S01]  /*5880*/  FMUL.FTZ R58, R86, UR41 ;  /* 0x00000029563a7c20 */ /* 0x000fe20008410000 */
[----:B------:R-:W-:Y:S01]  /*5890*/  FMNMX.FTZ R28, R153, R28, !PT ;  /* 0x0000001c991c7209 */ /* 0x000fe20007810000 */
[----:B------:R-:W1:Y:S01]  /*58a0*/  MUFU.TANH R25, R25 ;  /* 0x0000001900197308 */ /* 0x000e620000002400 */
[----:B------:R-:W-:Y:S01]  /*58b0*/  ISETP.GT.AND P1, PT, R36, 0x28, PT ;  /* 0x000000282400780c */ /* 0x000fe20003f24270 */
[----:B------:R-:W-:Y:S01]  /*58c0*/  ULEA UR6, UR38, UR40, 0x3 ;  /* 0x0000002826067291 */ /* 0x000fe2000f8e183f */
[----:B----4-:R-:W-:-:S02]  /*58d0*/  FSEL R61, R20, -INF , P2 ;  /* 0xff800000143d7808 */ /* 0x010fc40001000000 */
[----:B------:R-:W-:Y:S01]  /*58e0*/  FMNMX.FTZ R28, R65, R28, !PT ;  /* 0x0000001c411c7209 */ /* 0x000fe20007810000 */
[----:B------:R-:W-:Y:S01]  /*58f0*/  UIADD3 UR6, UR6, 0x28840, URZ ;  /* 0x0002884006067890 */ /* 0x000fe2000fffe03f */
[C---:B------:R-:W-:Y:S01]  /*5900*/  ISETP.GT.AND P2, PT, R36.reuse, 0x29, PT ;  /* 0x000000292400780c */ /* 0x040fe20003f44270 */
[----:B------:R-:W3:Y:S01]  /*5910*/  MUFU.TANH R26, R26 ;  /* 0x0000001a001a7308 */ /* 0x000ee20000002400 */
[----:B--2---:R-:W-:Y:S01]  /*5920*/  FSEL R59, R21, -INF , P1 ;  /* 0xff800000153b7808 */ /* 0x004fe20000800000 */
[----:B------:R-:W-:Y:S01]  /*5930*/  UPRMT UR6, UR55, 0x654, UR6 ;  /* 0x0000065437067896 */ /* 0x000fe20008000006 */
[----:B------:R-:W-:Y:S02]  /*5940*/  FMNMX.FTZ R28, R61, R28, !PT ;  /* 0x0000001c3d1c7209 */ /* 0x000fe40007810000 */
[----:B------:R-:W-:Y:S02]  /*5950*/  ISETP.GT.AND P1, PT, R36, 0x30, PT ;  /* 0x000000302400780c */ /* 0x000fe40003f24270 */
[----:B0-----:R-:W-:Y:S01]  /*5960*/  FSEL R57, R24, -INF , P2 ;  /* 0xff80000018397808 */ /* 0x001fe20001000000 */
[----:B------:R-:W0:Y:S01]  /*5970*/  MUFU.TANH R51, R51 ;  /* 0x0000003300337308 */ /* 0x000e220000002400 */
[----:B------:R-:W-:-:S02]  /*5980*/  FMNMX.FTZ R28, R59, R28, !PT ;  /* 0x0000001c3b1c7209 */ /* 0x000fc40007810000 */
[C---:B------:R-:W-:Y:S01]  /*5990*/  ISETP.GT.AND P2, PT, R36.reuse, 0x31, PT ;  /* 0x000000312400780c */ /* 0x040fe20003f44270 */
[----:B------:R-:W-:Y:S01]  /*59a0*/  SYNCS.ARRIVE.TRANS64.RED.A1T0 RZ, [UR6], RZ ;  /* 0x000000ffffff79a7 */ /* 0x000fe20008100406 */
[----:B-1----:R-:W-:Y:S02]  /*59b0*/  FSEL R55, R25, -INF , P1 ;  /* 0xff80000019377808 */ /* 0x002fe40000800000 */
[----:B------:R-:W-:Y:S01]  /*59c0*/  FMNMX.FTZ R28, R57, R28, !PT ;  /* 0x0000001c391c7209 */ /* 0x000fe20007810000 */
[----:B------:R-:W1:Y:S01]  /*59d0*/  MUFU.TANH R34, R34 ;  /* 0x0000002200227308 */ /* 0x000e620000002400 */
[----:B------:R-:W-:Y:S02]  /*59e0*/  ISETP.GT.AND P1, PT, R36, 0x38, PT ;  /* 0x000000382400780c */ /* 0x000fe40003f24270 */
[----:B---3--:R-:W-:Y:S02]  /*59f0*/  FSEL R53, R26, -INF , P2 ;  /* 0xff8000001a357808 */ /* 0x008fe40001000000 */
[----:B------:R-:W-:-:S02]  /*5a00*/  FMNMX.FTZ R28, R55, R28, !PT ;  /* 0x0000001c371c7209 */ /* 0x000fc40007810000 */
[C---:B------:R-:W-:Y:S01]  /*5a10*/  ISETP.GT.AND P2, PT, R36.reuse, 0x39, PT ;  /* 0x000000392400780c */ /* 0x040fe20003f44270 */
[----:B------:R-:W2:Y:S01]  /*5a20*/  MUFU.TANH R35, R35 ;  /* 0x0000002300237308 */ /* 0x000ea20000002400 */
[----:B0-----:R-:W-:Y:S02]  /*5a30*/  FSEL R51, R51, -INF , P1 ;  /* 0xff80000033337808 */ /* 0x001fe40000800000 */
[----:B------:R-:W-:Y:S02]  /*5a40*/  FMNMX.FTZ R28, R53, R28, !PT ;  /* 0x0000001c351c7209 */ /* 0x000fe40007810000 */
[----:B------:R-:W-:-:S03]  /*5a50*/  ISETP.GT.AND P1, PT, R36, 0x40, PT ;  /* 0x000000402400780c */ /* 0x000fc60003f24270 */
[----:B------:R-:W0:Y:S01]  /*5a60*/  MUFU.TANH R33, R33 ;  /* 0x0000002100217308 */ /* 0x000e220000002400 */
[----:B-1----:R-:W-:Y:S02]  /*5a70*/  FSEL R34, R34, -INF , P2 ;  /* 0xff80000022227808 */ /* 0x002fe40001000000 */
[----:B------:R-:W-:-:S05]  /*5a80*/  ISETP.GT.AND P2, PT, R36, 0x41, PT ;  /* 0x000000412400780c */ /* 0x000fca0003f44270 */
[----:B------:R-:W1:Y:S01]  /*5a90*/  MUFU.TANH R32, R32 ;  /* 0x0000002000207308 */ /* 0x000e620000002400 */
[----:B--2---:R-:W-:Y:S02]  /*5aa0*/  FSEL R35, R35, -INF , P1 ;  /* 0xff80000023237808 */ /* 0x004fe40000800000 */
[----:B------:R-:W-:-:S05]  /*5ab0*/  ISETP.GT.AND P1, PT, R36, 0x48, PT ;  /* 0x000000482400780c */ /* 0x000fca0003f24270 */
[----:B------:R-:W2:Y:S01]  /*5ac0*/  MUFU.TANH R30, R30 ;  /* 0x0000001e001e7308 */ /* 0x000ea20000002400 */
[----:B0-----:R-:W-:Y:S02]  /*5ad0*/  FSEL R33, R33, -INF , P2 ;  /* 0xff80000021217808 */ /* 0x001fe40001000000 */
[----:B------:R-:W-:-:S05]  /*5ae0*/  ISETP.GT.AND P2, PT, R36, 0x49, PT ;  /* 0x000000492400780c */ /* 0x000fca0003f44270 */
[----:B------:R0:W3:Y:S01]  /*5af0*/  MUFU.TANH R13, R7 ;  /* 0x00000007000d7308 */ /* 0x0000e20000002400 */
[----:B-1----:R-:W-:Y:S02]  /*5b00*/  FSEL R32, R32, -INF , P1 ;  /* 0xff80000020207808 */ /* 0x002fe40000800000 */
[----:B------:R-:W-:-:S05]  /*5b10*/  ISETP.GT.AND P1, PT, R36, 0x50, PT ;  /* 0x000000502400780c */ /* 0x000fca0003f24270 */
[----:B------:R-:W1:Y:S01]  /*5b20*/  MUFU.TANH R31, R64 ;  /* 0x00000040001f7308 */ /* 0x000e620000002400 */
[----:B0-----:R-:W-:Y:S02]  /*5b30*/  FMNMX.FTZ R7, R51, R28, !PT ;  /* 0x0000001c33077209 */ /* 0x001fe40007810000 */
[----:B--2---:R-:W-:Y:S02]  /*5b40*/  FSEL R30, R30, -INF , P2 ;  /* 0xff8000001e1e7808 */ /* 0x004fe40001000000 */
[----:B------:R-:W-:Y:S02]  /*5b50*/  FMNMX.FTZ R14, R34, R7, !PT ;  /* 0x00000007220e7209 */ /* 0x000fe40007810000 */
[----:B------:R-:W-:Y:S01]  /*5b60*/  ISETP.GT.AND P2, PT, R36, 0x51, PT ;  /* 0x000000512400780c */ /* 0x000fe20003f44270 */
[----:B------:R0:W2:Y:S01]  /*5b70*/  MUFU.TANH R29, R68 ;  /* 0x00000044001d7308 */ /* 0x0000a20000002400 */
[----:B------:R-:W-:Y:S02]  /*5b80*/  FMNMX.FTZ R14, R35, R14, !PT ;  /* 0x0000000e230e7209 */ /* 0x000fe40007810000 */
[----:B---3--:R-:W-:-:S02]  /*5b90*/  FSEL R28, R13, -INF , P2 ;  /* 0xff8000000d1c7808 */ /* 0x008fc40001000000 */
[----:B------:R-:W-:Y:S02]  /*5ba0*/  FMNMX.FTZ R7, R33, R14, !PT ;  /* 0x0000000e21077209 */ /* 0x000fe40007810000 */
[----:B------:R-:W-:Y:S01]  /*5bb0*/  ISETP.GT.AND P2, PT, R36, 0x59, PT ;  /* 0x000000592400780c */ /* 0x000fe20003f44270 */
[----:B------:R-:W3:Y:S01]  /*5bc0*/  MUFU.TANH R69, R69 ;  /* 0x0000004500457308 */ /* 0x000ee20000002400 */
[----:B------:R-:W-:Y:S01]  /*5bd0*/  FMNMX.FTZ R7, R32, R7, !PT ;  /* 0x0000000720077209 */ /* 0x000fe20007810000 */
[----:B0-----:R-:W-:Y:S01]  /*5be0*/  FMUL.FTZ R68, R62, UR41 ;  /* 0x000000293e447c20 */ /* 0x001fe20008410000 */
[----:B-1----:R-:W-:Y:S01]  /*5bf0*/  FSEL R31, R31, -INF , P1 ;  /* 0xff8000001f1f7808 */ /* 0x002fe20000800000 */
[----:B------:R-:W-:Y:S01]  /*5c00*/  FMUL.FTZ R62, R87, UR41 ;  /* 0x00000029573e7c20 */ /* 0x000fe20008410000 */
[----:B------:R-:W-:Y:S02]  /*5c10*/  FMNMX.FTZ R14, R30, R7, !PT ;  /* 0x000000071e0e7209 */ /* 0x000fe40007810000 */
[----:B------:R-:W-:Y:S01]  /*5c20*/  ISETP.GT.AND P1, PT, R36, 0x58, PT ;  /* 0x000000582400780c */ /* 0x000fe20003f24270 */
[----:B------:R0:W1:Y:S01]  /*5c30*/  MUFU.TANH R27, R72 ;  /* 0x00000048001b7308 */ /* 0x0000620000002400 */
[----:B------:R-:W-:-:S02]  /*5c40*/  FMNMX.FTZ R7, R31, R14, !PT ;  /* 0x0000000e1f077209 */ /* 0x000fc40007810000 */
[----:B--2---:R-:W-:Y:S02]  /*5c50*/  FSEL R29, R29, -INF , P1 ;  /* 0xff8000001d1d7808 */ /* 0x004fe40000800000 */
[----:B------:R-:W-:Y:S02]  /*5c60*/  FMNMX.FTZ R14, R28, R7, !PT ;  /* 0x000000071c0e7209 */ /* 0x000fe40007810000 */
[----:B------:R-:W-:Y:S01]  /*5c70*/  ISETP.GT.AND P1, PT, R36, 0x60, PT ;  /* 0x000000602400780c */ /* 0x000fe20003f24270 */
[----:B------:R2:W4:Y:S01]  /*5c80*/  MUFU.TANH R24, R73 ;  /* 0x0000004900187308 */ /* 0x0005220000002400 */
[----:B---3--:R-:W-:Y:S01]  /*5c90*/  FSEL R26, R69, -INF , P2 ;  /* 0xff800000451a7808 */ /* 0x008fe20001000000 */
[----:B------:R-:W-:Y:S01]  /*5ca0*/  FMUL.FTZ R69, R63, UR41 ;  /* 0x000000293f457c20 */ /* 0x000fe20008410000 */
[----:B------:R-:W-:Y:S01]  /*5cb0*/  FMNMX.FTZ R7, R29, R14, !PT ;  /* 0x0000000e1d077209 */ /* 0x000fe20007810000 */
[----:B0-----:R-:W-:Y:S01]  /*5cc0*/  FMUL.FTZ R72, R74, UR41 ;  /* 0x000000294a487c20 */ /* 0x001fe20008410000 */
[----:B------:R-:W-:Y:S01]  /*5cd0*/  ISETP.GT.AND P2, PT, R36, 0x61, PT ;  /* 0x000000612400780c */ /* 0x000fe20003f44270 */
[----:B------:R-:W-:Y:S01]  /*5ce0*/  FMUL.FTZ R74, R78, UR41 ;  /* 0x000000294e4a7c20 */ /* 0x000fe20008410000 */
[----:B------:R-:W-:Y:S01]  /*5cf0*/  FMNMX.FTZ R14, R26, R7, !PT ;  /* 0x000000071a0e7209 */ /* 0x000fe20007810000 */
[----:B------:R-:W0:Y:S01]  /*5d00*/  MUFU.TANH R25, R76 ;  /* 0x0000004c00197308 */ /* 0x000e220000002400 */
[----:B-1----:R-:W-:Y:S01]  /*5d10*/  FSEL R27, R27, -INF , P1 ;  /* 0xff8000001b1b7808 */ /* 0x002fe20000800000 */
[----:B--2---:R-:W-:Y:S01]  /*5d20*/  FMUL.FTZ R73, R75, UR41 ;  /* 0x000000294b497c20 */ /* 0x004fe20008410000 */
[----:B------:R-:W-:Y:S01]  /*5d30*/  ISETP.GT.AND P1, PT, R36, 0x68, PT ;  /* 0x000000682400780c */ /* 0x000fe20003f24270 */
[----:B------:R-:W-:Y:S01]  /*5d40*/  FMUL.FTZ R75, R79, UR41 ;  /* 0x000000294f4b7c20 */ /* 0x000fe20008410000 */
[----:B------:R-:W-:Y:S01]  /*5d50*/  FMNMX.FTZ R7, R27, R14, !PT ;  /* 0x0000000e1b077209 */ /* 0x000fe20007810000 */
[----:B------:R-:W-:-:S02]  /*5d60*/  FMUL.FTZ R63, R82, UR41 ;  /* 0x00000029523f7c20 */ /* 0x000fc40008410000 */
[----:B------:R1:W2:Y:S01]  /*5d70*/  MUFU.TANH R20, R77 ;  /* 0x0000004d00147308 */ /* 0x0002a20000002400 */
[----:B----4-:R-:W-:Y:S02]  /*5d80*/  FSEL R24, R24, -INF , P2 ;  /* 0xff80000018187808 */ /* 0x010fe40001000000 */
[----:B------:R-:W-:Y:S02]  /*5d90*/  ISETP.GT.AND P2, PT, R36, 0x69, PT ;  /* 0x000000692400780c */ /* 0x000fe40003f44270 */
[----:B------:R-:W-:-:S03]  /*5da0*/  FMNMX.FTZ R14, R24, R7, !PT ;  /* 0x00000007180e7209 */ /* 0x000fc60007810000 */
[----:B------:R-:W3:Y:S01]  /*5db0*/  MUFU.TANH R21, R80 ;  /* 0x0000005000157308 */ /* 0x000ee20000002400 */
[----:B0-----:R-:W-:Y:S01]  /*5dc0*/  FSEL R25, R25, -INF , P1 ;  /* 0xff80000019197808 */ /* 0x001fe20000800000 */
[----:B-1----:R-:W0:Y:S01]  /*5dd0*/  SHFL.IDX PT, R77, R37, 0x1, 0x1c1f ;  /* 0x003c1f00254d7f89 */ /* 0x002e2200000e0000 */
[----:B------:R-:W-:Y:S02]  /*5de0*/  ISETP.GT.AND P1, PT, R36, 0x70, PT ;  /* 0x000000702400780c */ /* 0x000fe40003f24270 */
[----:B------:R-:W-:-:S03]  /*5df0*/  FMNMX.FTZ R7, R25, R14, !PT ;  /* 0x0000000e19077209 */ /* 0x000fc60007810000 */
[----:B------:R-:W1:Y:S01]  /*5e00*/  MUFU.TANH R15, R81 ;  /* 0x00000051000f7308 */ /* 0x000e620000002400 */
[----:B--2---:R-:W-:Y:S02]  /*5e10*/  FSEL R20, R20, -INF , P2 ;  /* 0xff80000014147808 */ /* 0x004fe40001000000 */
[----:B------:R-:W-:Y:S02]  /*5e20*/  ISETP.GT.AND P2, PT, R36, 0x71, PT ;  /* 0x000000712400780c */ /* 0x000fe40003f44270 */
[----:B------:R-:W-:-:S03]  /*5e30*/  FMNMX.FTZ R14, R20, R7, !PT ;  /* 0x00000007140e7209 */ /* 0x000fc60007810000 */
[----:B------:R-:W2:Y:S01]  /*5e40*/  MUFU.TANH R84, R84 ;  /* 0x0000005400547308 */ /* 0x000ea20000002400 */
[----:B---3--:R-:W-:Y:S02]  /*5e50*/  FSEL R21, R21, -INF , P1 ;  /* 0xff80000015157808 */ /* 0x008fe40000800000 */
[----:B------:R-:W-:Y:S02]  /*5e60*/  ISETP.GT.AND P1, PT, R36, 0x78, PT ;  /* 0x000000782400780c */ /* 0x000fe40003f24270 */
[----:B------:R-:W-:-:S03]  /*5e70*/  FMNMX.FTZ R52, R21, R14, !PT ;  /* 0x0000000e15347209 */ /* 0x000fc60007810000 */
[----:B------:R-:W3:Y:S01]  /*5e80*/  MUFU.TANH R13, R85 ;  /* 0x00000055000d7308 */ /* 0x000ee20000002400 */
[----:B-1----:R-:W-:Y:S01]  /*5e90*/  FSEL R15, R15, -INF , P2 ;  /* 0xff8000000f0f7808 */ /* 0x002fe20001000000 */
[----:B0-----:R-:W-:Y:S01]  /*5ea0*/  IMAD.IADD R76, R50, 0x1, R77 ;  /* 0x00000001324c7824 */ /* 0x001fe200078e024d */
[----:B------:R-:W-:Y:S02]  /*5eb0*/  ISETP.GT.AND P2, PT, R36, 0x79, PT ;  /* 0x000000792400780c */ /* 0x000fe40003f44270 */
[----:B------:R-:W-:Y:S02]  /*5ec0*/  FMNMX.FTZ R7, R15, R52, !PT ;  /* 0x000000340f077209 */ /* 0x000fe40007810000 */
[----:B------:R-:W-:Y:S01]  /*5ed0*/  ISETP.GT.AND P3, PT, R76, 0x1, PT ;  /* 0x000000014c00780c */ /* 0x000fe20003f64270 */
[----:B------:R-:W0:Y:S01]  /*5ee0*/  MUFU.TANH R8, R8 ;  /* 0x0000000800087308 */ /* 0x000e220000002400 */
[----:B--2---:R-:W-:-:S04]  /*5ef0*/  FSEL R14, R84, -INF , P1 ;  /* 0xff800000540e7808 */ /* 0x004fc80000800000 */
[----:B------:R-:W-:-:S03]  /*5f00*/  FMNMX.FTZ R36, R14, R7, !PT ;  /* 0x000000070e247209 */ /* 0x000fc60007810000 */
[----:B------:R-:W1:Y:S01]  /*5f10*/  MUFU.TANH R6, R6 ;  /* 0x0000000600067308 */ /* 0x000e620000002400 */
[----:B---3--:R-:W-:Y:S02]  /*5f20*/  FSEL R13, R13, -INF , P2 ;  /* 0xff8000000d0d7808 */ /* 0x008fe40001000000 */
[----:B------:R-:W-:Y:S02]  /*5f30*/  ISETP.GT.AND P2, PT, R76, RZ, PT ;  /* 0x000000ff4c00720c */ /* 0x000fe40003f44270 */
[----:B------:R-:W-:-:S03]  /*5f40*/  FMNMX.FTZ R36, R13, R36, !PT ;  /* 0x000000240d247209 */ /* 0x000fc60007810000 */
[----:B------:R-:W2:Y:S01]  /*5f50*/  MUFU.TANH R10, R10 ;  /* 0x0000000a000a7308 */ /* 0x000ea20000002400 */
[----:B0-----:R-:W-:Y:S01]  /*5f60*/  FSEL R8, R8, -INF , P2 ;  /* 0xff80000008087808 */ /* 0x001fe20001000000 */
[----:B------:R-:W0:Y:S01]  /*5f70*/  SHFL.BFLY PT, R7, R36, 0x2, 0x1f ;  /* 0x0c401f0024077f89 */ /* 0x000e2200000e0000 */
[----:B------:R-:W-:Y:S02]  /*5f80*/  ISETP.GT.AND P2, PT, R76, 0x8, PT ;  /* 0x000000084c00780c */ /* 0x000fe40003f44270 */
[----:B------:R-:W-:-:S03]  /*5f90*/  FMNMX.FTZ R77, R8, R5, !PT ;  /* 0x00000005084d7209 */ /* 0x000fc60007810000 */
[----:B------:R-:W-:Y:S01]  /*5fa0*/  MUFU.TANH R9, R9 ;  /* 0x0000000900097308 */ /* 0x000fe20000002400 */
[----:B-1----:R-:W-:Y:S02]  /*5fb0*/  FSEL R50, R6, -INF , P3 ;  /* 0xff80000006327808 */ /* 0x002fe40001800000 */
[----:B------:R-:W-:Y:S02]  /*5fc0*/  ISETP.GT.AND P3, PT, R76, 0x9, PT ;  /* 0x000000094c00780c */ /* 0x000fe40003f64270 */
[----:B------:R-:W-:-:S03]  /*5fd0*/  FMNMX.FTZ R77, R50, R77, !PT ;  /* 0x0000004d324d7209 */ /* 0x000fc60007810000 */
[----:B------:R-:W1:Y:S01]  /*5fe0*/  MUFU.TANH R12, R12 ;  /* 0x0000000c000c7308 */ /* 0x000e620000002400 */
[----:B--2---:R-:W-:Y:S02]  /*5ff0*/  FSEL R10, R10, -INF , P2 ;  /* 0xff8000000a0a7808 */ /* 0x004fe40001000000 */
[----:B------:R-:W-:Y:S02]  /*6000*/  ISETP.GT.AND P2, PT, R76, 0x10, PT ;  /* 0x000000104c00780c */ /* 0x000fe40003f44270 */
[----:B------:R-:W-:-:S03]  /*6010*/  FMNMX.FTZ R77, R10, R77, !PT ;  /* 0x0000004d0a4d7209 */ /* 0x000fc60007810000 */
[----:B------:R-:W-:Y:S01]  /*6020*/  MUFU.TANH R11, R11 ;  /* 0x0000000b000b7308 */ /* 0x000fe20000002400 */
[----:B0-----:R-:W-:-:S05]  /*6030*/  FMNMX.FTZ R52, R36, R7, !PT ;  /* 0x0000000724347209 */ /* 0x001fca0007810000 */
[----:B------:R-:W0:Y:S02]  /*6040*/  SHFL.BFLY PT, R7, R52, 0x1, 0x1f ;  /* 0x0c201f0034077f89 */ /* 0x000e2400000e0000 */
[----:B------:R-:W2:Y:S01]  /*6050*/  MUFU.TANH R38, R38 ;  /* 0x0000002600267308 */ /* 0x000ea20000002400 */
[----:B-1----:R-:W-:Y:S02]  /*6060*/  FSEL R12, R12, -INF , P2 ;  /* 0xff8000000c0c7808 */ /* 0x002fe40001000000 */
[----:B------:R-:W-:-:S05]  /*6070*/  ISETP.GT.AND P2, PT, R76, 0x18, PT ;  /* 0x000000184c00780c */ /* 0x000fca0003f44270 */
[----:B------:R-:W1:Y:S08]  /*6080*/  MUFU.TANH R39, R39 ;  /* 0x0000002700277308 */ /* 0x000e700000002400 */
[----:B------:R-:W3:Y:S01]  /*6090*/  MUFU.TANH R40, R40 ;  /* 0x0000002800287308 */ /* 0x000ee20000002400 */
[----:B--2---:R-:W-:Y:S02]  /*60a0*/  FSEL R38, R38, -INF , P2 ;  /* 0xff80000026267808 */ /* 0x004fe40001000000 */
[----:B------:R-:W-:-:S02]  /*60b0*/  ISETP.GT.AND P2, PT, R76, 0x20, PT ;  /* 0x000000204c00780c */ /* 0x000fc40003f44270 */
[----:B0-----:R-:W-:-:S03]  /*60c0*/  FMNMX.FTZ R7, R52, R7, !PT ;  /* 0x0000000734077209 */ /* 0x001fc60007810000 */
[----:B------:R-:W0:Y:S01]  /*60d0*/  MUFU.TANH R41, R41 ;  /* 0x0000002900297308 */ /* 0x000e220000002400 */
[----:B------:R-:W-:Y:S02]  /*60e0*/  FSEL R52, R9, -INF , P3 ;  /* 0xff80000009347808 */ /* 0x000fe40001800000 */
[----:B------:R-:W-:Y:S01]  /*60f0*/  ISETP.GT.AND P3, PT, R76, 0x11, PT ;  /* 0x000000114c00780c */ /* 0x000fe20003f64270 */
[----:B------:R-:W-:Y:S01]  /*6100*/  FMUL.FTZ R36, R7, UR10 ;  /* 0x0000000a07247c20 */ /* 0x000fe20008410000 */
[----:B------:R-:W-:Y:S02]  /*6110*/  FMNMX.FTZ R77, R52, R77, !PT ;  /* 0x0000004d344d7209 */ /* 0x000fe40007810000 */
[----:B------:R-:W-:Y:S01]  /*6120*/  FSEL R54, R11, -INF , P3 ;  /* 0xff8000000b367808 */ /* 0x000fe20001800000 */
[----:B------:R-:W2:Y:S01]  /*6130*/  MUFU.TANH R42, R42 ;  /* 0x0000002a002a7308 */ /* 0x000ea20000002400 */
[----:B------:R-:W-:Y:S02]  /*6140*/  FMNMX.FTZ R77, R12, R77, !PT ;  /* 0x0000004d0c4d7209 */ /* 0x000fe40007810000 */
[----:B------:R-:W-:-:S02]  /*6150*/  ISETP.GT.AND P3, PT, R76, 0x19, PT ;  /* 0x000000194c00780c */ /* 0x000fc40003f64270 */
[----:B------:R-:W-:Y:S02]  /*6160*/  FMNMX.FTZ R77, R54, R77, !PT ;  /* 0x0000004d364d7209 */ /* 0x000fe40007810000 */
[----:B-1----:R-:W-:Y:S01]  /*6170*/  FSEL R56, R39, -INF , P3 ;  /* 0xff80000027387808 */ /* 0x002fe20001800000 */
[----:B------:R-:W1:Y:S01]  /*6180*/  MUFU.TANH R43, R43 ;  /* 0x0000002b002b7308 */ /* 0x000e620000002400 */
[----:B------:R-:W-:Y:S02]  /*6190*/  FMNMX.FTZ R77, R38, R77, !PT ;  /* 0x0000004d264d7209 */ /* 0x000fe40007810000 */
[----:B------:R-:W-:Y:S02]  /*61a0*/  ISETP.GT.AND P3, PT, R76, 0x21, PT ;  /* 0x000000214c00780c */ /* 0x000fe40003f64270 */
[----:B---3--:R-:W-:Y:S02]  /*61b0*/  FSEL R40, R40, -INF , P2 ;  /* 0xff80000028287808 */ /* 0x008fe40001000000 */
[----:B------:R-:W-:Y:S01]  /*61c0*/  FMNMX.FTZ R77, R56, R77, !PT ;  /* 0x0000004d384d7209 */ /* 0x000fe20007810000 */
[----:B------:R-:W3:Y:S01]  /*61d0*/  MUFU.TANH R44, R44 ;  /* 0x0000002c002c7308 */ /* 0x000ee20000002400 */
[----:B------:R-:W-:-:S02]  /*61e0*/  ISETP.GT.AND P2, PT, R76, 0x28, PT ;  /* 0x000000284c00780c */ /* 0x000fc40003f44270 */
[----:B0-----:R-:W-:Y:S02]  /*61f0*/  FSEL R64, R41, -INF , P3 ;  /* 0xff80000029407808 */ /* 0x001fe40001800000 */
[----:B------:R-:W-:Y:S02]  /*6200*/  FMNMX.FTZ R77, R40, R77, !PT ;  /* 0x0000004d284d7209 */ /* 0x000fe40007810000 */
[----:B------:R-:W-:Y:S01]  /*6210*/  ISETP.GT.AND P3, PT, R76, 0x29, PT ;  /* 0x000000294c00780c */ /* 0x000fe20003f64270 */
[----:B------:R-:W0:Y:S01]  /*6220*/  MUFU.TANH R45, R45 ;  /* 0x0000002d002d7308 */ /* 0x000e220000002400 */
[----:B--2---:R-:W-:Y:S02]  /*6230*/  FSEL R42, R42, -INF , P2 ;  /* 0xff8000002a2a7808 */ /* 0x004fe40001000000 */
[----:B------:R-:W-:Y:S02]  /*6240*/  FMNMX.FTZ R77, R64, R77, !PT ;  /* 0x0000004d404d7209 */ /* 0x000fe40007810000 */
[----:B------:R-:W-:-:S02]  /*6250*/  FSETP.NEU.FTZ.AND P1, PT, R7, -INF , PT ;  /* 0xff8000000700780b */ /* 0x000fc40003f3d000 */
[----:B------:R-:W-:Y:S01]  /*6260*/  ISETP.GT.AND P2, PT, R76, 0x30, PT ;  /* 0x000000304c00780c */ /* 0x000fe20003f44270 */
[----:B------:R-:W2:Y:S01]  /*6270*/  MUFU.TANH R46, R46 ;  /* 0x0000002e002e7308 */ /* 0x000ea20000002400 */
[----:B-1----:R-:W-:Y:S02]  /*6280*/  FSEL R43, R43, -INF , P3 ;  /* 0xff8000002b2b7808 */ /* 0x002fe40001800000 */
[----:B------:R-:W-:Y:S02]  /*6290*/  FMNMX.FTZ R6, R42, R77, !PT ;  /* 0x0000004d2a067209 */ /* 0x000fe40007810000 */
[----:B------:R-:W-:Y:S02]  /*62a0*/  FSEL R36, R36, RZ, P1 ;  /* 0x000000ff24247208 */ /* 0x000fe40000800000 */
[----:B------:R-:W-:Y:S01]  /*62b0*/  ISETP.GT.AND P3, PT, R76, 0x31, PT ;  /* 0x000000314c00780c */ /* 0x000fe20003f64270 */
[----:B------:R-:W1:Y:S01]  /*62c0*/  MUFU.TANH R47, R47 ;  /* 0x0000002f002f7308 */ /* 0x000e620000002400 */
[----:B---3--:R-:W-:Y:S01]  /*62d0*/  FSEL R44, R44, -INF , P2 ;  /* 0xff8000002c2c7808 */ /* 0x008fe20001000000 */
[--C-:B------:R-:W-:Y:S01]  /*62e0*/  FFMA.FTZ R172, R65, UR10, -R36.reuse ;  /* 0x0000000a41ac7c23 */ /* 0x100fe20008010824 */
[----:B------:R-:W-:Y:S01]  /*62f0*/  FMNMX.FTZ R41, R43, R6, !PT ;  /* 0x000000062b297209 */ /* 0x000fe20007810000 */
[--C-:B------:R-:W-:Y:S01]  /*6300*/  FFMA.FTZ R174, R59, UR10, -R36.reuse ;  /* 0x0000000a3bae7c23 */ /* 0x100fe20008010824 */
[----:B------:R-:W-:Y:S01]  /*6310*/  ISETP.GT.AND P2, PT, R76, 0x38, PT ;  /* 0x000000384c00780c */ /* 0x000fe20003f44270 */
[--C-:B------:R-:W-:Y:S01]  /*6320*/  FFMA.FTZ R168, R55, UR10, -R36.reuse ;  /* 0x0000000a37a87c23 */ /* 0x100fe20008010824 */
[----:B0-----:R-:W-:Y:S01]  /*6330*/  FSEL R65, R45, -INF , P3 ;  /* 0xff8000002d417808 */ /* 0x001fe20001800000 */
        /* <DEDUP_REMOVED lines=8> */
[----:B------:R-:W2:Y:S01]  /*63c0*/  MUFU.TANH R49, R49 ;  /* 0x0000003100317308 */ /* 0x000ea20000002400 */
[----:B------:R-:W-:Y:S01]  /*63d0*/  ISETP.GT.AND P2, PT, R76, 0x40, PT ;  /* 0x000000404c00780c */ /* 0x000fe20003f44270 */
[--C-:B------:R-:W-:Y:S01]  /*63e0*/  FFMA.FTZ R156, R21, UR10, -R36.reuse ;  /* 0x0000000a159c7c23 */ /* 0x100fe20008010824 */
[----:B-1----:R-:W-:Y:S01]  /*63f0*/  FSEL R61, R47, -INF , P3 ;  /* 0xff8000002f3d7808 */ /* 0x002fe20001800000 */
[--C-:B------:R-:W-:Y:S01]  /*6400*/  FFMA.FTZ R152, R27, UR10, -R36.reuse ;  /* 0x0000000a1b987c23 */ /* 0x100fe20008010824 */
[----:B------:R-:W-:Y:S01]  /*6410*/  FMNMX.FTZ R6, R46, R45, !PT ;  /* 0x0000002d2e067209 */ /* 0x000fe20007810000 */
[--C-:B------:R-:W-:Y:S01]  /*6420*/  FFMA.FTZ R27, R24, UR10, -R36.reuse ;  /* 0x0000000a181b7c23 */ /* 0x100fe20008010824 */
[----:B------:R-:W-:Y:S01]  /*6430*/  ISETP.GT.AND P3, PT, R76, 0x41, PT ;  /* 0x000000414c00780c */ /* 0x000fe20003f64270 */
[----:B------:R-:W1:Y:S01]  /*6440*/  MUFU.TANH R68, R68 ;  /* 0x0000004400447308 */ /* 0x000e620000002400 */
[----:B0-----:R-:W-:Y:S01]  /*6450*/  FSEL R48, R48, -INF , P2 ;  /* 0xff80000030307808 */ /* 0x001fe20001000000 */
[--C-:B------:R-:W-:Y:S01]  /*6460*/  FFMA.FTZ R160, R31, UR10, -R36.reuse ;  /* 0x0000000a1fa07c23 */ /* 0x100fe20008010824 */
[----:B------:R-:W-:Y:S01]  /*6470*/  FMNMX.FTZ R45, R61, R6, !PT ;  /* 0x000000063d2d7209 */ /* 0x000fe20007810000 */
[--C-:B------:R-:W-:Y:S01]  /*6480*/  FFMA.FTZ R31, R28, UR10, -R36.reuse ;  /* 0x0000000a1c1f7c23 */ /* 0x100fe20008010824 */
[----:B------:R-:W-:Y:S01]  /*6490*/  ISETP.GT.AND P2, PT, R76, 0x48, PT ;  /* 0x000000484c00780c */ /* 0x000fe20003f44270 */
[--C-:B------:R-:W-:Y:S01]  /*64a0*/  FFMA.FTZ R163, R163, UR10, -R36.reuse ;  /* 0x0000000aa3a37c23 */ /* 0x100fe20008010824 */
[----:B------:R-:W-:Y:S01]  /*64b0*/  FMNMX.FTZ R6, R48, R45, !PT ;  /* 0x0000002d30067209 */ /* 0x000fe20007810000 */
[----:B------:R-:W0:Y:S01]  /*64c0*/  MUFU.TANH R69, R69 ;  /* 0x0000004500457308 */ /* 0x000e220000002400 */
[----:B--2---:R-:W-:Y:S01]  /*64d0*/  FSEL R49, R49, -INF , P3 ;  /* 0xff80000031317808 */ /* 0x004fe20001800000 */
[--C-:B------:R-:W-:Y:S01]  /*64e0*/  FFMA.FTZ R45, R57, UR10, -R36.reuse ;  /* 0x0000000a392d7c23 */ /* 0x100fe20008010824 */
[----:B------:R-:W-:Y:S01]  /*64f0*/  ISETP.GT.AND P3, PT, R76, 0x49, PT ;  /* 0x000000494c00780c */ /* 0x000fe20003f64270 */
[--C-:B------:R-:W-:Y:S01]  /*6500*/  FFMA.FTZ R180, R165, UR10, -R36.reuse ;  /* 0x0000000aa5b47c23 */ /* 0x100fe20008010824 */
[----:B------:R-:W-:Y:S01]  /*6510*/  FMNMX.FTZ R6, R49, R6, !PT ;  /* 0x0000000631067209 */ /* 0x000fe20007810000 */
[--C-:B------:R-:W-:Y:S01]  /*6520*/  FFMA.FTZ R182, R167, UR10, -R36.reuse ;  /* 0x0000000aa7b67c23 */ /* 0x100fe20008010824 */
[--C-:B------:R-:W-:Y:S01]  /*6530*/  FFMA.FTZ R161, R161, UR10, -R36.reuse ;  /* 0x0000000aa1a17c23 */ /* 0x100fe20008010824 */
[----:B------:R-:W2:Y:S01]  /*6540*/  MUFU.TANH R66, R66 ;  /* 0x0000004200427308 */ /* 0x000ea20000002400 */
[----:B-1----:R-:W-:Y:S01]  /*6550*/  FSEL R59, R68, -INF , P2 ;  /* 0xff800000443b7808 */ /* 0x002fe20001000000 */
[--C-:B------:R-:W-:Y:S01]  /*6560*/  FFMA.FTZ R176, R159, UR10, -R36.reuse ;  /* 0x0000000a9fb07c23 */ /* 0x100fe20008010824 */
[----:B------:R-:W-:Y:S01]  /*6570*/  ISETP.GT.AND P2, PT, R76, 0x50, PT ;  /* 0x000000504c00780c */ /* 0x000fe20003f44270 */
[--C-:B------:R-:W-:Y:S01]  /*6580*/  FFMA.FTZ R11, R157, UR10, -R36.reuse ;  /* 0x0000000a9d0b7c23 */ /* 0x100fe20008010824 */
[----:B------:R-:W-:Y:S01]  /*6590*/  FMNMX.FTZ R6, R59, R6, !PT ;  /* 0x000000063b067209 */ /* 0x000fe20007810000 */
[--C-:B------:R-:W-:Y:S01]  /*65a0*/  FFMA.FTZ R178, R155, UR10, -R36.reuse ;  /* 0x0000000a9bb27c23 */ /* 0x100fe20008010824 */
[--C-:B------:R-:W-:Y:S01]  /*65b0*/  FFMA.FTZ R158, R14, UR10, -R36.reuse ;  /* 0x0000000a0e9e7c23 */ /* 0x100fe20008010824 */
[----:B------:R-:W1:Y:S01]  /*65c0*/  MUFU.TANH R67, R67 ;  /* 0x0000004300437308 */ /* 0x000e620000002400 */
[----:B0-----:R-:W-:Y:S01]  /*65d0*/  FSEL R57, R69, -INF , P3 ;  /* 0xff80000045397808 */ /* 0x001fe20001800000 */
[--C-:B------:R-:W-:Y:S01]  /*65e0*/  FFMA.FTZ R39, R153, UR10, -R36.reuse ;  /* 0x0000000a99277c23 */ /* 0x100fe20008010824 */
[----:B------:R-:W-:Y:S01]  /*65f0*/  ISETP.GT.AND P3, PT, R76, 0x51, PT ;  /* 0x000000514c00780c */ /* 0x000fe20003f64270 */
[--C-:B------:R-:W-:Y:S01]  /*6600*/  FFMA.FTZ R162, R29, UR10, -R36.reuse ;  /* 0x0000000a1da27c23 */ /* 0x100fe20008010824 */
[----:B------:R-:W-:Y:S01]  /*6610*/  FMNMX.FTZ R47, R57, R6, !PT ;  /* 0x00000006392f7209 */ /* 0x000fe20007810000 */
[--C-:B------:R-:W-:Y:S01]  /*6620*/  FFMA.FTZ R154, R25, UR10, -R36.reuse ;  /* 0x0000000a199a7c23 */ /* 0x100fe20008010824 */
[--C-:B------:R-:W-:Y:S01]  /*6630*/  FFMA.FTZ R166, R32, UR10, -R36.reuse ;  /* 0x0000000a20a67c23 */ /* 0x100fe20008010824 */
        /* <DEDUP_REMOVED lines=10> */
[----:B------:R-:W-:Y:S01]  /*66e0*/  FFMA.FTZ R13, R13, UR10, -R36 ;  /* 0x0000000a0d0d7c23 */ /* 0x000fe20008010824 */
[----:B------:R-:W-:-:S02]  /*66f0*/  ISETP.GT.AND P3, PT, R76, 0x59, PT ;  /* 0x000000594c00780c */ /* 0x000fc40003f64270 */
[----:B------:R-:W-:-:S03]  /*6700*/  FMNMX.FTZ R6, R55, R6, !PT ;  /* 0x0000000637067209 */ /* 0x000fc60007810000 */
[----:B------:R-:W1:Y:S01]  /*6710*/  MUFU.TANH R72, R72 ;  /* 0x0000004800487308 */ /* 0x000e620000002400 */
[----:B0-----:R-:W-:Y:S02]  /*6720*/  FSEL R67, R70, -INF , P2 ;  /* 0xff80000046437808 */ /* 0x001fe40001000000 */
[----:B------:R-:W-:Y:S02]  /*6730*/  ISETP.GT.AND P2, PT, R76, 0x60, PT ;  /* 0x000000604c00780c */ /* 0x000fe40003f44270 */
[----:B------:R-:W-:-:S03]  /*6740*/  FMNMX.FTZ R6, R67, R6, !PT ;  /* 0x0000000643067209 */ /* 0x000fc60007810000 */
[----:B------:R-:W0:Y:S01]  /*6750*/  MUFU.TANH R73, R73 ;  /* 0x0000004900497308 */ /* 0x000e220000002400 */
[----:B--2---:R-:W-:Y:S02]  /*6760*/  FSEL R53, R71, -INF , P3 ;  /* 0xff80000047357808 */ /* 0x004fe40001800000 */
[----:B------:R-:W-:Y:S02]  /*6770*/  ISETP.GT.AND P3, PT, R76, 0x61, PT ;  /* 0x000000614c00780c */ /* 0x000fe40003f64270 */
[----:B------:R-:W-:-:S03]  /*6780*/  FMNMX.FTZ R51, R53, R6, !PT ;  /* 0x0000000635337209 */ /* 0x000fc60007810000 */
[----:B------:R-:W2:Y:S01]  /*6790*/  MUFU.TANH R74, R74 ;  /* 0x0000004a004a7308 */ /* 0x000ea20000002400 */
[----:B-1----:R-:W-:Y:S01]  /*67a0*/  FSEL R68, R72, -INF , P2 ;  /* 0xff80000048447808 */ /* 0x002fe20001000000 */
[--C-:B------:R-:W-:Y:S01]  /*67b0*/  FFMA.FTZ R72, R33, UR10, -R36.reuse ;  /* 0x0000000a21487c23 */ /* 0x100fe20008010824 */
[----:B------:R-:W-:Y:S02]  /*67c0*/  ISETP.GT.AND P2, PT, R76, 0x68, PT ;  /* 0x000000684c00780c */ /* 0x000fe40003f44270 */
[----:B------:R-:W-:Y:S01]  /*67d0*/  FMNMX.FTZ R6, R68, R51, !PT ;  /* 0x0000003344067209 */ /* 0x000fe20007810000 */
[----:B------:R-:W-:Y:S02]  /*67e0*/  FFMA.FTZ R51, R34, UR10, -R36 ;  /* 0x0000000a22337c23 */ /* 0x000fe40008010824 */
[----:B------:R-:W1:Y:S01]  /*67f0*/  MUFU.TANH R75, R75 ;  /* 0x0000004b004b7308 */ /* 0x000e620000002400 */
[----:B0-----:R-:W-:Y:S02]  /*6800*/  FSEL R69, R73, -INF , P3 ;  /* 0xff80000049457808 */ /* 0x001fe40001800000 */
[----:B------:R-:W-:-:S02]  /*6810*/  ISETP.GT.AND P3, PT, R76, 0x69, PT ;  /* 0x000000694c00780c */ /* 0x000fc40003f64270 */
[----:B------:R-:W-:-:S03]  /*6820*/  FMNMX.FTZ R71, R69, R6, !PT ;  /* 0x0000000645477209 */ /* 0x000fc60007810000 */
[----:B------:R-:W0:Y:S01]  /*6830*/  MUFU.TANH R63, R63 ;  /* 0x0000003f003f7308 */ /* 0x000e220000002400 */
[----:B--2---:R-:W-:Y:S02]  /*6840*/  FSEL R70, R74, -INF , P2 ;  /* 0xff8000004a467808 */ /* 0x004fe40001000000 */
[----:B------:R-:W-:Y:S02]  /*6850*/  ISETP.GT.AND P2, PT, R76, 0x70, PT ;  /* 0x000000704c00780c */ /* 0x000fe40003f44270 */
[----:B------:R-:W-:-:S03]  /*6860*/  FMNMX.FTZ R71, R70, R71, !PT ;  /* 0x0000004746477209 */ /* 0x000fc60007810000 */
[----:B------:R-:W2:Y:S01]  /*6870*/  MUFU.TANH R60, R60 ;  /* 0x0000003c003c7308 */ /* 0x000ea20000002400 */
[----:B-1----:R-:W-:Y:S02]  /*6880*/  FSEL R34, R75, -INF , P3 ;  /* 0xff8000004b227808 */ /* 0x002fe40001800000 */
[----:B------:R-:W-:Y:S02]  /*6890*/  ISETP.GT.AND P3, PT, R76, 0x71, PT ;  /* 0x000000714c00780c */ /* 0x000fe40003f64270 */
        /* <DEDUP_REMOVED lines=9> */
[----:B------:R-:W-:Y:S01]  /*6930*/  MUFU.EX2 R37, R163 ;  /* 0x000000a300257308 */ /* 0x000fe20000000800 */
[----:B-1----:R-:W-:-:S04]  /*6940*/  FSEL R58, R58, -INF , P2 ;  /* 0xff8000003a3a7808 */ /* 0x002fc80001000000 */
[----:B------:R-:W-:-:S03]  /*6950*/  FMNMX.FTZ R33, R58, R33, !PT ;  /* 0x000000213a217209 */ /* 0x000fc60007810000 */
[----:B------:R-:W-:Y:S01]  /*6960*/  MUFU.EX2 R180, R180 ;  /* 0x000000b400b47308 */ /* 0x000fe20000000800 */
[----:B0-----:R-:W-:-:S04]  /*6970*/  FSEL R62, R62, -INF , P3 ;  /* 0xff8000003e3e7808 */ /* 0x001fc80001800000 */
[----:B------:R-:W-:Y:S01]  /*6980*/  FMNMX.FTZ R6, R62, R33, !PT ;  /* 0x000000213e067209 */ /* 0x000fe20007810000 */
[----:B------:R-:W-:Y:S02]  /*6990*/  FFMA.FTZ R33, R30, UR10, -R36 ;  /* 0x0000000a1e217c23 */ /* 0x000fe40008010824 */
[----:B------:R-:W-:Y:S02]  /*69a0*/  MUFU.EX2 R182, R182 ;  /* 0x000000b600b67308 */ /* 0x000fe40000000800 */
[----:B------:R-:W0:Y:S06]  /*69b0*/  SHFL.BFLY PT, R71, R6, 0x2, 0x1f ;  /* 0x0c401f0006477f89 */ /* 0x000e2c00000e0000 */
[----:B------:R1:W-:Y:S08]  /*69c0*/  MUFU.EX2 R9, R161 ;  /* 0x000000a100097308 */ /* 0x0003f00000000800 */
        /* <DEDUP_REMOVED lines=10> */
[----:B------:R-:W-:-:S03]  /*6a70*/  FMUL.FTZ R21, R6, UR10 ;  /* 0x0000000a06157c20 */ /* 0x000fc60008410000 */
[----:B------:R-:W-:-:S03]  /*6a80*/  FSEL R28, R6, RZ, P2 ;  /* 0x000000ff061c7208 */ /* 0x000fc60001000000 */
[----:B------:R-:W-:Y:S01]  /*6a90*/  MUFU.EX2 R174, R174 ;  /* 0x000000ae00ae7308 */ /* 0x000fe20000000800 */
[----:B------:R-:W-:Y:S01]  /*6aa0*/  FSEL R21, R21, RZ, P2 ;  /* 0x000000ff15157208 */ /* 0x000fe20001000000 */
[----:B------:R-:W-:-:S04]  /*6ab0*/  FADD.FTZ R28, -R28, R5 ;  /* 0x000000051c1c7221 */ /* 0x000fc80000010100 */
[--C-:B------:R-:W-:Y:S01]  /*6ac0*/  FFMA.FTZ R24, R43, UR10, -R21.reuse ;  /* 0x0000000a2b187c23 */ /* 0x100fe20008010815 */
[----:B------:R-:W-:Y:S01]  /*6ad0*/  FSEL R43, R7, RZ, P1 ;  /* 0x000000ff072b7208 */ /* 0x000fe20000800000 */
[--C-:B------:R-:W-:Y:S01]  /*6ae0*/  FFMA.FTZ R8, R8, UR10, -R21.reuse ;  /* 0x0000000a08087c23 */ /* 0x100fe20008010815 */
[----:B------:R-:W-:Y:S01]  /*6af0*/  FMUL.FTZ R5, R28, UR10 ;  /* 0x0000000a1c057c20 */ /* 0x000fe20008410000 */
[--C-:B------:R-:W-:Y:S01]  /*6b00*/  FFMA.FTZ R181, R50, UR10, -R21.reuse ;  /* 0x0000000a32b57c23 */ /* 0x100fe20008010815 */
[--C-:B------:R-:W-:Y:S01]  /*6b10*/  FFMA.FTZ R183, R10, UR10, -R21.reuse ;  /* 0x0000000a0ab77c23 */ /* 0x100fe20008010815 */
[----:B------:R-:W-:Y:S01]  /*6b20*/  FADD.FTZ R43, -R43, R4 ;  /* 0x000000042b2b7221 */ /* 0x000fe20000010100 */
[--C-:B------:R-:W-:Y:S01]  /*6b30*/  FFMA.FTZ R10, R52, UR10, -R21.reuse ;  /* 0x0000000a340a7c23 */ /* 0x100fe20008010815 */
[----:B------:R-:W-:Y:S01]  /*6b40*/  MUFU.EX2 R8, R8 ;  /* 0x0000000800087308 */ /* 0x000fe20000000800 */
[--C-:B------:R-:W-:Y:S01]  /*6b50*/  FFMA.FTZ R177, R12, UR10, -R21.reuse ;  /* 0x0000000a0cb17c23 */ /* 0x100fe20008010815 */
[----:B------:R-:W-:Y:S01]  /*6b60*/  FMUL.FTZ R4, R43, UR10 ;  /* 0x0000000a2b047c20 */ /* 0x000fe20008410000 */
        /* <DEDUP_REMOVED lines=13> */
[----:B------:R-:W2:Y:S01]  /*6c40*/  MUFU.EX2 R5, R5 ;  /* 0x0000000500057308 */ /* 0x000ea20000000800 */
[--C-:B------:R-:W-:Y:S01]  /*6c50*/  FFMA.FTZ R167, R59, UR10, -R21.reuse ;  /* 0x0000000a3ba77c23 */ /* 0x100fe20008010815 */
[--C-:B------:R-:W-:Y:S01]  /*6c60*/  FFMA.FTZ R32, R57, UR10, -R21.reuse ;  /* 0x0000000a39207c23 */ /* 0x100fe20008010815 */
[--C-:B-1----:R-:W-:Y:S01]  /*6c70*/  FFMA.FTZ R161, R66, UR10, -R21.reuse ;  /* 0x0000000a42a17c23 */ /* 0x102fe20008010815 */
[--C-:B------:R-:W-:Y:S01]  /*6c80*/  FFMA.FTZ R163, R67, UR10, -R21.reuse ;  /* 0x0000000a43a37c23 */ /* 0x100fe20008010815 */
[--C-:B------:R-:W-:Y:S01]  /*6c90*/  FFMA.FTZ R153, R68, UR10, -R21.reuse ;  /* 0x0000000a44997c23 */ /* 0x100fe20008010815 */
[--C-:B------:R-:W-:Y:S01]  /*6ca0*/  FFMA.FTZ R155, R70, UR10, -R21.reuse ;  /* 0x0000000a469b7c23 */ /* 0x100fe20008010815 */
[----:B------:R-:W-:Y:S01]  /*6cb0*/  FFMA.FTZ R34, R34, UR10, -R21 ;  /* 0x0000000a22227c23 */ /* 0x000fe20008010815 */
[----:B------:R-:W1:Y:S01]  /*6cc0*/  MUFU.EX2 R181, R181 ;  /* 0x000000b500b57308 */ /* 0x000e620000000800 */
[----:B0-----:R-:W-:Y:S01]  /*6cd0*/  FFMA.FTZ R43, R4, R0, R37 ;  /* 0x00000000042b7223 */ /* 0x001fe20000010025 */
[--C-:B------:R-:W-:Y:S01]  /*6ce0*/  FFMA.FTZ R157, R63, UR10, -R21.reuse ;  /* 0x0000000a3f9d7c23 */ /* 0x100fe20008010815 */
[----:B------:R-:W-:-:S02]  /*6cf0*/  FFMA.FTZ R58, R58, UR10, -R21 ;  /* 0x0000000a3a3a7c23 */ /* 0x000fc40008010815 */
[----:B------:R-:W-:-:S03]  /*6d00*/  FADD.FTZ R43, R180, R43 ;  /* 0x0000002bb42b7221 */ /* 0x000fc60000010000 */
[----:B------:R-:W0:Y:S01]  /*6d10*/  MUFU.EX2 R183, R183 ;  /* 0x000000b700b77308 */ /* 0x000e220000000800 */
[----:B--2---:R-:W-:Y:S01]  /*6d20*/  FFMA.FTZ R0, R5, R3, R8 ;  /* 0x0000000305007223 */ /* 0x004fe20000010008 */
[----:B------:R-:W-:-:S04]  /*6d30*/  FADD.FTZ R36, R182, R43 ;  /* 0x0000002bb6247221 */ /* 0x000fc80000010000 */
[----:B------:R-:W-:Y:S02]  /*6d40*/  FADD.FTZ R43, R9, R36 ;  /* 0x00000024092b7221 */ /* 0x000fe40000010000 */
[----:B------:R-:W2:Y:S01]  /*6d50*/  MUFU.EX2 R10, R10 ;  /* 0x0000000a000a7308 */ /* 0x000ea20000000800 */
[----:B-1----:R-:W-:Y:S01]  /*6d60*/  FADD.FTZ R0, R181, R0 ;  /* 0x00000000b5007221 */ /* 0x002fe20000010000 */
[----:B------:R-:W-:-:S04]  /*6d70*/  FADD.FTZ R36, R176, R43 ;  /* 0x0000002bb0247221 */ /* 0x000fc80000010000 */
[----:B------:R-:W-:Y:S01]  /*6d80*/  FADD.FTZ R43, R11, R36 ;  /* 0x000000240b2b7221 */ /* 0x000fe20000010000 */
[----:B------:R-:W-:Y:S01]  /*6d90*/  FFMA.FTZ R36, R55, UR10, -R21 ;  /* 0x0000000a37247c23 */ /* 0x000fe20008010815 */
[----:B------:R-:W1:Y:S01]  /*6da0*/  MUFU.EX2 R177, R177 ;  /* 0x000000b100b17308 */ /* 0x000e620000000800 */
[----:B0-----:R-:W-:Y:S01]  /*6db0*/  FADD.FTZ R3, R183, R0 ;  /* 0x00000000b7037221 */ /* 0x001fe20000010000 */
[----:B------:R-:W-:-:S04]  /*6dc0*/  FADD.FTZ R38, R178, R43 ;  /* 0x0000002bb2267221 */ /* 0x000fc80000010000 */
[----:B------:R-:W-:Y:S02]  /*6dd0*/  FADD.FTZ R43, R39, R38 ;  /* 0x00000026272b7221 */ /* 0x000fe40000010000 */
[----:B------:R-:W0:Y:S01]  /*6de0*/  MUFU.EX2 R12, R12 ;  /* 0x0000000c000c7308 */ /* 0x000e220000000800 */
[----:B--2---:R-:W-:Y:S01]  /*6df0*/  FADD.FTZ R0, R10, R3 ;  /* 0x000000030a007221 */ /* 0x004fe20000010000 */
[----:B------:R-:W-:-:S04]  /*6e00*/  FADD.FTZ R38, R172, R43 ;  /* 0x0000002bac267221 */ /* 0x000fc80000010000 */
[----:B------:R-:W-:Y:S01]  /*6e10*/  FADD.FTZ R43, R41, R38 ;  /* 0x00000026292b7221 */ /* 0x000fe20000010000 */
[----:B------:R-:W-:Y:S01]  /*6e20*/  FFMA.FTZ R38, R53, UR10, -R21 ;  /* 0x0000000a35267c23 */ /* 0x000fe20008010815 */
        /* <DEDUP_REMOVED lines=25> */
[----:B------:R-:W-:-:S06]  /*6fc0*/  FFMA.FTZ R40, R69, UR10, -R21 ;  /* 0x0000000a45287c23 */ /* 0x000fcc0008010815 */
        /* <DEDUP_REMOVED lines=32> */
[--C-:B------:R-:W-:Y:S01]  /*71d0*/  FFMA.FTZ R42, R60, UR10, -R21.reuse ;  /* 0x0000000a3c2a7c23 */ /* 0x100fe20008010815 */
[----:B------:R-:W-:-:S05]  /*71e0*/  FFMA.FTZ R21, R62, UR10, -R21 ;  /* 0x0000000a3e157c23 */ /* 0x000fca0008010815 */
        /* <DEDUP_REMOVED lines=38> */
[----:B--2---:R-:W-:-:S03]  /*7450*/  FADD.FTZ R0, R13, R0 ;  /* 0x000000000d007221 */ /* 0x004fc60000010000 */
[----:B-1----:R-:W-:Y:S01]  /*7460*/  FADD.FTZ R3, R21, R3 ;  /* 0x0000000315037221 */ /* 0x002fe20000010000 */
[----:B------:R-:W-:Y:S06]  /*7470*/  @!P0 BRA `(.L_x_2628) ;  /* 0x0000000000048947 */ /* 0x000fec0003800000 */
[----:B------:R-:W-:Y:S01]  /*7480*/  BPT.TRAP 0x1 ;  /* 0x000000040000795c */ /* 0x000fe20000300000 */
.L_x_2628:
[----:B------:R-:W-:Y:S01]  /*7490*/  ULEA UR6, UR7, UR40, 0x3 ;  /* 0x0000002807067291 */ /* 0x000fe2000f8e183f */
[-C--:B------:R-:W-:Y:S01]  /*74a0*/  FMUL.FTZ R88, R88, R4.reuse ;  /* 0x0000000458587220 */ /* 0x080fe20000410000 */
[----:B------:R-:W-:Y:S01]  /*74b0*/  UISETP.GT.AND UP0, UPT, UR5, UR42, UPT ;  /* 0x0000002a0500728c */ /* 0x000fe2000bf04270 */
[-C--:B------:R-:W-:Y:S01]  /*74c0*/  FMUL.FTZ R89, R89, R4.reuse ;  /* 0x0000000459597220 */ /* 0x080fe20000410000 */
[----:B------:R-:W-:Y:S01]  /*74d0*/  UIADD3 UR11, UR5, -0x1, URZ ;  /* 0xffffffff050b7890 */ /* 0x000fe2000fffe03f */
[-C--:B------:R-:W-:Y:S01]  /*74e0*/  FMUL.FTZ R92, R92, R4.reuse ;  /* 0x000000045c5c7220 */ /* 0x080fe20000410000 */
[----:B------:R-:W-:Y:S01]  /*74f0*/  UIADD3 UR5, UR6, 0x28860, URZ ;  /* 0x0002886006057890 */ /* 0x000fe2000fffe03f */
[-C--:B------:R-:W-:Y:S01]  /*7500*/  FMUL.FTZ R93, R93, R4.reuse ;  /* 0x000000045d5d7220 */ /* 0x080fe20000410000 */
[----:B------:R-:W-:Y:S01]  /*7510*/  PLOP3.LUT P1, PT, PT, PT, UP0, 0x80, 0x0 ;  /* 0x000000000000781c */ /* 0x000fe20003f2f008 */
        /* <DEDUP_REMOVED lines=11> */
[----:B------:R-:W-:Y:S01]  /*75d0*/  UMOV UR5, UR11 ;  /* 0x0000000b00057c82 */ /* 0x000fe20008000000 */
        /* <DEDUP_REMOVED lines=88> */
[----:B------:R-:W-:-:S05]  /*7b60*/  UMOV UR5, UR11 ;  /* 0x0000000b00057c82 */ /* 0x000fca0008000000 */
.L_x_2618:
[----:B------:R-:W-:-:S06]  /*7b70*/  UISETP.GE.AND UP0, UPT, UR5, UR51, UPT ;  /* 0x000000330500728c */ /* 0x000fcc000bf06270 */
[----:B------:R-:W-:-:S13]  /*7b80*/  PLOP3.LUT P1, PT, PT, PT, UP0, 0x80, 0x0 ;  /* 0x000000000000781c */ /* 0x000fda0003f2f008 */
[----:B------:R-:W-:Y:S05]  /*7b90*/  @!P1 BRA `(.L_x_2630) ;  /* 0x0000002800209947 */ /* 0x000fea0003800000 */
[----:B------:R-:W-:Y:S01]  /*7ba0*/  IMAD.MOV.U32 R5, RZ, RZ, R6 ;  /* 0x000000ffff057224 */ /* 0x000fe200078e0006 */
[----:B------:R-:W-:Y:S01]  /*7bb0*/  UMOV UR6, UR39 ;  /* 0x0000002700067c82 */ /* 0x000fe20008000000 */
[----:B------:R-:W-:Y:S01]  /*7bc0*/  IMAD.MOV.U32 R4, RZ, RZ, R7 ;  /* 0x000000ffff047224 */ /* 0x000fe200078e0007 */
[----:B------:R-:W-:Y:S01]  /*7bd0*/  UMOV UR7, UR38 ;  /* 0x0000002600077c82 */ /* 0x000fe20008000000 */
[----:B------:R-:W-:Y:S01]  /*7be0*/  ULDC UR41, c[0x0][0x9d8] ;  /* 0x0002760000297ab9 */ /* 0x000fe20000000800 */
[----:B------:R-:W-:-:S05]  /*7bf0*/  ULDC UR42, c[0x0][0x988] ;  /* 0x00026200002a7ab9 */ /* 0x000fca0000000800 */
.L_x_2641:
        /* <DEDUP_REMOVED lines=9> */
.L_x_2632:
[----:B------:R-:W-:Y:S01]  /*7c90*/  ULEA UR10, UR38, UR40, 0x3 ;  /* 0x00000028260a7291 */ /* 0x000fe2000f8e183f */
[----:B------:R-:W-:-:S05]  /*7ca0*/  IMAD.U32 R6, RZ, RZ, UR39 ;  /* 0x00000027ff067e24 */ /* 0x000fca000f8e00ff */
[----:B------:R-:W-:-:S04]  /*7cb0*/  SHF.L.U32 R6, R6, 0x1f, RZ ;  /* 0x0000001f06067819 */ /* 0x000fc800000006ff */
[----:B------:R0:W1:Y:S01]  /*7cc0*/  SYNCS.PHASECHK.TRANS64.TRYWAIT P1, [UR10+0x28830], R6 ;  /* 0x02883006ff0075a7 */ /* 0x000062000802014a */
[----:B------:R-:W-:Y:S05]  /*7cd0*/  @!P0 BRA `(.L_x_2633) ;  /* 0x0000000000048947 */ /* 0x000fea0003800000 */
[----:B------:R-:W-:Y:S01]  /*7ce0*/  BPT.TRAP 0x1 ;  /* 0x000000040000795c */ /* 0x000fe20000300000 */
.L_x_2633:
[----:B-1----:R-:W-:Y:S05]  /*7cf0*/  @P1 BRA `(.L_x_2631) ;  /* 0x0000000000081947 */ /* 0x002fea0003800000 */
[----:B------:R-:W1:Y:S02]  /*7d00*/  SYNCS.PHASECHK.TRANS64.TRYWAIT P1, [UR10+0x28830], R6 ;  /* 0x02883006ff0075a7 */ /* 0x000e64000802014a */
[----:B-1----:R-:W-:Y:S05]  /*7d10*/  @!P1 BRA `(.L_x_2634) ;  /* 0x000000c400489947 */ /* 0x002fea0003800000 */
.L_x_2631:
        /* <DEDUP_REMOVED lines=48> */
.L_x_2636:
[----:B------:R-:W-:Y:S01]  /*8020*/  ULEA UR10, UR7, UR40, 0x3 ;  /* 0x00000028070a7291 */ /* 0x000fe2000f8e183f */
[----:B------:R-:W-:-:S05]  /*8030*/  IMAD.U32 R6, RZ, RZ, UR6 ;  /* 0x00000006ff067e24 */ /* 0x000fca000f8e00ff */
[----:B------:R-:W-:-:S04]  /*8040*/  SHF.L.U32 R6, R6, 0x1f, RZ ;  /* 0x0000001f06067819 */ /* 0x000fc800000006ff */
[----:B------:R0:W1:Y:S01]  /*8050*/  SYNCS.PHASECHK.TRANS64.TRYWAIT P1, [UR10+0x28850], R6 ;  /* 0x02885006ff0075a7 */ /* 0x000062000802014a */
[----:B------:R-:W-:Y:S05]  /*8060*/  @!P0 BRA `(.L_x_2637) ;  /* 0x0000000000048947 */ /* 0x000fea0003800000 */
[----:B------:R-:W-:Y:S01]  /*8070*/  BPT.TRAP 0x1 ;  /* 0x000000040000795c */ /* 0x000fe20000300000 */
.L_x_2637:
[----:B-1----:R-:W-:Y:S05]  /*8080*/  @P1 BRA `(.L_x_2635) ;  /* 0x0000000000081947 */ /* 0x002fea0003800000 */
[----:B------:R-:W1:Y:S02]  /*8090*/  SYNCS.PHASECHK.TRANS64.TRYWAIT P1, [UR10+0x28850], R6 ;  /* 0x02885006ff0075a7 */ /* 0x000e64000802014a */
[----:B-1----:R-:W-:Y:S05]  /*80a0*/  @!P1 BRA `(.L_x_2638) ;  /* 0x000000c0007c9947 */ /* 0x002fea0003800000 */
.L_x_2635:
        /* <DEDUP_REMOVED lines=51> */
.L_x_2639:
        /* <DEDUP_REMOVED lines=72> */
[----:B------:R-:W-:Y:S01]  /*8860*/  UMOV UR10, UR42 ;  /* 0x0000002a000a7c82 */ /* 0x000fe20008000000 */
[----:B------:R-:W-:-:S04]  /*8870*/  ULEA UR6, UR38, UR40, 0x3 ;  /* 0x0000002826067291 */ /* 0x000fc8000f8e183f */
[----:B------:R-:W-:Y:S01]  /*8880*/  UIADD3 UR6, UR6, 0x28840, URZ ;  /* 0x0002884006067890 */ /* 0x000fe2000fffe03f */
[----:B------:R-:W1:Y:S01]  /*8890*/  MUFU.TANH R14, R14 ;  /* 0x0000000e000e7308 */ /* 0x000e620000002400 */
[----:B0-----:R-:W-:Y:S02]  /*88a0*/  FMNMX.FTZ R55, R13, R54, !PT ;  /* 0x000000360d377209 */ /* 0x001fe40007810000 */
[----:B------:R-:W-:-:S05]  /*88b0*/  UPRMT UR6, UR55, 0x654, UR6 ;  /* 0x0000065437067896 */ /* 0x000fca0008000006 */
[----:B------:R-:W0:Y:S01]  /*88c0*/  MUFU.TANH R155, R155 ;  /* 0x0000009b009b7308 */ /* 0x000e220000002400 */
[----:B--2---:R-:W-:-:S03]  /*88d0*/  FMNMX.FTZ R6, R154, R7, !PT ;  /* 0x000000079a067209 */ /* 0x004fc60007810000 */
[----:B------:R-:W-:Y:S04]  /*88e0*/  SYNCS.ARRIVE.TRANS64.RED.A1T0 RZ, [UR6], RZ ;  /* 0x000000ffffff79a7 */ /* 0x000fe80008100406 */
[----:B------:R-:W2:Y:S01]  /*88f0*/  MUFU.TANH R15, R15 ;  /* 0x0000000f000f7308 */ /* 0x000ea20000002400 */
[----:B-1----:R-:W-:-:S07]  /*8900*/  FMNMX.FTZ R54, R14, R55, !PT ;  /* 0x000000370e367209 */ /* 0x002fce0007810000 */
[----:B------:R-:W1:Y:S01]  /*8910*/  MUFU.TANH R34, R34 ;  /* 0x0000002200227308 */ /* 0x000e620000002400 */
[----:B0-----:R-:W-:-:S07]  /*8920*/  FMNMX.FTZ R7, R155, R6, !PT ;  /* 0x000000069b077209 */ /* 0x001fce0007810000 */
[----:B------:R-:W0:Y:S01]  /*8930*/  MUFU.TANH R20, R20 ;  /* 0x0000001400147308 */ /* 0x000e220000002400 */
[----:B--2---:R-:W-:-:S07]  /*8940*/  FMNMX.FTZ R55, R15, R54, !PT ;  /* 0x000000360f377209 */ /* 0x004fce0007810000 */
[----:B------:R-:W2:Y:S01]  /*8950*/  MUFU.TANH R35, R35 ;  /* 0x0000002300237308 */ /* 0x000ea20000002400 */
[----:B-1----:R-:W-:-:S07]  /*8960*/  FMNMX.FTZ R6, R34, R7, !PT ;  /* 0x0000000722067209 */ /* 0x002fce0007810000 */
[----:B------:R-:W1:Y:S01]  /*8970*/  MUFU.TANH R21, R21 ;  /* 0x0000001500157308 */ /* 0x000e620000002400 */
[----:B0-----:R-:W-:-:S07]  /*8980*/  FMNMX.FTZ R54, R20, R55, !PT ;  /* 0x0000003714367209 */ /* 0x001fce0007810000 */
[----:B------:R-:W0:Y:S01]  /*8990*/  MUFU.TANH R38, R38 ;  /* 0x0000002600267308 */ /* 0x000e220000002400 */
[----:B--2---:R-:W-:-:S07]  /*89a0*/  FMNMX.FTZ R7, R35, R6, !PT ;  /* 0x0000000623077209 */ /* 0x004fce0007810000 */
[----:B------:R-:W2:Y:S01]  /*89b0*/  MUFU.TANH R24, R24 ;  /* 0x0000001800187308 */ /* 0x000ea20000002400 */
[----:B-1----:R-:W-:Y:S01]  /*89c0*/  FMNMX.FTZ R55, R21, R54, !PT ;  /* 0x0000003615377209 */ /* 0x002fe20007810000 */
[----:B------:R-:W-:Y:S01]  /*89d0*/  FMUL.FTZ R54, R78, UR41 ;  /* 0x000000294e367c20 */ /* 0x000fe20008410000 */
[----:B------:R-:W-:-:S05]  /*89e0*/  FMUL.FTZ R78, R81, UR41 ;  /* 0x00000029514e7c20 */ /* 0x000fca0008410000 */
[----:B------:R-:W1:Y:S01]  /*89f0*/  MUFU.TANH R39, R39 ;  /* 0x0000002700277308 */ /* 0x000e620000002400 */
[----:B0-----:R-:W-:-:S07]  /*8a00*/  FMNMX.FTZ R6, R38, R7, !PT ;  /* 0x0000000726067209 */ /* 0x001fce0007810000 */
[----:B------:R-:W0:Y:S01]  /*8a10*/  MUFU.TANH R25, R25 ;  /* 0x0000001900197308 */ /* 0x000e220000002400 */
[----:B--2---:R-:W-:Y:S01]  /*8a20*/  FMNMX.FTZ R56, R24, R55, !PT ;  /* 0x0000003718387209 */ /* 0x004fe20007810000 */
[----:B------:R-:W-:Y:S01]  /*8a30*/  FMUL.FTZ R55, R79, UR41 ;  /* 0x000000294f377c20 */ /* 0x000fe20008410000 */
[----:B------:R-:W-:-:S05]  /*8a40*/  FMUL.FTZ R79, R84, UR41 ;  /* 0x00000029544f7c20 */ /* 0x000fca0008410000 */
        /* <DEDUP_REMOVED lines=27> */
[----:B0-----:R-:W-:Y:S01]  /*8c00*/  FMNMX.FTZ R57, R31, R56, !PT ;  /* 0x000000381f397209 */ /* 0x001fe20007810000 */
[----:B------:R-:W-:-:S06]  /*8c10*/  FMUL.FTZ R56, R82, UR41 ;  /* 0x0000002952387c20 */ /* 0x000fcc0008410000 */
[----:B------:R-:W0:Y:S01]  /*8c20*/  MUFU.TANH R51, R51 ;  /* 0x0000003300337308 */ /* 0x000e220000002400 */
[----:B--2---:R-:W-:-:S07]  /*8c30*/  FMNMX.FTZ R6, R50, R7, !PT ;  /* 0x0000000732067209 */ /* 0x004fce0007810000 */
[----:B------:R-:W2:Y:S01]  /*8c40*/  MUFU.TANH R33, R33 ;  /* 0x0000002100217308 */ /* 0x000ea20000002400 */
[----:B-1----:R-:W-:Y:S01]  /*8c50*/  FMNMX.FTZ R58, R32, R57, !PT ;  /* 0x00000039203a7209 */ /* 0x002fe20007810000 */
[----:B------:R-:W-:-:S06]  /*8c60*/  FMUL.FTZ R57, R83, UR41 ;  /* 0x0000002953397c20 */ /* 0x000fcc0008410000 */
[----:B------:R-:W1:Y:S01]  /*8c70*/  MUFU.TANH R60, R60 ;  /* 0x0000003c003c7308 */ /* 0x000e620000002400 */
[----:B0-----:R-:W-:-:S07]  /*8c80*/  FMNMX.FTZ R7, R51, R6, !PT ;  /* 0x0000000633077209 */ /* 0x001fce0007810000 */
[----:B------:R-:W0:Y:S01]  /*8c90*/  MUFU.TANH R36, R36 ;  /* 0x0000002400247308 */ /* 0x000e220000002400 */
[----:B--2---:R-:W-:Y:S01]  /*8ca0*/  FMNMX.FTZ R59, R33, R58, !PT ;  /* 0x0000003a213b7209 */ /* 0x004fe20007810000 */
[----:B------:R-:W-:-:S06]  /*8cb0*/  FMUL.FTZ R58, R86, UR41 ;  /* 0x00000029563a7c20 */ /* 0x000fcc0008410000 */
        /* <DEDUP_REMOVED lines=52> */
[----:B0-----:R-:W-:Y:S02]  /*9000*/  FMNMX.FTZ R6, R58, R7, !PT ;  /* 0x000000073a067209 */ /* 0x001fe40007810000 */
[----:B--2---:R-:W-:Y:S02]  /*9010*/  FMNMX.FTZ R61, R80, R61, !PT ;  /* 0x0000003d503d7209 */ /* 0x004fe40007810000 */
[----:B-1----:R-:W-:-:S03]  /*9020*/  FMNMX.FTZ R63, R59, R6, !PT ;  /* 0x000000063b3f7209 */ /* 0x002fc60007810000 */
        /* <DEDUP_REMOVED lines=8> */
[C---:B------:R-:W-:Y:S01]  /*90b0*/  FADD.FTZ R4, -R7.reuse, R4 ;  /* 0x0000000407047221 */ /* 0x040fe20000010100 */
[----:B------:R-:W-:-:S03]  /*90c0*/  FMUL.FTZ R81, R7, UR10 ;  /* 0x0000000a07517c20 */ /* 0x000fc60008410000 */
[----:B------:R-:W-:Y:S01]  /*90d0*/  FMUL.FTZ R67, R4, UR10 ;  /* 0x0000000a04437c20 */ /* 0x000fe20008410000 */
[----:B------:R-:W-:Y:S01]  /*90e0*/  FFMA.FTZ R75, R8, UR10, -R81 ;  /* 0x0000000a084b7c23 */ /* 0x000fe20008010851 */
[C---:B------:R-:W-:Y:S01]  /*90f0*/  FADD.FTZ R4, -R6.reuse, R5 ;  /* 0x0000000506047221 */ /* 0x040fe20000010100 */
[----:B------:R-:W-:Y:S01]  /*9100*/  FMUL.FTZ R8, R6, UR10 ;  /* 0x0000000a06087c20 */ /* 0x000fe20008410000 */
[--C-:B------:R-:W-:Y:S01]  /*9110*/  FFMA.FTZ R180, R9, UR10, -R81.reuse ;  /* 0x0000000a09b47c23 */ /* 0x100fe20008010851 */
[----:B------:R0:W-:Y:S01]  /*9120*/  MUFU.EX2 R5, R67 ;  /* 0x0000004300057308 */ /* 0x0001e20000000800 */
[----:B------:R-:W-:Y:S01]  /*9130*/  FMUL.FTZ R4, R4, UR10 ;  /* 0x0000000a04047c20 */ /* 0x000fe20008410000 */
        /* <DEDUP_REMOVED lines=19> */
[--C-:B0-----:R-:W-:Y:S01]  /*9270*/  FFMA.FTZ R67, R39, UR10, -R81.reuse ;  /* 0x0000000a27437c23 */ /* 0x101fe20008010851 */
[----:B------:R-:W-:Y:S01]  /*9280*/  FFMA.FTZ R24, R25, UR10, -R8 ;  /* 0x0000000a19187c23 */ /* 0x000fe20008010808 */
[--C-:B------:R-:W-:Y:S01]  /*9290*/  FFMA.FTZ R174, R40, UR10, -R81.reuse ;  /* 0x0000000a28ae7c23 */ /* 0x100fe20008010851 */
[----:B------:R-:W0:Y:S01]  /*92a0*/  MUFU.EX2 R181, R181 ;  /* 0x000000b500b57308 */ /* 0x000e220000000800 */
[----:B-1----:R-:W-:Y:S01]  /*92b0*/  FFMA.FTZ R0, R5, R0, R180 ;  /* 0x0000000005007223 */ /* 0x002fe200000100b4 */
        /* <DEDUP_REMOVED lines=12> */
[----:B------:R-:W-:Y:S01]  /*9380*/  FFMA.FTZ R164, R50, UR10, -R81 ;  /* 0x0000000a32a47c23 */ /* 0x000fe20008010851 */
[--C-:B------:R-:W-:Y:S01]  /*9390*/  FFMA.FTZ R165, R32, UR10, -R8.reuse ;  /* 0x0000000a20a57c23 */ /* 0x100fe20008010808 */
[----:B------:R-:W2:Y:S01]  /*93a0*/  MUFU.EX2 R10, R10 ;  /* 0x0000000a000a7308 */ /* 0x000ea20000000800 */
        /* <DEDUP_REMOVED lines=8> */
[----:B-1----:R-:W-:Y:S01]  /*9430*/  FADD.FTZ R11, R75, R0 ;  /* 0x000000004b0b7221 */ /* 0x002fe20000010000 */
[--C-:B------:R-:W-:Y:S01]  /*9440*/  FFMA.FTZ R160, R62, UR10, -R81.reuse ;  /* 0x0000000a3ea07c23 */ /* 0x100fe20008010851 */
[--C-:B------:R-:W-:Y:S01]  /*9450*/  FFMA.FTZ R45, R64, UR10, -R81.reuse ;  /* 0x0000000a402d7c23 */ /* 0x100fe20008010851 */
[--C-:B------:R-:W-:Y:S01]  /*9460*/  FFMA.FTZ R162, R66, UR10, -R81.reuse ;  /* 0x0000000a42a27c23 */ /* 0x100fe20008010851 */
[--C-:B------:R-:W-:Y:S01]  /*9470*/  FFMA.FTZ R163, R48, UR10, -R8.reuse ;  /* 0x0000000a30a37c23 */ /* 0x100fe20008010808 */
[--C-:B------:R-:W-:Y:S01]  /*9480*/  FFMA.FTZ R41, R68, UR10, -R81.reuse ;  /* 0x0000000a44297c23 */ /* 0x100fe20008010851 */
[----:B------:R-:W-:Y:S01]  /*9490*/  FFMA.FTZ R152, R70, UR10, -R81 ;  /* 0x0000000a46987c23 */ /* 0x000fe20008010851 */
[----:B------:R-:W1:Y:S01]  /*94a0*/  MUFU.EX2 R183, R183 ;  /* 0x000000b700b77308 */ /* 0x000e620000000800 */
[----:B--2---:R-:W-:Y:S01]  /*94b0*/  FADD.FTZ R0, R10, R3 ;  /* 0x000000030a007221 */ /* 0x004fe20000010000 */
[--C-:B------:R-:W-:Y:S01]  /*94c0*/  FFMA.FTZ R153, R52, UR10, -R8.reuse ;  /* 0x0000000a34997c23 */ /* 0x100fe20008010808 */
[--C-:B------:R-:W-:Y:S01]  /*94d0*/  FFMA.FTZ R39, R72, UR10, -R81.reuse ;  /* 0x0000000a48277c23 */ /* 0x100fe20008010851 */
[--C-:B------:R-:W-:Y:S01]  /*94e0*/  FFMA.FTZ R154, R74, UR10, -R81.reuse ;  /* 0x0000000a4a9a7c23 */ /* 0x100fe20008010851 */
[--C-:B------:R-:W-:Y:S01]  /*94f0*/  FFMA.FTZ R155, R54, UR10, -R8.reuse ;  /* 0x0000000a369b7c23 */ /* 0x100fe20008010808 */
[--C-:B------:R-:W-:Y:S01]  /*9500*/  FFMA.FTZ R35, R76, UR10, -R81.reuse ;  /* 0x0000000a4c237c23 */ /* 0x100fe20008010851 */
[----:B------:R-:W-:Y:S01]  /*9510*/  FFMA.FTZ R156, R77, UR10, -R81 ;  /* 0x0000000a4d9c7c23 */ /* 0x000fe20008010851 */
[----:B------:R-:W2:Y:S01]  /*9520*/  MUFU.EX2 R73, R73 ;  /* 0x0000004900497308 */ /* 0x000ea20000000800 */
[----:B0-----:R-:W-:Y:S01]  /*9530*/  FADD.FTZ R36, R182, R11 ;  /* 0x0000000bb6247221 */ /* 0x001fe20000010000 */
[--C-:B------:R-:W-:Y:S01]  /*9540*/  FFMA.FTZ R157, R56, UR10, -R8.reuse ;  /* 0x0000000a389d7c23 */ /* 0x100fe20008010808 */
[--C-:B------:R-:W-:Y:S01]  /*9550*/  FFMA.FTZ R9, R78, UR10, -R81.reuse ;  /* 0x0000000a4e097c23 */ /* 0x100fe20008010851 */
[--C-:B------:R-:W-:Y:S01]  /*9560*/  FFMA.FTZ R158, R79, UR10, -R81.reuse ;  /* 0x0000000a4f9e7c23 */ /* 0x100fe20008010851 */
[----:B------:R-:W-:Y:S01]  /*9570*/  FFMA.FTZ R58, R58, UR10, -R8 ;  /* 0x0000000a3a3a7c23 */ /* 0x000fe20008010808 */
[----:B------:R-:W-:-:S02]  /*9580*/  FFMA.FTZ R77, R80, UR10, -R81 ;  /* 0x0000000a504d7c23 */ /* 0x000fc40008010851 */
        /* <DEDUP_REMOVED lines=12> */
[----:B------:R-:W-:-:S06]  /*9650*/  FFMA.FTZ R36, R43, UR10, -R8 ;  /* 0x0000000a2b247c23 */ /* 0x000fcc0008010808 */
        /* <DEDUP_REMOVED lines=16> */
[----:B------:R-:W-:-:S06]  /*9760*/  FFMA.FTZ R38, R49, UR10, -R8 ;  /* 0x0000000a31267c23 */ /* 0x000fcc0008010808 */
        /* <DEDUP_REMOVED lines=16> */
[----:B------:R-:W-:-:S06]  /*9870*/  FFMA.FTZ R40, R53, UR10, -R8 ;  /* 0x0000000a35287c23 */ /* 0x000fcc0008010808 */
        /* <DEDUP_REMOVED lines=33> */
[--C-:B------:R-:W-:Y:S01]  /*9a90*/  FFMA.FTZ R44, R57, UR10, -R8.reuse ;  /* 0x0000000a392c7c23 */ /* 0x100fe20008010808 */
[----:B------:R-:W-:-:S05]  /*9aa0*/  FFMA.FTZ R8, R59, UR10, -R8 ;  /* 0x0000000a3b087c23 */ /* 0x000fca0008010808 */
        /* <DEDUP_REMOVED lines=42> */
.L_x_2640:
        /* <DEDUP_REMOVED lines=109> */
.L_x_2630:
[----:B------:R-:W-:Y:S06]  /*a420*/  BAR.ARV 0x8, 0x180 ;  /* 0x0206000000007b1d */ /* 0x000fec0000002000 */
[----:B------:R-:W-:Y:S05]  /*a430*/  @!P0 BRA `(.L_x_2642) ;  /* 0x0000000000048947 */ /* 0x000fea0003800000 */
[----:B------:R-:W-:Y:S01]  /*a440*/  BPT.TRAP 0x1 ;  /* 0x000000040000795c */ /* 0x000fe20000300000 */
.L_x_2642:
[----:B------:R-:W-:Y:S01]  /*a450*/  ULEA UR5, UR38, UR40, 0x3 ;  /* 0x0000002826057291 */ /* 0x000fe2000f8e183f */
[----:B------:R-:W-:-:S05]  /*a460*/  IMAD.U32 R4, RZ, RZ, UR39 ;  /* 0x00000027ff047e24 */ /* 0x000fca000f8e00ff */
[----:B------:R-:W-:-:S04]  /*a470*/  SHF.L.U32 R4, R4, 0x1f, RZ ;  /* 0x0000001f04047819 */ /* 0x000fc800000006ff */
[----:B------:R0:W1:Y:S01]  /*a480*/  SYNCS.PHASECHK.TRANS64.TRYWAIT P1, [UR5+0x28850], R4 ;  /* 0x02885004ff0075a7 */ /* 0x0000620008020145 */
[----:B------:R-:W-:Y:S05]  /*a490*/  @!P0 BRA `(.L_x_2643) ;  /* 0x0000000000048947 */ /* 0x000fea0003800000 */
[----:B------:R-:W-:Y:S01]  /*a4a0*/  BPT.TRAP 0x1 ;  /* 0x000000040000795c */ /* 0x000fe20000300000 */
.L_x_2643:
[----:B-1----:R-:W-:Y:S05]  /*a4b0*/  @P1 BRA `(.L_x_2644) ;  /* 0x0000000000081947 */ /* 0x002fea0003800000 */
[----:B------:R-:W1:Y:S02]  /*a4c0*/  SYNCS.PHASECHK.TRANS64.TRYWAIT P1, [UR5+0x28850], R4 ;  /* 0x02885004ff0075a7 */ /* 0x000e640008020145 */
[----:B-1----:R-:W-:Y:S05]  /*a4d0*/  @!P1 BRA `(.L_x_2645) ;  /* 0x0000009c00889947 */ /* 0x002fea0003800000 */
.L_x_2644:
[----:B------:R-:W-:Y:S01]  /*a4e0*/  UIADD3 UR40, UR40, 0x400, URZ ;  /* 0x0000040028287890 */ /* 0x000fe2000fffe03f */
[----:B------:R-:W-:Y:S01]  /*a4f0*/  WARPGROUP.ARRIVE ;  /* 0x00000000000079c5 */ /* 0x000fe20000000000 */
[----:B------:R-:W-:Y:S01]  /*a500*/  UMOV UR7, 0x40000040 ;  /* 0x4000004000077882 */ /* 0x000fe20000000000 */
[----:B-1----:R-:W1:Y:S01]  /*a510*/  SHFL.BFLY PT, R5, R0, 0x2, 0x1f ;  /* 0x0c401f0000057f89 */ /* 0x002e6200000e0000 */
[----:B------:R-:W-:Y:S01]  /*a520*/  USHF.R.U32.HI UR40, URZ, 0x4, UR40 ;  /* 0x000000043f287899 */ /* 0x000fe20008011628 */
[----:B------:R-:W-:Y:S02]  /*a530*/  IMAD.MOV.U32 R10, RZ, RZ, RZ ;  /* 0x000000ffff0a7224 */ /* 0x000fe400078e00ff */
[----:B0-----:R-:W0:Y:S01]  /*a540*/  SHFL.BFLY PT, R4, R3, 0x2, 0x1f ;  /* 0x0c401f0003047f89 */ /* 0x001e2200000e0000 */
[----:B------:R-:W-:Y:S01]  /*a550*/  ULOP3.LUT UR40, UR40, 0x3fff, URZ, 0xc0, !UPT ;  /* 0x00003fff28287892 */ /* 0x000fe2000f8ec03f */
[----:B------:R-:W-:-:S03]  /*a560*/  IMAD.U32 R14, RZ, RZ, UR10 ;  /* 0x0000000aff0e7e24 */ /* 0x000fc6000f8e00ff */
[----:B------:R-:W-:-:S04]  /*a570*/  ULOP3.LUT UR4, UR40, 0x4000000, URZ, 0xfc, !UPT ;  /* 0x0400000028047892 */ /* 0x000fc8000f8efc3f */
[----:B------:R-:W-:-:S07]  /*a580*/  ULEA UR4, UR38, UR4, 0xb ;  /* 0x0000000426047291 */ /* 0x000fce000f8e583f */
[----:B------:R-:W-:Y:S02]  /*a590*/  UMOV UR6, UR4 ;  /* 0x0000000400067c82 */ /* 0x000fe40008000000 */
[----:B------:R-:W-:Y:S01]  /*a5a0*/  HGMMA.64x128x16.F32 R88, R180, gdesc[UR4].tnspB, R88, gsb0 ;  /* 0x41e00004b4587df0 */ /* 0x000fe20008000858 */
[----:B------:R-:W-:Y:S01]  /*a5b0*/  UIADD3 UR6, UR4, 0x80, URZ ;  /* 0x0000008004067890 */ /* 0x000fe2000fffe03f */
[----:B-1----:R-:W-:Y:S01]  /*a5c0*/  FADD.FTZ R5, R5, R0 ;  /* 0x0000000005057221 */ /* 0x002fe20000010000 */
[----:B------:R-:W-:Y:S01]  /*a5d0*/  UMOV UR7, 0x40000040 ;  /* 0x4000004000077882 */ /* 0x000fe20000000000 */
[----:B------:R-:W-:Y:S02]  /*a5e0*/  IMAD.MOV.U32 R0, RZ, RZ, -0x800000 ;  /* 0xff800000ff007424 */ /* 0x000fe400078e00ff */
[----:B0-----:R-:W-:Y:S01]  /*a5f0*/  FADD.FTZ R8, R4, R3 ;  /* 0x0000000304087221 */ /* 0x001fe20000010000 */
[----:B------:R-:W-:Y:S01]  /*a600*/  IMAD.MOV.U32 R3, RZ, RZ, -0x800000 ;  /* 0xff800000ff037424 */ /* 0x000fe200078e00ff */
[----:B------:R-:W0:Y:S04]  /*a610*/  SHFL.BFLY PT, R4, R5, 0x1, 0x1f ;  /* 0x0c201f0005047f89 */ /* 0x000e2800000e0000 */
[----:B------:R-:W1:Y:S01]  /*a620*/  SHFL.BFLY PT, R9, R8, 0x1, 0x1f ;  /* 0x0c201f0008097f89 */ /* 0x000e6200000e0000 */
[----:B0-----:R-:W-:Y:S01]  /*a630*/  FADD.FTZ R12, R5, R4 ;  /* 0x00000004050c7221 */ /* 0x001fe20000010000 */
[----:B------:R-:W-:-:S02]  /*a640*/  IMAD.MOV.U32 R4, RZ, RZ, RZ ;  /* 0x000000ffff047224 */ /* 0x000fc400078e00ff */
[----:B------:R-:W-:Y:S02]  /*a650*/  IMAD.U32 R5, RZ, RZ, UR10 ;  /* 0x0000000aff057e24 */ /* 0x000fe4000f8e00ff */
[----:B-1----:R-:W-:Y:S01]  /*a660*/  FADD.FTZ R13, R8, R9 ;  /* 0x00000009080d7221 */ /* 0x002fe20000010000 */
        /* <DEDUP_REMOVED lines=46> */
[----:B0-23--:R-:W-:Y:S05]  /*a950*/  @!P0 BRA `(.L_x_2646) ;  /* 0x0000000000048947 */ /* 0x00dfea0003800000 */
[----:B------:R-:W-:Y:S01]  /*a960*/  BPT.TRAP 0x1 ;  /* 0x000000040000795c */ /* 0x000fe20000300000 */
.L_x_2646:
        /* <DEDUP_REMOVED lines=14> */
[----:B------:R-:W-:Y:S01]  /*aa50*/  USEL UR4, URZ, 0x1, UP0 ;  /* 0x000000013f047887 */ /* 0x000fe20008000000 */
        /* <DEDUP_REMOVED lines=56> */
[----:B------:R-:W-:-:S02]  /*ade0*/  UIADD3 UR60, UR60, 0x1, URZ ;  /* 0x000000013c3c7890 */ /* 0x000fc4000fffe03f */
[----:B------:R-:W-:Y:S02]  /*adf0*/  USEL UR38, UR38, URZ, UP0 ;  /* 0x0000003f26267287 */ /* 0x000fe40008000000 */
[----:B------:R-:W-:-:S12]  /*ae00*/  ULOP3.LUT UR39, UR39, UR4, URZ, 0x3c, !UPT ;  /* 0x0000000427277292 */ /* 0x000fd8000f8e3c3f */
.L_x_2610:
[----:B------:R-:W0:Y:S01]  /*ae10*/  S2R R5, SR_CgaCtaId ;  /* 0x0000000000057919 */ /* 0x000e220000008800 */
[----:B------:R-:W-:Y:S01]  /*ae20*/  MOV R20, 0x400 ;  /* 0x0000040000147802 */ /* 0x000fe20000000f00 */
[----:B------:R-:W-:Y:S01]  /*ae30*/  BSSY B0, `(.L_x_2647) ;  /* 0x00002e4000007945 */ /* 0x000fe20003800000 */
[----:B------:R-:W-:Y:S02]  /*ae40*/  BAR.SYNC.DEFER_BLOCKING 0x5, 0x180 ;  /* 0x0146000000007b1d */ /* 0x000fe40000010000 */
[----:B0-----:R-:W-:-:S05]  /*ae50*/  LEA R20, R5, R20, 0x18 ;  /* 0x0000001405147211 */ /* 0x001fca00078ec0ff */
[----:B------:R-:W0:Y:S02]  /*ae60*/  LDS.128 R32, [R20+0x288d0] ;  /* 0x0288d00014207984 */ /* 0x000e240000000c00 */
[----:B0-----:R-:W-:Y:S02]  /*ae70*/  R2UR UR6, R33 ;  /* 0x00000000210672ca */ /* 0x001fe400000e0000 */
[----:B------:R-:W-:Y:S01]  /*ae80*/  R2UR UR5, R34 ;  /* 0x00000000220572ca */ /* 0x000fe200000e0000 */
[----:B------:R-:W-:Y:S06]  /*ae90*/  BAR.ARV 0x4, 0x180 ;  /* 0x0106000000007b1d */ /* 0x000fec0000002000 */
[----:B------:R-:W-:Y:S08]  /*aea0*/  @P0 BRA `(.L_x_2648) ;  /* 0x00000020005c0947 */ /* 0x000ff00003800000 */
[----:B------:R-:W0:Y:S01]  /*aeb0*/  S2R R5, SR_SWINHI ;  /* 0x0000000000057919 */ /* 0x000e220000002f00 */
[----:B------:R-:W-:Y:S01]  /*aec0*/  USHF.L.U32 UR4, UR53, 0x2, URZ ;  /* 0x0000000235047899 */ /* 0x000fe2000800063f */
[----:B------:R-:W-:Y:S01]  /*aed0*/  ULDC.64 UR10, c[0x0][0xc00] ;  /* 0x00030000000a7ab9 */ /* 0x000fe20000000a00 */
[----:B------:R-:W-:Y:S02]  /*aee0*/  USHF.L.U64.HI UR12, UR53, 0x2, UR58 ;  /* 0x00000002350c7899 */ /* 0x000fe4000801023a */
[----:B------:R-:W-:-:S04]  /*aef0*/  UIADD3 UR7, UP0, UR4, UR10, URZ ;  /* 0x0000000a04077290 */ /* 0x000fc8000ff1e03f */
[----:B------:R-:W-:Y:S01]  /*af00*/  UIADD3.X UR8, UR12, UR11, URZ, UP0, !UPT ;  /* 0x0000000b0c087290 */ /* 0x000fe200087fe43f */
[----:B------:R-:W-:Y:S02]  /*af10*/  MOV R32, R20 ;  /* 0x0000001400207202 */ /* 0x000fe40000000f00 */
[----:B0-----:R-:W-:-:S03]  /*af20*/  MOV R33, R5 ;  /* 0x0000000500217202 */ /* 0x001fc60000000f00 */
[----:B------:R-:W-:-:S03]  /*af30*/  IMAD.WIDE R4, R216, 0x2, R32 ;  /* 0x00000002d8047825 */ /* 0x000fc600078e0220 */
[C---:B------:R-:W-:Y:S02]  /*af40*/  LOP3.LUT R7, R4.reuse, 0x380, RZ, 0xc0, !PT ;  /* 0x0000038004077812 */ /* 0x040fe400078ec0ff */
[C---:B------:R-:W-:Y:S02]  /*af50*/  IADD3 R8, P5, R4.reuse, 0x40, RZ ;  /* 0x0000004004087810 */ /* 0x040fe40007fbe0ff */
[----:B------:R-:W-:Y:S02]  /*af60*/  SHF.R.U64 R7, R7, 0x3, RZ ;  /* 0x0000000307077819 */ /* 0x000fe400000012ff */
[C---:B------:R-:W-:Y:S02]  /*af70*/  IADD3 R21, P6, R4.reuse, 0x20, RZ ;  /* 0x0000002004157810 */ /* 0x040fe40007fde0ff */
        /* <DEDUP_REMOVED lines=29> */
[-C--:B------:R-:W-:Y:S02]  /*b150*/  IADD3.X R27, RZ, R5.reuse, RZ, P5, !PT ;  /* 0x00000005ff1b7210 */ /* 0x080fe40002ffe4ff */
[----:B------:R-:W-:Y:S02]  /*b160*/  MOV R30, R4 ;  /* 0x00000004001e7202 */ /* 0x000fe40000000f00 */
[----:B------:R-:W-:-:S02]  /*b170*/  SHF.R.U64 R10, R10, 0x3, RZ ;  /* 0x000000030a0a7819 */ /* 0x000fc400000012ff */
[----:B------:R-:W-:Y:S02]  /*b180*/  SHF.R.U64 R21, R21, 0x3, RZ ;  /* 0x0000000315157819 */ /* 0x000fe400000012ff */
[----:B------:R-:W-:Y:S02]  /*b190*/  F2FP.F16.F32.PACK_AB R4, R89, R88 ;  /* 0x000000585904723e */ /* 0x000fe400000000ff */
[----:B------:R-:W-:Y:S02]  /*b1a0*/  F2FP.F16.F32.PACK_AB R5, R91, R90 ;  /* 0x0000005a5b05723e */ /* 0x000fe400000000ff */
[----:B------:R-:W-:Y:S02]  /*b1b0*/  F2FP.F16.F32.PACK_AB R6, R93, R92 ;  /* 0x0000005c5d06723e */ /* 0x000fe400000000ff */
[----:B------:R-:W-:Y:S01]  /*b1c0*/  F2FP.F16.F32.PACK_AB R7, R95, R94 ;  /* 0x0000005e5f07723e */ /* 0x000fe200000000ff */
[----:B------:R-:W-:Y:S01]  /*b1d0*/  BAR.SYNC.DEFER_BLOCKING 0x1, 0x100 ;  /* 0x0044000000007b1d */ /* 0x000fe20000010000 */
[----:B------:R-:W-:-:S02]  /*b1e0*/  MOV R37, R14 ;  /* 0x0000000e00257202 */ /* 0x000fc40000000f00 */
[----:B------:R-:W-:Y:S02]  /*b1f0*/  MOV R36, R12 ;  /* 0x0000000c00247202 */ /* 0x000fe40000000f00 */
[----:B------:R-:W-:Y:S02]  /*b200*/  LOP3.LUT R10, R10, R41, RZ, 0x3c, !PT ;  /* 0x000000290a0a7212 */ /* 0x000fe400078e3cff */
[----:B------:R-:W-:Y:S02]  /*b210*/  LOP3.LUT R8, R21, R34, RZ, 0x3c, !PT ;  /* 0x0000002215087212 */ /* 0x000fe400078e3cff */
[----:B------:R-:W-:Y:S02]  /*b220*/  MOV R40, R28 ;  /* 0x0000001c00287202 */ /* 0x000fe40000000f00 */
[----:B------:R-:W-:Y:S02]  /*b230*/  MOV R39, R26 ;  /* 0x0000001a00277202 */ /* 0x000fe40000000f00 */
[----:B------:R-:W-:-:S02]  /*b240*/  MOV R38, R24 ;  /* 0x0000001800267202 */ /* 0x000fc40000000f00 */
[----:B------:R-:W-:Y:S02]  /*b250*/  F2FP.F16.F32.PACK_AB R12, R97, R96 ;  /* 0x00000060610c723e */ /* 0x000fe400000000ff */
[----:B------:R-:W-:Y:S02]  /*b260*/  F2FP.F16.F32.PACK_AB R13, R99, R98 ;  /* 0x00000062630d723e */ /* 0x000fe400000000ff */
[----:B------:R-:W-:Y:S02]  /*b270*/  F2FP.F16.F32.PACK_AB R14, R101, R100 ;  /* 0x00000064650e723e */ /* 0x000fe400000000ff */
[----:B------:R-:W-:Y:S02]  /*b280*/  F2FP.F16.F32.PACK_AB R15, R103, R102 ;  /* 0x00000066670f723e */ /* 0x000fe400000000ff */
[----:B------:R-:W-:Y:S01]  /*b290*/  F2FP.F16.F32.PACK_AB R24, R105, R104 ;  /* 0x000000686918723e */ /* 0x000fe200000000ff */
[----:B------:R0:W-:Y:S01]  /*b2a0*/  STSM.16.M88.4 [R30], R4 ;  /* 0x000000041e007844 */ /* 0x0001e20000000200 */
[----:B------:R-:W-:-:S02]  /*b2b0*/  F2FP.F16.F32.PACK_AB R25, R107, R106 ;  /* 0x0000006a6b19723e */ /* 0x000fc400000000ff */
[----:B------:R-:W-:Y:S01]  /*b2c0*/  F2FP.F16.F32.PACK_AB R26, R109, R108 ;  /* 0x0000006c6d1a723e */ /* 0x000fe200000000ff */
[----:B------:R1:W-:Y:S01]  /*b2d0*/  STSM.16.M88.4 [R40], R12 ;  /* 0x0000000c28007844 */ /* 0x0003e20000000200 */
[----:B------:R-:W-:Y:S02]  /*b2e0*/  F2FP.F16.F32.PACK_AB R27, R111, R110 ;  /* 0x0000006e6f1b723e */ /* 0x000fe400000000ff */
[----:B------:R-:W-:Y:S02]  /*b2f0*/  F2FP.F16.F32.PACK_AB R28, R113, R112 ;  /* 0x00000070711c723e */ /* 0x000fe400000000ff */
[----:B------:R-:W-:Y:S01]  /*b300*/  F2FP.F16.F32.PACK_AB R29, R115, R114 ;  /* 0x00000072731d723e */ /* 0x000fe200000000ff */
[----:B------:R-:W-:Y:S01]  /*b310*/  STSM.16.M88.4 [R39], R24 ;  /* 0x0000001827007844 */ /* 0x000fe20000000200 */
[----:B------:R-:W-:Y:S02]  /*b320*/  F2FP.F16.F32.PACK_AB R31, R119, R118 ;  /* 0x00000076771f723e */ /* 0x000fe400000000ff */
[----:B------:R-:W-:-:S02]  /*b330*/  MOV R21, R10 ;  /* 0x0000000a00157202 */ /* 0x000fc40000000f00 */
[----:B------:R-:W-:Y:S02]  /*b340*/  MOV R34, R8 ;  /* 0x0000000800227202 */ /* 0x000fe40000000f00 */
[----:B0-----:R-:W-:Y:S02]  /*b350*/  F2FP.F16.F32.PACK_AB R30, R117, R116 ;  /* 0x00000074751e723e */ /* 0x001fe400000000ff */
[----:B------:R-:W-:Y:S02]  /*b360*/  F2FP.F16.F32.PACK_AB R4, R121, R120 ;  /* 0x000000787904723e */ /* 0x000fe400000000ff */
[----:B------:R-:W-:Y:S01]  /*b370*/  F2FP.F16.F32.PACK_AB R5, R123, R122 ;  /* 0x0000007a7b05723e */ /* 0x000fe200000000ff */
[----:B------:R0:W-:Y:S01]  /*b380*/  STSM.16.M88.4 [R38], R28 ;  /* 0x0000001c26007844 */ /* 0x0001e20000000200 */
[----:B------:R-:W-:Y:S02]  /*b390*/  F2FP.F16.F32.PACK_AB R6, R125, R124 ;  /* 0x0000007c7d06723e */ /* 0x000fe400000000ff */
[----:B------:R-:W-:-:S02]  /*b3a0*/  F2FP.F16.F32.PACK_AB R7, R127, R126 ;  /* 0x0000007e7f07723e */ /* 0x000fc400000000ff */
[----:B------:R-:W-:Y:S02]  /*b3b0*/  F2FP.F16.F32.PACK_AB R8, R129, R128 ;  /* 0x000000808108723e */ /* 0x000fe400000000ff */
[----:B------:R-:W-:Y:S01]  /*b3c0*/  F2FP.F16.F32.PACK_AB R9, R131, R130 ;  /* 0x000000828309723e */ /* 0x000fe200000000ff */
[----:B------:R-:W-:Y:S01]  /*b3d0*/  STSM.16.M88.4 [R37], R4 ;  /* 0x0000000425007844 */ /* 0x000fe20000000200 */
[----:B------:R-:W-:Y:S02]  /*b3e0*/  F2FP.F16.F32.PACK_AB R10, R133, R132 ;  /* 0x00000084850a723e */ /* 0x000fe400000000ff */
[----:B------:R-:W-:Y:S02]  /*b3f0*/  F2FP.F16.F32.PACK_AB R11, R135, R134 ;  /* 0x00000086870b723e */ /* 0x000fe400000000ff */
[----:B-1----:R-:W-:Y:S02]  /*b400*/  F2FP.F16.F32.PACK_AB R12, R137, R136 ;  /* 0x00000088890c723e */ /* 0x002fe400000000ff */
[----:B------:R-:W-:Y:S01]  /*b410*/  F2FP.F16.F32.PACK_AB R13, R139, R138 ;  /* 0x0000008a8b0d723e */ /* 0x000fe200000000ff */
[----:B------:R-:W-:Y:S01]  /*b420*/  STSM.16.M88.4 [R36], R8 ;  /* 0x0000000824007844 */ /* 0x000fe20000000200 */
[----:B------:R-:W-:Y:S01]  /*b430*/  F2FP.F16.F32.PACK_AB R14, R141, R140 ;  /* 0x0000008c8d0e723e */ /* 0x000fe200000000ff */
[----:B0-----:R-:W-:Y:S01]  /*b440*/  IMAD.U32 R28, RZ, RZ, UR7 ;  /* 0x00000007ff1c7e24 */ /* 0x001fe2000f8e00ff */
[----:B------:R-:W-:Y:S01]  /*b450*/  F2FP.F16.F32.PACK_AB R15, R143, R142 ;  /* 0x0000008e8f0f723e */ /* 0x000fe200000000ff */
[----:B------:R-:W-:Y:S01]  /*b460*/  IMAD.U32 R29, RZ, RZ, UR8 ;  /* 0x00000008ff1d7e24 */ /* 0x000fe2000f8e00ff */
[----:B------:R-:W-:Y:S01]  /*b470*/  F2FP.F16.F32.PACK_AB R24, R145, R144 ;  /* 0x000000909118723e */ /* 0x000fe200000000ff */
[----:B------:R-:W-:Y:S01]  /*b480*/  ULDC.64 UR8, c[0x0][0xc08] ;  /* 0x0003020000087ab9 */ /* 0x000fe20000000a00 */
[----:B------:R-:W-:Y:S01]  /*b490*/  F2FP.F16.F32.PACK_AB R25, R147, R146 ;  /* 0x000000929319723e */ /* 0x000fe200000000ff */
[----:B------:R-:W-:Y:S01]  /*b4a0*/  STSM.16.M88.4 [R21], R12 ;  /* 0x0000000c15007844 */ /* 0x000fe20000000200 */
[----:B------:R-:W-:-:S02]  /*b4b0*/  F2FP.F16.F32.PACK_AB R26, R149, R148 ;  /* 0x00000094951a723e */ /* 0x000fc400000000ff */
[----:B------:R-:W-:Y:S02]  /*b4c0*/  F2FP.F16.F32.PACK_AB R27, R151, R150 ;  /* 0x00000096971b723e */ /* 0x000fe400000000ff */
[----:B------:R-:W-:-:S03]  /*b4d0*/  ISETP.NE.U32.AND P0, PT, RZ, UR10, PT ;  /* 0x0000000aff007c0c */ /* 0x000fc6000bf05070 */
[----:B------:R0:W-:Y:S01]  /*b4e0*/  STSM.16.M88.4 [R34], R24 ;  /* 0x0000001822007844 */ /* 0x0001e20000000200 */
[----:B------:R-:W-:Y:S01]  /*b4f0*/  BAR.SYNC.DEFER_BLOCKING 0x1, 0x100 ;  /* 0x0044000000007b1d */ /* 0x000fe20000010000 */
[----:B------:R-:W-:-:S07]  /*b500*/  ISETP.NE.AND.EX P0, PT, RZ, UR11, PT, P0 ;  /* 0x0000000bff007c0c */ /* 0x000fce000bf05300 */
[----:B0-----:R-:W0:Y:S06]  /*b510*/  LDC R34, c[0x0][0xbe8] ;  /* 0x0002fa00ff227b82 */ /* 0x001e2c0000000800 */
[----:B------:R-:W2:Y:S01]  /*b520*/  @P0 LDG.E R30, desc[UR36][R28.64] ;  /* 0x000000241c1e0981 */ /* 0x000ea2000c1e1900 */
[----:B------:R-:W-:-:S04]  /*b530*/  UISETP.NE.U32.AND UP0, UPT, UR8, URZ, UPT ;  /* 0x0000003f0800728c */ /* 0x000fc8000bf05070 */
[----:B------:R-:W-:-:S06]  /*b540*/  UISETP.NE.AND.EX UP0, UPT, UR9, URZ, UPT, UP0 ;  /* 0x0000003f0900728c */ /* 0x000fcc000bf05300 */
[----:B------:R-:W-:Y:S02]  /*b550*/  PLOP3.LUT P4, PT, PT, PT, UP0, 0x80, 0x0 ;  /* 0x000000000000781c */ /* 0x000fe40003f8f008 */
[----:B0-----:R-:W-:-:S03]  /*b560*/  ISETP.NE.AND P1, PT, R34, 0x1, PT ;  /* 0x000000012200780c */ /* 0x001fc60003f25270 */
[----:B------:R-:W-:-:S03]  /*b570*/  @UP0 UIADD3 UR8, UP1, UR4, UR8, URZ ;  /* 0x0000000804080290 */ /* 0x000fc6000ff3e03f */
[----:B------:R-:W-:Y:S01]  /*b580*/  ULDC UR4, c[0x0][0xa88] ;  /* 0x0002a20000047ab9 */ /* 0x000fe20000000800 */
[----:B------:R-:W-:Y:S01]  /*b590*/  @UP0 UIADD3.X UR9, UR12, UR9, URZ, UP1, !UPT ;  /* 0x000000090c090290 */ /* 0x000fe20008ffe43f */
[----:B------:R-:W-:Y:S01]  /*b5a0*/  IMAD.U32 R21, RZ, RZ, UR4 ;  /* 0x00000004ff157e24 */ /* 0x000fe2000f8e00ff */
[----:B------:R-:W-:Y:S01]  /*b5b0*/  UISETP.NE.AND UP0, UPT, UR54, URZ, UPT ;  /* 0x0000003f3600728c */ /* 0x000fe2000bf05270 */
[----:B------:R-:W-:Y:S01]  /*b5c0*/  IMAD.U32 R4, RZ, RZ, UR8 ;  /* 0x00000008ff047e24 */ /* 0x000fe2000f8e00ff */
[----:B------:R-:W-:Y:S02]  /*b5d0*/  ULDC UR4, c[0x0][0xad4] ;  /* 0x0002b50000047ab9 */ /* 0x000fe40000000800 */
[----:B------:R-:W0:Y:S01]  /*b5e0*/  @P1 LDC R6, c[0x0][0xbec] ;  /* 0x0002fb00ff061b82 */ /* 0x000e220000000800 */
[----:B------:R-:W-:Y:S01]  /*b5f0*/  USEL UR4, UR54, UR4, UP0 ;  /* 0x0000000436047287 */ /* 0x000fe20008000000 */
[----:B------:R-:W-:Y:S01]  /*b600*/  MOV R5, UR9 ;  /* 0x0000000900057c02 */ /* 0x000fe20008000f00 */
[----:B------:R-:W-:-:S02]  /*b610*/  UMOV UR16, 0x9b8 ;  /* 0x000009b800107882 */ /* 0x000fc40000000000 */
[----:B------:R-:W-:-:S03]  /*b620*/  UISETP.GT.AND UP1, UPT, UR4, 0x1, UPT ;  /* 0x000000010400788c */ /* 0x000fc6000bf24270 */
[----:B------:R-:W1:Y:S01]  /*b630*/  @P1 LDC R9, c[0x0][0xbf0] ;  /* 0x0002fc00ff091b82 */ /* 0x000e620000000800 */
[----:B------:R-:W-:Y:S01]  /*b640*/  USEL UR16, UR16, 0x978, UP1 ;  /* 0x0000097810107887 */ /* 0x000fe20008800000 */
[----:B------:R-:W-:Y:S01]  /*b650*/  VIADD R11, R17, UR43 ;  /* 0x0000002b110b7c36 */ /* 0x000fe20008000000 */
[----:B------:R-:W-:Y:S01]  /*b660*/  UISETP.NE.U32.AND UP0, UPT, UR10, URZ, UPT ;  /* 0x0000003f0a00728c */ /* 0x000fe2000bf05070 */
[----:B------:R0:W5:Y:S01]  /*b670*/  @P4 LDG.E R21, desc[UR36][R4.64] ;  /* 0x0000002404154981 */ /* 0x000162000c1e1900 */
[----:B------:R-:W-:Y:S01]  /*b680*/  UMOV UR4, URZ ;  /* 0x0000003f00047c82 */ /* 0x000fe20008000000 */
[----:B------:R-:W-:Y:S01]  /*b690*/  USEL UR7, UR57, URZ, UP1 ;  /* 0x0000003f39077287 */ /* 0x000fe20008800000 */
[----:B------:R-:W-:Y:S01]  /*b6a0*/  IMAD.MOV.U32 R7, RZ, RZ, R11 ;  /* 0x000000ffff077224 */ /* 0x000fe200078e000b */
[----:B------:R-:W-:-:S04]  /*b6b0*/  UISETP.NE.AND.EX UP0, UPT, UR11, URZ, UPT, UP0 ;  /* 0x0000003f0b00728c */ /* 0x000fc8000bf05300 */
[----:B------:R-:W-:Y:S01]  /*b6c0*/  USEL UR53, UR53, URZ, !UP0 ;  /* 0x0000003f35357287 */ /* 0x000fe2000c000000 */
[----:B------:R-:W-:Y:S01]  /*b6d0*/  ULDC.64 UR10, c[0x0][UR16+0x220] ;  /* 0x00008800100a7abb */ /* 0x000fe20008000a00 */
[----:B------:R-:W-:Y:S01]  /*b6e0*/  ULDC.64 UR8, c[0x0][UR16+0x218] ;  /* 0x0000860010087abb */ /* 0x000fe20008000a00 */
[----:B0-----:R-:W-:Y:S01]  /*b6f0*/  @P1 IMAD.HI.U32 R4, R11, R6, RZ ;  /* 0x000000060b041227 */ /* 0x001fe200078e00ff */
[----:B------:R-:W-:Y:S01]  /*b700*/  USEL UR58, UR58, URZ, !UP0 ;  /* 0x0000003f3a3a7287 */ /* 0x000fe2000c000000 */
[----:B------:R-:W-:Y:S01]  /*b710*/  ULDC.64 UR12, c[0x0][UR16+0x228] ;  /* 0x00008a00100c7abb */ /* 0x000fe20008000a00 */
[----:B------:R-:W-:Y:S02]  /*b720*/  UIMAD UR11, UR11, UR53, URZ ;  /* 0x000000350b0b72a4 */ /* 0x000fe4000f8e023f */
[----:B------:R-:W-:Y:S02]  /*b730*/  UIMAD.WIDE.U32 UR14, UR8, UR56, URZ ;  /* 0x00000038080e72a5 */ /* 0x000fe4000f8e003f */
[----:B------:R-:W-:Y:S01]  /*b740*/  UIMAD UR17, UR9, UR56, URZ ;  /* 0x00000038091172a4 */ /* 0x000fe2000f8e023f */
[----:B-1----:R-:W-:Y:S01]  /*b750*/  @P1 SHF.R.U32.HI R7, RZ, R9, R4 ;  /* 0x00000009ff071219 */ /* 0x002fe20000011604 */
[----:B------:R-:W-:-:S02]  /*b760*/  UIMAD.WIDE.U32 UR8, UR10, UR53, URZ ;  /* 0x000000350a0872a5 */ /* 0x000fc4000f8e003f */
[----:B------:R-:W-:Y:S02]  /*b770*/  UIMAD.WIDE.U32 UR18, UR12, UR7, URZ ;  /* 0x000000070c1272a5 */ /* 0x000fe4000f8e003f */
[----:B------:R-:W-:Y:S01]  /*b780*/  UIMAD UR7, UR13, UR7, URZ ;  /* 0x000000070d0772a4 */ /* 0x000fe2000f8e023f */
[--C-:B------:R-:W-:Y:S01]  /*b790*/  IMAD.MOV R9, RZ, RZ, -R7.reuse ;  /* 0x000000ffff097224 */ /* 0x100fe200078e0a07 */
[----:B------:R-:W-:Y:S02]  /*b7a0*/  UIMAD UR11, UR10, UR58, UR11 ;  /* 0x0000003a0a0b72a4 */ /* 0x000fe4000f8e020b */
[----:B------:R-:W-:Y:S01]  /*b7b0*/  UIADD3 UR17, UR15, UR17, URZ ;  /* 0x000000110f117290 */ /* 0x000fe2000fffe03f */
[----:B------:R-:W-:Y:S02]  /*b7c0*/  IMAD.U32 R4, RZ, RZ, UR18 ;  /* 0x00000012ff047e24 */ /* 0x000fe4000f8e00ff */
[----:B------:R-:W-:Y:S01]  /*b7d0*/  IMAD.U32 R5, RZ, RZ, UR19 ;  /* 0x00000013ff057e24 */ /* 0x000fe2000f8e00ff */
[----:B------:R-:W-:Y:S01]  /*b7e0*/  SHF.R.S32.HI R5, RZ, 0x1f, R7 ;  /* 0x0000001fff057819 */ /* 0x000fe20000011407 */
[----:B------:R-:W-:-:S05]  /*b7f0*/  IMAD R9, R34, R9, R11 ;  /* 0x0000000922097224 */ /* 0x000fca00078e020b */
[----:B------:R-:W-:Y:S02]  /*b800*/  SHF.R.S32.HI R6, RZ, 0x1f, R9 ;  /* 0x0000001fff067819 */ /* 0x000fe40000011409 */
[----:B--2---:R-:W-:-:S13]  /*b810*/  @P0 R2UR UR4, R30 ;  /* 0x000000001e0402ca */ /* 0x004fda00000e0000 */
        /* <DEDUP_REMOVED lines=23> */
.L_x_2649:
[----:B------:R-:W-:Y:S01]  /*b990*/  SHFL.IDX PT, R4, R9, RZ, 0x1c1f ;  /* 0x001c1fff09047589 */ /* 0x000fe200000e0000 */
[----:B------:R-:W-:Y:S01]  /*b9a0*/  VIADD R12, R215, UR43 ;  /* 0x0000002bd70c7c36 */ /* 0x000fe20008000000 */
[----:B------:R-:W-:Y:S01]  /*b9b0*/  LOP3.LUT P0, RZ, R198, 0x3, RZ, 0xc0, !PT ;  /* 0x00000003c6ff7812 */ /* 0x000fe2000780c0ff */
[----:B-----5:R-:W-:Y:S01]  /*b9c0*/  IMAD R21, R21, R34, RZ ;  /* 0x0000002215157224 */ /* 0x020fe200078e02ff */
[----:B------:R-:W0:Y:S01]  /*b9d0*/  SHFL.IDX PT, R5, R10, RZ, 0x1c1f ;  /* 0x001c1fff0a057589 */ /* 0x000e2200000e0000 */
[----:B------:R-:W-:Y:S02]  /*b9e0*/  PLOP3.LUT P3, PT, PT, PT, UP1, 0x80, 0x0 ;  /* 0x000000000000781c */ /* 0x000fe40003f6f018 */
[C---:B------:R-:W-:Y:S01]  /*b9f0*/  IADD3 R8, R12.reuse, 0x8, RZ ;  /* 0x000000080c087810 */ /* 0x040fe20007ffe0ff */
        /* <DEDUP_REMOVED lines=9> */
[----:B0-----:R-:W-:Y:S01]  /*ba90*/  IMAD R3, R197, 0x40, R2 ;  /* 0x00000040c5037824 */ /* 0x001fe200078e0202 */
[----:B------:R-:W-:Y:S01]  /*baa0*/  ULDC.64 UR10, c[0x0][0xaa0] ;  /* 0x0002a800000a7ab9 */ /* 0x000fe20000000a00 */
[----:B------:R-:W0:Y:S02]  /*bab0*/  @P1 LDC R49, c[0x0][0xbf0] ;  /* 0x0002fc00ff311b82 */ /* 0x000e240000000800 */
[----:B------:R-:W-:-:S03]  /*bac0*/  IMAD.WIDE R32, R3, 0x2, R32 ;  /* 0x0000000203207825 */ /* 0x000fc600078e0220 */
[C---:B------:R-:W-:Y:S02]  /*bad0*/  IADD3 R9, P6, R32.reuse, 0x1000, RZ ;  /* 0x0000100020097810 */ /* 0x040fe40007fde0ff */
[C---:B------:R-:W-:Y:S02]  /*bae0*/  IADD3 R13, P5, R32.reuse, 0x2000, RZ ;  /* 0x00002000200d7810 */ /* 0x040fe40007fbe0ff */
[----:B------:R-:W-:Y:S02]  /*baf0*/  LOP3.LUT R8, R9, 0x380, RZ, 0xc0, !PT ;  /* 0x0000038009087812 */ /* 0x000fe400078ec0ff */
[C---:B------:R-:W-:Y:S02]  /*bb00*/  IADD3 R25, P4, R32.reuse, 0x3000, RZ ;  /* 0x0000300020197810 */ /* 0x040fe40007f9e0ff */
[C---:B------:R-:W-:Y:S02]  /*bb10*/  IADD3 R29, P3, R32.reuse, 0x4000, RZ ;  /* 0x00004000201d7810 */ /* 0x040fe40007f7e0ff */
[----:B------:R-:W-:-:S02]  /*bb20*/  IADD3 R37, P2, R32, 0x5000, RZ ;  /* 0x0000500020257810 */ /* 0x000fc40007f5e0ff */
[C---:B------:R-:W-:Y:S02]  /*bb30*/  IADD3 R41, P0, R32.reuse, 0x6000, RZ ;  /* 0x0000600020297810 */ /* 0x040fe40007f1e0ff */
[----:B------:R-:W-:Y:S02]  /*bb40*/  LOP3.LUT R5, R32, 0x380, RZ, 0xc0, !PT ;  /* 0x0000038020057812 */ /* 0x000fe400078ec0ff */
[----:B------:R-:W-:Y:S02]  /*bb50*/  SHF.R.U64 R8, R8, 0x3, RZ ;  /* 0x0000000308087819 */ /* 0x000fe400000012ff */
[----:B------:R-:W-:Y:S02]  /*bb60*/  LOP3.LUT R12, R13, 0x380, RZ, 0xc0, !PT ;  /* 0x000003800d0c7812 */ /* 0x000fe400078ec0ff */
[----:B------:R-:W-:Y:S02]  /*bb70*/  LOP3.LUT R24, R25, 0x380, RZ, 0xc0, !PT ;  /* 0x0000038019187812 */ /* 0x000fe400078ec0ff */
[----:B------:R-:W-:-:S02]  /*bb80*/  LOP3.LUT R28, R29, 0x380, RZ, 0xc0, !PT ;  /* 0x000003801d1c7812 */ /* 0x000fc400078ec0ff */
[----:B------:R-:W-:Y:S02]  /*bb90*/  LOP3.LUT R36, R37, 0x380, RZ, 0xc0, !PT ;  /* 0x0000038025247812 */ /* 0x000fe400078ec0ff */
[----:B------:R-:W-:Y:S02]  /*bba0*/  LOP3.LUT R40, R41, 0x380, RZ, 0xc0, !PT ;  /* 0x0000038029287812 */ /* 0x000fe400078ec0ff */
[----:B------:R-:W-:Y:S02]  /*bbb0*/  SHF.R.U64 R5, R5, 0x3, RZ ;  /* 0x0000000305057819 */ /* 0x000fe400000012ff */
[----:B------:R-:W-:Y:S01]  /*bbc0*/  LOP3.LUT R8, R8, R9, RZ, 0x3c, !PT ;  /* 0x0000000908087212 */ /* 0x000fe200078e3cff */
[----:B------:R-:W-:Y:S01]  /*bbd0*/  IMAD.X R9, RZ, RZ, R33, P6 ;  /* 0x000000ffff097224 */ /* 0x000fe200030e0621 */
[----:B------:R-:W-:Y:S02]  /*bbe0*/  IADD3 R3, P6, R32, 0x7000, RZ ;  /* 0x0000700020037810 */ /* 0x000fe40007fde0ff */
[----:B------:R-:W-:-:S02]  /*bbf0*/  SHF.R.U64 R12, R12, 0x3, RZ ;  /* 0x000000030c0c7819 */ /* 0x000fc400000012ff */
[----:B------:R-:W-:Y:S01]  /*bc00*/  SHF.R.U64 R24, R24, 0x3, RZ ;  /* 0x0000000318187819 */ /* 0x000fe200000012ff */
[--C-:B------:R-:W-:Y:S01]  /*bc10*/  IMAD.X R45, RZ, RZ, R33.reuse, P6 ;  /* 0x000000ffff2d7224 */ /* 0x100fe200030e0621 */
[----:B------:R-:W-:Y:S01]  /*bc20*/  SHF.R.U64 R28, R28, 0x3, RZ ;  /* 0x000000031c1c7819 */ /* 0x000fe200000012ff */
[----:B------:R-:W-:Y:S01]  /*bc30*/  UIMAD UR7, UR12, UR10, URZ ;  /* 0x0000000a0c0772a4 */ /* 0x000fe2000f8e023f */
[----:B------:R-:W-:Y:S01]  /*bc40*/  SHF.R.U64 R36, R36, 0x3, RZ ;  /* 0x0000000324247819 */ /* 0x000fe200000012ff */
[----:B------:R-:W-:Y:S01]  /*bc50*/  UIMAD.WIDE.U32 UR8, UR4, UR10, URZ ;  /* 0x0000000a040872a5 */ /* 0x000fe2000f8e003f */
[----:B------:R-:W-:Y:S01]  /*bc60*/  SHF.R.U64 R40, R40, 0x3, RZ ;  /* 0x0000000328287819 */ /* 0x000fe200000012ff */
[----:B------:R-:W5:Y:S01]  /*bc70*/  LD.E.128 R8, desc[UR36][R8.64] ;  /* 0x0000002408087980 */ /* 0x000f62000c101d00 */
[----:B------:R-:W-:Y:S02]  /*bc80*/  LOP3.LUT R32, R5, R32, RZ, 0x3c, !PT ;  /* 0x0000002005207212 */ /* 0x000fe400078e3cff */
        /* <DEDUP_REMOVED lines=10> */
[----:B------:R1:W5:Y:S01]  /*bd30*/  LD.E.128 R4, desc[UR36][R32.64] ;  /* 0x0000002420047980 */ /* 0x000362000c101d00 */
[----:B------:R-:W-:Y:S01]  /*bd40*/  LOP3.LUT R0, R3, 0x380, RZ, 0xc0, !PT ;  /* 0x0000038003007812 */ /* 0x000fe200078ec0ff */
[----:B------:R-:W-:-:S02]  /*bd50*/  UIMAD UR7, UR4, UR11, UR7 ;  /* 0x0000000b040772a4 */ /* 0x000fc4000f8e0207 */
[----:B------:R-:W5:Y:S01]  /*bd60*/  LD.E.128 R12, desc[UR36][R12.64] ;  /* 0x000000240c0c7980 */ /* 0x000f62000c101d00 */
[----:B------:R-:W-:-:S03]  /*bd70*/  SHF.R.U64 R0, R0, 0x3, RZ ;  /* 0x0000000300007819 */ /* 0x000fc600000012ff */
[----:B------:R-:W5:Y:S01]  /*bd80*/  LD.E.128 R24, desc[UR36][R24.64] ;  /* 0x0000002418187980 */ /* 0x000f62000c101d00 */
[----:B------:R-:W-:Y:S01]  /*bd90*/  LOP3.LUT R44, R0, R3, RZ, 0x3c, !PT ;  /* 0x00000003002c7212 */ /* 0x000fe200078e3cff */
[----:B-1----:R-:W1:Y:S01]  /*bda0*/  @P1 LDC R33, c[0x0][0xbec] ;  /* 0x0002fb00ff211b82 */ /* 0x002e620000000800 */
[----:B------:R-:W-:Y:S01]  /*bdb0*/  IMAD R0, R19, 0x20, R197 ;  /* 0x0000002013007824 */ /* 0x000fe200078e02c5 */
[----:B------:R-:W-:Y:S01]  /*bdc0*/  UIADD3 UR9, UR9, UR7, URZ ;  /* 0x0000000709097290 */ /* 0x000fe2000fffe03f */
[----:B------:R-:W5:Y:S01]  /*bdd0*/  LD.E.128 R28, desc[UR36][R28.64] ;  /* 0x000000241c1c7980 */ /* 0x000f62000c101d00 */
[----:B------:R-:W-:Y:S02]  /*bde0*/  ULDC.64 UR10, c[0x0][0xae8] ;  /* 0x0002ba00000a7ab9 */ /* 0x000fe40000000a00 */
[----:B------:R-:W-:Y:S01]  /*bdf0*/  UIMAD.WIDE.U32 UR8, UR56, UR10, UR8 ;  /* 0x0000000a380872a5 */ /* 0x000fe2000f8e0008 */
[----:B------:R-:W-:Y:S01]  /*be00*/  IADD3 R48, R0, UR43, RZ ;  /* 0x0000002b00307c10 */ /* 0x000fe2000fffe0ff */
[----:B------:R-:W-:Y:S01]  /*be10*/  USHF.R.S32.HI UR4, URZ, 0x1f, UR53 ;  /* 0x0000001f3f047899 */ /* 0x000fe20008011435 */
[----:B------:R-:W5:Y:S01]  /*be20*/  LD.E.128 R36, desc[UR36][R36.64] ;  /* 0x0000002424247980 */ /* 0x000f62000c101d00 */
[----:B------:R-:W-:-:S03]  /*be30*/  UIMAD UR9, UR56, UR11, UR9 ;  /* 0x0000000b380972a4 */ /* 0x000fc6000f8e0209 */
[----:B------:R-:W-:Y:S01]  /*be40*/  ULDC.64 UR10, c[0x0][0xaf0] ;  /* 0x0002bc00000a7ab9 */ /* 0x000fe20000000a00 */
[----:B------:R-:W5:Y:S01]  /*be50*/  LD.E.128 R40, desc[UR36][R40.64] ;  /* 0x0000002428287980 */ /* 0x000f62000c101d00 */
[----:B------:R-:W-:Y:S01]  /*be60*/  UIMAD UR4, UR4, UR10, URZ ;  /* 0x0000000a040472a4 */ /* 0x000fe2000f8e023f */
[----:B------:R-:W-:Y:S01]  /*be70*/  IMAD.MOV.U32 R3, RZ, RZ, R48 ;  /* 0x000000ffff037224 */ /* 0x000fe200078e0030 */
[----:B------:R-:W-:Y:S01]  /*be80*/  UIMAD.WIDE.U32 UR8, UR53, UR10, UR8 ;  /* 0x0000000a350872a5 */ /* 0x000fe2000f8e0008 */
[----:B------:R-:W5:Y:S01]  /*be90*/  LD.E.128 R44, desc[UR36][R44.64] ;  /* 0x000000242c2c7980 */ /* 0x000f62000c101d00 */
[----:B-1----:R-:W-:Y:S01]  /*bea0*/  @P1 IMAD.HI.U32 R0, R48, R33, RZ ;  /* 0x0000002130001227 */ /* 0x002fe200078e00ff */
[----:B------:R-:W-:Y:S01]  /*beb0*/  UIMAD UR4, UR53, UR11, UR4 ;  /* 0x0000000b350472a4 */ /* 0x000fe2000f8e0204 */
[----:B------:R-:W-:Y:S01]  /*bec0*/  @!PT LDS RZ, [RZ] ;  /* 0x00000000fffff984 */ /* 0x000fe20000000800 */
[----:B------:R-:W-:Y:S01]  /*bed0*/  @!PT LDS RZ, [RZ] ;  /* 0x00000000fffff984 */ /* 0x000fe20000000800 */
[----:B------:R-:W-:Y:S01]  /*bee0*/  @!PT LDS RZ, [RZ] ;  /* 0x00000000fffff984 */ /* 0x000fe20000000800 */
[----:B------:R-:W-:Y:S01]  /*bef0*/  @!PT LDS RZ, [RZ] ;  /* 0x00000000fffff984 */ /* 0x000fe20000000800 */
[----:B------:R1:W-:Y:S06]  /*bf00*/  MEMBAR.ALL.CTA ;  /* 0x0000000000007992 */ /* 0x0003ec0000008000 */
[----:B-1----:R-:W1:Y:S01]  /*bf10*/  FENCE.VIEW.ASYNC.S ;  /* 0x00000000000073c6 */ /* 0x002e620000000000 */
[----:B------:R-:W-:Y:S01]  /*bf20*/  ULDC.64 UR10, c[0x0][0xae0] ;  /* 0x0002b800000a7ab9 */ /* 0x000fe20000000a00 */
[----:B0-----:R-:W-:Y:S01]  /*bf30*/  @P1 SHF.R.U32.HI R3, RZ, R49, R0 ;  /* 0x00000031ff031219 */ /* 0x001fe20000011600 */
[----:B------:R-:W-:-:S03]  /*bf40*/  UIADD3 UR4, UR9, UR4, URZ ;  /* 0x0000000409047290 */ /* 0x000fc6000fffe03f */
[--C-:B------:R-:W-:Y:S01]  /*bf50*/  SHF.R.S32.HI R0, RZ, 0x1f, R3.reuse ;  /* 0x0000001fff007819 */ /* 0x100fe20000011403 */
[----:B------:R-:W-:Y:S02]  /*bf60*/  IMAD.MOV R49, RZ, RZ, -R3 ;  /* 0x000000ffff317224 */ /* 0x000fe400078e0a03 */
[----:B------:R-:W-:Y:S02]  /*bf70*/  IMAD.U32 R33, RZ, RZ, UR9 ;  /* 0x00000009ff217e24 */ /* 0x000fe4000f8e00ff */
[----:B------:R-:W-:Y:S02]  /*bf80*/  IMAD R0, R0, UR10, RZ ;  /* 0x0000000a00007c24 */ /* 0x000fe4000f8e02ff */
[----:B------:R-:W-:Y:S02]  /*bf90*/  IMAD R49, R34, R49, R48 ;  /* 0x0000003122317224 */ /* 0x000fe400078e0230 */
[----:B------:R-:W-:Y:S01]  /*bfa0*/  IMAD.U32 R32, RZ, RZ, UR8 ;  /* 0x00000008ff207e24 */ /* 0x000fe2000f8e00ff */
[----:B------:R-:W-:Y:S01]  /*bfb0*/  ULDC.64 UR8, c[0x0][0xad8] ;  /* 0x0002b60000087ab9 */ /* 0x000fe20000000a00 */
[----:B------:R-:W-:-:S02]  /*bfc0*/  IMAD.U32 R33, RZ, RZ, UR4 ;  /* 0x00000004ff217e24 */ /* 0x000fc4000f8e00ff */
[C---:B------:R-:W-:Y:S01]  /*bfd0*/  IMAD R51, R3.reuse, UR11, R0 ;  /* 0x0000000b03337c24 */ /* 0x040fe2000f8e0200 */
[----:B------:R-:W-:Y:S01]  /*bfe0*/  SHF.R.S32.HI R0, RZ, 0x1f, R49 ;  /* 0x0000001fff007819 */ /* 0x000fe20000011431 */
[----:B------:R-:W-:-:S04]  /*bff0*/  IMAD.WIDE.U32 R32, R3, UR10, R32 ;  /* 0x0000000a03207c25 */ /* 0x000fc8000f8e0020 */
[----:B------:R-:W-:Y:S02]  /*c000*/  IMAD.IADD R33, R33, 0x1, R51 ;  /* 0x0000000121217824 */ /* 0x000fe400078e0233 */
[----:B------:R-:W-:Y:S02]  /*c010*/  IMAD R34, R0, UR8, RZ ;  /* 0x0000000800227c24 */ /* 0x000fe4000f8e02ff */
[----:B------:R-:W-:Y:S02]  /*c020*/  VIADD R50, R197, UR43 ;  /* 0x0000002bc5327c36 */ /* 0x000fe40008000000 */
[C---:B------:R-:W-:Y:S02]  /*c030*/  IMAD R3, R49.reuse, UR9, R34 ;  /* 0x0000000931037c24 */ /* 0x040fe4000f8e0222 */
[----:B------:R-:W-:Y:S01]  /*c040*/  IMAD.WIDE.U32 R32, R49, UR8, R32 ;  /* 0x0000000831207c25 */ /* 0x000fe2000f8e0020 */
[----:B------:R-:W-:Y:S01]  /*c050*/  ISETP.GE.AND P2, PT, R50, R21, PT ;  /* 0x000000153200720c */ /* 0x000fe20003f46270 */
[----:B------:R-:W-:-:S02]  /*c060*/  ULDC.64 UR8, c[0x0][0xa80] ;  /* 0x0002a00000087ab9 */ /* 0x000fc40000000a00 */
[----:B------:R-:W-:Y:S01]  /*c070*/  IMAD.IADD R3, R33, 0x1, R3 ;  /* 0x0000000121037824 */ /* 0x000fe200078e0203 */
[----:B------:R-:W-:Y:S01]  /*c080*/  LEA R34, P3, R32, UR8, 0x1 ;  /* 0x0000000820227c11 */ /* 0x000fe2000f8608ff */
[----:B------:R-:W-:Y:S02]  /*c090*/  VIADD R20, R20, 0x28820 ;  /* 0x0002882014147836 */ /* 0x000fe40000000000 */
[----:B------:R-:W-:Y:S01]  /*c0a0*/  VIADD R0, R50, 0x20 ;  /* 0x0000002032007836 */ /* 0x000fe20000000000 */
[----:B------:R-:W-:Y:S02]  /*c0b0*/  LEA.HI.X R3, R32, UR9, R3, 0x1, P3 ;  /* 0x0000000920037c11 */ /* 0x000fe400098f0c03 */
[----:B------:R-:W-:Y:S02]  /*c0c0*/  PRMT R20, RZ, 0x654, R20 ;  /* 0x00000654ff147816 */ /* 0x000fe40000000014 */
[-C--:B------:R-:W-:Y:S01]  /*c0d0*/  ISETP.GE.AND P0, PT, R0, R21.reuse, PT ;  /* 0x000000150000720c */ /* 0x080fe20003f06270 */
[----:B-1----:R0:W1:Y:S01]  /*c0e0*/  SHFL.IDX PT, R33, R34, RZ, 0x181f ;  /* 0x00181fff22217589 */ /* 0x00206200000e0000 */
[----:B------:R-:W-:Y:S01]  /*c0f0*/  IADD3 R0, R50, 0x40, RZ ;  /* 0x0000004032007810 */ /* 0x000fe20007ffe0ff */
[----:B------:R0:W-:Y:S01]  /*c100*/  SYNCS.ARRIVE.TRANS64.RED.A1T0 RZ, [R20+URZ], RZ ;  /* 0x000000ff14ff79a7 */ /* 0x0001e2000810043f */
[----:B------:R-:W-:Y:S01]  /*c110*/  BSSY B1, `(.L_x_2651) ;  /* 0x000000d000017945 */ /* 0x000fe20003800000 */
[----:B------:R0:W2:Y:S01]  /*c120*/  SHFL.IDX PT, R49, R3, RZ, 0x181f ;  /* 0x00181fff03317589 */ /* 0x0000a200000e0000 */
[----:B------:R-:W-:-:S02]  /*c130*/  ISETP.GE.AND P1, PT, R0, R21, PT ;  /* 0x000000150000720c */ /* 0x000fc40003f26270 */
[----:B------:R-:W-:Y:S11]  /*c140*/  @P2 BRA `(.L_x_2652) ;  /* 0x0000000000242947 */ /* 0x000ff60003800000 */
[----:B------:R-:W-:Y:S02]  /*c150*/  ULDC UR4, c[0x0][0xac8] ;  /* 0x0002b20000047ab9 */ /* 0x000fe40000000800 */
[----:B------:R-:W-:Y:S02]  /*c160*/  ISETP.GE.AND P2, PT, R2, UR4, PT ;  /* 0x0000000402007c0c */ /* 0x000fe4000bf46270 */
[----:B------:R-:W-:-:S11]  /*c170*/  ISETP.GE.AND P3, PT, R18, UR4, PT ;  /* 0x0000000412007c0c */ /* 0x000fd6000bf66270 */
[-C--:B-1----:R-:W-:Y:S02]  /*c180*/  @!P2 LEA R32, P4, R2, R33.reuse, 0x1 ;  /* 0x000000210220a211 */ /* 0x082fe400078808ff */
[----:B------:R-:W-:Y:S02]  /*c190*/  @!P3 LEA R48, P5, R18, R33, 0x1 ;  /* 0x000000211230b211 */ /* 0x000fe400078a08ff */
[-C--:B--2---:R-:W-:Y:S02]  /*c1a0*/  @!P2 LEA.HI.X R33, R2, R49.reuse, R218, 0x1, P4 ;  /* 0x000000310221a211 */ /* 0x084fe400020f0cda */
[----:B------:R-:W-:-:S03]  /*c1b0*/  @!P3 LEA.HI.X R49, R18, R49, R217, 0x1, P5 ;  /* 0x000000311231b211 */ /* 0x000fc600028f0cd9 */
[----:B-----5:R3:W-:Y:S04]  /*c1c0*/  @!P2 ST.E.128 desc[UR36][R32.64], R4 ;  /* 0x000000042000a985 */ /* 0x0207e8000c101d24 */
[----:B------:R3:W-:Y:S02]  /*c1d0*/  @!P3 ST.E.128 desc[UR36][R48.64], R28 ;  /* 0x0000001c3000b985 */ /* 0x0007e4000c101d24 */
.L_x_2652:
[----:B------:R-:W-:Y:S05]  /*c1e0*/  BSYNC B1 ;  /* 0x0000000000017941 */ /* 0x000fea0003800000 */
.L_x_2651:
        /* <DEDUP_REMOVED lines=13> */
.L_x_2654:
[----:B------:R-:W-:Y:S05]  /*c2c0*/  BSYNC B1 ;  /* 0x0000000000017941 */ /* 0x000fea0003800000 */
.L_x_2653:
[----:B0---4-:R0:W4:Y:S01]  /*c2d0*/  SHFL.IDX PT, R7, R3, 0x2, 0x181f ;  /* 0x00581f0003077f89 */ /* 0x01112200000e0000 */
        /* <DEDUP_REMOVED lines=12> */
.L_x_2656:
[----:B------:R-:W-:Y:S05]  /*c3a0*/  BSYNC B1 ;  /* 0x0000000000017941 */ /* 0x000fea0003800000 */
.L_x_2655:
[----:B------:R-:W-:Y:S01]  /*c3b0*/  VIADD R0, R50, 0x60 ;  /* 0x0000006032007836 */ /* 0x000fe20000000000 */
[----:B0--3--:R-:W0:Y:S04]  /*c3c0*/  SHFL.IDX PT, R3, R3, 0x3, 0x181f ;  /* 0x00781f0003037f89 */ /* 0x009e2800000e0000 */
[----:B------:R-:W-:Y:S01]  /*c3d0*/  ISETP.GE.AND P0, PT, R0, R21, PT ;  /* 0x000000150000720c */ /* 0x000fe20003f06270 */
[----:B----4-:R3:W4:-:S12]  /*c3e0*/  SHFL.IDX PT, R7, R34, 0x3, 0x181f ;  /* 0x00781f0022077f89 */ /* 0x01071800000e0000 */
[----:B---3--:R-:W-:Y:S05]  /*c3f0*/  @P0 BRA `(.L_x_2657) ;  /* 0x00000018001c0947 */ /* 0x008fea0003800000 */
[----:B------:R-:W-:Y:S02]  /*c400*/  ULDC UR4, c[0x0][0xac8] ;  /* 0x0002b20000047ab9 */ /* 0x000fe40000000800 */
[----:B------:R-:W-:-:S13]  /*c410*/  ISETP.GE.AND P1, PT, R2, UR4, PT ;  /* 0x0000000402007c0c */ /* 0x000fda000bf26270 */
[----:B----4-:R-:W-:-:S04]  /*c420*/  @!P1 LEA R4, P0, R2, R7, 0x1 ;  /* 0x0000000702049211 */ /* 0x010fc800078008ff */
        /* <DEDUP_REMOVED lines=8> */
.L_x_2650:
        /* <DEDUP_REMOVED lines=17> */
[----:B------:R-:W-:Y:S02]  /*c5c0*/  UIMAD UR4, UR4, UR10, URZ ;  /* 0x0000000a040472a4 */ /* 0x000fe4000f8e023f */
[----:B------:R-:W-:Y:S01]  /*c5d0*/  UIMAD.WIDE.U32 UR8, UR53, UR10, UR8 ;  /* 0x0000000a350872a5 */ /* 0x000fe2000f8e0008 */
[----:B0-----:R-:W-:Y:S01]  /*c5e0*/  @P1 IMAD.HI.U32 R0, R11, R0, RZ ;  /* 0x000000000b001227 */ /* 0x001fe200078e00ff */
[----:B------:R-:W-:-:S03]  /*c5f0*/  UIMAD UR4, UR53, UR11, UR4 ;  /* 0x0000000b350472a4 */ /* 0x000fc6000f8e0204 */
[----:B------:R-:W-:Y:S01]  /*c600*/  ULDC.64 UR10, c[0x0][0xb48] ;  /* 0x0002d200000a7ab9 */ /* 0x000fe20000000a00 */
[----:B------:R-:W-:Y:S01]  /*c610*/  UIADD3 UR9, UR9, UR4, URZ ;  /* 0x0000000409097290 */ /* 0x000fe2000fffe03f */
[----:B-1----:R-:W-:-:S03]  /*c620*/  @P1 SHF.R.U32.HI R3, RZ, R5, R0 ;  /* 0x00000005ff031219 */ /* 0x002fc60000011600 */
[----:B------:R-:W-:Y:S01]  /*c630*/  UIMAD.WIDE.U32 UR8, UR57, UR10, UR8 ;  /* 0x0000000a390872a5 */ /* 0x000fe2000f8e0008 */
[--C-:B------:R-:W-:Y:S01]  /*c640*/  SHF.R.S32.HI R0, RZ, 0x1f, R3.reuse ;  /* 0x0000001fff007819 */ /* 0x100fe20000011403 */
[----:B------:R-:W-:Y:S02]  /*c650*/  IMAD.MOV R7, RZ, RZ, -R3 ;  /* 0x000000ffff077224 */ /* 0x000fe400078e0a03 */
[----:B------:R-:W-:Y:S02]  /*c660*/  UIMAD UR57, UR57, UR11, UR9 ;  /* 0x0000000b393972a4 */ /* 0x000fe4000f8e0209 */
[----:B------:R-:W-:Y:S01]  /*c670*/  IMAD.U32 R5, RZ, RZ, UR9 ;  /* 0x00000009ff057e24 */ /* 0x000fe2000f8e00ff */
[----:B------:R-:W-:Y:S01]  /*c680*/  ULDC.64 UR10, c[0x0][0xb30] ;  /* 0x0002cc00000a7ab9 */ /* 0x000fe20000000a00 */
[----:B------:R-:W-:Y:S02]  /*c690*/  IMAD R7, R34, R7, R11 ;  /* 0x0000000722077224 */ /* 0x000fe400078e020b */
        /* <DEDUP_REMOVED lines=11> */
[----:B------:R-:W-:-:S04]  /*c750*/  ULDC.64 UR8, c[0x0][0xb00] ;  /* 0x0002c00000087ab9 */ /* 0x000fc80000000a00 */
[----:B------:R-:W-:Y:S02]  /*c760*/  IADD3 R3, R5, R3, RZ ;  /* 0x0000000305037210 */ /* 0x000fe40007ffe0ff */
        /* <DEDUP_REMOVED lines=10> */
[-C--:B0-----:R-:W-:Y:S02]  /*c810*/  @!P3 LEA R8, P5, R196, R6.reuse, 0x2 ;  /* 0x00000006c408b211 */ /* 0x081fe400078a10ff */
        /* <DEDUP_REMOVED lines=58> */
.L_x_2659:
[----:B------:R-:W-:Y:S05]  /*cbc0*/  BSYNC B1 ;  /* 0x0000000000017941 */ /* 0x000fea0003800000 */
.L_x_2658:
[----:B-1-3--:R1:W3:Y:S04]  /*cbd0*/  SHFL.IDX PT, R7, R3, 0x1, 0x1c1f ;  /* 0x003c1f0003077f89 */ /* 0x00a2e800000e0000 */
        /* <DEDUP_REMOVED lines=9> */
[CC--:B------:R-:W-:Y:S02]  /*cc70*/  @!P0 LEA R10, P6, R195.reuse, R6.reuse, 0x2 ;  /* 0x00000006c30a8211 */ /* 0x0c0fe400078c10ff */
        /* <DEDUP_REMOVED lines=9> */
[-C--:B------:R-:W-:Y:S01]  /*cd10*/  @!P4 LEA.HI.X R15, R193, R7.reuse, R210, 0x2, P2 ;  /* 0x00000007c10fc211 */ /* 0x080fe200010f14d2 */
[----:B------:R3:W-:Y:S01]  /*cd20*/  @!P0 ST.E.64 desc[UR36][R10.64], R98 ;  /* 0x000000620a008985 */ /* 0x0007e2000c101b24 */
[----:B------:R-:W-:Y:S02]  /*cd30*/  ISETP.GE.AND P0, PT, R191, UR4, PT ;  /* 0x00000004bf007c0c */ /* 0x000fe4000bf06270 */
[----:B------:R-:W-:Y:S02]  /*cd40*/  ISETP.GE.AND P2, PT, R189, UR4, PT ;  /* 0x00000004bd007c0c */ /* 0x000fe4000bf46270 */
[----:B------:R-:W-:-:S02]  /*cd50*/  @!P3 LEA.HI.X R13, R194, R7, R211, 0x2, P6 ;  /* 0x00000007c20db211 */ /* 0x000fc400030f14d3 */
[----:B--2---:R-:W-:-:S03]  /*cd60*/  @!P5 LEA R20, P6, R192, R6, 0x2 ;  /* 0x00000006c014d211 */ /* 0x004fc600078c10ff */
[----:B------:R2:W-:Y:S01]  /*cd70*/  @!P3 ST.E.64 desc[UR36][R12.64], R102 ;  /* 0x000000660c00b985 */ /* 0x0005e2000c101b24 */
[-C--:B------:R-:W-:Y:S02]  /*cd80*/  @!P5 LEA.HI.X R21, R192, R7.reuse, R209, 0x2, P6 ;  /* 0x00000007c015d211 */ /* 0x080fe400030f14d1 */
[----:B------:R-:W-:Y:S01]  /*cd90*/  ISETP.GE.AND P3, PT, R188, UR4, PT ;  /* 0x00000004bc007c0c */ /* 0x000fe2000bf66270 */
[----:B------:R4:W-:Y:S01]  /*cda0*/  @!P4 ST.E.64 desc[UR36][R14.64], R106 ;  /* 0x0000006a0e00c985 */ /* 0x0009e2000c101b24 */
[-C--:B0-----:R-:W-:Y:S02]  /*cdb0*/  @!P0 LEA R4, P4, R191, R6.reuse, 0x2 ;  /* 0x00000006bf048211 */ /* 0x081fe400078810ff */
[-C--:B---3--:R-:W-:Y:S01]  /*cdc0*/  @!P2 LEA R10, P6, R189, R6.reuse, 0x2 ;  /* 0x00000006bd0aa211 */ /* 0x088fe200078c10ff */
[----:B------:R-:W-:Y:S01]  /*cdd0*/  @!P5 ST.E.64 desc[UR36][R20.64], R110 ;  /* 0x0000006e1400d985 */ /* 0x000fe2000c101b24 */
[----:B------:R-:W-:Y:S02]  /*cde0*/  @!P1 LEA R8, P5, R190, R6, 0x2 ;  /* 0x00000006be089211 */ /* 0x000fe400078a10ff */
[----:B------:R-:W-:-:S02]  /*cdf0*/  @!P0 LEA.HI.X R5, R191, R7, R208, 0x2, P4 ;  /* 0x00000007bf058211 */ /* 0x000fc400020f14d0 */
[-C--:B------:R-:W-:Y:S02]  /*ce00*/  @!P1 LEA.HI.X R9, R190, R7.reuse, R207, 0x2, P5 ;  /* 0x00000007be099211 */ /* 0x080fe400028f14cf */
[----:B------:R-:W-:Y:S01]  /*ce10*/  ISETP.GE.AND P4, PT, R187, UR4, PT ;  /* 0x00000004bb007c0c */ /* 0x000fe2000bf86270 */
[----:B------:R-:W-:Y:S01]  /*ce20*/  @!P0 ST.E.64 desc[UR36][R4.64], R114 ;  /* 0x0000007204008985 */ /* 0x000fe2000c101b24 */
[----:B------:R-:W-:Y:S02]  /*ce30*/  @!P2 LEA.HI.X R11, R189, R7, R206, 0x2, P6 ;  /* 0x00000007bd0ba211 */ /* 0x000fe400030f14ce */
[----:B--2---:R-:W-:Y:S01]  /*ce40*/  @!P3 LEA R12, P5, R188, R6, 0x2 ;  /* 0x00000006bc0cb211 */ /* 0x004fe200078a10ff */
        /* <DEDUP_REMOVED lines=29> */
.L_x_2648:
        /* <DEDUP_REMOVED lines=9> */
[----:B------:R-:W-:-:S03]  /*d0b0*/  UISETP.NE.U32.AND UP1, UPT, UR8, URZ, UPT ;  /* 0x0000003f0800728c */ /* 0x000fc6000bf25070 */
[----:B------:R-:W2:Y:S01]  /*d0c0*/  @P1 LDG.E R3, desc[UR36][R4.64] ;  /* 0x0000002404031981 */ /* 0x000ea2000c1e1900 */
[----:B------:R-:W-:Y:S01]  /*d0d0*/  UISETP.NE.AND.EX UP1, UPT, UR9, URZ, UPT, UP1 ;  /* 0x0000003f0900728c */ /* 0x000fe2000bf25310 */
[----:B------:R-:W-:Y:S02]  /*d0e0*/  ULDC UR4, c[0x0][0xa88] ;  /* 0x0002a20000047ab9 */ /* 0x000fe40000000800 */
[----:B------:R-:W-:-:S03]  /*d0f0*/  IMAD.U32 R0, RZ, RZ, UR4 ;  /* 0x00000004ff007e24 */ /* 0x000fc6000f8e00ff */
[----:B------:R-:W-:-:S05]  /*d100*/  PLOP3.LUT P2, PT, PT, PT, UP1, 0x80, 0x0 ;  /* 0x000000000000781c */ /* 0x000fca0003f4f018 */
[----:B------:R-:W-:Y:S02]  /*d110*/  @UP1 ULDC.64 UR8, c[0x0][0xc08] ;  /* 0x0003020000081ab9 */ /* 0x000fe40000000a00 */
[----:B------:R-:W-:-:S06]  /*d120*/  @UP1 UIMAD.WIDE UR8, UR53, 0x4, UR8 ;  /* 0x00000004350818a5 */ /* 0x000fcc000f8e0208 */
[----:B------:R-:W-:Y:S02]  /*d130*/  IMAD.U32 R6, RZ, RZ, UR8 ;  /* 0x00000008ff067e24 */ /* 0x000fe4000f8e00ff */
[----:B------:R-:W-:-:S05]  /*d140*/  IMAD.U32 R7, RZ, RZ, UR9 ;  /* 0x00000009ff077e24 */ /* 0x000fca000f8e00ff */
[----:B------:R0:W5:Y:S01]  /*d150*/  @P2 LDG.E R0, desc[UR36][R6.64] ;  /* 0x0000002406002981 */ /* 0x000162000c1e1900 */
[----:B------:R-:W-:Y:S01]  /*d160*/  UMOV UR4, URZ ;  /* 0x0000003f00047c82 */ /* 0x000fe20008000000 */
[----:B------:R-:W-:Y:S01]  /*d170*/  UISETP.NE.AND UP1, UPT, UR54, URZ, UPT ;  /* 0x0000003f3600728c */ /* 0x000fe2000bf25270 */
[----:B------:R-:W-:-:S10]  /*d180*/  ISETP.GT.AND P0, PT, R219, 0x7f, PT ;  /* 0x0000007fdb00780c */ /* 0x000fd40003f04270 */
[----:B------:R-:W-:Y:S01]  /*d190*/  @!UP1 ULDC UR54, c[0x0][0xad4] ;  /* 0x0002b50000369ab9 */ /* 0x000fe20000000800 */
[----:B--2---:R-:W-:-:S13]  /*d1a0*/  @P1 R2UR UR4, R3 ;  /* 0x00000000030412ca */ /* 0x004fda00000e0000 */
[----:B------:R-:W-:Y:S01]  /*d1b0*/  USHF.R.S32.HI UR18, URZ, 0x1f, UR4 ;  /* 0x0000001f3f127899 */ /* 0x000fe20008011404 */
[----:B0-----:R-:W-:Y:S11]  /*d1c0*/  @P2 BRA `(.L_x_2660) ;  /* 0x0000000000102947 */ /* 0x001ff60003800000 */
[----:B------:R-:W-:Y:S05]  /*d1d0*/  @!P1 BRA `(.L_x_2660) ;  /* 0x00000000000c9947 */ /* 0x000fea0003800000 */
[----:B------:R-:W2:Y:S04]  /*d1e0*/  LDG.E R3, desc[UR36][R4.64] ;  /* 0x0000002404037981 */ /* 0x000ea8000c1e1900 */
[----:B-----5:R-:W2:Y:S02]  /*d1f0*/  LDG.E R0, desc[UR36][R4.64+0x4] ;  /* 0x0000042404007981 */ /* 0x020ea4000c1e1900 */
[----:B--2---:R-:W-:-:S07]  /*d200*/  IMAD.IADD R0, R0, 0x1, -R3 ;  /* 0x0000000100007824 */ /* 0x004fce00078e0a03 */
.L_x_2660:
[----:B------:R-:W-:Y:S01]  /*d210*/  USEL UR53, UR53, URZ, !UP0 ;  /* 0x0000003f35357287 */ /* 0x000fe2000c000000 */
[----:B------:R-:W-:Y:S01]  /*d220*/  BSSY B1, `(.L_x_2661) ;  /* 0x0000038000017945 */ /* 0x000fe20003800000 */
[----:B------:R-:W-:-:S03]  /*d230*/  USEL UR58, UR58, URZ, !UP0 ;  /* 0x0000003f3a3a7287 */ /* 0x000fc6000c000000 */
[----:B------:R-:W-:Y:S09]  /*d240*/  @P0 BRA `(.L_x_2662) ;  /* 0x0000000000d40947 */ /* 0x000ff20003800000 */
        /* <DEDUP_REMOVED lines=9> */
[----:B------:R-:W-:-:S03]  /*d2e0*/  UMOV UR16, 0x9b8 ;  /* 0x000009b800107882 */ /* 0x000fc60000000000 */
[----:B------:R-:W-:Y:S02]  /*d2f0*/  USEL UR16, UR16, 0x978, UP0 ;  /* 0x0000097810107887 */ /* 0x000fe40008000000 */
[----:B------:R-:W-:-:S06]  /*d300*/  USEL UR7, UR57, URZ, UP0 ;  /* 0x0000003f39077287 */ /* 0x000fcc0008000000 */
[----:B------:R-:W0:Y:S04]  /*d310*/  @P0 LDC R3, c[0x0][0xbec] ;  /* 0x0002fb00ff030b82 */ /* 0x000e280000000800 */
[----:B------:R-:W-:Y:S01]  /*d320*/  ULDC.64 UR10, c[0x0][UR16+0x220] ;  /* 0x00008800100a7abb */ /* 0x000fe20008000a00 */
[----:B------:R-:W-:Y:S01]  /*d330*/  ULDC.64 UR8, c[0x0][UR16+0x218] ;  /* 0x0000860010087abb */ /* 0x000fe20008000a00 */
[----:B------:R-:W-:Y:S01]  /*d340*/  ULDC.64 UR12, c[0x0][UR16+0x228] ;  /* 0x00008a00100c7abb */ /* 0x000fe20008000a00 */
[----:B------:R-:W-:Y:S01]  /*d350*/  UIMAD UR11, UR11, UR53, URZ ;  /* 0x000000350b0b72a4 */ /* 0x000fe2000f8e023f */
[----:B------:R-:W1:Y:S01]  /*d360*/  @P0 LDC R5, c[0x0][0xbf0] ;  /* 0x0002fc00ff050b82 */ /* 0x000e620000000800 */
[----:B------:R-:W-:Y:S02]  /*d370*/  UIMAD.WIDE.U32 UR14, UR8, UR56, URZ ;  /* 0x00000038080e72a5 */ /* 0x000fe4000f8e003f */
        /* <DEDUP_REMOVED lines=10> */
[----:B------:R-:W-:Y:S02]  /*d420*/  IMAD.MOV.U32 R3, RZ, RZ, R6 ;  /* 0x000000ffff037224 */ /* 0x000fe400078e0006 */
[----:B------:R-:W-:Y:S01]  /*d430*/  IMAD.U32 R8, RZ, RZ, UR8 ;  /* 0x00000008ff087e24 */ /* 0x000fe2000f8e00ff */
[----:B------:R-:W-:Y:S01]  /*d440*/  UIADD3.X UR7, UR7, UR17, UR18, UP1, UP2 ;  /* 0x0000001107077290 */ /* 0x000fe20008fe4412 */
[----:B-1----:R-:W-:Y:S01]  /*d450*/  @P0 SHF.R.U32.HI R3, RZ, R5, R4 ;  /* 0x00000005ff030219 */ /* 0x002fe20000011604 */
[----:B------:R-:W-:Y:S01]  /*d460*/  IMAD.U32 R5, RZ, RZ, UR21 ;  /* 0x00000015ff057e24 */ /* 0x000fe2000f8e00ff */
[----:B------:R-:W-:Y:S01]  /*d470*/  MOV R4, UR20 ;  /* 0x0000001400047c02 */ /* 0x000fe20008000f00 */
[----:B------:R-:W-:Y:S01]  /*d480*/  ULDC.64 UR8, c[0x0][UR16+0x210] ;  /* 0x0000840010087abb */ /* 0x000fe20008000a00 */
[--C-:B------:R-:W-:Y:S01]  /*d490*/  SHF.R.S32.HI R5, RZ, 0x1f, R3.reuse ;  /* 0x0000001fff057819 */ /* 0x100fe20000011403 */
[----:B------:R-:W-:Y:S01]  /*d4a0*/  IMAD.MOV R7, RZ, RZ, -R3 ;  /* 0x000000ffff077224 */ /* 0x000fe200078e0a03 */
[----:B------:R-:W-:Y:S01]  /*d4b0*/  IADD3 R4, P0, P1, R3, UR14, R4 ;  /* 0x0000000e03047c10 */ /* 0x000fe2000f91e004 */
[----:B------:R-:W-:Y:S01]  /*d4c0*/  ULDC.64 UR10, c[0x0][0xba8] ;  /* 0x0002ea00000a7ab9 */ /* 0x000fe20000000a00 */
[----:B------:R-:W-:Y:S01]  /*d4d0*/  @!UP0 ULDC UR10, c[0x0][0xb50] ;  /* 0x0002d400000a8ab9 */ /* 0x000fe20000000800 */
[----:B------:R-:W-:Y:S01]  /*d4e0*/  IMAD R7, R9, R7, R6 ;  /* 0x0000000709077224 */ /* 0x000fe200078e0206 */
[----:B------:R-:W-:Y:S01]  /*d4f0*/  IADD3.X R5, R5, UR7, R8, P0, P1 ;  /* 0x0000000705057c10 */ /* 0x000fe200087e2408 */
[----:B------:R-:W-:-:S02]  /*d500*/  @!UP0 ULDC UR11, c[0x0][0xb54] ;  /* 0x0002d500000b8ab9 */ /* 0x000fc40000000800 */
[C---:B------:R-:W-:Y:S01]  /*d510*/  IMAD R6, R7.reuse, UR9, RZ ;  /* 0x0000000907067c24 */ /* 0x040fe2000f8e02ff */
[----:B------:R-:W-:Y:S01]  /*d520*/  SHF.R.S32.HI R3, RZ, 0x1f, R7 ;  /* 0x0000001fff037819 */ /* 0x000fe20000011407 */
[----:B------:R-:W-:-:S04]  /*d530*/  IMAD.WIDE.U32 R4, R7, UR8, R4 ;  /* 0x0000000807047c25 */ /* 0x000fc8000f8e0004 */
[----:B------:R-:W-:Y:S01]  /*d540*/  IMAD R3, R3, UR8, R6 ;  /* 0x0000000803037c24 */ /* 0x000fe2000f8e0206 */
[----:B------:R-:W-:-:S03]  /*d550*/  LEA R6, P0, R4, UR10, 0x2 ;  /* 0x0000000a04067c11 */ /* 0x000fc6000f8010ff */
[----:B------:R-:W-:-:S05]  /*d560*/  IMAD.IADD R3, R5, 0x1, R3 ;  /* 0x0000000105037824 */ /* 0x000fca00078e0203 */
[----:B------:R-:W-:Y:S01]  /*d570*/  LEA.HI.X R7, R4, UR11, R3, 0x2, P0 ;  /* 0x0000000b04077c11 */ /* 0x000fe200080f1403 */
[----:B------:R-:W-:-:S05]  /*d580*/  IMAD.MOV.U32 R3, RZ, RZ, -0x800000 ;  /* 0xff800000ff037424 */ /* 0x000fca00078e00ff */
[----:B------:R0:W-:Y:S02]  /*d590*/  STG.E desc[UR36][R6.64], R3 ;  /* 0x0000000306007986 */ /* 0x0001e4000c101924 */
.L_x_2662:
[----:B------:R-:W-:Y:S05]  /*d5a0*/  BSYNC B1 ;  /* 0x0000000000017941 */ /* 0x000fea0003800000 */
.L_x_2661:
[----:B------:R-:W-:-:S06]  /*d5b0*/  UISETP.GT.AND UP0, UPT, UR54, 0x1, UPT ;  /* 0x000000013600788c */ /* 0x000fcc000bf04270 */
[----:B------:R-:W-:-:S13]  /*d5c0*/  PLOP3.LUT P0, PT, PT, PT, UP0, 0x80, 0x0 ;  /* 0x000000000000781c */ /* 0x000fda0003f0f008 */
[----:B------:R-:W-:Y:S05]  /*d5d0*/  @P0 BRA `(.L_x_2657) ;  /* 0x0000000400a40947 */ /* 0x000fea0003800000 */
[----:B------:R-:W1:Y:S01]  /*d5e0*/  LDC R11, c[0x0][0xbe8] ;  /* 0x0002fa00ff0b7b82 */ /* 0x000e620000000800 */
[----:B------:R-:W-:Y:S01]  /*d5f0*/  ULDC.64 UR10, c[0x0][0xaa0] ;  /* 0x0002a800000a7ab9 */ /* 0x000fe20000000a00 */
[----:B0-----:R-:W-:Y:S01]  /*d600*/  IMAD R3, R19, 0x20, R197 ;  /* 0x0000002013037824 */ /* 0x001fe200078e02c5 */
[----:B------:R-:W-:Y:S01]  /*d610*/  UIMAD UR7, UR18, UR10, URZ ;  /* 0x0000000a120772a4 */ /* 0x000fe2000f8e023f */
[----:B------:R-:W-:Y:S01]  /*d620*/  BSSY B1, `(.L_x_2663) ;  /* 0x000003a000017945 */ /* 0x000fe20003800000 */
[----:B------:R-:W-:Y:S01]  /*d630*/  UIMAD.WIDE.U32 UR8, UR4, UR10, URZ ;  /* 0x0000000a040872a5 */ /* 0x000fe2000f8e003f */
[----:B------:R-:W-:Y:S01]  /*d640*/  VIADD R8, R3, UR43 ;  /* 0x0000002b03087c36 */ /* 0x000fe20008000000 */
[----:B------:R-:W-:-:S03]  /*d650*/  UIMAD UR7, UR4, UR11, UR7 ;  /* 0x0000000b040772a4 */ /* 0x000fc6000f8e0207 */
[----:B------:R-:W-:Y:S01]  /*d660*/  ULDC.64 UR10, c[0x0][0xae8] ;  /* 0x0002ba00000a7ab9 */ /* 0x000fe20000000a00 */
[----:B------:R-:W-:Y:S01]  /*d670*/  UIADD3 UR9, UR9, UR7, URZ ;  /* 0x0000000709097290 */ /* 0x000fe2000fffe03f */
[----:B------:R-:W-:-:S03]  /*d680*/  IMAD.MOV.U32 R3, RZ, RZ, R8 ;  /* 0x000000ffff037224 */ /* 0x000fc600078e0008 */
[----:B------:R-:W-:-:S04]  /*d690*/  UIMAD.WIDE.U32 UR8, UR56, UR10, UR8 ;  /* 0x0000000a380872a5 */ /* 0x000fc8000f8e0008 */
[----:B------:R-:W-:-:S03]  /*d6a0*/  UIMAD UR9, UR56, UR11, UR9 ;  /* 0x0000000b380972a4 */ /* 0x000fc6000f8e0209 */
[----:B------:R-:W-:Y:S01]  /*d6b0*/  ULDC.64 UR10, c[0x0][0xaf0] ;  /* 0x0002bc00000a7ab9 */ /* 0x000fe20000000a00 */
[----:B-1----:R-:W-:Y:S01]  /*d6c0*/  ISETP.NE.AND P0, PT, R11, 0x1, PT ;  /* 0x000000010b00780c */ /* 0x002fe20003f05270 */
[----:B------:R-:W-:Y:S02]  /*d6d0*/  UIMAD UR58, UR58, UR10, URZ ;  /* 0x0000000a3a3a72a4 */ /* 0x000fe4000f8e023f */
[----:B------:R-:W-:Y:S02]  /*d6e0*/  UIMAD.WIDE.U32 UR8, UR53, UR10, UR8 ;  /* 0x0000000a350872a5 */ /* 0x000fe4000f8e0008 */
[----:B------:R-:W-:-:S03]  /*d6f0*/  UIMAD UR4, UR53, UR11, UR58 ;  /* 0x0000000b350472a4 */ /* 0x000fc6000f8e023a */
[----:B------:R-:W-:Y:S01]  /*d700*/  ULDC.64 UR10, c[0x0][0xae0] ;  /* 0x0002b800000a7ab9 */ /* 0x000fe20000000a00 */
[----:B------:R-:W-:-:S04]  /*d710*/  UIADD3 UR4, UR9, UR4, URZ ;  /* 0x0000000409047290 */ /* 0x000fc8000fffe03f */
[----:B------:R-:W0:Y:S08]  /*d720*/  @P0 LDC R5, c[0x0][0xbec] ;  /* 0x0002fb00ff050b82 */ /* 0x000e300000000800 */
[----:B------:R-:W1:Y:S01]  /*d730*/  @P0 LDC R7, c[0x0][0xbf0] ;  /* 0x0002fc00ff070b82 */ /* 0x000e620000000800 */
[----:B0-----:R-:W-:Y:S01]  /*d740*/  @P0 IMAD.HI.U32 R4, R8, R5, RZ ;  /* 0x0000000508040227 */ /* 0x001fe200078e00ff */
[----:B------:R-:W-:-:S03]  /*d750*/  MOV R5, UR9 ;  /* 0x0000000900057c02 */ /* 0x000fc60008000f00 */
[----:B------:R-:W-:Y:S01]  /*d760*/  IMAD.U32 R5, RZ, RZ, UR4 ;  /* 0x00000004ff057e24 */ /* 0x000fe2000f8e00ff */
[----:B-1----:R-:W-:-:S04]  /*d770*/  @P0 SHF.R.U32.HI R3, RZ, R7, R4 ;  /* 0x00000007ff030219 */ /* 0x002fc80000011604 */
[--C-:B------:R-:W-:Y:S01]  /*d780*/  SHF.R.S32.HI R4, RZ, 0x1f, R3.reuse ;  /* 0x0000001fff047819 */ /* 0x100fe20000011403 */
[----:B------:R-:W-:-:S04]  /*d790*/  IMAD.MOV R7, RZ, RZ, -R3 ;  /* 0x000000ffff077224 */ /* 0x000fc800078e0a03 */
[----:B------:R-:W-:Y:S02]  /*d7a0*/  IMAD R6, R4, UR10, RZ ;  /* 0x0000000a04067c24 */ /* 0x000fe4000f8e02ff */
[----:B------:R-:W-:Y:S01]  /*d7b0*/  IMAD.U32 R4, RZ, RZ, UR8 ;  /* 0x00000008ff047e24 */ /* 0x000fe2000f8e00ff */
[----:B------:R-:W-:Y:S01]  /*d7c0*/  ULDC.64 UR8, c[0x0][0xad8] ;  /* 0x0002b60000087ab9 */ /* 0x000fe20000000a00 */
[----:B------:R-:W-:Y:S02]  /*d7d0*/  IMAD R7, R11, R7, R8 ;  /* 0x000000070b077224 */ /* 0x000fe400078e0208 */
[C---:B------:R-:W-:Y:S02]  /*d7e0*/  IMAD R9, R3.reuse, UR11, R6 ;  /* 0x0000000b03097c24 */ /* 0x040fe4000f8e0206 */
[----:B------:R-:W-:Y:S01]  /*d7f0*/  IMAD.WIDE.U32 R4, R3, UR10, R4 ;  /* 0x0000000a03047c25 */ /* 0x000fe2000f8e0004 */
[----:B------:R-:W-:-:S03]  /*d800*/  SHF.R.S32.HI R3, RZ, 0x1f, R7 ;  /* 0x0000001fff037819 */ /* 0x000fc60000011407 */
        /* <DEDUP_REMOVED lines=8> */
[----:B------:R-:W-:Y:S01]  /*d890*/  IMAD.IADD R3, R5, 0x1, R3 ;  /* 0x0000000105037824 */ /* 0x000fe200078e0203 */
[----:B------:R-:W-:Y:S01]  /*d8a0*/  LEA R6, P3, R4, UR8, 0x1 ;  /* 0x0000000804067c11 */ /* 0x000fe2000f8608ff */
[----:B------:R-:W-:-:S03]  /*d8b0*/  VIADD R0, R8, 0x20 ;  /* 0x0000002008007836 */ /* 0x000fc60000000000 */
[----:B------:R-:W-:Y:S01]  /*d8c0*/  LEA.HI.X R3, R4, UR9, R3, 0x1, P3 ;  /* 0x0000000904037c11 */ /* 0x000fe200098f0c03 */
[----:B------:R0:W1:Y:S01]  /*d8d0*/  SHFL.IDX PT, R7, R6, RZ, 0x181f ;  /* 0x00181fff06077589 */ /* 0x00006200000e0000 */
[-C--:B------:R-:W-:Y:S01]  /*d8e0*/  ISETP.GE.AND P1, PT, R0, R11.reuse, PT ;  /* 0x0000000b0000720c */ /* 0x080fe20003f26270 */
[----:B------:R-:W-:Y:S02]  /*d8f0*/  VIADD R0, R8, 0x40 ;  /* 0x0000004008007836 */ /* 0x000fe40000000000 */
[----:B------:R0:W2:Y:S03]  /*d900*/  SHFL.IDX PT, R5, R3, RZ, 0x181f ;  /* 0x00181fff03057589 */ /* 0x0000a600000e0000 */
        /* <DEDUP_REMOVED lines=8> */
[----:B------:R-:W-:-:S03]  /*d990*/  @!P5 LEA.HI.X R5, R18, R5, R217, 0x1, P3 ;  /* 0x000000051205d211 */ /* 0x000fc600018f0cd9 */
[----:B------:R3:W-:Y:S04]  /*d9a0*/  @!P4 ST.E.128 desc[UR36][R12.64], RZ ;  /* 0x000000ff0c00c985 */ /* 0x0007e8000c101d24 */
[----:B------:R3:W-:Y:S02]  /*d9b0*/  @!P5 ST.E.128 desc[UR36][R4.64], RZ ;  /* 0x000000ff0400d985 */ /* 0x0007e4000c101d24 */
.L_x_2664:
[----:B------:R-:W-:Y:S05]  /*d9c0*/  BSYNC B1 ;  /* 0x0000000000017941 */ /* 0x000fea0003800000 */
.L_x_2663:
[----:B--23--:R2:W3:Y:S01]  /*d9d0*/  SHFL.IDX PT, R5, R3, 0x1, 0x181f ;  /* 0x00381f0003057f89 */ /* 0x00c4e200000e0000 */
[----:B------:R-:W-:Y:S03]  /*d9e0*/  BSSY B1, `(.L_x_2665) ;  /* 0x000000c000017945 */ /* 0x000fe60003800000 */
[----:B-1----:R2:W1:Y:S01]  /*d9f0*/  SHFL.IDX PT, R7, R6, 0x1, 0x181f ;  /* 0x00381f0006077f89 */ /* 0x00246200000e0000 */
[----:B------:R-:W-:Y:S05]  /*da00*/  @P1 BRA `(.L_x_2666) ;  /* 0x0000000000241947 */ /* 0x000fea0003800000 */
[----:B------:R-:W-:Y:S02]  /*da10*/  ULDC UR4, c[0x0][0xac8] ;  /* 0x0002b20000047ab9 */ /* 0x000fe40000000800 */
[----:B------:R-:W-:Y:S02]  /*da20*/  ISETP.GE.AND P3, PT, R2, UR4, PT ;  /* 0x0000000402007c0c */ /* 0x000fe4000bf66270 */
[----:B------:R-:W-:-:S11]  /*da30*/  ISETP.GE.AND P4, PT, R18, UR4, PT ;  /* 0x0000000412007c0c */ /* 0x000fd6000bf86270 */
[-C--:B-1----:R-:W-:Y:S02]  /*da40*/  @!P3 LEA R12, P1, R2, R7.reuse, 0x1 ;  /* 0x00000007020cb211 */ /* 0x082fe400078208ff */
[----:B------:R-:W-:Y:S02]  /*da50*/  @!P4 LEA R4, P2, R18, R7, 0x1 ;  /* 0x000000071204c211 */ /* 0x000fe400078408ff */
[-C--:B---3--:R-:W-:Y:S02]  /*da60*/  @!P3 LEA.HI.X R13, R2, R5.reuse, R218, 0x1, P1 ;  /* 0x00000005020db211 */ /* 0x088fe400008f0cda */
[----:B------:R-:W-:-:S03]  /*da70*/  @!P4 LEA.HI.X R5, R18, R5, R217, 0x1, P2 ;  /* 0x000000051205c211 */ /* 0x000fc600010f0cd9 */
[----:B------:R4:W-:Y:S04]  /*da80*/  @!P3 ST.E.128 desc[UR36][R12.64], RZ ;  /* 0x000000ff0c00b985 */ /* 0x0009e8000c101d24 */
[----:B------:R4:W-:Y:S02]  /*da90*/  @!P4 ST.E.128 desc[UR36][R4.64], RZ ;  /* 0x000000ff0400c985 */ /* 0x0009e4000c101d24 */
.L_x_2666:
[----:B------:R-:W-:Y:S05]  /*daa0*/  BSYNC B1 ;  /* 0x0000000000017941 */ /* 0x000fea0003800000 */
.L_x_2665:
[----:B---34-:R3:W4:Y:S01]  /*dab0*/  SHFL.IDX PT, R5, R3, 0x2, 0x181f ;  /* 0x00581f0003057f89 */ /* 0x01872200000e0000 */
        /* <DEDUP_REMOVED lines=8> */
[-C--:B----4-:R-:W-:Y:S02]  /*db40*/  @!P2 LEA.HI.X R13, R2, R5.reuse, R218, 0x1, P0 ;  /* 0x00000005020da211 */ /* 0x090fe400000f0cda */
[----:B------:R-:W-:-:S03]  /*db50*/  @!P3 LEA.HI.X R5, R18, R5, R217, 0x1, P1 ;  /* 0x000000051205b211 */ /* 0x000fc600008f0cd9 */
[----:B------:R1:W-:Y:S04]  /*db60*/  @!P2 ST.E.128 desc[UR36][R12.64], RZ ;  /* 0x000000ff0c00a985 */ /* 0x0003e8000c101d24 */
[----:B------:R1:W-:Y:S02]  /*db70*/  @!P3 ST.E.128 desc[UR36][R4.64], RZ ;  /* 0x000000ff0400b985 */ /* 0x0003e4000c101d24 */
.L_x_2668:
[----:B------:R-:W-:Y:S05]  /*db80*/  BSYNC B1 ;  /* 0x0000000000017941 */ /* 0x000fea0003800000 */
.L_x_2667:
[----:B------:R-:W-:Y:S01]  /*db90*/  VIADD R0, R8, 0x60 ;  /* 0x0000006008007836 */ /* 0x000fe20000000000 */
[----:B0-23--:R-:W0:Y:S04]  /*dba0*/  SHFL.IDX PT, R3, R3, 0x3, 0x181f ;  /* 0x00781f0003037f89 */ /* 0x00de2800000e0000 */
[----:B------:R-:W-:Y:S01]  /*dbb0*/  ISETP.GE.AND P0, PT, R0, R11, PT ;  /* 0x0000000b0000720c */ /* 0x000fe20003f06270 */
[----:B-1--4-:R1:W2:-:S12]  /*dbc0*/  SHFL.IDX PT, R5, R6, 0x3, 0x181f ;  /* 0x00781f0006057f89 */ /* 0x01229800000e0000 */
[----:B-1----:R-:W-:Y:S05]  /*dbd0*/  @P0 BRA `(.L_x_2657) ;  /* 0x0000000000240947 */ /* 0x002fea0003800000 */
        /* <DEDUP_REMOVED lines=9> */
.L_x_2657:
[----:B------:R-:W-:Y:S05]  /*dc70*/  BSYNC B0 ;  /* 0x0000000000007941 */ /* 0x000fea0003800000 */
.L_x_2647:
[----:B------:R-:W-:Y:S02]  /*dc80*/  ULDC UR4, c[0x0][0xc3c] ;  /* 0x00030f0000047ab9 */ /* 0x000fe40000000800 */
[----:B------:R-:W-:-:S13]  /*dc90*/  ISETP.GE.AND P0, PT, R35, UR4, PT ;  /* 0x0000000423007c0c */ /* 0x000fda000bf06270 */
[----:B------:R-:W-:Y:S05]  /*dca0*/  @!P0 BRA `(.L_x_2669) ;  /* 0xffffff3000ac8947 */ /* 0x000fea000383ffff */
[----:B------:R-:W-:Y:S05]  /*dcb0*/  EXIT ;  /* 0x000000000000794d */ /* 0x000fea0003800000 */
.L_x_2604:
[----:B------:R-:W-:-:S08]  /*dcc0*/  NOP ;  /* 0x0000000000007918 */ /* 0x000fd00000000000 */
[----:B0-----:R-:W0:-:S00]  /*dcd0*/  USETMAXREG.DEALLOC.CTAPOOL 0x28 ;  /* 0x00000028000079c8 */ /* 0x001e0000080e0500 */
        /* <DEDUP_REMOVED lines=14> */
.L_x_2670:
        /* <DEDUP_REMOVED lines=44> */
.L_x_2674:
        /* <DEDUP_REMOVED lines=35> */
.L_x_2672:
        /* <DEDUP_REMOVED lines=13> */
.L_x_2675:
        /* <DEDUP_REMOVED lines=33> */
[----:B0-----:R-:W-:-:S03]  /*e590*/  IMAD.MOV R11, RZ, RZ, -R3 ;  /* 0x000000ffff0b7224 */ /* 0x001fc600078e0a03 */
[----:B------:R-:W-:Y:S01]  /*e5a0*/  @!P2 IADD3 R8, -R8, RZ, RZ ;  /* 0x000000ff0808a210 */ /* 0x000fe20007ffe1ff */
[----:B------:R-:W-:Y:S01]  /*e5b0*/  IMAD.MOV R10, RZ, RZ, -R2 ;  /* 0x000000ffff0a7224 */ /* 0x000fe200078e0a02 */
[----:B------:R-:W-:Y:S01]  /*e5c0*/  @!P1 LOP3.LUT R8, RZ, R0, RZ, 0x33, !PT ;  /* 0x00000000ff089212 */ /* 0x000fe200078e33ff */
[----:B------:R-:W-:Y:S02]  /*e5d0*/  IMAD R11, R11, R4, RZ ;  /* 0x000000040b0b7224 */ /* 0x000fe400078e02ff */
[----:B------:R-:W-:Y:S01]  /*e5e0*/  IMAD.MOV.U32 R2, RZ, RZ, RZ ;  /* 0x000000ffff027224 */ /* 0x000fe200078e00ff */
        /* <DEDUP_REMOVED lines=13> */
[----:B------:R-:W-:-:S05]  /*e6c0*/  IADD3 R3, -R8, RZ, RZ ;  /* 0x000000ff08037210 */ /* 0x000fca0007ffe1ff */
        /* <DEDUP_REMOVED lines=9> */
.L_x_2676:
        /* <DEDUP_REMOVED lines=57> */
[----:B------:R-:W-:-:S06]  /*eaf0*/  @P0 IADD3 R2, R2, 0x1, RZ ;  /* 0x0000000102020810 */ /* 0x000fcc0007ffe0ff */
[----:B------:R-:W-:Y:S01]  /*eb00*/  @!P2 IMAD.MOV R2, RZ, RZ, -R2 ;  /* 0x000000ffff02a224 */ /* 0x000fe200078e0a02 */
[----:B------:R-:W-:-:S05]  /*eb10*/  @!P1 LOP3.LUT R2, RZ, R11, RZ, 0x33, !PT ;  /* 0x0000000bff029212 */ /* 0x000fca00078e33ff */
[----:B------:R-:W-:-:S07]  /*eb20*/  IMAD R18, R2, R18, R3 ;  /* 0x0000001202127224 */ /* 0x000fce00078e0203 */
.L_x_2677:
[----:B------:R-:W-:-:S05]  /*eb30*/  LOP3.LUT R17, RZ, R2, RZ, 0x33, !PT ;  /* 0x00000002ff117212 */ /* 0x000fca00078e33ff */
[----:B------:R-:W-:Y:S01]  /*eb40*/  IMAD.IADD R17, R0, 0x1, R17 ;  /* 0x0000000100117824 */ /* 0x000fe200078e0211 */
[----:B------:R-:W-:Y:S06]  /*eb50*/  BRA `(.L_x_2678) ;  /* 0x0000000000147947 */ /* 0x000fec0003800000 */
.L_x_2673:
[----:B------:R-:W-:Y:S01]  /*eb60*/  ULDC UR4, c[0x0][0xc3c] ;  /* 0x00030f0000047ab9 */ /* 0x000fe20000000800 */
[----:B------:R-:W-:Y:S02]  /*eb70*/  IMAD.MOV.U32 R17, RZ, RZ, RZ ;  /* 0x000000ffff117224 */ /* 0x000fe400078e00ff */
[----:B------:R-:W-:Y:S02]  /*eb80*/  IMAD.U32 R16, RZ, RZ, UR6 ;  /* 0x00000006ff107e24 */ /* 0x000fe4000f8e00ff */
[----:B------:R-:W-:Y:S02]  /*eb90*/  IMAD.MOV.U32 R18, RZ, RZ, RZ ;  /* 0x000000ffff127224 */ /* 0x000fe400078e00ff */
[----:B------:R-:W-:-:S07]  /*eba0*/  IMAD.U32 R19, RZ, RZ, UR4 ;  /* 0x00000004ff137e24 */ /* 0x000fce000f8e00ff */
.L_x_2678:
[----:B------:R-:W-:-:S13]  /*ebb0*/  ISETP.NE.AND P0, PT, R7, RZ, PT ;  /* 0x000000ff0700720c */ /* 0x000fda0003f05270 */
[----:B------:R-:W0:Y:S01]  /*ebc0*/  @!P0 S2R R3, SR_CgaCtaId ;  /* 0x0000000000038919 */ /* 0x000e220000008800 */
[----:B------:R-:W-:-:S04]  /*ebd0*/  @!P0 MOV R0, 0x400 ;  /* 0x0000040000008802 */ /* 0x000fc80000000f00 */
[----:B0-----:R-:W-:-:S05]  /*ebe0*/  @!P0 LEA R0, R3, R0, 0x18 ;  /* 0x0000000003008211 */ /* 0x001fca00078ec0ff */
[----:B------:R0:W-:Y:S01]  /*ebf0*/  @!P0 STS.128 [R0+0x288d0], R16 ;  /* 0x0288d01000008388 */ /* 0x0001e20000000c00 */
[----:B------:R-:W-:Y:S06]  /*ec00*/  BAR.ARV 0x5, 0x180 ;  /* 0x0146000000007b1d */ /* 0x000fec0000002000 */
.L_x_2671:
[----:B------:R2:W-:Y:S01]  /*ec10*/  STL [R1+0x1c], RZ ;  /* 0x00001cff01007387 */ /* 0x0005e20000100800 */
[----:B------:R-:W-:Y:S01]  /*ec20*/  ULDC UR4, c[0x0][0xc3c] ;  /* 0x00030f0000047ab9 */ /* 0x000fe20000000800 */
[----:B------:R-:W-:Y:S01]  /*ec30*/  IMAD.MOV.U32 R28, RZ, RZ, 0x1 ;  /* 0x00000001ff1c7424 */ /* 0x000fe200078e00ff */
[----:B-1----:R-:W-:Y:S01]  /*ec40*/  ISETP.GE.AND P0, PT, R19, UR4, PT ;  /* 0x0000000413007c0c */ /* 0x002fe2000bf06270 */
[----:B------:R-:W-:-:S12]  /*ec50*/  IMAD.MOV.U32 R26, RZ, RZ, RZ ;  /* 0x000000ffff1a7224 */ /* 0x000fd800078e00ff */
[----:B--2---:R-:W-:Y:S05]  /*ec60*/  @P0 BRA `(.L_x_2679) ;  /* 0x0000005000280947 */ /* 0x004fea0003800000 */
[----:B0-----:R-:W2:Y:S01]  /*ec70*/  LDL R0, [R1+0x20] ;  /* 0x0000200001007983 */ /* 0x001ea20000100800 */
[----:B------:R-:W0:Y:S01]  /*ec80*/  S2UR UR5, SR_CgaCtaId ;  /* 0x00000000000579c3 */ /* 0x000e220000008800 */
[----:B------:R-:W-:Y:S01]  /*ec90*/  BSSY B8, `(.L_x_2679) ;  /* 0x0000507000087945 */ /* 0x000fe20003800000 */
[----:B------:R-:W-:Y:S01]  /*eca0*/  IMAD.MOV.U32 R28, RZ, RZ, 0x1 ;  /* 0x00000001ff1c7424 */ /* 0x000fe200078e00ff */
[----:B------:R-:W1:Y:S01]  /*ecb0*/  S2R R4, SR_TID.X ;  /* 0x0000000000047919 */ /* 0x000e620000002100 */
[----:B------:R-:W-:Y:S01]  /*ecc0*/  IMAD.MOV.U32 R26, RZ, RZ, RZ ;  /* 0x000000ffff1a7224 */ /* 0x000fe200078e00ff */
[----:B------:R-:W-:Y:S01]  /*ecd0*/  ULDC UR39, c[0x0][0xc] ;  /* 0x0000030000277ab9 */ /* 0x000fe20000000800 */
[----:B------:R3:W-:Y:S01]  /*ece0*/  STL [R1+0x1c], RZ ;  /* 0x00001cff01007387 */ /* 0x0007e20000100800 */
[C---:B-1----:R-:W-:Y:S01]  /*ecf0*/  SHF.L.U32 R30, R4.reuse, 0x3, RZ ;  /* 0x00000003041e7819 */ /* 0x042fe200000006ff */
[C---:B------:R-:W-:Y:S01]  /*ed00*/  IMAD.SHL.U32 R2, R4.reuse, 0x10, RZ ;  /* 0x0000001004027824 */ /* 0x040fe200078e00ff */
[----:B------:R-:W-:-:S04]  /*ed10*/  LOP3.LUT R3, R4, 0x7f, RZ, 0xc0, !PT ;  /* 0x0000007f04037812 */ /* 0x000fc800078ec0ff */
[----:B------:R-:W-:Y:S02]  /*ed20*/  LOP3.LUT R2, R2, 0x70, RZ, 0xc0, !PT ;  /* 0x0000007002027812 */ /* 0x000fe400078ec0ff */
[----:B--2---:R-:W-:Y:S02]  /*ed30*/  R2UR UR4, R0 ;  /* 0x00000000000472ca */ /* 0x004fe400000e0000 */
[----:B------:R-:W-:-:S04]  /*ed40*/  LOP3.LUT R0, R30, 0x1f8, RZ, 0xc0, !PT ;  /* 0x000001f81e007812 */ /* 0x000fc800078ec0ff */
[----:B------:R-:W-:Y:S02]  /*ed50*/  LOP3.LUT R33, R0, 0x38, R4, 0x78, !PT ;  /* 0x0000003800217812 */ /* 0x000fe400078e7804 */
[----:B------:R-:W-:Y:S02]  /*ed60*/  SHF.R.U32.HI R0, RZ, 0x3, R3 ;  /* 0x00000003ff007819 */ /* 0x000fe40000011603 */
[----:B------:R-:W-:Y:S02]  /*ed70*/  LOP3.LUT R33, R33, 0x200, R30, 0xf8, !PT ;  /* 0x0000020021217812 */ /* 0x000fe400078ef81e */
[----:B------:R-:W-:Y:S01]  /*ed80*/  LOP3.LUT R2, R0, R2, RZ, 0xfc, !PT ;  /* 0x0000000200027212 */ /* 0x000fe200078efcff */
[----:B------:R-:W-:Y:S01]  /*ed90*/  ULOP3.LUT UR38, UR4, 0x2, URZ, 0xfc, !UPT ;  /* 0x0000000204267892 */ /* 0x000fe2000f8efc3f */
[----:B------:R-:W-:Y:S02]  /*eda0*/  LOP3.LUT R30, R30, 0x38, RZ, 0xc0, !PT ;  /* 0x000000381e1e7812 */ /* 0x000fe400078ec0ff */
[----:B------:R-:W-:-:S02]  /*edb0*/  UMOV UR4, 0x400 ;  /* 0x0000040000047882 */ /* 0x000fc40000000000 */
[----:B0-----:R-:W-:Y:S01]  /*edc0*/  ULEA UR4, UR5, UR4, 0x18 ;  /* 0x0000000405047291 */ /* 0x001fe2000f8ec03f */
[----:B------:R-:W-:-:S05]  /*edd0*/  LOP3.LUT R29, R30, 0x40, RZ, 0xfc, !PT ;  /* 0x000000401e1d7812 */ /* 0x000fca00078efcff */
[----:B------:R-:W-:-:S04]  /*ede0*/  IMAD.U32 R22, RZ, RZ, UR4 ;  /* 0x00000004ff167e24 */ /* 0x000fc8000f8e00ff */
[----:B------:R-:W-:-:S05]  /*edf0*/  IMAD R0, R33, 0x2, R22 ;  /* 0x0000000221007824 */ /* 0x000fca00078e0216 */
[----:B------:R3:W-:Y:S02]  /*ee00*/  STL [R1], R0 ;  /* 0x0000000001007387 */ /* 0x0007e40000100800 */
.L_x_2744:
[----:B0-----:R-:W0:Y:S02]  /*ee10*/  LDC.64 R2, c[0x0][0xc88] ;  /* 0x00032200ff027b82 */ /* 0x001e240000000a00 */
[----:B0-----:R-:W-:-:S05]  /*ee20*/  IMAD.WIDE R2, R19, 0x4, R2 ;  /* 0x0000000413027825 */ /* 0x001fca00078e0202 */
[----:B------:R-:W3:Y:S01]  /*ee30*/  LDG.E R31, desc[UR36][R2.64] ;  /* 0x00000024021f7981 */ /* 0x000ee2000c1e1900 */
[----:B------:R-:W-:Y:S05]  /*ee40*/  YIELD ;  /* 0x0000000000007946 */ /* 0x000fea0003800000 */
[----:B------:R-:W-:Y:S01]  /*ee50*/  ULDC.64 UR4, c[0x0][0xa28] ;  /* 0x00028a0000047ab9 */ /* 0x000fe20000000a00 */
[----:B------:R-:W-:Y:S01]  /*ee60*/  IMAD.MOV.U32 R36, RZ, RZ, RZ ;  /* 0x000000ffff247224 */ /* 0x000fe200078e00ff */
[----:B------:R-:W-:Y:S01]  /*ee70*/  ISETP.NE.U32.AND P0, PT, RZ, UR4, PT ;  /* 0x00000004ff007c0c */ /* 0x000fe2000bf05070 */
[----:B------:R-:W-:-:S03]  /*ee80*/  ULDC.64 UR6, c[0x0][0xa18] ;  /* 0x0002860000067ab9 */ /* 0x000fc60000000a00 */
[----:B------:R-:W-:Y:S02]  /*ee90*/  ISETP.NE.AND.EX P0, PT, RZ, UR5, PT, P0 ;  /* 0x00000005ff007c0c */ /* 0x000fe4000bf05300 */
[----:B---3--:R-:W-:-:S11]  /*eea0*/  SHF.R.S32.HI R0, RZ, 0x1f, R31 ;  /* 0x0000001fff007819 */ /* 0x008fd6000001141f */
        /* <DEDUP_REMOVED lines=28> */
[----:B------:R-:W-:Y:S01]  /*f070*/  IMAD.U32 R7, RZ, RZ, UR4 ;  /* 0x00000004ff077e24 */ /* 0x000fe2000f8e00ff */
[----:B--2---:R0:W-:Y:S01]  /*f080*/  @P0 STL [R1+0x8], R0 ;  /* 0x0000080001000387 */ /* 0x0041e20000100800 */
[----:B------:R-:W-:Y:S05]  /*f090*/  @P0 BRA `(.L_x_2680) ;  /* 0x0000000000200947 */ /* 0x000fea0003800000 */
[----:B------:R-:W-:Y:S02]  /*f0a0*/  ULDC UR4, c[0x0][0x288] ;  /* 0x0000a20000047ab9 */ /* 0x000fe40000000800 */
[----:B0-----:R-:W-:-:S05]  /*f0b0*/  MOV R0, UR4 ;  /* 0x0000000400007c02 */ /* 0x001fca0008000f00 */
[----:B------:R1:W-:Y:S01]  /*f0c0*/  STL [R1+0x8], R0 ;  /* 0x0000080001007387 */ /* 0x0003e20000100800 */
[----:B------:R-:W-:Y:S05]  /*f0d0*/  @!P2 BRA `(.L_x_2680) ;  /* 0x000000000010a947 */ /* 0x000fea0003800000 */
[----:B------:R-:W2:Y:S04]  /*f0e0*/  LDG.E R5, desc[UR36][R2.64] ;  /* 0x0000002402057981 */ /* 0x000ea8000c1e1900 */
[----:B-1----:R-:W2:Y:S02]  /*f0f0*/  LDG.E R0, desc[UR36][R2.64+0x4] ;  /* 0x0000042402007981 */ /* 0x002ea4000c1e1900 */
[----:B--2---:R-:W-:-:S05]  /*f100*/  IMAD.IADD R0, R0, 0x1, -R5 ;  /* 0x0000000100007824 */ /* 0x004fca00078e0a05 */
[----:B------:R2:W-:Y:S02]  /*f110*/  STL [R1+0x8], R0 ;  /* 0x0000080001007387 */ /* 0x0005e40000100800 */
.L_x_2680:
        /* <DEDUP_REMOVED lines=9> */
.L_x_2681:
        /* <DEDUP_REMOVED lines=9> */
.L_x_2682:
[----:B------:R-:W4:Y:S01]  /*f240*/  LDL R4, [R1+0x8] ;  /* 0x0000080001047983 */ /* 0x000f220000100800 */
[----:B012---:R-:W0:Y:S01]  /*f250*/  LDC R0, c[0x0][0x448] ;  /* 0x00011200ff007b82 */ /* 0x007e220000000800 */
[----:B-----5:R-:W-:Y:S01]  /*f260*/  IMAD.IADD R34, R7, 0x1, -R36 ;  /* 0x0000000107227824 */ /* 0x020fe200078e0a24 */
[----:B------:R-:W-:Y:S01]  /*f270*/  LOP3.LUT R23, R23, 0xffffffdf, RZ, 0xc0, !PT ;  /* 0xffffffdf17177812 */ /* 0x000fe200078ec0ff */
[----:B------:R-:W-:Y:S01]  /*f280*/  BSSY B0, `(.L_x_2683) ;  /* 0x0000038000007945 */ /* 0x000fe20003800000 */
[----:B0-----:R-:W-:Y:S01]  /*f290*/  ISETP.NE.AND P0, PT, R0, 0x1, PT ;  /* 0x000000010000780c */ /* 0x001fe20003f05270 */
[----:B------:R-:W-:-:S04]  /*f2a0*/  IMAD.SHL.U32 R0, R17, 0x80, RZ ;  /* 0x0000008011007824 */ /* 0x000fc800078e00ff */
[----:B------:R-:W-:-:S08]  /*f2b0*/  VIADD R0, R0, 0x7f ;  /* 0x0000007f00007836 */ /* 0x000fd00000000000 */
[----:B---3--:R-:W0:Y:S01]  /*f2c0*/  @P0 LDC R3, c[0x0][0x44c] ;  /* 0x00011300ff030b82 */ /* 0x008e220000000800 */
[----:B------:R-:W-:-:S07]  /*f2d0*/  @P0 LOP3.LUT R23, R23, 0x20, RZ, 0xfc, !PT ;  /* 0x0000002017170812 */ /* 0x000fce00078efcff */
[----:B------:R-:W1:Y:S01]  /*f2e0*/  @P0 LDC R5, c[0x0][0x450] ;  /* 0x00011400ff050b82 */ /* 0x000e620000000800 */
[----:B0-----:R-:W-:-:S05]  /*f2f0*/  @P0 IMAD.HI.U32 R2, R0, R3, RZ ;  /* 0x0000000300020227 */ /* 0x001fca00078e00ff */
[----:B-1----:R-:W-:Y:S02]  /*f300*/  @P0 SHF.R.U32.HI R0, RZ, R5, R2 ;  /* 0x00000005ff000219 */ /* 0x002fe40000011602 */
[----:B----4-:R-:W-:-:S05]  /*f310*/  IADD3 R3, R34, 0x80, -R4 ;  /* 0x0000008022037810 */ /* 0x010fca0007ffe804 */
[----:B------:R-:W-:Y:S02]  /*f320*/  IMAD.IADD R2, R3, 0x1, R0 ;  /* 0x0000000103027824 */ /* 0x000fe400078e0200 */
[----:B------:R-:W-:-:S03]  /*f330*/  VIADD R0, R34, 0x7f ;  /* 0x0000007f22007836 */ /* 0x000fc60000000000 */
[----:B------:R-:W-:Y:S02]  /*f340*/  SHF.R.S32.HI R5, RZ, 0x1f, R2 ;  /* 0x0000001fff057819 */ /* 0x000fe40000011402 */
[----:B------:R-:W-:Y:S02]  /*f350*/  SHF.R.S32.HI R3, RZ, 0x1f, R0 ;  /* 0x0000001fff037819 */ /* 0x000fe40000011400 */
[----:B------:R-:W-:Y:S02]  /*f360*/  LEA.HI R5, R5, R2, RZ, 0x7 ;  /* 0x0000000205057211 */ /* 0x000fe400078f38ff */
[----:B------:R-:W-:Y:S02]  /*f370*/  LEA.HI R3, R3, R0, RZ, 0x7 ;  /* 0x0000000003037211 */ /* 0x000fe400078f38ff */
[----:B------:R-:W-:Y:S02]  /*f380*/  SHF.R.S32.HI R5, RZ, 0x7, R5 ;  /* 0x00000007ff057819 */ /* 0x000fe40000011405 */
[----:B------:R-:W-:-:S02]  /*f390*/  SHF.R.S32.HI R0, RZ, 0x7, R3 ;  /* 0x00000007ff007819 */ /* 0x000fc40000011403 */
[----:B------:R-:W-:Y:S02]  /*f3a0*/  LOP3.LUT R2, R18, 0xff000000, RZ, 0xc0, !PT ;  /* 0xff00000012027812 */ /* 0x000fe400078ec0ff */
[----:B------:R-:W-:Y:S02]  /*f3b0*/  VIMNMX R0, R0, R5, PT ;  /* 0x0000000500007248 */ /* 0x000fe40003fe0100 */
[----:B------:R-:W-:Y:S02]  /*f3c0*/  SHF.R.U32.HI R2, RZ, 0x8, R2 ;  /* 0x00000008ff027819 */ /* 0x000fe40000011602 */
[----:B------:R-:W-:Y:S02]  /*f3d0*/  ISETP.GE.AND P0, PT, R0, 0x1, PT ;  /* 0x000000010000780c */ /* 0x000fe40003f06270 */
[----:B------:R-:W-:-:S04]  /*f3e0*/  LOP3.LUT R3, R18, 0xff0000, RZ, 0xc0, !PT ;  /* 0x00ff000012037812 */ /* 0x000fc800078ec0ff */
[----:B------:R-:W-:Y:S01]  /*f3f0*/  LEA.HI R3, R3, R2, RZ, 0x10 ;  /* 0x0000000203037211 */ /* 0x000fe200078f80ff */
[----:B------:R-:W-:-:S03]  /*f400*/  IMAD.MOV.U32 R2, RZ, RZ, RZ ;  /* 0x000000ffff027224 */ /* 0x000fc600078e00ff */
[----:B------:R-:W-:-:S03]  /*f410*/  LOP3.LUT R35, R3, 0xff, RZ, 0xc0, !PT ;  /* 0x000000ff03237812 */ /* 0x000fc600078ec0ff */
[----:B------:R-:W-:Y:S05]  /*f420*/  @!P0 BRA `(.L_x_2684) ;  /* 0x0000000000748947 */ /* 0x000fea0003800000 */
[----:B------:R-:W-:-:S04]  /*f430*/  SHF.R.U32.HI R4, RZ, 0x10, R3 ;  /* 0x00000010ff047819 */ /* 0x000fc80000011603 */
[----:B------:R-:W-:-:S13]  /*f440*/  ISETP.NE.AND P0, PT, R4, RZ, PT ;  /* 0x000000ff0400720c */ /* 0x000fda0003f05270 */
[----:B------:R-:W0:Y:S02]  /*f450*/  @!P0 LDC R4, c[0x0][0x9f0] ;  /* 0x00027c00ff048b82 */ /* 0x000e240000000800 */
[-C--:B0-----:R-:W-:Y:S02]  /*f460*/  IABS R6, R4.reuse ;  /* 0x0000000400067213 */ /* 0x081fe40000000000 */
[----:B------:R-:W-:Y:S02]  /*f470*/  IADD3 R5, R4, -0x1, R0 ;  /* 0xffffffff04057810 */ /* 0x000fe40007ffe000 */
[----:B------:R-:W0:Y:S02]  /*f480*/  I2F.RP R8, R6 ;  /* 0x0000000600087306 */ /* 0x000e240000209400 */
[----:B------:R-:W-:-:S04]  /*f490*/  LOP3.LUT R2, R5, R4, RZ, 0x3c, !PT ;  /* 0x0000000405027212 */ /* 0x000fc800078e3cff */
[----:B------:R-:W-:Y:S02]  /*f4a0*/  ISETP.GE.AND P2, PT, R2, RZ, PT ;  /* 0x000000ff0200720c */ /* 0x000fe40003f46270 */
[----:B0-----:R-:W0:Y:S02]  /*f4b0*/  MUFU.RCP R8, R8 ;  /* 0x0000000800087308 */ /* 0x001e240000001000 */
[----:B0-----:R-:W-:-:S06]  /*f4c0*/  IADD3 R3, R8, 0xffffffe, RZ ;  /* 0x0ffffffe08037810 */ /* 0x001fcc0007ffe0ff */
[----:B------:R-:W0:Y:S02]  /*f4d0*/  F2I.FTZ.U32.TRUNC.NTZ R3, R3 ;  /* 0x0000000300037305 */ /* 0x000e24000021f000 */
[----:B0-----:R-:W-:-:S04]  /*f4e0*/  IMAD.MOV R2, RZ, RZ, -R3 ;  /* 0x000000ffff027224 */ /* 0x001fc800078e0a03 */
        /* <DEDUP_REMOVED lines=17> */
.L_x_2684:
[----:B------:R-:W-:Y:S05]  /*f600*/  BSYNC B0 ;  /* 0x0000000000007941 */ /* 0x000fea0003800000 */
.L_x_2683:
        /* <DEDUP_REMOVED lines=23> */
.L_x_2686:
        /* <DEDUP_REMOVED lines=8> */
[----:B------:R-:W-:Y:S01]  /*f800*/  MOV R4, UR6 ;  /* 0x0000000600047c02 */ /* 0x000fe20008000f00 */
[----:B------:R-:W-:Y:S01]  /*f810*/  IMAD.U32 R5, RZ, RZ, UR7 ;  /* 0x00000007ff057e24 */ /* 0x000fe2000f8e00ff */
        /* <DEDUP_REMOVED lines=10> */
.L_x_2689:
[----:B------:R-:W-:Y:S05]  /*f8c0*/  BSYNC B6 ;  /* 0x0000000000067941 */ /* 0x000fea0003800000 */
.L_x_2688:
        /* <DEDUP_REMOVED lines=9> */
[----:B------:R-:W-:Y:S01]  /*f960*/  MOV R4, UR6 ;  /* 0x0000000600047c02 */ /* 0x000fe20008000f00 */
        /* <DEDUP_REMOVED lines=10> */
.L_x_2692:
[----:B------:R0:W1:Y:S01]  /*fa10*/  LDC.64 R2, c[0x4][R27] ;  /* 0x010000001b027b82 */ /* 0x0000620000000a00 */
[----:B------:R-:W-:Y:S01]  /*fa20*/  ULDC.64 UR6, c[0x4][0x80] ;  /* 0x0100200000067ab9 */ /* 0x000fe20000000a00 */
[----:B------:R-:W-:Y:S01]  /*fa30*/  ULDC.64 UR8, c[0x4][0x88] ;  /* 0x0100220000087ab9 */ /* 0x000fe20000000a00 */
[----:B------:R-:W-:Y:S01]  /*fa40*/  ULDC.64 UR4, c[0x4][0x18] ;  /* 0x0100060000047ab9 */ /* 0x000fe20000000a00 */
[----:B------:R-:W-:Y:S01]  /*fa50*/  IMAD.U32 R4, RZ, RZ, UR6 ;  /* 0x00000006ff047e24 */ /* 0x000fe2000f8e00ff */
[----:B------:R-:W-:Y:S01]  /*fa60*/  MOV R5, UR7 ;  /* 0x0000000700057c02 */ /* 0x000fe20008000f00 */
        /* <DEDUP_REMOVED lines=9> */
.L_x_2691:
[----:B------:R-:W-:Y:S05]  /*fb00*/  BSYNC B6 ;  /* 0x0000000000067941 */ /* 0x000fea0003800000 */
.L_x_2690:
[----:B------:R-:W2:Y:S01]  /*fb10*/  LDL R2, [R1+0x18] ;  /* 0x0000180001027983 */ /* 0x000ea20000100800 */
[----:B------:R-:W-:Y:S01]  /*fb20*/  ULDC.64 UR4, c[0x0][0x9f8] ;  /* 0x00027e0000047ab9 */ /* 0x000fe20000000a00 */
[----:B------:R-:W0:Y:S01]  /*fb30*/  LDC R6, c[0x0][0x430] ;  /* 0x00010c00ff067b82 */ /* 0x000e220000000800 */
[----:B------:R-:W-:-:S04]  /*fb40*/  ISETP.NE.U32.AND P0, PT, RZ, UR4, PT ;  /* 0x00000004ff007c0c */ /* 0x000fc8000bf05070 */
[----:B------:R-:W-:-:S13]  /*fb50*/  ISETP.NE.AND.EX P0, PT, RZ, UR5, PT, P0 ;  /* 0x00000005ff007c0c */ /* 0x000fda000bf05300 */
[----:B------:R-:W-:Y:S01]  /*fb60*/  @P0 IADD3 R24, P1, R24, UR4, RZ ;  /* 0x0000000418180c10 */ /* 0x000fe2000ff3e0ff */
[----:B------:R-:W1:Y:S01]  /*fb70*/  S2R R21, SR_TID.X ;  /* 0x0000000000157919 */ /* 0x000e620000002100 */
[----:B------:R-:W3:Y:S02]  /*fb80*/  S2R R20, SR_TID.X ;  /* 0x0000000000147919 */ /* 0x000ee40000002100 */
[----:B------:R-:W-:Y:S01]  /*fb90*/  @P0 IADD3.X R25, R25, UR5, RZ, P1, !PT ;  /* 0x0000000519190c10 */ /* 0x000fe20008ffe4ff */
[----:B------:R-:W-:-:S04]  /*fba0*/  ULDC UR4, c[0x0][0x2f4] ;  /* 0x0000bd0000047ab9 */ /* 0x000fc80000000800 */
[----:B------:R-:W4:Y:S01]  /*fbb0*/  @P0 LDG.E R32, desc[UR36][R24.64] ;  /* 0x0000002418200981 */ /* 0x000f22000c1e1900 */
[----:B0-----:R-:W-:Y:S02]  /*fbc0*/  ISETP.NE.AND P2, PT, R6, 0x1, PT ;  /* 0x000000010600780c */ /* 0x001fe40003f45270 */
[----:B------:R-:W-:-:S11]  /*fbd0*/  LOP3.LUT R23, R23, 0xfffffff7, RZ, 0xc0, !PT ;  /* 0xfffffff717177812 */ /* 0x000fd600078ec0ff */
[----:B------:R-:W0:Y:S01]  /*fbe0*/  @P2 LDC R3, c[0x0][0x434] ;  /* 0x00010d00ff032b82 */ /* 0x000e220000000800 */
[----:B------:R-:W-:Y:S01]  /*fbf0*/  @P2 LOP3.LUT R23, R23, 0x8, RZ, 0xfc, !PT ;  /* 0x0000000817172812 */ /* 0x000fe200078efcff */
[----:B-1----:R-:W-:Y:S01]  /*fc00*/  IMAD.SHL.U32 R21, R21, 0x10, RZ ;  /* 0x0000001015157824 */ /* 0x002fe200078e00ff */
[----:B---3--:R-:W-:-:S04]  /*fc10*/  LOP3.LUT R20, R20, 0x7f, RZ, 0xc0, !PT ;  /* 0x0000007f14147812 */ /* 0x008fc800078ec0ff */
[----:B------:R-:W-:Y:S02]  /*fc20*/  LOP3.LUT R21, R21, 0x70, RZ, 0xc0, !PT ;  /* 0x0000007015157812 */ /* 0x000fe400078ec0ff */
[----:B------:R-:W-:Y:S02]  /*fc30*/  SHF.R.U32.HI R20, RZ, 0x3, R20 ;  /* 0x00000003ff147819 */ /* 0x000fe40000011614 */
[----:B------:R-:W-:Y:S01]  /*fc40*/  LOP3.LUT R23, R23, 0xfffffffb, RZ, 0xc0, !PT ;  /* 0xfffffffb17177812 */ /* 0x000fe200078ec0ff */
[----:B------:R-:W-:Y:S01]  /*fc50*/  UMOV UR5, 0xffffffff ;  /* 0xffffffff00057882 */ /* 0x000fe20000000000 */
[----:B--2---:R-:W-:Y:S02]  /*fc60*/  VIADD R27, R2, 0xffffffff ;  /* 0xffffffff021b7836 */ /* 0x004fe40000000000 */
[----:B------:R-:W1:Y:S03]  /*fc70*/  @P2 LDC R2, c[0x0][0x438] ;  /* 0x00010e00ff022b82 */ /* 0x000e660000000800 */
[----:B------:R-:W-:-:S04]  /*fc80*/  SHF.L.U32 R8, R27, 0x7, RZ ;  /* 0x000000071b087819 */ /* 0x000fc800000006ff */
[----:B------:R-:W-:-:S04]  /*fc90*/  LOP3.LUT R5, R8, R20, R21, 0xfe, !PT ;  /* 0x0000001408057212 */ /* 0x000fc800078efe15 */
[C---:B------:R-:W-:Y:S01]  /*fca0*/  ISETP.GE.AND P0, PT, R5.reuse, R34, PT ;  /* 0x000000220500720c */ /* 0x040fe20003f06270 */
[----:B------:R-:W-:-:S04]  /*fcb0*/  IMAD.IADD R0, R5, 0x1, R36 ;  /* 0x0000000105007824 */ /* 0x000fc800078e0224 */
[----:B0-----:R-:W-:-:S04]  /*fcc0*/  @P2 IMAD.HI.U32 R3, R0, R3, RZ ;  /* 0x0000000300032227 */ /* 0x001fc800078e00ff */
[----:B------:R-:W-:Y:S01]  /*fcd0*/  IMAD.MOV.U32 R4, RZ, RZ, R0 ;  /* 0x000000ffff047224 */ /* 0x000fe200078e0000 */
[----:B-1----:R-:W-:-:S03]  /*fce0*/  @P2 SHF.R.U32.HI R4, RZ, R2, R3 ;  /* 0x00000002ff042219 */ /* 0x002fc60000011603 */
[----:B------:R-:W0:Y:S02]  /*fcf0*/  @!P0 LDC.64 R2, c[0x0][0x428] ;  /* 0x00010a00ff028b82 */ /* 0x000e240000000a00 */
[----:B------:R-:W-:Y:S01]  /*fd00*/  IMAD.MOV R5, RZ, RZ, -R4 ;  /* 0x000000ffff057224 */ /* 0x000fe200078e0a04 */
[----:B----4-:R-:W-:-:S03]  /*fd10*/  SHF.R.S32.HI R37, RZ, 0x1f, R32 ;  /* 0x0000001fff257819 */ /* 0x010fc60000011420 */
[----:B------:R-:W-:Y:S01]  /*fd20*/  IMAD R0, R6, R5, R0 ;  /* 0x0000000506007224 */ /* 0x000fe200078e0200 */
[--C-:B------:R-:W-:Y:S01]  /*fd30*/  @!P0 SHF.R.S32.HI R5, RZ, 0x1f, R4.reuse ;  /* 0x0000001fff058819 */ /* 0x100fe20000011404 */
[-C--:B0-----:R-:W-:Y:S02]  /*fd40*/  @!P0 IMAD R6, R37, R2.reuse, RZ ;  /* 0x0000000225068224 */ /* 0x081fe400078e02ff */
[----:B------:R-:W-:-:S04]  /*fd50*/  @!P0 IMAD.WIDE.U32 R4, R32, R2, R4 ;  /* 0x0000000220048225 */ /* 0x000fc800078e0004 */
[----:B------:R-:W-:Y:S02]  /*fd60*/  @!P0 IMAD R6, R32, R3, R6 ;  /* 0x0000000320068224 */ /* 0x000fe400078e0206 */
[----:B------:R-:W0:Y:S02]  /*fd70*/  @!P0 LDC.64 R2, c[0x0][0x418] ;  /* 0x00010600ff028b82 */ /* 0x000e240000000a00 */
[----:B------:R-:W-:Y:S02]  /*fd80*/  @!P0 IMAD.IADD R6, R5, 0x1, R6 ;  /* 0x0000000105068824 */ /* 0x000fe400078e0206 */
[----:B------:R-:W-:-:S05]  /*fd90*/  IMAD.U32 R5, RZ, RZ, UR38 ;  /* 0x00000026ff057e24 */ /* 0x000fca000f8e00ff */
        /* <DEDUP_REMOVED lines=13> */
.L_x_2761:
[----:B------:R-:W-:Y:S01]  /*fe70*/  LOP3.LUT R25, R18, 0xffff, RZ, 0xc0, !PT ;  /* 0x0000ffff12197812 */ /* 0x000fe200078ec0ff */
[----:B------:R-:W-:Y:S06]  /*fe80*/  @!P2 BRA `(.L_x_2694) ;  /* 0x000000000004a947 */ /* 0x000fec0003800000 */
[----:B------:R-:W-:Y:S01]  /*fe90*/  BPT.TRAP 0x1 ;  /* 0x000000040000795c */ /* 0x000fe20000300000 */
.L_x_2694:
        /* <DEDUP_REMOVED lines=23> */
.L_x_2762:
[----:B------:R-:W-:Y:S05]  /*10010*/  BSYNC B0 ;  /* 0x0000000000007941 */ /* 0x000fea0003800000 */
.L_x_2695:
        /* <DEDUP_REMOVED lines=105> */
.L_x_2780:
        /* <DEDUP_REMOVED lines=11> */
.L_x_2698:
        /* <DEDUP_REMOVED lines=10> */
.L_x_2699:
[----:B0-----:R0:W5:Y:S01]  /*10800*/  LDL.LU R4, [R1+0xc] ;  /* 0x00000c0001047983 */ /* 0x0011620000300800 */
[----:B------:R0:W-:Y:S03]  /*10810*/  SYNCS.ARRIVE.TRANS64.A1T0 RZ, [R7+URZ+0x28830], RZ ;  /* 0x028830ff07ff79a7 */ /* 0x0001e6000810003f */
[----:B-1----:R0:W5:Y:S02]  /*10820*/  LDL.LU R3, [R1+0x4] ;  /* 0x0000040001037983 */ /* 0x0021640000300800 */
[----:B------:R-:W-:Y:S05]  /*10830*/  WARPSYNC.ALL ;  /* 0x0000000000007948 */ /* 0x000fea0003800000 */
[----:B------:R-:W-:Y:S01]  /*10840*/  ULDC.64 UR4, c[0x0][0x298] ;  /* 0x0000a60000047ab9 */ /* 0x000fe20000000a00 */
[----:B------:R-:W-:Y:S01]  /*10850*/  BAR.SYNC.DEFER_BLOCKING 0x8, 0x180 ;  /* 0x0206000000007b1d */ /* 0x000fe20000010000 */
[----:B------:R-:W-:Y:S01]  /*10860*/  LOP3.LUT P0, RZ, R23, 0x10, RZ, 0xc0, !PT ;  /* 0x0000001017ff7812 */ /* 0x000fe2000780c0ff */
[----:B------:R-:W-:-:S03]  /*10870*/  VIADD R2, R22, 0x10400 ;  /* 0x0001040016027836 */ /* 0x000fc60000000000 */
[----:B------:R-:W-:Y:S01]  /*10880*/  SEL R31, R31, RZ, !P0 ;  /* 0x000000ff1f1f7207 */ /* 0x000fe20004000000 */
[----:B------:R-:W-:Y:S01]  /*10890*/  BSSY B6, `(.L_x_2700) ;  /* 0x000001c000067945 */ /* 0x000fe20003800000 */
[----:B-----5:R-:W-:Y:S02]  /*108a0*/  SEL R4, R4, RZ, !P0 ;  /* 0x000000ff04047207 */ /* 0x020fe40004000000 */
[----:B------:R-:W-:Y:S02]  /*108b0*/  LOP3.LUT P0, RZ, R2, 0x3ff, RZ, 0xc0, !PT ;  /* 0x000003ff02ff7812 */ /* 0x000fe4000780c0ff */
[----:B------:R-:W-:Y:S01]  /*108c0*/  SHF.R.S32.HI R0, RZ, 0x1f, R3 ;  /* 0x0000001fff007819 */ /* 0x000fe20000011403 */
[----:B------:R1:W-:Y:S04]  /*108d0*/  STL [R1+0xc], R4 ;  /* 0x00000c0401007387 */ /* 0x0003e80000100800 */
[----:B------:R-:W-:-:S04]  /*108e0*/  IMAD R0, R0, UR4, RZ ;  /* 0x0000000400007c24 */ /* 0x000fc8000f8e02ff */
[C---:B------:R-:W-:Y:S02]  /*108f0*/  IMAD R0, R3.reuse, UR5, R0 ;  /* 0x0000000503007c24 */ /* 0x040fe4000f8e0200 */
[----:B------:R-:W-:-:S05]  /*10900*/  IMAD.WIDE.U32 R2, R3, UR4, RZ ;  /* 0x0000000403027c25 */ /* 0x000fca000f8e00ff */
[----:B------:R-:W-:Y:S01]  /*10910*/  IADD3 R0, R3, R0, RZ ;  /* 0x0000000003007210 */ /* 0x000fe20007ffe0ff */
[----:B------:R1:W-:Y:S04]  /*10920*/  STL.64 [R1+0x10], R2 ;  /* 0x0000100201007387 */ /* 0x0003e80000100a00 */
[----:B------:R1:W-:Y:S01]  /*10930*/  STL [R1+0x4], R0 ;  /* 0x0000040001007387 */ /* 0x0003e20000100800 */
[----:B------:R-:W-:Y:S05]  /*10940*/  @!P0 BRA `(.L_x_2701) ;  /* 0x0000000000408947 */ /* 0x000fea0003800000 */
[----:B-1----:R-:W-:Y:S01]  /*10950*/  MOV R2, 0x0 ;  /* 0x0000000000027802 */ /* 0x002fe20000000f00 */
[----:B------:R-:W-:Y:S01]  /*10960*/  ULDC.64 UR4, c[0x4][0x80] ;  /* 0x0100200000047ab9 */ /* 0x000fe20000000a00 */
[----:B------:R-:W-:Y:S01]  /*10970*/  ULDC.64 UR6, c[0x4][0x88] ;  /* 0x0100220000067ab9 */ /* 0x000fe20000000a00 */
[----:B------:R-:W-:Y:S01]  /*10980*/  ULDC.64 UR8, c[0x4][0x20] ;  /* 0x0100080000087ab9 */ /* 0x000fe20000000a00 */
[----:B------:R-:W-:Y:S02]  /*10990*/  IMAD.U32 R4, RZ, RZ, UR4 ;  /* 0x00000004ff047e24 */ /* 0x000fe4000f8e00ff */
[----:B------:R-:W1:Y:S01]  /*109a0*/  LDC.64 R2, c[0x4][R2] ;  /* 0x0100000002027b82 */ /* 0x000e620000000a00 */
[----:B------:R-:W-:Y:S02]  /*109b0*/  IMAD.U32 R5, RZ, RZ, UR5 ;  /* 0x00000005ff057e24 */ /* 0x000fe4000f8e00ff */
[----:B------:R-:W-:Y:S02]  /*109c0*/  IMAD.U32 R6, RZ, RZ, UR6 ;  /* 0x00000006ff067e24 */ /* 0x000fe4000f8e00ff */
[----:B0-----:R-:W-:-:S02]  /*109d0*/  IMAD.U32 R7, RZ, RZ, UR7 ;  /* 0x00000007ff077e24 */ /* 0x001fc4000f8e00ff */
[----:B------:R-:W-:Y:S02]  /*109e0*/  IMAD.U32 R10, RZ, RZ, UR8 ;  /* 0x00000008ff0a7e24 */ /* 0x000fe4000f8e00ff */
[----:B------:R-:W-:Y:S02]  /*109f0*/  IMAD.U32 R11, RZ, RZ, UR9 ;  /* 0x00000009ff0b7e24 */ /* 0x000fe4000f8e00ff */
[----:B------:R-:W-:Y:S02]  /*10a00*/  IMAD.MOV.U32 R8, RZ, RZ, 0x70 ;  /* 0x00000070ff087424 */ /* 0x000fe400078e00ff */
[----:B------:R-:W-:Y:S02]  /*10a10*/  IMAD.MOV.U32 R12, RZ, RZ, 0x1 ;  /* 0x00000001ff0c7424 */ /* 0x000fe400078e00ff */
[----:B------:R-:W-:-:S07]  /*10a20*/  IMAD.MOV.U32 R13, RZ, RZ, RZ ;  /* 0x000000ffff0d7224 */ /* 0x000fce00078e00ff */
[----:B------:R-:W-:-:S07]  /*10a30*/  LEPC R20, `(.L_x_2701) ;  /* 0x000000001014794e */ /* 0x000fce0000000000 */
[----:B-1----:R-:W-:Y:S05]  /*10a40*/  CALL.ABS.NOINC R2 ;  /* 0x0000000002007343 */ /* 0x002fea0003c00000 */
.L_x_2701:
[----:B------:R-:W-:Y:S05]  /*10a50*/  BSYNC B6 ;  /* 0x0000000000067941 */ /* 0x000fea0003800000 */
.L_x_2700:
[----:B------:R-:W2:Y:S01]  /*10a60*/  LDL.LU R21, [R1+0xc] ;  /* 0x00000c0001157983 */ /* 0x000ea20000300800 */
[----:B-1----:R-:W1:Y:S01]  /*10a70*/  LDC R4, c[0x0][0x448] ;  /* 0x00011200ff047b82 */ /* 0x002e620000000800 */
[----:B------:R-:W-:Y:S01]  /*10a80*/  ULDC.64 UR6, c[0x0][0x2e0] ;  /* 0x0000b80000067ab9 */ /* 0x000fe20000000a00 */
[----:B------:R-:W-:Y:S01]  /*10a90*/  ULDC.64 UR4, c[0x0][0x2d8] ;  /* 0x0000b60000047ab9 */ /* 0x000fe20000000a00 */
[----:B------:R-:W3:Y:S04]  /*10aa0*/  LDL.LU R20, [R1+0x4] ;  /* 0x0000040001147983 */ /* 0x000ee80000300800 */
[----:B------:R-:W3:Y:S04]  /*10ab0*/  LDL.LU.64 R2, [R1+0x10] ;  /* 0x0000100001027983 */ /* 0x000ee80000300a00 */
[----:B------:R4:W5:Y:S04]  /*10ac0*/  LDL R10, [R1+0x8] ;  /* 0x00000800010a7983 */ /* 0x0009680000100800 */
[----:B------:R4:W5:Y:S01]  /*10ad0*/  LDL R8, [R1] ;  /* 0x0000000001087983 */ /* 0x0009620000100800 */
[----:B-1----:R-:W-:-:S13]  /*10ae0*/  ISETP.NE.AND P6, PT, R4, 0x1, PT ;  /* 0x000000010400780c */ /* 0x002fda0003fc5270 */
[----:B------:R-:W1:Y:S08]  /*10af0*/  @P6 LDC R5, c[0x0][0x44c] ;  /* 0x00011300ff056b82 */ /* 0x000e700000000800 */
[----:B------:R-:W0:Y:S01]  /*10b00*/  @P6 LDC R4, c[0x0][0x450] ;  /* 0x00011400ff046b82 */ /* 0x000e220000000800 */
[----:B--2---:R-:W-:Y:S02]  /*10b10*/  IMAD R0, R21, UR6, RZ ;  /* 0x0000000615007c24 */ /* 0x004fe4000f8e02ff */
[----:B------:R-:W2:Y:S02]  /*10b20*/  S2R R21, SR_TID.X ;  /* 0x0000000000157919 */ /* 0x000ea40000002100 */
[----:B------:R-:W-:Y:S01]  /*10b30*/  IMAD R0, R31, UR7, R0 ;  /* 0x000000071f007c24 */ /* 0x000fe2000f8e0200 */
[----:B---3--:R-:W-:-:S02]  /*10b40*/  MOV R3, R20 ;  /* 0x0000001400037202 */ /* 0x008fc40000000f00 */
[----:B------:R-:W3:Y:S01]  /*10b50*/  S2R R20, SR_TID.X ;  /* 0x0000000000147919 */ /* 0x000ee20000002100 */
[----:B------:R-:W-:-:S04]  /*10b60*/  IMAD.WIDE.U32 R2, R25, UR4, R2 ;  /* 0x0000000419027c25 */ /* 0x000fc8000f8e0002 */
[----:B------:R-:W-:Y:S01]  /*10b70*/  IMAD R3, R25, UR5, R3 ;  /* 0x0000000519037c24 */ /* 0x000fe2000f8e0203 */
[----:B------:R-:W-:Y:S01]  /*10b80*/  ULDC.64 UR4, c[0x0][0x2d0] ;  /* 0x0000b40000047ab9 */ /* 0x000fe20000000a00 */
[----:B------:R-:W-:-:S04]  /*10b90*/  IMAD.WIDE.U32 R2, R31, UR6, R2 ;  /* 0x000000061f027c25 */ /* 0x000fc8000f8e0002 */
[----:B------:R-:W-:Y:S02]  /*10ba0*/  IMAD.IADD R3, R3, 0x1, R0 ;  /* 0x0000000103037824 */ /* 0x000fe400078e0200 */
[----:B--2---:R-:W-:-:S05]  /*10bb0*/  IMAD.SHL.U32 R21, R21, 0x10, RZ ;  /* 0x0000001015157824 */ /* 0x004fca00078e00ff */
[----:B------:R-:W-:Y:S02]  /*10bc0*/  LOP3.LUT R21, R21, 0x70, RZ, 0xc0, !PT ;  /* 0x0000007015157812 */ /* 0x000fe400078ec0ff */
[----:B---3--:R-:W-:-:S04]  /*10bd0*/  LOP3.LUT R20, R20, 0x7f, RZ, 0xc0, !PT ;  /* 0x0000007f14147812 */ /* 0x008fc800078ec0ff */
[----:B------:R-:W-:-:S04]  /*10be0*/  SHF.R.U32.HI R20, RZ, 0x3, R20 ;  /* 0x00000003ff147819 */ /* 0x000fc80000011614 */
[----:B------:R-:W-:-:S05]  /*10bf0*/  LOP3.LUT R20, R20, R21, RZ, 0xfc, !PT ;  /* 0x0000001514147212 */ /* 0x000fca00078efcff */
[----:B------:R-:W-:-:S04]  /*10c00*/  IMAD R0, R17, 0x80, R20 ;  /* 0x0000008011007824 */ /* 0x000fc800078e0214 */
[----:B-1----:R-:W-:-:S04]  /*10c10*/  @P6 IMAD.HI.U32 R5, R0, R5, RZ ;  /* 0x0000000500056227 */ /* 0x002fc800078e00ff */
[----:B------:R-:W-:Y:S01]  /*10c20*/  IMAD.MOV.U32 R6, RZ, RZ, R0 ;  /* 0x000000ffff067224 */ /* 0x000fe200078e0000 */
[----:B0-----:R-:W-:Y:S02]  /*10c30*/  @P6 SHF.R.U32.HI R6, RZ, R4, R5 ;  /* 0x00000004ff066219 */ /* 0x001fe40000011605 */
[----:B------:R-:W0:Y:S03]  /*10c40*/  LDC R5, c[0x0][0x448] ;  /* 0x00011200ff057b82 */ /* 0x000e260000000800 */
[----:B------:R-:W-:Y:S01]  /*10c50*/  IMAD.MOV R4, RZ, RZ, -R6 ;  /* 0x000000ffff047224 */ /* 0x000fe200078e0a06 */
[----:B------:R-:W1:Y:S01]  /*10c60*/  S2R R20, SR_TID.X ;  /* 0x0000000000147919 */ /* 0x000e620000002100 */
[----:B------:R-:W-:-:S04]  /*10c70*/  IMAD.WIDE.U32 R2, R6, UR4, R2 ;  /* 0x0000000406027c25 */ /* 0x000fc8000f8e0002 */
[----:B0-----:R-:W-:Y:S01]  /*10c80*/  IMAD R0, R5, R4, R0 ;  /* 0x0000000405007224 */ /* 0x001fe200078e0200 */
[----:B------:R-:W-:-:S05]  /*10c90*/  SHF.R.S32.HI R4, RZ, 0x1f, R6 ;  /* 0x0000001fff047819 */ /* 0x000fca0000011406 */
        /* <DEDUP_REMOVED lines=16> */
[----:B-1----:R-:W-:-:S04]  /*10da0*/  LOP3.LUT R20, R20, 0x7f, RZ, 0xc0, !PT ;  /* 0x0000007f14147812 */ /* 0x002fc800078ec0ff */
[----:B------:R-:W-:Y:S01]  /*10db0*/  SHF.R.U32.HI R9, RZ, 0x3, R20 ;  /* 0x00000003ff097819 */ /* 0x000fe20000011614 */
[----:B----4-:R-:W-:Y:S06]  /*10dc0*/  BRA.DIV UR4, `(.L_x_2702) ;  /* 0x0000004204787947 */ /* 0x010fec000b800000 */
[----:B------:R-:W0:Y:S01]  /*10dd0*/  SHFL.IDX PT, R14, R0, RZ, 0x181f ;  /* 0x00181fff000e7589 */ /* 0x000e2200000e0000 */
[----:B-----5:R-:W-:Y:S02]  /*10de0*/  IMAD R5, R10, R5, RZ ;  /* 0x000000050a057224 */ /* 0x020fe400078e02ff */
[----:B------:R-:W-:Y:S01]  /*10df0*/  IMAD R17, R17, 0x80, R9 ;  /* 0x0000008011117824 */ /* 0x000fe200078e0209 */
[----:B------:R-:W1:Y:S03]  /*10e00*/  SHFL.IDX PT, R2, R4, RZ, 0x181f ;  /* 0x00181fff04027589 */ /* 0x000e6600000e0000 */
[C---:B------:R-:W-:Y:S01]  /*10e10*/  VIADD R6, R17.reuse, 0x10 ;  /* 0x0000001011067836 */ /* 0x040fe20000000000 */
[----:B------:R-:W-:-:S13]  /*10e20*/  ISETP.GE.AND P2, PT, R17, R5, PT ;  /* 0x000000051100720c */ /* 0x000fda0003f46270 */
[----:B0-----:R-:W-:-:S05]  /*10e30*/  @!P2 LEA R14, P3, R30, R14, 0x1 ;  /* 0x0000000e1e0ea211 */ /* 0x001fca00078608ff */
[----:B-1----:R-:W-:Y:S01]  /*10e40*/  @!P2 IMAD.X R3, RZ, RZ, R2, P3 ;  /* 0x000000ffff03a224 */ /* 0x002fe200018e0602 */
[----:B------:R-:W-:Y:S02]  /*10e50*/  @!P2 MOV R2, R14 ;  /* 0x0000000e0002a202 */ /* 0x000fe40000000f00 */
        /* <DEDUP_REMOVED lines=26> */
[----:B0-----:R-:W-:-:S04]  /*11000*/  @!P2 LEA R14, P3, R30, R14, 0x1 ;  /* 0x0000000e1e0ea211 */ /* 0x001fc800078608ff */
[----:B-1----:R-:W-:Y:S01]  /*11010*/  @!P2 IADD3.X R7, RZ, R2, RZ, P3, !PT ;  /* 0x00000002ff07a210 */ /* 0x002fe20001ffe4ff */
[----:B------:R-:W-:Y:S02]  /*11020*/  @!P2 IMAD.MOV.U32 R2, RZ, RZ, R14 ;  /* 0x000000ffff02a224 */ /* 0x000fe400078e000e */
[----:B------:R-:W0:Y:S02]  /*11030*/  SHFL.IDX PT, R14, R0, 0x4, 0x181f ;  /* 0x00981f00000e7f89 */ /* 0x000e2400000e0000 */
[----:B------:R-:W-:-:S05]  /*11040*/  @!P2 IMAD.MOV.U32 R3, RZ, RZ, R7 ;  /* 0x000000ffff03a224 */ /* 0x000fca00078e0007 */
[----:B------:R-:W-:Y:S04]  /*11050*/  @!P2 LDGSTS.E.BYPASS.LTC128B.128 [R8+0x11c00], desc[UR36][R2.64], !P0 ;  /* 0x11c000000208afae */ /* 0x000fe8000c101d64 */
[----:B------:R1:W-:Y:S01]  /*11060*/  @!P2 LDGSTS.E.BYPASS.LTC128B.128 [R8+0x15c00], desc[UR36][R2.64+0x80], !P1 ;  /* 0x15c000800208afae */ /* 0x0003e2000c901d64 */
[----:B------:R-:W-:Y:S01]  /*11070*/  ISETP.GE.AND P2, PT, R6, R5, PT ;  /* 0x000000050600720c */ /* 0x000fe20003f46270 */
[----:B------:R-:W-:Y:S02]  /*11080*/  VIADD R6, R17, 0x50 ;  /* 0x0000005011067836 */ /* 0x000fe40000000000 */
        /* <DEDUP_REMOVED lines=28> */
.L_x_2797:
        /* <DEDUP_REMOVED lines=11> */
.L_x_2704:
[----:B------:R-:W-:Y:S05]  /*11300*/  BSYNC B0 ;  /* 0x0000000000007941 */ /* 0x000fea0003800000 */
.L_x_2703:
[----:B------:R-:W-:Y:S01]  /*11310*/  NOP ;  /* 0x0000000000007918 */ /* 0x000fe20000000000 */
[----:B------:R-:W-:-:S13]  /*11320*/  PLOP3.LUT P0, PT, PT, PT, PT, 0x80, 0x0 ;  /* 0x000000000000781c */ /* 0x000fda0003f0f070 */
.L_x_2705:
        /* <DEDUP_REMOVED lines=21> */
.L_x_2798:
[----:B------:R-:W-:Y:S05]  /*11480*/  BSYNC B0 ;  /* 0x0000000000007941 */ /* 0x000fea0003800000 */
.L_x_2706:
        /* <DEDUP_REMOVED lines=8> */
.L_x_2722:
[----:B0-----:R-:W0:Y:S01]  /*11510*/  S2R R3, SR_TID.X ;  /* 0x0000000000037919 */ /* 0x001e220000002100 */
[----:B------:R-:W1:Y:S01]  /*11520*/  LDC R4, c[0x0][0x430] ;  /* 0x00010c00ff047b82 */ /* 0x000e620000000800 */
[----:B------:R-:W-:Y:S05]  /*11530*/  YIELD ;  /* 0x0000000000007946 */ /* 0x000fea0003800000 */
[----:B------:R-:W-:Y:S01]  /*11540*/  ULDC.64 UR4, c[0x0][0x428] ;  /* 0x00010a0000047ab9 */ /* 0x000fe20000000a00 */
[----:B------:R-:W-:Y:S01]  /*11550*/  LOP3.LUT P3, RZ, R23, 0x4, RZ, 0xc0, !PT ;  /* 0x0000000417ff7812 */ /* 0x000fe2000786c0ff */
[----:B------:R-:W-:Y:S01]  /*11560*/  VIADD R26, R10, 0x1 ;  /* 0x000000010a1a7836 */ /* 0x000fe20000000000 */
[----:B-1----:R-:W-:-:S02]  /*11570*/  ISETP.NE.AND P0, PT, R4, 0x1, PT ;  /* 0x000000010400780c */ /* 0x002fc40003f05270 */
[C---:B0-----:R-:W-:Y:S01]  /*11580*/  LOP3.LUT R0, R3.reuse, 0x7f, RZ, 0xc0, !PT ;  /* 0x0000007f03007812 */ /* 0x041fe200078ec0ff */
[----:B------:R-:W-:-:S03]  /*11590*/  IMAD.SHL.U32 R4, R3, 0x10, RZ ;  /* 0x0000001003047824 */ /* 0x000fc600078e00ff */
[----:B------:R-:W-:-:S07]  /*115a0*/  SHF.R.U32.HI R5, RZ, 0x3, R0 ;  /* 0x00000003ff057819 */ /* 0x000fce0000011600 */
[----:B------:R-:W0:Y:S01]  /*115b0*/  @P0 LDC R0, c[0x0][0x434] ;  /* 0x00010d00ff000b82 */ /* 0x000e220000000800 */
[----:B------:R-:W-:Y:S01]  /*115c0*/  LOP3.LUT R4, R4, 0x70, RZ, 0xc0, !PT ;  /* 0x0000007004047812 */ /* 0x000fe200078ec0ff */
[----:B------:R-:W-:Y:S02]  /*115d0*/  IMAD R7, R6, 0x80, R5 ;  /* 0x0000008006077824 */ /* 0x000fe400078e0205 */
[----:B------:R-:W-:-:S04]  /*115e0*/  IMAD R5, R37, UR4, RZ ;  /* 0x0000000425057c24 */ /* 0x000fc8000f8e02ff */
[----:B------:R-:W1:Y:S01]  /*115f0*/  @P0 LDC R3, c[0x0][0x438] ;  /* 0x00010e00ff030b82 */ /* 0x000e620000000800 */
[----:B------:R-:W-:Y:S01]  /*11600*/  IADD3 R7, R4, R7, R36 ;  /* 0x0000000704077210 */ /* 0x000fe20007ffe024 */
[----:B------:R-:W-:-:S04]  /*11610*/  IMAD R5, R32, UR5, R5 ;  /* 0x0000000520057c24 */ /* 0x000fc8000f8e0205 */
[----:B------:R-:W-:Y:S02]  /*11620*/  IMAD.MOV.U32 R8, RZ, RZ, R7 ;  /* 0x000000ffff087224 */ /* 0x000fe400078e0007 */
[----:B0-----:R-:W-:-:S05]  /*11630*/  @P0 IMAD.HI.U32 R0, R7, R0, RZ ;  /* 0x0000000007000227 */ /* 0x001fca00078e00ff */
[----:B-1----:R-:W-:-:S04]  /*11640*/  @P0 SHF.R.U32.HI R8, RZ, R3, R0 ;  /* 0x00000003ff080219 */ /* 0x002fc80000011600 */
[--C-:B------:R-:W-:Y:S01]  /*11650*/  SHF.R.S32.HI R3, RZ, 0x1f, R8.reuse ;  /* 0x0000001fff037819 */ /* 0x100fe20000011408 */
[----:B------:R-:W-:-:S04]  /*11660*/  IMAD.MOV.U32 R2, RZ, RZ, R8 ;  /* 0x000000ffff027224 */ /* 0x000fc800078e0008 */
[----:B------:R-:W-:Y:S01]  /*11670*/  IMAD.WIDE.U32 R2, R32, UR4, R2 ;  /* 0x0000000420027c25 */ /* 0x000fe2000f8e0002 */
[----:B------:R-:W-:-:S04]  /*11680*/  ULDC.64 UR4, c[0x0][0x418] ;  /* 0x0001060000047ab9 */ /* 0x000fc80000000a00 */
[----:B------:R-:W-:Y:S02]  /*11690*/  IADD3 R3, R5, R3, RZ ;  /* 0x0000000305037210 */ /* 0x000fe40007ffe0ff */
        /* <DEDUP_REMOVED lines=14> */
.L_x_2710:
[----:B------:R-:W-:Y:S01]  /*11780*/  IMAD R6, R26, 0x8, R22 ;  /* 0x000000081a067824 */ /* 0x000fe200078e0216 */
[----:B------:R-:W-:Y:S01]  /*11790*/  SHF.L.U32 R3, R28, 0x1f, RZ ;  /* 0x0000001f1c037819 */ /* 0x000fe200000006ff */
[----:B------:R-:W-:Y:S03]  /*117a0*/  BSSY B1, `(.L_x_2711) ;  /* 0x0000003000017945 */ /* 0x000fe60003800000 */
[----:B------:R-:W0:Y:S02]  /*117b0*/  SYNCS.PHASECHK.TRANS64.TRYWAIT P0, [R6+URZ+0x28840], R3 ;  /* 0x02884003060075a7 */ /* 0x000e24000800017f */
[----:B0-----:R-:W-:Y:S05]  /*117c0*/  @!P0 BRA `(.L_x_2712) ;  /* 0x00000040008c8947 */ /* 0x001fea0003800000 */
.L_x_2799:
[----:B------:R-:W-:Y:S05]  /*117d0*/  BSYNC B1 ;  /* 0x0000000000017941 */ /* 0x000fea0003800000 */
.L_x_2711:
        /* <DEDUP_REMOVED lines=26> */
[----:B0-----:R-:W-:-:S04]  /*11980*/  IADD3 R2, P0, R2, R5, RZ ;  /* 0x0000000502027210 */ /* 0x001fc80007f1e0ff */
[----:B-1----:R-:W-:-:S05]  /*11990*/  IADD3.X R3, RZ, R3, RZ, P0, !PT ;  /* 0x00000003ff037210 */ /* 0x002fca00007fe4ff */
        /* <DEDUP_REMOVED lines=41> */
.L_x_2817:
        /* <DEDUP_REMOVED lines=9> */
.L_x_2714:
        /* <DEDUP_REMOVED lines=10> */
.L_x_2715:
[----:B------:R3:W-:Y:S01]  /*11d60*/  SYNCS.ARRIVE.TRANS64.A1T0 RZ, [R6+URZ+0x28830], RZ ;  /* 0x028830ff06ff79a7 */ /* 0x0007e2000810003f */
[----:B------:R-:W-:Y:S05]  /*11d70*/  @!P4 BRA `(.L_x_2716) ;  /* 0x000000000004c947 */ /* 0x000fea0003800000 */
[----:B------:R-:W-:Y:S01]  /*11d80*/  BPT.TRAP 0x1 ;  /* 0x000000040000795c */ /* 0x000fe20000300000 */
.L_x_2716:
[----:B-1----:R-:W-:Y:S01]  /*11d90*/  SHF.L.U32 R2, R17, 0x1f, RZ ;  /* 0x0000001f11027819 */ /* 0x002fe200000006ff */
[----:B------:R-:W-:Y:S01]  /*11da0*/  BSSY B1, `(.L_x_2717) ;  /* 0x0000005000017945 */ /* 0x000fe20003800000 */
[----:B---3--:R-:W-:Y:S01]  /*11db0*/  LEA R6, R10, R22, 0x3 ;  /* 0x000000160a067211 */ /* 0x008fe200078e18ff */
[----:B------:R-:W-:-:S03]  /*11dc0*/  IMAD R8, R31, -0x80, R34 ;  /* 0xffffff801f087824 */ /* 0x000fc600078e0222 */
[----:B------:R-:W1:Y:S02]  /*11dd0*/  SYNCS.PHASECHK.TRANS64.TRYWAIT P0, [R6+URZ+0x28860], R2 ;  /* 0x02886002060075a7 */ /* 0x000e64000800017f */
[----:B-1----:R-:W-:Y:S05]  /*11de0*/  @!P0 BRA `(.L_x_2718) ;  /* 0x0000004400648947 */ /* 0x002fea0003800000 */
.L_x_2818:
[----:B------:R-:W-:Y:S05]  /*11df0*/  BSYNC B1 ;  /* 0x0000000000017941 */ /* 0x000fea0003800000 */
.L_x_2717:
        /* <DEDUP_REMOVED lines=66> */
.L_x_2836:
        /* <DEDUP_REMOVED lines=27> */
.L_x_2720:
        /* <DEDUP_REMOVED lines=10> */
.L_x_2721:
[C---:B------:R-:W-:Y:S01]  /*12470*/  ISETP.GT.AND P0, PT, R27.reuse, R35, PT ;  /* 0x000000231b00720c */ /* 0x040fe20003f04270 */
[----:B------:R0:W-:Y:S01]  /*12480*/  SYNCS.ARRIVE.TRANS64.A1T0 RZ, [R6+URZ+0x28850], RZ ;  /* 0x028850ff06ff79a7 */ /* 0x0001e2000810003f */
[----:B------:R-:W-:Y:S02]  /*12490*/  IMAD.MOV.U32 R17, RZ, RZ, R28 ;  /* 0x000000ffff117224 */ /* 0x000fe400078e001c */
[----:B------:R-:W-:Y:S02]  /*124a0*/  IMAD.MOV.U32 R10, RZ, RZ, R26 ;  /* 0x000000ffff0a7224 */ /* 0x000fe400078e001a */
[----:B------:R-:W-:Y:S02]  /*124b0*/  IMAD.MOV.U32 R31, RZ, RZ, R27 ;  /* 0x000000ffff1f7224 */ /* 0x000fe400078e001b */
[----:B0-----:R-:W-:-:S05]  /*124c0*/  VIADD R6, R27, 0xffffffff ;  /* 0xffffffff1b067836 */ /* 0x001fca0000000000 */
[----:B------:R-:W-:Y:S05]  /*124d0*/  @P0 BRA `(.L_x_2722) ;  /* 0xfffffff0000c0947 */ /* 0x000fea000383ffff */
.L_x_2709:
[----:B------:R-:W-:Y:S05]  /*124e0*/  BSYNC B0 ;  /* 0x0000000000007941 */ /* 0x000fea0003800000 */
.L_x_2708:
        /* <DEDUP_REMOVED lines=17> */
.L_x_2724:
[----:B------:R-:W-:Y:S05]  /*12600*/  BSYNC B0 ;  /* 0x0000000000007941 */ /* 0x000fea0003800000 */
.L_x_2723:
[----:B------:R-:W-:-:S13]  /*12610*/  LOP3.LUT P0, RZ, R23, 0x4, RZ, 0xc0, !PT ;  /* 0x0000000417ff7812 */ /* 0x000fda000780c0ff */
[----:B------:R-:W-:Y:S05]  /*12620*/  @!P0 BRA `(.L_x_2725) ;  /* 0x0000000000048947 */ /* 0x000fea0003800000 */
[----:B------:R-:W-:Y:S01]  /*12630*/  BPT.TRAP 0x1 ;  /* 0x000000040000795c */ /* 0x000fe20000300000 */
.L_x_2725:
[----:B------:R-:W-:Y:S01]  /*12640*/  LEA R0, R26, R22, 0x3 ;  /* 0x000000161a007211 */ /* 0x000fe200078e18ff */
[----:B------:R-:W-:Y:S01]  /*12650*/  BSSY B0, `(.L_x_2726) ;  /* 0x0000005000007945 */ /* 0x000fe20003800000 */
[----:B0-----:R-:W-:Y:S01]  /*12660*/  SHF.L.U32 R3, R28, 0x1f, RZ ;  /* 0x0000001f1c037819 */ /* 0x001fe200000006ff */
[----:B------:R-:W-:-:S03]  /*12670*/  IMAD R6, R27, -0x80, R34 ;  /* 0xffffff801b067824 */ /* 0x000fc600078e0222 */
[----:B------:R-:W0:Y:S02]  /*12680*/  SYNCS.PHASECHK.TRANS64.TRYWAIT P0, [R0+URZ+0x28860], R3 ;  /* 0x02886003000075a7 */ /* 0x000e24000800017f */
[----:B0-----:R-:W-:Y:S05]  /*12690*/  @!P0 BRA `(.L_x_2727) ;  /* 0x0000004400d48947 */ /* 0x001fea0003800000 */
.L_x_2837:
[----:B------:R-:W-:Y:S05]  /*126a0*/  BSYNC B0 ;  /* 0x0000000000007941 */ /* 0x000fea0003800000 */
.L_x_2726:
        /* <DEDUP_REMOVED lines=51> */
[----:B------:R-:W3:Y:S02]  /*129e0*/  SHFL.IDX PT, R10, R18, 0x6, 0x181f ;  /* 0x00d81f00120a7f89 */ /* 0x000ee400000e0000 */
[----:B-1----:R-:W-:Y:S02]  /*129f0*/  IADD3.X R3, RZ, R8, RZ, P4, !PT ;  /* 0x00000008ff037210 */ /* 0x002fe400027fe4ff */
        /* <DEDUP_REMOVED lines=17> */
.L_x_2855:
        /* <DEDUP_REMOVED lines=11> */
.L_x_2729:
        /* <DEDUP_REMOVED lines=10> */
.L_x_2730:
[----:B------:R1:W-:Y:S01]  /*12c60*/  SYNCS.ARRIVE.TRANS64.A1T0 RZ, [R0+URZ+0x28850], RZ ;  /* 0x028850ff00ff79a7 */ /* 0x0003e2000810003f */
[----:B------:R-:W-:-:S05]  /*12c70*/  VIADD R26, R26, 0x1 ;  /* 0x000000011a1a7836 */ /* 0x000fca0000000000 */
[----:B------:R-:W-:-:S04]  /*12c80*/  ISETP.NE.AND P0, PT, R26, 0x2, PT ;  /* 0x000000021a00780c */ /* 0x000fc80003f05270 */
[----:B0-----:R-:W-:Y:S02]  /*12c90*/  SEL R3, RZ, 0x1, P0 ;  /* 0x00000001ff037807 */ /* 0x001fe40000000000 */
[----:B------:R-:W-:Y:S02]  /*12ca0*/  SEL R26, R26, RZ, P0 ;  /* 0x000000ff1a1a7207 */ /* 0x000fe40000000000 */
[----:B-1----:R-:W-:-:S07]  /*12cb0*/  LOP3.LUT R28, R28, R3, RZ, 0x3c, !PT ;  /* 0x000000031c1c7212 */ /* 0x002fce00078e3cff */
.L_x_2687:
[----:B------:R-:W-:Y:S05]  /*12cc0*/  BSYNC B7 ;  /* 0x0000000000077941 */ /* 0x000fea0003800000 */
.L_x_2685:
        /* <DEDUP_REMOVED lines=11> */
.L_x_2731:
        /* <DEDUP_REMOVED lines=22> */
[----:B--2---:R-:W-:Y:S01]  /*12ee0*/  @!P1 MOV R17, R4 ;  /* 0x0000000400119202 */ /* 0x004fe20000000f00 */
        /* <DEDUP_REMOVED lines=20> */
.L_x_2865:
[----:B------:R-:W-:Y:S02]  /*13030*/  ULDC UR4, c[0x0][0xc38] ;  /* 0x00030e0000047ab9 */ /* 0x000fe40000000800 */
[----:B------:R-:W-:-:S04]  /*13040*/  IMAD.U32 R5, RZ, RZ, UR4 ;  /* 0x00000004ff057e24 */ /* 0x000fc8000f8e00ff */
[----:B-1----:R-:W-:-:S05]  /*13050*/  IMAD R14, R14, R5, RZ ;  /* 0x000000050e0e7224 */ /* 0x002fca00078e02ff */
[----:B------:R-:W-:-:S04]  /*13060*/  IADD3 R7, R7, R14, RZ ;  /* 0x0000000e07077210 */ /* 0x000fc80007ffe0ff */
[----:B------:R-:W-:-:S13]  /*13070*/  ISETP.GT.AND P6, PT, R7, R0, PT ;  /* 0x000000000700720c */ /* 0x000fda0003fc4270 */
[----:B------:R-:W-:Y:S05]  /*13080*/  @P6 BRA `(.L_x_2734) ;  /* 0x0000000000a46947 */ /* 0x000fea0003800000 */
.L_x_2737:
        /* <DEDUP_REMOVED lines=34> */
[----:B------:R0:W1:Y:S02]  /*132b0*/  SHFL.IDX PT, R14, R2, 0x1f, 0x1f ;  /* 0x03e01f00020e7f89 */ /* 0x00006400000e0000 */
.L_x_2873:
[----:B------:R-:W-:Y:S02]  /*132c0*/  ULDC UR4, c[0x0][0xc38] ;  /* 0x00030e0000047ab9 */ /* 0x000fe40000000800 */
[----:B------:R-:W-:-:S04]  /*132d0*/  IMAD.U32 R5, RZ, RZ, UR4 ;  /* 0x00000004ff057e24 */ /* 0x000fc8000f8e00ff */
[----:B-1----:R-:W-:-:S04]  /*132e0*/  IMAD R14, R14, R5, RZ ;  /* 0x000000050e0e7224 */ /* 0x002fc800078e02ff */
[----:B------:R-:W-:-:S05]  /*132f0*/  IMAD.IADD R7, R14, 0x1, R7 ;  /* 0x000000010e077824 */ /* 0x000fca00078e0207 */
[----:B------:R-:W-:-:S13]  /*13300*/  ISETP.GT.AND P6, PT, R7, R0, PT ;  /* 0x000000000700720c */ /* 0x000fda0003fc4270 */
[----:B------:R-:W-:Y:S05]  /*13310*/  @!P6 BRA `(.L_x_2737) ;  /* 0xfffffffc005ce947 */ /* 0x000fea000383ffff */
.L_x_2734:
        /* <DEDUP_REMOVED lines=10> */
.L_x_2878:
[----:B------:R-:W-:-:S13]  /*133c0*/  ISETP.NE.AND P0, PT, R3, RZ, PT ;  /* 0x000000ff0300720c */ /* 0x000fda0003f05270 */
[----:B------:R-:W-:Y:S05]  /*133d0*/  @!P0 BRA `(.L_x_2739) ;  /* 0x0000000000108947 */ /* 0x000fea0003800000 */
[----:B------:R-:W-:Y:S01]  /*133e0*/  UMOV UR4, 0xffffffff ;  /* 0xffffffff00047882 */ /* 0x000fe20000000000 */
[----:B-1----:R-:W-:Y:S02]  /*133f0*/  VIADD R12, R12, 0xffffffff ;  /* 0xffffffff0c0c7836 */ /* 0x002fe40000000000 */
[----:B------:R-:W-:Y:S05]  /*13400*/  BRA.DIV UR4, `(.L_x_2740) ;  /* 0x0000004e04587947 */ /* 0x000fea000b800000 */
[----:B------:R4:W1:Y:S02]  /*13410*/  SHFL.IDX PT, R6, R2, R12, 0x1f ;  /* 0x00001f0c02067589 */ /* 0x00086400000e0000 */
.L_x_2739:
        /* <DEDUP_REMOVED lines=13> */
[----:B0-----:R-:W-:Y:S01]  /*134f0*/  MOV R2, RZ ;  /* 0x000000ff00027202 */ /* 0x001fe20000000f00 */
        /* <DEDUP_REMOVED lines=21> */
[----:B------:R-:W-:Y:S02]  /*13650*/  ISETP.GE.AND P2, PT, R2, RZ, PT ;  /* 0x000000ff0200720c */ /* 0x000fe40003f46270 */
[----:B------:R-:W-:-:S11]  /*13660*/  IADD3 R3, RZ, -R3, RZ ;  /* 0x80000003ff037210 */ /* 0x000fd60007ffe0ff */
        /* <DEDUP_REMOVED lines=22> */
.L_x_2741:
        /* <DEDUP_REMOVED lines=8> */
[----:B0-----:R-:W-:-:S06]  /*13850*/  IADD3 R9, R8, 0xffffffe, RZ ;  /* 0x0ffffffe08097810 */ /* 0x001fcc0007ffe0ff */
        /* <DEDUP_REMOVED lines=28> */
[----:B0-----:R-:W-:-:S02]  /*13a20*/  IADD3 R3, R8, 0xffffffe, RZ ;  /* 0x0ffffffe08037810 */ /* 0x001fc40007ffe0ff */
[----:B------:R-:W-:-:S04]  /*13a30*/  IABS R8, R5 ;  /* 0x0000000500087213 */ /* 0x000fc80000000000 */
        /* <DEDUP_REMOVED lines=18> */
[----:B------:R-:W-:Y:S02]  /*13b60*/  @!P1 LOP3.LUT R2, RZ, R5, RZ, 0x33, !PT ;  /* 0x00000005ff029212 */ /* 0x000fe400078e33ff */
[----:B------:R-:W-:-:S05]  /*13b70*/  IADD3 R5, -R5, RZ, RZ ;  /* 0x000000ff05057210 */ /* 0x000fca0007ffe1ff */
[----:B------:R-:W-:-:S07]  /*13b80*/  IMAD R18, R2, R5, R3 ;  /* 0x0000000502127224 */ /* 0x000fce00078e0203 */
.L_x_2742:
[----:B------:R-:W-:-:S05]  /*13b90*/  LOP3.LUT R2, RZ, R2, RZ, 0x33, !PT ;  /* 0x00000002ff027212 */ /* 0x000fca00078e33ff */
[----:B------:R-:W-:Y:S01]  /*13ba0*/  IMAD.IADD R17, R17, 0x1, R2 ;  /* 0x0000000111117824 */ /* 0x000fe200078e0202 */
[----:B------:R-:W-:Y:S06]  /*13bb0*/  BRA `(.L_x_2743) ;  /* 0x00000000001c7947 */ /* 0x000fec0003800000 */
.L_x_2735:
[----:B------:R-:W-:Y:S01]  /*13bc0*/  UMOV UR4, URZ ;  /* 0x0000003f00047c82 */ /* 0x000fe20008000000 */
[----:B------:R-:W-:Y:S01]  /*13bd0*/  UMOV UR5, URZ ;  /* 0x0000003f00057c82 */ /* 0x000fe20008000000 */
[----:B------:R-:W-:Y:S01]  /*13be0*/  ULDC UR6, c[0x0][0xc3c] ;  /* 0x00030f0000067ab9 */ /* 0x000fe20000000800 */
[----:B------:R-:W-:Y:S02]  /*13bf0*/  IMAD.MOV.U32 R16, RZ, RZ, R0 ;  /* 0x000000ffff107224 */ /* 0x000fe400078e0000 */
[----:B------:R-:W-:Y:S02]  /*13c00*/  IMAD.U32 R17, RZ, RZ, UR4 ;  /* 0x00000004ff117e24 */ /* 0x000fe4000f8e00ff */
[----:B------:R-:W-:Y:S02]  /*13c10*/  IMAD.U32 R18, RZ, RZ, UR5 ;  /* 0x00000005ff127e24 */ /* 0x000fe4000f8e00ff */
[----:B------:R-:W-:-:S07]  /*13c20*/  IMAD.U32 R19, RZ, RZ, UR6 ;  /* 0x00000006ff137e24 */ /* 0x000fce000f8e00ff */
.L_x_2743:
        /* <DEDUP_REMOVED lines=10> */
.L_x_2732:
[----:B------:R-:W-:Y:S02]  /*13cd0*/  ULDC UR4, c[0x0][0xc3c] ;  /* 0x00030f0000047ab9 */ /* 0x000fe40000000800 */
[----:B-1----:R-:W-:-:S13]  /*13ce0*/  ISETP.GE.AND P0, PT, R19, UR4, PT ;  /* 0x0000000413007c0c */ /* 0x002fda000bf06270 */
[----:B------:R-:W-:Y:S05]  /*13cf0*/  @!P0 BRA `(.L_x_2744) ;  /* 0xffffffb000448947 */ /* 0x000fea000383ffff */
[----:B------:R-:W-:Y:S05]  /*13d00*/  BSYNC B8 ;  /* 0x0000000000087941 */ /* 0x000fea0003800000 */
.L_x_2679:
        /* <DEDUP_REMOVED lines=12> */
.L_x_2881:
[----:B------:R-:W-:Y:S05]  /*13dd0*/  BSYNC B0 ;  /* 0x0000000000007941 */ /* 0x000fea0003800000 */
.L_x_2745:
[----:B------:R-:W-:-:S03]  /*13de0*/  UMOV UR4, 0xffffffff ;  /* 0xffffffff00047882 */ /* 0x000fc60000000000 */
[----:B------:R-:W-:Y:S05]  /*13df0*/  BRA.DIV UR4, `(.L_x_2747) ;  /* 0x0000004604187947 */ /* 0x000fea000b800000 */
[----:B0-----:R-:W0:Y:S02]  /*13e00*/  S2R R0, SR_TID.X ;  /* 0x0000000000007919 */ /* 0x001e240000002100 */
[----:B0-----:R-:W-:-:S04]  /*13e10*/  SHF.R.U32.HI R0, RZ, 0x5, R0 ;  /* 0x00000005ff007819 */ /* 0x001fc80000011600 */
[----:B------:R-:W-:-:S05]  /*13e20*/  LOP3.LUT R0, R0, 0x3, RZ, 0xc0, !PT ;  /* 0x0000000300007812 */ /* 0x000fca00078ec0ff */
[----:B------:R0:W1:Y:S02]  /*13e30*/  SHFL.IDX PT, R14, R0, RZ, 0x1f ;  /* 0x00001fff000e7589 */ /* 0x00006400000e0000 */
.L_x_2884:
[----:B-1----:R-:W-:Y:S01]  /*13e40*/  ISETP.NE.AND P0, PT, R14, RZ, PT ;  /* 0x000000ff0e00720c */ /* 0x002fe20003f05270 */
[----:B------:R-:W-:-:S12]  /*13e50*/  BSSY B0, `(.L_x_2748) ;  /* 0x0000026000007945 */ /* 0x000fd80003800000 */
[----:B------:R-:W-:Y:S05]  /*13e60*/  @P0 BRA `(.L_x_2749) ;  /* 0x0000000000900947 */ /* 0x000fea0003800000 */
[----:B------:R-:W-:-:S03]  /*13e70*/  UMOV UR4, 0xffffffff ;  /* 0xffffffff00047882 */ /* 0x000fc60000000000 */
[----:B------:R-:W-:Y:S05]  /*13e80*/  BRA.DIV UR4, `(.L_x_2750) ;  /* 0x0000004604287947 */ /* 0x000fea000b800000 */
[----:B------:R-:W-:-:S13]  /*13e90*/  ELECT P6, URZ, PT ;  /* 0x00000000003f782f */ /* 0x000fda00038c0000 */
.L_x_2887:
[----:B------:R-:W-:Y:S05]  /*13ea0*/  @!P6 BRA `(.L_x_2749) ;  /* 0x000000000080e947 */ /* 0x000fea0003800000 */
[----:B0-----:R-:W3:Y:S02]  /*13eb0*/  LDL R0, [R1+0x20] ;  /* 0x0000200001007983 */ /* 0x001ee40000100800 */
[----:B---3--:R-:W-:-:S13]  /*13ec0*/  R2UR UR4, R0 ;  /* 0x00000000000472ca */ /* 0x008fda00000e0000 */
[----:B------:R-:W-:-:S06]  /*13ed0*/  ULOP3.LUT UR4, UR4, 0x2, URZ, 0xfc, !UPT ;  /* 0x0000000204047892 */ /* 0x000fcc000f8efc3f */
[----:B------:R-:W-:-:S05]  /*13ee0*/  IMAD.U32 R0, RZ, RZ, UR4 ;  /* 0x00000004ff007e24 */ /* 0x000fca000f8e00ff */
[----:B------:R-:W-:-:S13]  /*13ef0*/  ISETP.NE.AND P0, PT, R0, 0x3, PT ;  /* 0x000000030000780c */ /* 0x000fda0003f05270 */
[----:B------:R-:W-:Y:S05]  /*13f00*/  @!P0 BRA `(.L_x_2751) ;  /* 0x0000000000048947 */ /* 0x000fea0003800000 */
[----:B------:R-:W-:Y:S01]  /*13f10*/  BPT.TRAP 0x1 ;  /* 0x000000040000795c */ /* 0x000fe20000300000 */
.L_x_2751:
[C---:B------:R-:W-:Y:S01]  /*13f20*/  LEA R5, R26.reuse, R7, 0x3 ;  /* 0x000000071a057211 */ /* 0x040fe200078e18ff */
[----:B------:R-:W-:Y:S01]  /*13f30*/  VIADD R26, R26, 0x1 ;  /* 0x000000011a1a7836 */ /* 0x000fe20000000000 */
[----:B------:R-:W-:-:S04]  /*13f40*/  SHF.L.U32 R0, R28, 0x1f, RZ ;  /* 0x0000001f1c007819 */ /* 0x000fc800000006ff */
[----:B------:R-:W0:Y:S01]  /*13f50*/  SYNCS.PHASECHK.TRANS64.TRYWAIT P1, [R5+URZ+0x28840], R0 ;  /* 0x02884000050075a7 */ /* 0x000e22000802017f */
[----:B------:R-:W-:-:S04]  /*13f60*/  ISETP.NE.AND P2, PT, R26, 0x2, PT ;  /* 0x000000021a00780c */ /* 0x000fc80003f45270 */
[----:B------:R-:W-:Y:S01]  /*13f70*/  SEL R3, RZ, 0x1, P2 ;  /* 0x00000001ff037807 */ /* 0x000fe20001000000 */
[----:B0-----:R-:W-:Y:S08]  /*13f80*/  @!P1 BRA `(.L_x_2752) ;  /* 0x0000004400089947 */ /* 0x001ff00003800000 */
.L_x_2888:
[----:B------:R-:W-:Y:S02]  /*13f90*/  SEL R26, R26, RZ, P2 ;  /* 0x000000ff1a1a7207 */ /* 0x000fe40001000000 */
[----:B------:R-:W-:Y:S01]  /*13fa0*/  LOP3.LUT R2, R28, R3, RZ, 0x3c, !PT ;  /* 0x000000031c027212 */ /* 0x000fe200078e3cff */
[----:B------:R-:W-:Y:S06]  /*13fb0*/  @!P0 BRA `(.L_x_2753) ;  /* 0x0000000000048947 */ /* 0x000fec0003800000 */
[----:B------:R-:W-:Y:S01]  /*13fc0*/  BPT.TRAP 0x1 ;  /* 0x000000040000795c */ /* 0x000fe20000300000 */
.L_x_2753:
[----:B------:R-:W-:Y:S01]  /*13fd0*/  IMAD R3, R26, 0x8, R7 ;  /* 0x000000081a037824 */ /* 0x000fe200078e0207 */
[----:B------:R-:W-:-:S04]  /*13fe0*/  SHF.L.U32 R2, R2, 0x1f, RZ ;  /* 0x0000001f02027819 */ /* 0x000fc800000006ff */
[----:B------:R-:W1:Y:S02]  /*13ff0*/  SYNCS.PHASECHK.TRANS64.TRYWAIT P1, [R3+URZ+0x28840], R2 ;  /* 0x02884002030075a7 */ /* 0x000e64000802017f */
[----:B-1----:R-:W-:Y:S05]  /*14000*/  @!P1 BRA `(.L_x_2754) ;  /* 0x0000004000fc9947 */ /* 0x002fea0003800000 */
.L_x_2889:
[----:B------:R-:W-:Y:S05]  /*14010*/  @!P0 BRA `(.L_x_2755) ;  /* 0x0000000000048947 */ /* 0x000fea0003800000 */
[----:B------:R-:W-:Y:S01]  /*14020*/  BPT.TRAP 0x1 ;  /* 0x000000040000795c */ /* 0x000fe20000300000 */
.L_x_2755:
[----:B------:R-:W3:Y:S02]  /*14030*/  SYNCS.PHASECHK.TRANS64.TRYWAIT P1, [R5+URZ+0x28860], R0 ;  /* 0x02886000050075a7 */ /* 0x000ee4000802017f */
[----:B---3--:R-:W-:Y:S05]  /*14040*/  @!P1 BRA `(.L_x_2756) ;  /* 0x0000004400009947 */ /* 0x008fea0003800000 */
.L_x_2890:
[----:B------:R-:W-:Y:S05]  /*14050*/  @!P0 BRA `(.L_x_2757) ;  /* 0x0000000000048947 */ /* 0x000fea0003800000 */
[----:B------:R-:W-:Y:S01]  /*14060*/  BPT.TRAP 0x1 ;  /* 0x000000040000795c */ /* 0x000fe20000300000 */
.L_x_2757:
[----:B----4-:R4:W0:Y:S02]  /*14070*/  SYNCS.PHASECHK.TRANS64.TRYWAIT P0, [R3+URZ+0x28860], R2 ;  /* 0x02886002030075a7 */ /* 0x010824000800017f */
[----:B0-----:R-:W-:Y:S05]  /*14080*/  @!P0 NANOSLEEP.SYNCS 0x989680 ;  /* 0x009896800000895d */ /* 0x001fea0003900000 */
[----:B------:R-:W0:Y:S02]  /*14090*/  @!P0 SYNCS.PHASECHK.TRANS64 P0, [R3+URZ+0x28860], R2 ;  /* 0x02886002030085a7 */ /* 0x000e24000800007f */
[----:B0-----:R-:W-:Y:S05]  /*140a0*/  @!P0 BRA `(.L_x_2757) ;  /* 0xfffffffc00f08947 */ /* 0x001fea000383ffff */
.L_x_2749:
[----:B------:R-:W-:Y:S05]  /*140b0*/  BSYNC B0 ;  /* 0x0000000000007941 */ /* 0x000fea0003800000 */
.L_x_2748:
[----:B------:R-:W-:Y:S05]  /*140c0*/  EXIT ;  /* 0x000000000000794d */ /* 0x000fea0003800000 */
.L_x_2612:
[----:B0-----:R-:W-:-:S04]  /*140d0*/  IMAD.U32 R3, RZ, RZ, UR40 ;  /* 0x00000028ff037e24 */ /* 0x001fc8000f8e00ff */
[----:B------:R0:W1:Y:S03]  /*140e0*/  SYNCS.PHASECHK.TRANS64.TRYWAIT P1, [R3+URZ+0x28800], R0 ;  /* 0x02880000030075a7 */ /* 0x000066000802017f */
[----:B-1----:R-:W-:Y:S05]  /*140f0*/  @!P1 NANOSLEEP.SYNCS 0x989680 ;  /* 0x009896800000995d */ /* 0x002fea0003900000 */
[----:B------:R-:W1:Y:S02]  /*14100*/  @!P1 SYNCS.PHASECHK.TRANS64 P1, [R3+URZ+0x28800], R0 ;  /* 0x02880000030095a7 */ /* 0x000e64000802007f */
[----:B-1----:R-:W-:Y:S05]  /*14110*/  @!P1 BRA `(.L_x_2612) ;  /* 0xfffffffc00ec9947 */ /* 0x002fea000383ffff */
[----:B------:R-:W-:Y:S05]  /*14120*/  BRA `(.L_x_2758) ;  /* 0xfffffedc00087947 */ /* 0x000fea000383ffff */
.L_x_2616:
[----:B-1----:R1:W2:Y:S02]  /*14130*/  SYNCS.PHASECHK.TRANS64.TRYWAIT P1, [R0+URZ+0x28830], R3 ;  /* 0x02883003000075a7 */ /* 0x0022a4000802017f */
[----:B--2---:R-:W-:Y:S05]  /*14140*/  @!P1 NANOSLEEP.SYNCS 0x989680 ;  /* 0x009896800000995d */ /* 0x004fea0003900000 */
[----:B------:R-:W2:Y:S02]  /*14150*/  @!P1 SYNCS.PHASECHK.TRANS64 P1, [R0+URZ+0x28830], R3 ;  /* 0x02883003000095a7 */ /* 0x000ea4000802007f */
[----:B--2---:R-:W-:Y:S05]  /*14160*/  @!P1 BRA `(.L_x_2616) ;  /* 0xfffffffc00f09947 */ /* 0x004fea000383ffff */
[----:B------:R-:W-:Y:S05]  /*14170*/  BRA `(.L_x_2615) ;  /* 0xfffffedc00247947 */ /* 0x000fea000383ffff */
.L_x_2622:
[----:B-1----:R-:W-:-:S04]  /*14180*/  IMAD.U32 R7, RZ, RZ, UR10 ;  /* 0x0000000aff077e24 */ /* 0x002fc8000f8e00ff */
[----:B------:R1:W2:Y:S03]  /*14190*/  SYNCS.PHASECHK.TRANS64.TRYWAIT P1, [R7+URZ+0x28830], R6 ;  /* 0x02883006070075a7 */ /* 0x0002a6000802017f */
[----:B--2---:R-:W-:Y:S05]  /*141a0*/  @!P1 NANOSLEEP.SYNCS 0x989680 ;  /* 0x009896800000995d */ /* 0x004fea0003900000 */
[----:B------:R-:W2:Y:S02]  /*141b0*/  @!P1 SYNCS.PHASECHK.TRANS64 P1, [R7+URZ+0x28830], R6 ;  /* 0x02883006070095a7 */ /* 0x000ea4000802007f */
[----:B--2---:R-:W-:Y:S05]  /*141c0*/  @!P1 BRA `(.L_x_2622) ;  /* 0xfffffffc00ec9947 */ /* 0x004fea000383ffff */
[----:B------:R-:W-:Y:S05]  /*141d0*/  BRA `(.L_x_2619) ;  /* 0xffffff0800387947 */ /* 0x000fea000383ffff */
.L_x_2626:
[----:B-1----:R-:W-:-:S04]  /*141e0*/  IMAD.U32 R7, RZ, RZ, UR10 ;  /* 0x0000000aff077e24 */ /* 0x002fc8000f8e00ff */
[----:B------:R1:W2:Y:S03]  /*141f0*/  SYNCS.PHASECHK.TRANS64.TRYWAIT P1, [R7+URZ+0x28850], R6 ;  /* 0x02885006070075a7 */ /* 0x0002a6000802017f */
[----:B--2---:R-:W-:Y:S05]  /*14200*/  @!P1 NANOSLEEP.SYNCS 0x989680 ;  /* 0x009896800000995d */ /* 0x004fea0003900000 */
[----:B------:R-:W2:Y:S02]  /*14210*/  @!P1 SYNCS.PHASECHK.TRANS64 P1, [R7+URZ+0x28850], R6 ;  /* 0x02885006070095a7 */ /* 0x000ea4000802007f */
[----:B--2---:R-:W-:Y:S05]  /*14220*/  @!P1 BRA `(.L_x_2626) ;  /* 0xfffffffc00ec9947 */ /* 0x004fea000383ffff */
[----:B------:R-:W-:Y:S05]  /*14230*/  BRA `(.L_x_2623) ;  /* 0xffffff0c00107947 */ /* 0x000fea000383ffff */
.L_x_2634:
[----:B-1----:R-:W-:-:S04]  /*14240*/  IMAD.U32 R7, RZ, RZ, UR10 ;  /* 0x0000000aff077e24 */ /* 0x002fc8000f8e00ff */
[----:B------:R1:W2:Y:S03]  /*14250*/  SYNCS.PHASECHK.TRANS64.TRYWAIT P1, [R7+URZ+0x28830], R6 ;  /* 0x02883006070075a7 */ /* 0x0002a6000802017f */
[----:B--2---:R-:W-:Y:S05]  /*14260*/  @!P1 NANOSLEEP.SYNCS 0x989680 ;  /* 0x009896800000995d */ /* 0x004fea0003900000 */
[----:B------:R-:W2:Y:S02]  /*14270*/  @!P1 SYNCS.PHASECHK.TRANS64 P1, [R7+URZ+0x28830], R6 ;  /* 0x02883006070095a7 */ /* 0x000ea4000802007f */
[----:B--2---:R-:W-:Y:S05]  /*14280*/  @!P1 BRA `(.L_x_2634) ;  /* 0xfffffffc00ec9947 */ /* 0x004fea000383ffff */
[----:B------:R-:W-:Y:S05]  /*14290*/  BRA `(.L_x_2631) ;  /* 0xffffff3800a07947 */ /* 0x000fea000383ffff */
.L_x_2638:
[----:B-1----:R-:W-:-:S04]  /*142a0*/  IMAD.U32 R7, RZ, RZ, UR10 ;  /* 0x0000000aff077e24 */ /* 0x002fc8000f8e00ff */
[----:B------:R1:W2:Y:S03]  /*142b0*/  SYNCS.PHASECHK.TRANS64.TRYWAIT P1, [R7+URZ+0x28850], R6 ;  /* 0x02885006070075a7 */ /* 0x0002a6000802017f */
[----:B--2---:R-:W-:Y:S05]  /*142c0*/  @!P1 NANOSLEEP.SYNCS 0x989680 ;  /* 0x009896800000995d */ /* 0x004fea0003900000 */
[----:B------:R-:W2:Y:S02]  /*142d0*/  @!P1 SYNCS.PHASECHK.TRANS64 P1, [R7+URZ+0x28850], R6 ;  /* 0x02885006070095a7 */ /* 0x000ea4000802007f */
[----:B--2---:R-:W-:Y:S05]  /*142e0*/  @!P1 BRA `(.L_x_2638) ;  /* 0xfffffffc00ec9947 */ /* 0x004fea000383ffff */
[----:B------:R-:W-:Y:S05]  /*142f0*/  BRA `(.L_x_2635) ;  /* 0xffffff3c006c7947 */ /* 0x000fea000383ffff */
.L_x_2645:
[----:B-1----:R-:W-:-:S04]  /*14300*/  IMAD.U32 R5, RZ, RZ, UR5 ;  /* 0x00000005ff057e24 */ /* 0x002fc8000f8e00ff */
[----:B------:R1:W2:Y:S03]  /*14310*/  SYNCS.PHASECHK.TRANS64.TRYWAIT P1, [R5+URZ+0x28850], R4 ;  /* 0x02885004050075a7 */ /* 0x0002a6000802017f */
[----:B--2---:R-:W-:Y:S05]  /*14320*/  @!P1 NANOSLEEP.SYNCS 0x989680 ;  /* 0x009896800000995d */ /* 0x004fea0003900000 */
[----:B------:R-:W2:Y:S02]  /*14330*/  @!P1 SYNCS.PHASECHK.TRANS64 P1, [R5+URZ+0x28850], R4 ;  /* 0x02885004050095a7 */ /* 0x000ea4000802007f */
[----:B--2---:R-:W-:Y:S05]  /*14340*/  @!P1 BRA `(.L_x_2645) ;  /* 0xfffffffc00ec9947 */ /* 0x004fea000383ffff */
[----:B------:R-:W-:Y:S05]  /*14350*/  BRA `(.L_x_2644) ;  /* 0xffffff6000607947 */ /* 0x000fea000383ffff */
.L_x_2693:
        /* <DEDUP_REMOVED lines=11> */
.L_x_2760:
[----:B------:R-:W-:Y:S05]  /*14410*/  BSYNC B0 ;  /* 0x0000000000007941 */ /* 0x000fea0003800000 */
.L_x_2759:
[----:B------:R-:W-:Y:S05]  /*14420*/  BRA `(.L_x_2761) ;  /* 0xffffffb800907947 */ /* 0x000fea000383ffff */
.L_x_2696:
[----:B0-----:R0:W1:Y:S02]  /*14430*/  SYNCS.PHASECHK.TRANS64.TRYWAIT P0, [R7+URZ+0x28840], R2 ;  /* 0x02884002070075a7 */ /* 0x001064000800017f */
[----:B-1----:R-:W-:Y:S05]  /*14440*/  @!P0 NANOSLEEP.SYNCS 0x989680 ;  /* 0x009896800000895d */ /* 0x002fea0003900000 */
[----:B------:R-:W1:Y:S02]  /*14450*/  @!P0 SYNCS.PHASECHK.TRANS64 P0, [R7+URZ+0x28840], R2 ;  /* 0x02884002070085a7 */ /* 0x000e64000800007f */
[----:B-1----:R-:W-:Y:S05]  /*14460*/  @!P0 BRA `(.L_x_2696) ;  /* 0xfffffffc00f08947 */ /* 0x002fea000383ffff */
[----:B------:R-:W-:Y:S05]  /*14470*/  BRA `(.L_x_2762) ;  /* 0xffffffb800e47947 */ /* 0x000fea000383ffff */
.L_x_2697:
        /* <DEDUP_REMOVED lines=8> */
.L_x_2764:
[----:B------:R-:W-:Y:S05]  /*14500*/  BSYNC B0 ;  /* 0x0000000000007941 */ /* 0x000fea0003800000 */
.L_x_2763:
[----:B------:R-:W-:Y:S01]  /*14510*/  MOV R13, R4 ;  /* 0x00000004000d7202 */ /* 0x000fe20000000f00 */
        /* <DEDUP_REMOVED lines=8> */
.L_x_2765:
[----:B------:R-:W-:Y:S02]  /*145a0*/  IMAD.MOV.U32 R13, RZ, RZ, R0 ;  /* 0x000000ffff0d7224 */ /* 0x000fe400078e0000 */
[----:B------:R-:W-:Y:S02]  /*145b0*/  IMAD.MOV.U32 R12, RZ, RZ, 0x1 ;  /* 0x00000001ff0c7424 */ /* 0x000fe400078e00ff */
[----:B------:R-:W-:-:S07]  /*145c0*/  IMAD.MOV.U32 R3, RZ, RZ, R14 ;  /* 0x000000ffff037224 */ /* 0x000fce00078e000e */
[----:B------:R-:W-:Y:S05]  /*145d0*/  WARPSYNC.COLLECTIVE R15, `(.L_x_2766) ;  /* 0x000000000f087348 */ /* 0x000fea0003c00000 */
[----:B------:R0:W1:Y:S02]  /*145e0*/  SHFL.IDX P6, R14, R13, R12, R11 ;  /* 0x0000000c0d0e7389 */ /* 0x00006400000c000b */
[----:B01----:R-:W-:Y:S01]  /*145f0*/  ENDCOLLECTIVE ;  /* 0x000000000000791b */ /* 0x003fe20003800000 */
.L_x_2766:
        /* <DEDUP_REMOVED lines=12> */
[----:B0-----:R-:W-:Y:S01]  /*146c0*/  MOV R2, R14 ;  /* 0x0000000e00027202 */ /* 0x001fe20000000f00 */
[----:B------:R-:W-:-:S07]  /*146d0*/  @P1 IMAD R8, R5, 0x2, R22 ;  /* 0x0000000205081824 */ /* 0x000fce00078e0216 */
[----:B------:R-:W-:Y:S05]  /*146e0*/  WARPSYNC.COLLECTIVE R15, `(.L_x_2767) ;  /* 0x000000000f087348 */ /* 0x000fea0003c00000 */
[----:B------:R0:W1:Y:S02]  /*146f0*/  SHFL.IDX P6, R14, R13, R12, R11 ;  /* 0x0000000c0d0e7389 */ /* 0x00006400000c000b */
[----:B01----:R-:W-:Y:S01]  /*14700*/  ENDCOLLECTIVE ;  /* 0x000000000000791b */ /* 0x003fe20003800000 */
.L_x_2767:
[----:B------:R-:W-:Y:S02]  /*14710*/  IMAD.MOV.U32 R13, RZ, RZ, R0 ;  /* 0x000000ffff0d7224 */ /* 0x000fe400078e0000 */
[----:B------:R-:W-:Y:S02]  /*14720*/  IMAD.MOV.U32 R12, RZ, RZ, 0x2 ;  /* 0x00000002ff0c7424 */ /* 0x000fe400078e00ff */
[----:B------:R-:W-:-:S07]  /*14730*/  IMAD.MOV.U32 R3, RZ, RZ, R14 ;  /* 0x000000ffff037224 */ /* 0x000fce00078e000e */
[----:B------:R-:W-:Y:S05]  /*14740*/  WARPSYNC.COLLECTIVE R15, `(.L_x_2768) ;  /* 0x000000000f087348 */ /* 0x000fea0003c00000 */
[----:B------:R0:W1:Y:S02]  /*14750*/  SHFL.IDX P6, R14, R13, R12, R11 ;  /* 0x0000000c0d0e7389 */ /* 0x00006400000c000b */
[----:B01----:R-:W-:Y:S01]  /*14760*/  ENDCOLLECTIVE ;  /* 0x000000000000791b */ /* 0x003fe20003800000 */
.L_x_2768:
        /* <DEDUP_REMOVED lines=16> */
.L_x_2769:
[----:B------:R-:W-:Y:S02]  /*14870*/  @P1 IMAD R8, R5, 0x2, R22 ;  /* 0x0000000205081824 */ /* 0x000fe400078e0216 */
[----:B------:R-:W-:Y:S02]  /*14880*/  IMAD.MOV.U32 R13, RZ, RZ, R0 ;  /* 0x000000ffff0d7224 */ /* 0x000fe400078e0000 */
[----:B------:R-:W-:Y:S01]  /*14890*/  IMAD.MOV.U32 R12, RZ, RZ, 0x3 ;  /* 0x00000003ff0c7424 */ /* 0x000fe200078e00ff */
[----:B------:R-:W-:-:S07]  /*148a0*/  MOV R3, R14 ;  /* 0x0000000e00037202 */ /* 0x000fce0000000f00 */
[----:B------:R-:W-:Y:S05]  /*148b0*/  WARPSYNC.COLLECTIVE R15, `(.L_x_2770) ;  /* 0x000000000f087348 */ /* 0x000fea0003c00000 */
[----:B------:R0:W1:Y:S02]  /*148c0*/  SHFL.IDX P6, R14, R13, R12, R11 ;  /* 0x0000000c0d0e7389 */ /* 0x00006400000c000b */
[----:B01----:R-:W-:Y:S01]  /*148d0*/  ENDCOLLECTIVE ;  /* 0x000000000000791b */ /* 0x003fe20003800000 */
.L_x_2770:
        /* <DEDUP_REMOVED lines=16> */
.L_x_2771:
[----:B------:R-:W-:Y:S01]  /*149e0*/  @P1 LEA R8, R5, R22, 0x1 ;  /* 0x0000001605081211 */ /* 0x000fe200078e08ff */
[----:B------:R-:W-:Y:S02]  /*149f0*/  IMAD.MOV.U32 R13, RZ, RZ, R0 ;  /* 0x000000ffff0d7224 */ /* 0x000fe400078e0000 */
[----:B------:R-:W-:Y:S02]  /*14a00*/  IMAD.MOV.U32 R12, RZ, RZ, 0x4 ;  /* 0x00000004ff0c7424 */ /* 0x000fe400078e00ff */
[----:B------:R-:W-:-:S07]  /*14a10*/  IMAD.MOV.U32 R3, RZ, RZ, R14 ;  /* 0x000000ffff037224 */ /* 0x000fce00078e000e */
[----:B------:R-:W-:Y:S05]  /*14a20*/  WARPSYNC.COLLECTIVE R15, `(.L_x_2772) ;  /* 0x000000000f087348 */ /* 0x000fea0003c00000 */
[----:B------:R0:W1:Y:S02]  /*14a30*/  SHFL.IDX P6, R14, R13, R12, R11 ;  /* 0x0000000c0d0e7389 */ /* 0x00006400000c000b */
[----:B01----:R-:W-:Y:S01]  /*14a40*/  ENDCOLLECTIVE ;  /* 0x000000000000791b */ /* 0x003fe20003800000 */
.L_x_2772:
        /* <DEDUP_REMOVED lines=16> */
.L_x_2773:
[----:B------:R-:W-:Y:S02]  /*14b50*/  @P1 IMAD R8, R5, 0x2, R22 ;  /* 0x0000000205081824 */ /* 0x000fe400078e0216 */
[----:B------:R-:W-:Y:S01]  /*14b60*/  IMAD.MOV.U32 R13, RZ, RZ, R0 ;  /* 0x000000ffff0d7224 */ /* 0x000fe200078e0000 */
[----:B------:R-:W-:Y:S01]  /*14b70*/  MOV R12, 0x5 ;  /* 0x00000005000c7802 */ /* 0x000fe20000000f00 */
[----:B------:R-:W-:-:S07]  /*14b80*/  IMAD.MOV.U32 R3, RZ, RZ, R14 ;  /* 0x000000ffff037224 */ /* 0x000fce00078e000e */
[----:B------:R-:W-:Y:S05]  /*14b90*/  WARPSYNC.COLLECTIVE R15, `(.L_x_2774) ;  /* 0x000000000f087348 */ /* 0x000fea0003c00000 */
[----:B------:R0:W1:Y:S02]  /*14ba0*/  SHFL.IDX P6, R14, R13, R12, R11 ;  /* 0x0000000c0d0e7389 */ /* 0x00006400000c000b */
[----:B01----:R-:W-:Y:S01]  /*14bb0*/  ENDCOLLECTIVE ;  /* 0x000000000000791b */ /* 0x003fe20003800000 */
.L_x_2774:
        /* <DEDUP_REMOVED lines=16> */
.L_x_2775:
[----:B------:R-:W-:Y:S02]  /*14cc0*/  @P1 IMAD R8, R5, 0x2, R22 ;  /* 0x0000000205081824 */ /* 0x000fe400078e0216 */
[----:B------:R-:W-:Y:S02]  /*14cd0*/  IMAD.MOV.U32 R13, RZ, RZ, R0 ;  /* 0x000000ffff0d7224 */ /* 0x000fe400078e0000 */
[----:B------:R-:W-:Y:S02]  /*14ce0*/  IMAD.MOV.U32 R12, RZ, RZ, 0x6 ;  /* 0x00000006ff0c7424 */ /* 0x000fe400078e00ff */
[----:B------:R-:W-:-:S07]  /*14cf0*/  IMAD.MOV.U32 R3, RZ, RZ, R14 ;  /* 0x000000ffff037224 */ /* 0x000fce00078e000e */
[----:B------:R-:W-:Y:S05]  /*14d00*/  WARPSYNC.COLLECTIVE R15, `(.L_x_2776) ;  /* 0x000000000f087348 */ /* 0x000fea0003c00000 */
[----:B------:R0:W1:Y:S02]  /*14d10*/  SHFL.IDX P6, R14, R13, R12, R11 ;  /* 0x0000000c0d0e7389 */ /* 0x00006400000c000b */
[----:B01----:R-:W-:Y:S01]  /*14d20*/  ENDCOLLECTIVE ;  /* 0x000000000000791b */ /* 0x003fe20003800000 */
.L_x_2776:
        /* <DEDUP_REMOVED lines=16> */
.L_x_2777:
[----:B------:R-:W-:Y:S02]  /*14e30*/  @P1 IMAD R8, R5, 0x2, R22 ;  /* 0x0000000205081824 */ /* 0x000fe400078e0216 */
[----:B------:R-:W-:Y:S02]  /*14e40*/  IMAD.MOV.U32 R13, RZ, RZ, R0 ;  /* 0x000000ffff0d7224 */ /* 0x000fe400078e0000 */
[----:B------:R-:W-:Y:S02]  /*14e50*/  IMAD.MOV.U32 R12, RZ, RZ, 0x7 ;  /* 0x00000007ff0c7424 */ /* 0x000fe400078e00ff */
[----:B------:R-:W-:-:S07]  /*14e60*/  IMAD.MOV.U32 R3, RZ, RZ, R14 ;  /* 0x000000ffff037224 */ /* 0x000fce00078e000e */
[----:B------:R-:W-:Y:S05]  /*14e70*/  WARPSYNC.COLLECTIVE R15, `(.L_x_2778) ;  /* 0x000000000f087348 */ /* 0x000fea0003c00000 */
[----:B------:R0:W1:Y:S02]  /*14e80*/  SHFL.IDX P6, R14, R13, R12, R11 ;  /* 0x0000000c0d0e7389 */ /* 0x00006400000c000b */
[----:B01----:R-:W-:Y:S01]  /*14e90*/  ENDCOLLECTIVE ;  /* 0x000000000000791b */ /* 0x003fe20003800000 */
.L_x_2778:
        /* <DEDUP_REMOVED lines=10> */
.L_x_2779:
[----:B------:R-:W-:Y:S01]  /*14f40*/  @!PT LDS RZ, [RZ] ;  /* 0x00000000fffff984 */ /* 0x000fe20000000800 */
[----:B------:R-:W-:Y:S01]  /*14f50*/  @!PT LDS RZ, [RZ] ;  /* 0x00000000fffff984 */ /* 0x000fe20000000800 */
[----:B------:R-:W-:Y:S01]  /*14f60*/  @!PT LDS RZ, [RZ] ;  /* 0x00000000fffff984 */ /* 0x000fe20000000800 */
[----:B------:R-:W-:Y:S04]  /*14f70*/  @P1 LDGSTS.E.BYPASS.LTC128B.128 [R8+0x1b400], desc[UR36][R2.64], !P3 ;  /* 0x1b40000002081fae */ /* 0x000fe8000d901d64 */
[----:B------:R0:W-:Y:S02]  /*14f80*/  @P1 LDGSTS.E.BYPASS.LTC128B.128 [R8+0x1f400], desc[UR36][R2.64+0x80], !P2 ;  /* 0x1f40008002081fae */ /* 0x0001e4000d101d64 */
[----:B0-----:R-:W-:Y:S01]  /*14f90*/  IMAD.MOV.U32 R2, RZ, RZ, R14 ;  /* 0x000000ffff027224 */ /* 0x001fe200078e000e */
[----:B------:R-:W-:Y:S06]  /*14fa0*/  BRA `(.L_x_2780) ;  /* 0xffffffb400c07947 */ /* 0x000fec000383ffff */
.L_x_2702:
[----:B------:R-:W-:Y:S01]  /*14fb0*/  MOV R13, R4 ;  /* 0x00000004000d7202 */ /* 0x000fe20000000f00 */
[----:B------:R-:W-:Y:S02]  /*14fc0*/  IMAD.MOV.U32 R12, RZ, RZ, RZ ;  /* 0x000000ffff0c7224 */ /* 0x000fe400078e00ff */
[----:B------:R-:W-:Y:S02]  /*14fd0*/  IMAD.MOV.U32 R11, RZ, RZ, 0x181f ;  /* 0x0000181fff0b7424 */ /* 0x000fe400078e00ff */
[----:B------:R-:W-:Y:S02]  /*14fe0*/  IMAD.MOV.U32 R15, RZ, RZ, -0x1 ;  /* 0xffffffffff0f7424 */ /* 0x000fe400078e00ff */
[----:B-----5:R-:W-:Y:S02]  /*14ff0*/  IMAD R5, R10, R5, RZ ;  /* 0x000000050a057224 */ /* 0x020fe400078e02ff */
[----:B------:R-:W-:-:S07]  /*15000*/  IMAD R17, R17, 0x80, R9 ;  /* 0x0000008011117824 */ /* 0x000fce00078e0209 */
[----:B------:R-:W-:Y:S05]  /*15010*/  WARPSYNC.COLLECTIVE R15, `(.L_x_2781) ;  /* 0x000000000f087348 */ /* 0x000fea0003c00000 */
[----:B------:R0:W1:Y:S02]  /*15020*/  SHFL.IDX P6, R14, R13, R12, R11 ;  /* 0x0000000c0d0e7389 */ /* 0x00006400000c000b */
[----:B01----:R-:W-:Y:S01]  /*15030*/  ENDCOLLECTIVE ;  /* 0x000000000000791b */ /* 0x003fe20003800000 */
.L_x_2781:
[C---:B------:R-:W-:Y:S02]  /*15040*/  ISETP.GE.AND P2, PT, R17.reuse, R5, PT ;  /* 0x000000051100720c */ /* 0x040fe40003f46270 */
[----:B------:R-:W-:Y:S01]  /*15050*/  IADD3 R6, R17, 0x10, RZ ;  /* 0x0000001011067810 */ /* 0x000fe20007ffe0ff */
[----:B------:R-:W-:Y:S02]  /*15060*/  IMAD.MOV.U32 R13, RZ, RZ, R0 ;  /* 0x000000ffff0d7224 */ /* 0x000fe400078e0000 */
[----:B------:R-:W-:-:S08]  /*15070*/  IMAD.MOV.U32 R2, RZ, RZ, R14 ;  /* 0x000000ffff027224 */ /* 0x000fd000078e000e */
[----:B------:R-:W-:Y:S05]  /*15080*/  WARPSYNC.COLLECTIVE R15, `(.L_x_2782) ;  /* 0x000000000f087348 */ /* 0x000fea0003c00000 */
[----:B------:R0:W1:Y:S02]  /*15090*/  SHFL.IDX P6, R14, R13, R12, R11 ;  /* 0x0000000c0d0e7389 */ /* 0x00006400000c000b */
[----:B01----:R-:W-:Y:S01]  /*150a0*/  ENDCOLLECTIVE ;  /* 0x000000000000791b */ /* 0x003fe20003800000 */
.L_x_2782:
        /* <DEDUP_REMOVED lines=8> */
.L_x_2783:
        /* <DEDUP_REMOVED lines=12> */
.L_x_2784:
        /* <DEDUP_REMOVED lines=8> */
.L_x_2785:
        /* <DEDUP_REMOVED lines=13> */
.L_x_2786:
        /* <DEDUP_REMOVED lines=8> */
.L_x_2787:
        /* <DEDUP_REMOVED lines=13> */
.L_x_2788:
        /* <DEDUP_REMOVED lines=8> */
.L_x_2789:
        /* <DEDUP_REMOVED lines=8> */
[----:B------:R-:W-:Y:S01]  /*15590*/  IMAD.MOV.U32 R13, RZ, RZ, R0 ;  /* 0x000000ffff0d7224 */ /* 0x000fe200078e0000 */
[----:B0-----:R-:W-:-:S09]  /*155a0*/  MOV R2, R14 ;  /* 0x0000000e00027202 */ /* 0x001fd20000000f00 */
[----:B------:R-:W-:Y:S05]  /*155b0*/  WARPSYNC.COLLECTIVE R15, `(.L_x_2790) ;  /* 0x000000000f087348 */ /* 0x000fea0003c00000 */
[----:B------:R0:W1:Y:S02]  /*155c0*/  SHFL.IDX P6, R14, R13, R12, R11 ;  /* 0x0000000c0d0e7389 */ /* 0x00006400000c000b */
[----:B01----:R-:W-:Y:S01]  /*155d0*/  ENDCOLLECTIVE ;  /* 0x000000000000791b */ /* 0x003fe20003800000 */
.L_x_2790:
        /* <DEDUP_REMOVED lines=8> */
.L_x_2791:
[----:B------:R-:W-:-:S05]  /*15660*/  @!P2 IMAD.MOV.U32 R3, RZ, RZ, R7 ;  /* 0x000000ffff03a224 */ /* 0x000fca00078e0007 */
        /* <DEDUP_REMOVED lines=12> */
.L_x_2792:
        /* <DEDUP_REMOVED lines=8> */
.L_x_2793:
        /* <DEDUP_REMOVED lines=12> */
.L_x_2794:
        /* <DEDUP_REMOVED lines=8> */
.L_x_2795:
        /* <DEDUP_REMOVED lines=11> */
.L_x_2796:
[----:B------:R-:W-:Y:S05]  /*159a0*/  BRA `(.L_x_2797) ;  /* 0xffffffb800287947 */ /* 0x000fea000383ffff */
.L_x_2707:
[----:B0-----:R0:W1:Y:S02]  /*159b0*/  SYNCS.PHASECHK.TRANS64.TRYWAIT P1, [R22+URZ+0x28820], R3 ;  /* 0x02882003160075a7 */ /* 0x001064000802017f */
[----:B-1----:R-:W-:Y:S05]  /*159c0*/  @!P1 NANOSLEEP.SYNCS 0x989680 ;  /* 0x009896800000995d */ /* 0x002fea0003900000 */
[----:B------:R-:W1:Y:S02]  /*159d0*/  @!P1 SYNCS.PHASECHK.TRANS64 P1, [R22+URZ+0x28820], R3 ;  /* 0x02882003160095a7 */ /* 0x000e64000802007f */
[----:B-1----:R-:W-:Y:S05]  /*159e0*/  @!P1 BRA `(.L_x_2707) ;  /* 0xfffffffc00f09947 */ /* 0x002fea000383ffff */
[----:B------:R-:W-:Y:S05]  /*159f0*/  BRA `(.L_x_2798) ;  /* 0xffffffb800a07947 */ /* 0x000fea000383ffff */
.L_x_2712:
[----:B0-----:R0:W1:Y:S02]  /*15a00*/  SYNCS.PHASECHK.TRANS64.TRYWAIT P0, [R6+URZ+0x28840], R3 ;  /* 0x02884003060075a7 */ /* 0x001064000800017f */
[----:B-1----:R-:W-:Y:S05]  /*15a10*/  @!P0 NANOSLEEP.SYNCS 0x989680 ;  /* 0x009896800000895d */ /* 0x002fea0003900000 */
[----:B------:R-:W1:Y:S02]  /*15a20*/  @!P0 SYNCS.PHASECHK.TRANS64 P0, [R6+URZ+0x28840], R3 ;  /* 0x02884003060085a7 */ /* 0x000e64000800007f */
[----:B-1----:R-:W-:Y:S05]  /*15a30*/  @!P0 BRA `(.L_x_2712) ;  /* 0xfffffffc00f08947 */ /* 0x002fea000383ffff */
[----:B------:R-:W-:Y:S05]  /*15a40*/  BRA `(.L_x_2799) ;  /* 0xffffffbc00607947 */ /* 0x000fea000383ffff */
.L_x_2713:
        /* <DEDUP_REMOVED lines=8> */
.L_x_2801:
[----:B------:R-:W-:Y:S05]  /*15ad0*/  BSYNC B1 ;  /* 0x0000000000017941 */ /* 0x000fea0003800000 */
.L_x_2800:
        /* <DEDUP_REMOVED lines=9> */
.L_x_2802:
[----:B------:R-:W-:Y:S02]  /*15b70*/  IMAD R8, R8, 0x2, R22 ;  /* 0x0000000208087824 */ /* 0x000fe400078e0216 */
[----:B------:R-:W-:Y:S02]  /*15b80*/  IMAD.MOV.U32 R13, RZ, RZ, R9 ;  /* 0x000000ffff0d7224 */ /* 0x000fe400078e0009 */
[----:B------:R-:W-:Y:S02]  /*15b90*/  IMAD.MOV.U32 R12, RZ, RZ, 0x1 ;  /* 0x00000001ff0c7424 */ /* 0x000fe400078e00ff */
[----:B------:R-:W-:-:S07]  /*15ba0*/  IMAD.MOV.U32 R2, RZ, RZ, R14 ;  /* 0x000000ffff027224 */ /* 0x000fce00078e000e */
[----:B------:R-:W-:Y:S05]  /*15bb0*/  WARPSYNC.COLLECTIVE R15, `(.L_x_2803) ;  /* 0x000000000f087348 */ /* 0x000fea0003c00000 */
[----:B------:R0:W1:Y:S02]  /*15bc0*/  SHFL.IDX P6, R14, R13, R12, R11 ;  /* 0x0000000c0d0e7389 */ /* 0x00006400000c000b */
[----:B01----:R-:W-:Y:S01]  /*15bd0*/  ENDCOLLECTIVE ;  /* 0x000000000000791b */ /* 0x003fe20003800000 */
.L_x_2803:
        /* <DEDUP_REMOVED lines=12> */
.L_x_2804:
[----:B------:R-:W-:Y:S01]  /*15ca0*/  IMAD.MOV.U32 R13, RZ, RZ, R9 ;  /* 0x000000ffff0d7224 */ /* 0x000fe200078e0009 */
[----:B------:R-:W-:Y:S01]  /*15cb0*/  MOV R12, 0x2 ;  /* 0x00000002000c7802 */ /* 0x000fe20000000f00 */
[----:B------:R-:W-:-:S07]  /*15cc0*/  IMAD.MOV.U32 R2, RZ, RZ, R14 ;  /* 0x000000ffff027224 */ /* 0x000fce00078e000e */
[----:B------:R-:W-:Y:S05]  /*15cd0*/  WARPSYNC.COLLECTIVE R15, `(.L_x_2805) ;  /* 0x000000000f087348 */ /* 0x000fea0003c00000 */
[----:B------:R0:W1:Y:S02]  /*15ce0*/  SHFL.IDX P6, R14, R13, R12, R11 ;  /* 0x0000000c0d0e7389 */ /* 0x00006400000c000b */
[----:B01----:R-:W-:Y:S01]  /*15cf0*/  ENDCOLLECTIVE ;  /* 0x000000000000791b */ /* 0x003fe20003800000 */
.L_x_2805:
        /* <DEDUP_REMOVED lines=12> */
.L_x_2806:
[----:B------:R-:W-:Y:S02]  /*15dc0*/  IMAD.MOV.U32 R13, RZ, RZ, R9 ;  /* 0x000000ffff0d7224 */ /* 0x000fe400078e0009 */
[----:B------:R-:W-:Y:S02]  /*15dd0*/  IMAD.MOV.U32 R12, RZ, RZ, 0x3 ;  /* 0x00000003ff0c7424 */ /* 0x000fe400078e00ff */
[----:B------:R-:W-:-:S07]  /*15de0*/  IMAD.MOV.U32 R2, RZ, RZ, R14 ;  /* 0x000000ffff027224 */ /* 0x000fce00078e000e */
[----:B------:R-:W-:Y:S05]  /*15df0*/  WARPSYNC.COLLECTIVE R15, `(.L_x_2807) ;  /* 0x000000000f087348 */ /* 0x000fea0003c00000 */
[----:B------:R0:W1:Y:S02]  /*15e00*/  SHFL.IDX P6, R14, R13, R12, R11 ;  /* 0x0000000c0d0e7389 */ /* 0x00006400000c000b */
[----:B01----:R-:W-:Y:S01]  /*15e10*/  ENDCOLLECTIVE ;  /* 0x000000000000791b */ /* 0x003fe20003800000 */
.L_x_2807:
        /* <DEDUP_REMOVED lines=12> */
.L_x_2808:
[----:B------:R-:W-:Y:S02]  /*15ee0*/  IMAD.MOV.U32 R13, RZ, RZ, R9 ;  /* 0x000000ffff0d7224 */ /* 0x000fe400078e0009 */
[----:B------:R-:W-:Y:S01]  /*15ef0*/  IMAD.MOV.U32 R12, RZ, RZ, 0x4 ;  /* 0x00000004ff0c7424 */ /* 0x000fe200078e00ff */
[----:B------:R-:W-:-:S07]  /*15f00*/  MOV R2, R14 ;  /* 0x0000000e00027202 */ /* 0x000fce0000000f00 */
[----:B------:R-:W-:Y:S05]  /*15f10*/  WARPSYNC.COLLECTIVE R15, `(.L_x_2809) ;  /* 0x000000000f087348 */ /* 0x000fea0003c00000 */
[----:B------:R0:W1:Y:S02]  /*15f20*/  SHFL.IDX P6, R14, R13, R12, R11 ;  /* 0x0000000c0d0e7389 */ /* 0x00006400000c000b */
[----:B01----:R-:W-:Y:S01]  /*15f30*/  ENDCOLLECTIVE ;  /* 0x000000000000791b */ /* 0x003fe20003800000 */
.L_x_2809:
        /* <DEDUP_REMOVED lines=12> */
.L_x_2810:
[----:B------:R-:W-:Y:S01]  /*16000*/  IMAD.MOV.U32 R13, RZ, RZ, R9 ;  /* 0x000000ffff0d7224 */ /* 0x000fe200078e0009 */
[----:B------:R-:W-:Y:S01]  /*16010*/  MOV R12, 0x5 ;  /* 0x00000005000c7802 */ /* 0x000fe20000000f00 */
[----:B------:R-:W-:-:S07]  /*16020*/  IMAD.MOV.U32 R2, RZ, RZ, R14 ;  /* 0x000000ffff027224 */ /* 0x000fce00078e000e */
[----:B------:R-:W-:Y:S05]  /*16030*/  WARPSYNC.COLLECTIVE R15, `(.L_x_2811) ;  /* 0x000000000f087348 */ /* 0x000fea0003c00000 */
[----:B------:R0:W1:Y:S02]  /*16040*/  SHFL.IDX P6, R14, R13, R12, R11 ;  /* 0x0000000c0d0e7389 */ /* 0x00006400000c000b */
[----:B01----:R-:W-:Y:S01]  /*16050*/  ENDCOLLECTIVE ;  /* 0x000000000000791b */ /* 0x003fe20003800000 */
.L_x_2811:
        /* <DEDUP_REMOVED lines=12> */
.L_x_2812:
[----:B------:R-:W-:Y:S02]  /*16120*/  IMAD.MOV.U32 R13, RZ, RZ, R9 ;  /* 0x000000ffff0d7224 */ /* 0x000fe400078e0009 */
[----:B------:R-:W-:Y:S02]  /*16130*/  IMAD.MOV.U32 R12, RZ, RZ, 0x6 ;  /* 0x00000006ff0c7424 */ /* 0x000fe400078e00ff */
[----:B------:R-:W-:-:S07]  /*16140*/  IMAD.MOV.U32 R2, RZ, RZ, R14 ;  /* 0x000000ffff027224 */ /* 0x000fce00078e000e */
[----:B------:R-:W-:Y:S05]  /*16150*/  WARPSYNC.COLLECTIVE R15, `(.L_x_2813) ;  /* 0x000000000f087348 */ /* 0x000fea0003c00000 */
[----:B------:R0:W1:Y:S02]  /*16160*/  SHFL.IDX P6, R14, R13, R12, R11 ;  /* 0x0000000c0d0e7389 */ /* 0x00006400000c000b */
[----:B01----:R-:W-:Y:S01]  /*16170*/  ENDCOLLECTIVE ;  /* 0x000000000000791b */ /* 0x003fe20003800000 */
.L_x_2813:
        /* <DEDUP_REMOVED lines=12> */
.L_x_2814:
[----:B------:R-:W-:Y:S02]  /*16240*/  IMAD.MOV.U32 R13, RZ, RZ, R9 ;  /* 0x000000ffff0d7224 */ /* 0x000fe400078e0009 */
[----:B------:R-:W-:Y:S01]  /*16250*/  IMAD.MOV.U32 R12, RZ, RZ, 0x7 ;  /* 0x00000007ff0c7424 */ /* 0x000fe200078e00ff */
[----:B------:R-:W-:-:S07]  /*16260*/  MOV R2, R14 ;  /* 0x0000000e00027202 */ /* 0x000fce0000000f00 */
[----:B------:R-:W-:Y:S05]  /*16270*/  WARPSYNC.COLLECTIVE R15, `(.L_x_2815) ;  /* 0x000000000f087348 */ /* 0x000fea0003c00000 */
[----:B------:R0:W1:Y:S02]  /*16280*/  SHFL.IDX P6, R14, R13, R12, R11 ;  /* 0x0000000c0d0e7389 */ /* 0x00006400000c000b */
[----:B01----:R-:W-:Y:S01]  /*16290*/  ENDCOLLECTIVE ;  /* 0x000000000000791b */ /* 0x003fe20003800000 */
.L_x_2815:
        /* <DEDUP_REMOVED lines=12> */
.L_x_2816:
[----:B------:R-:W-:Y:S01]  /*16360*/  IMAD.MOV.U32 R2, RZ, RZ, R14 ;  /* 0x000000ffff027224 */ /* 0x000fe200078e000e */
[----:B------:R-:W-:Y:S06]  /*16370*/  BRA `(.L_x_2817) ;  /* 0xffffffb8002c7947 */ /* 0x000fec000383ffff */
.L_x_2718:
[----:B-1----:R1:W3:Y:S02]  /*16380*/  SYNCS.PHASECHK.TRANS64.TRYWAIT P0, [R6+URZ+0x28860], R2 ;  /* 0x02886002060075a7 */ /* 0x0022e4000800017f */
[----:B---3--:R-:W-:Y:S05]  /*16390*/  @!P0 NANOSLEEP.SYNCS 0x989680 ;  /* 0x009896800000895d */ /* 0x008fea0003900000 */
[----:B------:R-:W3:Y:S02]  /*163a0*/  @!P0 SYNCS.PHASECHK.TRANS64 P0, [R6+URZ+0x28860], R2 ;  /* 0x02886002060085a7 */ /* 0x000ee4000800007f */
[----:B---3--:R-:W-:Y:S05]  /*163b0*/  @!P0 BRA `(.L_x_2718) ;  /* 0xfffffffc00f08947 */ /* 0x008fea000383ffff */
[----:B------:R-:W-:Y:S05]  /*163c0*/  BRA `(.L_x_2818) ;  /* 0xffffffb800887947 */ /* 0x000fea000383ffff */
.L_x_2719:
        /* <DEDUP_REMOVED lines=8> */
.L_x_2820:
[----:B------:R-:W-:Y:S05]  /*16450*/  BSYNC B1 ;  /* 0x0000000000017941 */ /* 0x000fea0003800000 */
.L_x_2819:
[----:B------:R-:W-:Y:S01]  /*16460*/  IMAD.MOV.U32 R13, RZ, RZ, R18 ;  /* 0x000000ffff0d7224 */ /* 0x000fe200078e0012 */
[----:B------:R-:W-:Y:S01]  /*16470*/  LEA R7, R7, R22, 0x1 ;  /* 0x0000001607077211 */ /* 0x000fe200078e08ff */
[----:B------:R-:W-:Y:S02]  /*16480*/  IMAD.MOV.U32 R12, RZ, RZ, RZ ;  /* 0x000000ffff0c7224 */ /* 0x000fe400078e00ff */
[----:B------:R-:W-:Y:S02]  /*16490*/  IMAD.MOV.U32 R11, RZ, RZ, 0x181f ;  /* 0x0000181fff0b7424 */ /* 0x000fe400078e00ff */
[----:B------:R-:W-:Y:S02]  /*164a0*/  IMAD.MOV.U32 R15, RZ, RZ, -0x1 ;  /* 0xffffffffff0f7424 */ /* 0x000fe400078e00ff */
[----:B------:R-:W-:-:S07]  /*164b0*/  IMAD.MOV.U32 R3, RZ, RZ, R14 ;  /* 0x000000ffff037224 */ /* 0x000fce00078e000e */
[----:B------:R-:W-:Y:S05]  /*164c0*/  WARPSYNC.COLLECTIVE R15, `(.L_x_2821) ;  /* 0x000000000f087348 */ /* 0x000fea0003c00000 */
[----:B------:R0:W1:Y:S02]  /*164d0*/  SHFL.IDX P6, R14, R13, R12, R11 ;  /* 0x0000000c0d0e7389 */ /* 0x00006400000c000b */
[----:B01----:R-:W-:Y:S01]  /*164e0*/  ENDCOLLECTIVE ;  /* 0x000000000000791b */ /* 0x003fe20003800000 */
.L_x_2821:
[----:B------:R-:W-:Y:S02]  /*164f0*/  IMAD.MOV.U32 R13, RZ, RZ, R24 ;  /* 0x000000ffff0d7224 */ /* 0x000fe400078e0018 */
[----:B------:R-:W-:Y:S02]  /*16500*/  IMAD.MOV.U32 R12, RZ, RZ, 0x1 ;  /* 0x00000001ff0c7424 */ /* 0x000fe400078e00ff */
[----:B------:R-:W-:-:S07]  /*16510*/  IMAD.MOV.U32 R2, RZ, RZ, R14 ;  /* 0x000000ffff027224 */ /* 0x000fce00078e000e */
[----:B------:R-:W-:Y:S05]  /*16520*/  WARPSYNC.COLLECTIVE R15, `(.L_x_2822) ;  /* 0x000000000f087348 */ /* 0x000fea0003c00000 */
[----:B------:R0:W1:Y:S02]  /*16530*/  SHFL.IDX P6, R14, R13, R12, R11 ;  /* 0x0000000c0d0e7389 */ /* 0x00006400000c000b */
[----:B01----:R-:W-:Y:S01]  /*16540*/  ENDCOLLECTIVE ;  /* 0x000000000000791b */ /* 0x003fe20003800000 */
.L_x_2822:
        /* <DEDUP_REMOVED lines=14> */
.L_x_2823:
[----:B------:R-:W-:Y:S02]  /*16630*/  IMAD.MOV.U32 R13, RZ, RZ, R24 ;  /* 0x000000ffff0d7224 */ /* 0x000fe400078e0018 */
[----:B------:R-:W-:Y:S02]  /*16640*/  IMAD.MOV.U32 R12, RZ, RZ, 0x2 ;  /* 0x00000002ff0c7424 */ /* 0x000fe400078e00ff */
[----:B------:R-:W-:-:S07]  /*16650*/  IMAD.MOV.U32 R2, RZ, RZ, R14 ;  /* 0x000000ffff027224 */ /* 0x000fce00078e000e */
[----:B------:R-:W-:Y:S05]  /*16660*/  WARPSYNC.COLLECTIVE R15, `(.L_x_2824) ;  /* 0x000000000f087348 */ /* 0x000fea0003c00000 */
[----:B------:R0:W1:Y:S02]  /*16670*/  SHFL.IDX P6, R14, R13, R12, R11 ;  /* 0x0000000c0d0e7389 */ /* 0x00006400000c000b */
[----:B01----:R-:W-:Y:S01]  /*16680*/  ENDCOLLECTIVE ;  /* 0x000000000000791b */ /* 0x003fe20003800000 */
.L_x_2824:
        /* <DEDUP_REMOVED lines=14> */
.L_x_2825:
[----:B------:R-:W-:Y:S02]  /*16770*/  IMAD.MOV.U32 R13, RZ, RZ, R24 ;  /* 0x000000ffff0d7224 */ /* 0x000fe400078e0018 */
[----:B------:R-:W-:Y:S02]  /*16780*/  IMAD.MOV.U32 R12, RZ, RZ, 0x3 ;  /* 0x00000003ff0c7424 */ /* 0x000fe400078e00ff */
[----:B------:R-:W-:-:S07]  /*16790*/  IMAD.MOV.U32 R2, RZ, RZ, R14 ;  /* 0x000000ffff027224 */ /* 0x000fce00078e000e */
[----:B------:R-:W-:Y:S05]  /*167a0*/  WARPSYNC.COLLECTIVE R15, `(.L_x_2826) ;  /* 0x000000000f087348 */ /* 0x000fea0003c00000 */
[----:B------:R0:W1:Y:S02]  /*167b0*/  SHFL.IDX P6, R14, R13, R12, R11 ;  /* 0x0000000c0d0e7389 */ /* 0x00006400000c000b */
[----:B01----:R-:W-:Y:S01]  /*167c0*/  ENDCOLLECTIVE ;  /* 0x000000000000791b */ /* 0x003fe20003800000 */
.L_x_2826:
        /* <DEDUP_REMOVED lines=14> */
.L_x_2827:
[----:B------:R-:W-:Y:S02]  /*168b0*/  IMAD.MOV.U32 R13, RZ, RZ, R24 ;  /* 0x000000ffff0d7224 */ /* 0x000fe400078e0018 */
[----:B------:R-:W-:Y:S02]  /*168c0*/  IMAD.MOV.U32 R12, RZ, RZ, 0x4 ;  /* 0x00000004ff0c7424 */ /* 0x000fe400078e00ff */
[----:B------:R-:W-:-:S07]  /*168d0*/  IMAD.MOV.U32 R2, RZ, RZ, R14 ;  /* 0x000000ffff027224 */ /* 0x000fce00078e000e */
[----:B------:R-:W-:Y:S05]  /*168e0*/  WARPSYNC.COLLECTIVE R15, `(.L_x_2828) ;  /* 0x000000000f087348 */ /* 0x000fea0003c00000 */
[----:B------:R0:W1:Y:S02]  /*168f0*/  SHFL.IDX P6, R14, R13, R12, R11 ;  /* 0x0000000c0d0e7389 */ /* 0x00006400000c000b */
[----:B01----:R-:W-:Y:S01]  /*16900*/  ENDCOLLECTIVE ;  /* 0x000000000000791b */ /* 0x003fe20003800000 */
.L_x_2828:
        /* <DEDUP_REMOVED lines=14> */
.L_x_2829:
[----:B------:R-:W-:Y:S02]  /*169f0*/  IMAD.MOV.U32 R13, RZ, RZ, R24 ;  /* 0x000000ffff0d7224 */ /* 0x000fe400078e0018 */
[----:B------:R-:W-:Y:S02]  /*16a00*/  IMAD.MOV.U32 R12, RZ, RZ, 0x5 ;  /* 0x00000005ff0c7424 */ /* 0x000fe400078e00ff */
[----:B------:R-:W-:-:S07]  /*16a10*/  IMAD.MOV.U32 R2, RZ, RZ, R14 ;  /* 0x000000ffff027224 */ /* 0x000fce00078e000e */
[----:B------:R-:W-:Y:S05]  /*16a20*/  WARPSYNC.COLLECTIVE R15, `(.L_x_2830) ;  /* 0x000000000f087348 */ /* 0x000fea0003c00000 */
[----:B------:R0:W1:Y:S02]  /*16a30*/  SHFL.IDX P6, R14, R13, R12, R11 ;  /* 0x0000000c0d0e7389 */ /* 0x00006400000c000b */
[----:B01----:R-:W-:Y:S01]  /*16a40*/  ENDCOLLECTIVE ;  /* 0x000000000000791b */ /* 0x003fe20003800000 */
.L_x_2830:
        /* <DEDUP_REMOVED lines=14> */
.L_x_2831:
[----:B------:R-:W-:Y:S02]  /*16b30*/  IMAD.MOV.U32 R13, RZ, RZ, R24 ;  /* 0x000000ffff0d7224 */ /* 0x000fe400078e0018 */
[----:B------:R-:W-:Y:S02]  /*16b40*/  IMAD.MOV.U32 R12, RZ, RZ, 0x6 ;  /* 0x00000006ff0c7424 */ /* 0x000fe400078e00ff */
[----:B------:R-:W-:-:S07]  /*16b50*/  IMAD.MOV.U32 R2, RZ, RZ, R14 ;  /* 0x000000ffff027224 */ /* 0x000fce00078e000e */
[----:B------:R-:W-:Y:S05]  /*16b60*/  WARPSYNC.COLLECTIVE R15, `(.L_x_2832) ;  /* 0x000000000f087348 */ /* 0x000fea0003c00000 */
[----:B------:R0:W1:Y:S02]  /*16b70*/  SHFL.IDX P6, R14, R13, R12, R11 ;  /* 0x0000000c0d0e7389 */ /* 0x00006400000c000b */
[----:B01----:R-:W-:Y:S01]  /*16b80*/  ENDCOLLECTIVE ;  /* 0x000000000000791b */ /* 0x003fe20003800000 */
.L_x_2832:
        /* <DEDUP_REMOVED lines=14> */
.L_x_2833:
[----:B------:R-:W-:Y:S02]  /*16c70*/  IMAD.MOV.U32 R13, RZ, RZ, R24 ;  /* 0x000000ffff0d7224 */ /* 0x000fe400078e0018 */
[----:B------:R-:W-:Y:S02]  /*16c80*/  IMAD.MOV.U32 R12, RZ, RZ, 0x7 ;  /* 0x00000007ff0c7424 */ /* 0x000fe400078e00ff */
[----:B------:R-:W-:-:S07]  /*16c90*/  IMAD.MOV.U32 R2, RZ, RZ, R14 ;  /* 0x000000ffff027224 */ /* 0x000fce00078e000e */
[----:B------:R-:W-:Y:S05]  /*16ca0*/  WARPSYNC.COLLECTIVE R15, `(.L_x_2834) ;  /* 0x000000000f087348 */ /* 0x000fea0003c00000 */
[----:B------:R0:W1:Y:S02]  /*16cb0*/  SHFL.IDX P6, R14, R13, R12, R11 ;  /* 0x0000000c0d0e7389 */ /* 0x00006400000c000b */
[----:B01----:R-:W-:Y:S01]  /*16cc0*/  ENDCOLLECTIVE ;  /* 0x000000000000791b */ /* 0x003fe20003800000 */
.L_x_2834:
        /* <DEDUP_REMOVED lines=13> */
.L_x_2835:
[----:B------:R-:W-:Y:S01]  /*16da0*/  @!PT LDS RZ, [RZ] ;  /* 0x00000000fffff984 */ /* 0x000fe20000000800 */
[----:B------:R-:W-:Y:S01]  /*16db0*/  @!PT LDS RZ, [RZ] ;  /* 0x00000000fffff984 */ /* 0x000fe20000000800 */
[----:B------:R-:W-:Y:S01]  /*16dc0*/  @!PT LDS RZ, [RZ] ;  /* 0x00000000fffff984 */ /* 0x000fe20000000800 */
[----:B------:R1:W-:Y:S01]  /*16dd0*/  LDGSTS.E.BYPASS.LTC128B.128 [R7+0x7400], desc[UR36][R2.64+0x80], !P0 ;  /* 0x0740008002077fae */ /* 0x0003e2000c101d64 */
[----:B------:R-:W-:Y:S05]  /*16de0*/  BRA `(.L_x_2836) ;  /* 0xffffffb4000c7947 */ /* 0x000fea000383ffff */
.L_x_2727:
[----:B0-----:R0:W1:Y:S02]  /*16df0*/  SYNCS.PHASECHK.TRANS64.TRYWAIT P0, [R0+URZ+0x28860], R3 ;  /* 0x02886003000075a7 */ /* 0x001064000800017f */
[----:B-1----:R-:W-:Y:S05]  /*16e00*/  @!P0 NANOSLEEP.SYNCS 0x989680 ;  /* 0x009896800000895d */ /* 0x002fea0003900000 */
[----:B------:R-:W1:Y:S02]  /*16e10*/  @!P0 SYNCS.PHASECHK.TRANS64 P0, [R0+URZ+0x28860], R3 ;  /* 0x02886003000085a7 */ /* 0x000e64000800007f */
[----:B-1----:R-:W-:Y:S05]  /*16e20*/  @!P0 BRA `(.L_x_2727) ;  /* 0xfffffffc00f08947 */ /* 0x002fea000383ffff */
[----:B------:R-:W-:Y:S05]  /*16e30*/  BRA `(.L_x_2837) ;  /* 0xffffffb800187947 */ /* 0x000fea000383ffff */
.L_x_2728:
        /* <DEDUP_REMOVED lines=8> */
.L_x_2839:
[----:B------:R-:W-:Y:S05]  /*16ec0*/  BSYNC B0 ;  /* 0x0000000000007941 */ /* 0x000fea0003800000 */
.L_x_2838:
[----:B------:R-:W-:Y:S01]  /*16ed0*/  IMAD.MOV.U32 R13, RZ, RZ, R18 ;  /* 0x000000ffff0d7224 */ /* 0x000fe200078e0012 */
[----:B------:R-:W-:Y:S01]  /*16ee0*/  MOV R3, R14 ;  /* 0x0000000e00037202 */ /* 0x000fe20000000f00 */
[----:B------:R-:W-:Y:S02]  /*16ef0*/  IMAD.MOV.U32 R12, RZ, RZ, RZ ;  /* 0x000000ffff0c7224 */ /* 0x000fe400078e00ff */
[----:B------:R-:W-:Y:S02]  /*16f00*/  IMAD.MOV.U32 R11, RZ, RZ, 0x181f ;  /* 0x0000181fff0b7424 */ /* 0x000fe400078e00ff */
[----:B------:R-:W-:Y:S02]  /*16f10*/  IMAD.MOV.U32 R15, RZ, RZ, -0x1 ;  /* 0xffffffffff0f7424 */ /* 0x000fe400078e00ff */
[----:B------:R-:W-:Y:S02]  /*16f20*/  IMAD.SHL.U32 R5, R30, 0x2, RZ ;  /* 0x000000021e057824 */ /* 0x000fe400078e00ff */
[----:B------:R-:W-:-:S07]  /*16f30*/  IMAD R4, R9, 0x2, R22 ;  /* 0x0000000209047824 */ /* 0x000fce00078e0216 */
[----:B------:R-:W-:Y:S05]  /*16f40*/  WARPSYNC.COLLECTIVE R15, `(.L_x_2840) ;  /* 0x000000000f087348 */ /* 0x000fea0003c00000 */
[----:B------:R0:W1:Y:S02]  /*16f50*/  SHFL.IDX P6, R14, R13, R12, R11 ;  /* 0x0000000c0d0e7389 */ /* 0x00006400000c000b */
[----:B01----:R-:W-:Y:S01]  /*16f60*/  ENDCOLLECTIVE ;  /* 0x000000000000791b */ /* 0x003fe20003800000 */
.L_x_2840:
        /* <DEDUP_REMOVED lines=11> */
.L_x_2841:
        /* <DEDUP_REMOVED lines=13> */
.L_x_2842:
[----:B------:R-:W-:Y:S02]  /*170f0*/  IMAD.MOV.U32 R13, RZ, RZ, R24 ;  /* 0x000000ffff0d7224 */ /* 0x000fe400078e0018 */
[----:B------:R-:W-:Y:S02]  /*17100*/  IMAD.MOV.U32 R12, RZ, RZ, 0x2 ;  /* 0x00000002ff0c7424 */ /* 0x000fe400078e00ff */
[----:B------:R-:W-:-:S07]  /*17110*/  IMAD.MOV.U32 R10, RZ, RZ, R14 ;  /* 0x000000ffff0a7224 */ /* 0x000fce00078e000e */
[----:B------:R-:W-:Y:S05]  /*17120*/  WARPSYNC.COLLECTIVE R15, `(.L_x_2843) ;  /* 0x000000000f087348 */ /* 0x000fea0003c00000 */
[----:B------:R0:W1:Y:S02]  /*17130*/  SHFL.IDX P6, R14, R13, R12, R11 ;  /* 0x0000000c0d0e7389 */ /* 0x00006400000c000b */
[----:B01----:R-:W-:Y:S01]  /*17140*/  ENDCOLLECTIVE ;  /* 0x000000000000791b */ /* 0x003fe20003800000 */
.L_x_2843:
        /* <DEDUP_REMOVED lines=14> */
.L_x_2844:
[----:B------:R-:W-:Y:S02]  /*17230*/  IMAD.MOV.U32 R13, RZ, RZ, R24 ;  /* 0x000000ffff0d7224 */ /* 0x000fe400078e0018 */
[----:B------:R-:W-:Y:S01]  /*17240*/  IMAD.MOV.U32 R12, RZ, RZ, 0x3 ;  /* 0x00000003ff0c7424 */ /* 0x000fe200078e00ff */
[----:B------:R-:W-:-:S13]  /*17250*/  IADD3 R2, P2, R14, R5, RZ ;  /* 0x000000050e027210 */ /* 0x000fda0007f5e0ff */
[----:B------:R-:W-:Y:S05]  /*17260*/  WARPSYNC.COLLECTIVE R15, `(.L_x_2845) ;  /* 0x000000000f087348 */ /* 0x000fea0003c00000 */
[----:B------:R0:W1:Y:S02]  /*17270*/  SHFL.IDX P6, R14, R13, R12, R11 ;  /* 0x0000000c0d0e7389 */ /* 0x00006400000c000b */
[----:B01----:R-:W-:Y:S01]  /*17280*/  ENDCOLLECTIVE ;  /* 0x000000000000791b */ /* 0x003fe20003800000 */
.L_x_2845:
        /* <DEDUP_REMOVED lines=13> */
.L_x_2846:
[----:B------:R-:W-:Y:S02]  /*17360*/  IMAD.MOV.U32 R13, RZ, RZ, R24 ;  /* 0x000000ffff0d7224 */ /* 0x000fe400078e0018 */
[----:B------:R-:W-:Y:S01]  /*17370*/  IMAD.MOV.U32 R12, RZ, RZ, 0x4 ;  /* 0x00000004ff0c7424 */ /* 0x000fe200078e00ff */
[----:B------:R-:W-:-:S13]  /*17380*/  IADD3 R2, P2, R14, R5, RZ ;  /* 0x000000050e027210 */ /* 0x000fda0007f5e0ff */
[----:B------:R-:W-:Y:S05]  /*17390*/  WARPSYNC.COLLECTIVE R15, `(.L_x_2847) ;  /* 0x000000000f087348 */ /* 0x000fea0003c00000 */
[----:B------:R0:W1:Y:S02]  /*173a0*/  SHFL.IDX P6, R14, R13, R12, R11 ;  /* 0x0000000c0d0e7389 */ /* 0x00006400000c000b */
[----:B01----:R-:W-:Y:S01]  /*173b0*/  ENDCOLLECTIVE ;  /* 0x000000000000791b */ /* 0x003fe20003800000 */
.L_x_2847:
        /* <DEDUP_REMOVED lines=13> */
.L_x_2848:
[----:B------:R-:W-:Y:S02]  /*17490*/  IMAD.MOV.U32 R13, RZ, RZ, R24 ;  /* 0x000000ffff0d7224 */ /* 0x000fe400078e0018 */
[----:B------:R-:W-:Y:S02]  /*174a0*/  IMAD.MOV.U32 R12, RZ, RZ, 0x5 ;  /* 0x00000005ff0c7424 */ /* 0x000fe400078e00ff */
[----:B------:R-:W-:-:S07]  /*174b0*/  IMAD.MOV.U32 R10, RZ, RZ, R14 ;  /* 0x000000ffff0a7224 */ /* 0x000fce00078e000e */
[----:B------:R-:W-:Y:S05]  /*174c0*/  WARPSYNC.COLLECTIVE R15, `(.L_x_2849) ;  /* 0x000000000f087348 */ /* 0x000fea0003c00000 */
[----:B------:R0:W1:Y:S02]  /*174d0*/  SHFL.IDX P6, R14, R13, R12, R11 ;  /* 0x0000000c0d0e7389 */ /* 0x00006400000c000b */
[----:B01----:R-:W-:Y:S01]  /*174e0*/  ENDCOLLECTIVE ;  /* 0x000000000000791b */ /* 0x003fe20003800000 */
.L_x_2849:
        /* <DEDUP_REMOVED lines=14> */
.L_x_2850:
[----:B------:R-:W-:Y:S01]  /*175d0*/  IMAD.MOV.U32 R13, RZ, RZ, R24 ;  /* 0x000000ffff0d7224 */ /* 0x000fe200078e0018 */
[----:B------:R-:W-:Y:S02]  /*175e0*/  MOV R12, 0x6 ;  /* 0x00000006000c7802 */ /* 0x000fe40000000f00 */
[----:B------:R-:W-:-:S13]  /*175f0*/  IADD3 R2, P2, R14, R5, RZ ;  /* 0x000000050e027210 */ /* 0x000fda0007f5e0ff */
[----:B------:R-:W-:Y:S05]  /*17600*/  WARPSYNC.COLLECTIVE R15, `(.L_x_2851) ;  /* 0x000000000f087348 */ /* 0x000fea0003c00000 */
[----:B------:R0:W1:Y:S02]  /*17610*/  SHFL.IDX P6, R14, R13, R12, R11 ;  /* 0x0000000c0d0e7389 */ /* 0x00006400000c000b */
[----:B01----:R-:W-:Y:S01]  /*17620*/  ENDCOLLECTIVE ;  /* 0x000000000000791b */ /* 0x003fe20003800000 */
.L_x_2851:
        /* <DEDUP_REMOVED lines=13> */
.L_x_2852:
[----:B------:R-:W-:Y:S02]  /*17700*/  IMAD.MOV.U32 R13, RZ, RZ, R24 ;  /* 0x000000ffff0d7224 */ /* 0x000fe400078e0018 */
[----:B------:R-:W-:Y:S02]  /*17710*/  IMAD.MOV.U32 R12, RZ, RZ, 0x7 ;  /* 0x00000007ff0c7424 */ /* 0x000fe400078e00ff */
[----:B------:R-:W-:-:S07]  /*17720*/  IMAD.MOV.U32 R10, RZ, RZ, R14 ;  /* 0x000000ffff0a7224 */ /* 0x000fce00078e000e */
[----:B------:R-:W-:Y:S05]  /*17730*/  WARPSYNC.COLLECTIVE R15, `(.L_x_2853) ;  /* 0x000000000f087348 */ /* 0x000fea0003c00000 */
[----:B------:R0:W1:Y:S02]  /*17740*/  SHFL.IDX P6, R14, R13, R12, R11 ;  /* 0x0000000c0d0e7389 */ /* 0x00006400000c000b */
[----:B01----:R-:W-:Y:S01]  /*17750*/  ENDCOLLECTIVE ;  /* 0x000000000000791b */ /* 0x003fe20003800000 */
.L_x_2853:
        /* <DEDUP_REMOVED lines=12> */
.L_x_2854:
[----:B------:R-:W-:Y:S05]  /*17820*/  BRA `(.L_x_2855) ;  /* 0xffffffb000b87947 */ /* 0x000fea000383ffff */
.L_x_2733:
        /* <DEDUP_REMOVED lines=8> */
.L_x_2857:
[----:B------:R-:W-:Y:S05]  /*178b0*/  BSYNC B0 ;  /* 0x0000000000007941 */ /* 0x000fea0003800000 */
.L_x_2856:
        /* <DEDUP_REMOVED lines=9> */
.L_x_2858:
[----:B------:R-:W-:Y:S02]  /*17950*/  ULDC UR4, c[0x0][0xc3c] ;  /* 0x00030f0000047ab9 */ /* 0x000fe40000000800 */
[----:B------:R-:W-:-:S13]  /*17960*/  ISETP.GE.OR P1, PT, R9, UR4, !P0 ;  /* 0x0000000409007c0c */ /* 0x000fda000c726670 */
[----:B------:R-:W0:Y:S08]  /*17970*/  @!P1 LDC.64 R4, c[0x0][0xc80] ;  /* 0x00032000ff049b82 */ /* 0x000e300000000a00 */
[----:B------:R-:W1:Y:S01]  /*17980*/  @!P1 LDC.64 R2, c[0x0][0xc78] ;  /* 0x00031e00ff029b82 */ /* 0x000e620000000a00 */
[----:B------:R-:W-:Y:S01]  /*17990*/  IMAD.MOV.U32 R17, RZ, RZ, RZ ;  /* 0x000000ffff117224 */ /* 0x000fe200078e00ff */
[----:B------:R-:W-:Y:S01]  /*179a0*/  MOV R7, R14 ;  /* 0x0000000e00077202 */ /* 0x000fe20000000f00 */
[----:B0-----:R-:W-:-:S06]  /*179b0*/  @!P1 IMAD.WIDE R4, R9, 0x4, R4 ;  /* 0x0000000409049825 */ /* 0x001fcc00078e0204 */
[----:B------:R-:W2:Y:S01]  /*179c0*/  @!P1 LDG.E R4, desc[UR36][R4.64] ;  /* 0x0000002404049981 */ /* 0x000ea2000c1e1900 */
[----:B-1----:R-:W-:-:S06]  /*179d0*/  @!P1 IMAD.WIDE R2, R9, 0x4, R2 ;  /* 0x0000000409029825 */ /* 0x002fcc00078e0202 */
[----:B------:R-:W3:Y:S01]  /*179e0*/  @!P1 LDG.E R2, desc[UR36][R2.64] ;  /* 0x0000002402029981 */ /* 0x000ee2000c1e1900 */
[----:B------:R-:W-:Y:S01]  /*179f0*/  IMAD.MOV.U32 R8, RZ, RZ, RZ ;  /* 0x000000ffff087224 */ /* 0x000fe200078e00ff */
[C---:B------:R-:W-:Y:S01]  /*17a00*/  ISETP.GE.U32.AND P2, PT, R10.reuse, 0x2, PT ;  /* 0x000000020a00780c */ /* 0x040fe20003f46070 */
[----:B------:R-:W-:Y:S01]  /*17a10*/  IMAD.MOV.U32 R11, RZ, RZ, RZ ;  /* 0x000000ffff0b7224 */ /* 0x000fe200078e00ff */
        /* <DEDUP_REMOVED lines=10> */
.L_x_2859:
[----:B------:R-:W-:Y:S02]  /*17ac0*/  MOV R12, 0x2 ;  /* 0x00000002000c7802 */ /* 0x000fe40000000f00 */
[----:B------:R-:W-:-:S05]  /*17ad0*/  SEL R6, R14, RZ, P1 ;  /* 0x000000ff0e067207 */ /* 0x000fca0000800000 */
[----:B------:R-:W-:-:S04]  /*17ae0*/  IMAD.IADD R6, R13, 0x1, R6 ;  /* 0x000000010d067824 */ /* 0x000fc800078e0206 */
[----:B------:R-:W-:-:S07]  /*17af0*/  IMAD.MOV.U32 R13, RZ, RZ, R6 ;  /* 0x000000ffff0d7224 */ /* 0x000fce00078e0006 */
[----:B------:R-:W-:Y:S05]  /*17b00*/  WARPSYNC.COLLECTIVE R15, `(.L_x_2860) ;  /* 0x000000000f087348 */ /* 0x000fea0003c00000 */
[----:B------:R0:W1:Y:S02]  /*17b10*/  SHFL.UP P6, R14, R13, R12, R11 ;  /* 0x0400000c0d0e7389 */ /* 0x00006400000c000b */
[----:B01----:R-:W-:Y:S01]  /*17b20*/  ENDCOLLECTIVE ;  /* 0x000000000000791b */ /* 0x003fe20003800000 */
.L_x_2860:
        /* <DEDUP_REMOVED lines=8> */
.L_x_2861:
[----:B------:R-:W-:Y:S01]  /*17bb0*/  IMAD.MOV.U32 R12, RZ, RZ, 0x8 ;  /* 0x00000008ff0c7424 */ /* 0x000fe200078e00ff */
[----:B------:R-:W-:-:S05]  /*17bc0*/  SEL R3, R14, RZ, P3 ;  /* 0x000000ff0e037207 */ /* 0x000fca0001800000 */
[----:B------:R-:W-:-:S04]  /*17bd0*/  IMAD.IADD R3, R2, 0x1, R3 ;  /* 0x0000000102037824 */ /* 0x000fc800078e0203 */
[----:B------:R-:W-:-:S07]  /*17be0*/  IMAD.MOV.U32 R13, RZ, RZ, R3 ;  /* 0x000000ffff0d7224 */ /* 0x000fce00078e0003 */
[----:B------:R-:W-:Y:S05]  /*17bf0*/  WARPSYNC.COLLECTIVE R15, `(.L_x_2862) ;  /* 0x000000000f087348 */ /* 0x000fea0003c00000 */
[----:B------:R0:W1:Y:S02]  /*17c00*/  SHFL.UP P6, R14, R13, R12, R11 ;  /* 0x0400000c0d0e7389 */ /* 0x00006400000c000b */
[----:B01----:R-:W-:Y:S01]  /*17c10*/  ENDCOLLECTIVE ;  /* 0x000000000000791b */ /* 0x003fe20003800000 */
.L_x_2862:
[----:B------:R-:W-:Y:S02]  /*17c20*/  MOV R12, 0x10 ;  /* 0x00000010000c7802 */ /* 0x000fe40000000f00 */
[----:B------:R-:W-:-:S05]  /*17c30*/  SEL R4, R14, RZ, P4 ;  /* 0x000000ff0e047207 */ /* 0x000fca0002000000 */
[----:B------:R-:W-:-:S04]  /*17c40*/  IMAD.IADD R4, R3, 0x1, R4 ;  /* 0x0000000103047824 */ /* 0x000fc800078e0204 */
[----:B------:R-:W-:-:S07]  /*17c50*/  IMAD.MOV.U32 R13, RZ, RZ, R4 ;  /* 0x000000ffff0d7224 */ /* 0x000fce00078e0004 */
[----:B------:R-:W-:Y:S05]  /*17c60*/  WARPSYNC.COLLECTIVE R15, `(.L_x_2863) ;  /* 0x000000000f087348 */ /* 0x000fea0003c00000 */
[----:B------:R0:W1:Y:S02]  /*17c70*/  SHFL.UP P6, R14, R13, R12, R11 ;  /* 0x0400000c0d0e7389 */ /* 0x00006400000c000b */
[----:B01----:R-:W-:Y:S01]  /*17c80*/  ENDCOLLECTIVE ;  /* 0x000000000000791b */ /* 0x003fe20003800000 */
.L_x_2863:
        /* <DEDUP_REMOVED lines=8> */
.L_x_2864:
[----:B------:R-:W-:Y:S05]  /*17d10*/  BRA `(.L_x_2865) ;  /* 0xffffffb000c47947 */ /* 0x000fea000383ffff */
.L_x_2736:
[----:B------:R-:W-:Y:S01]  /*17d20*/  BSSY B0, `(.L_x_2866) ;  /* 0x0000007000007945 */ /* 0x000fe20003800000 */
[----:B------:R-:W-:Y:S02]  /*17d30*/  IMAD.MOV.U32 R12, RZ, RZ, 0x1 ;  /* 0x00000001ff0c7424 */ /* 0x000fe400078e00ff */
[----:B------:R-:W-:Y:S02]  /*17d40*/  IMAD.MOV.U32 R11, RZ, RZ, RZ ;  /* 0x000000ffff0b7224 */ /* 0x000fe400078e00ff */
[----:B------:R-:W-:-:S07]  /*17d50*/  IMAD.MOV.U32 R15, RZ, RZ, -0x1 ;  /* 0xffffffffff0f7424 */ /* 0x000fce00078e00ff */
[----:B------:R-:W-:Y:S05]  /*17d60*/  WARPSYNC.COLLECTIVE R15, `(.L_x_2867) ;  /* 0x000000000f087348 */ /* 0x000fea0003c00000 */
[----:B------:R0:W1:Y:S02]  /*17d70*/  SHFL.UP P6, R14, R13, R12, R11 ;  /* 0x0400000c0d0e7389 */ /* 0x00006400000c000b */
[----:B01----:R-:W-:Y:S01]  /*17d80*/  ENDCOLLECTIVE ;  /* 0x000000000000791b */ /* 0x003fe20003800000 */
.L_x_2867:
[----:B------:R-:W-:Y:S05]  /*17d90*/  BSYNC B0 ;  /* 0x0000000000007941 */ /* 0x000fea0003800000 */
.L_x_2866:
        /* <DEDUP_REMOVED lines=8> */
.L_x_2868:
[----:B------:R-:W-:Y:S01]  /*17e20*/  IMAD.MOV.U32 R12, RZ, RZ, 0x4 ;  /* 0x00000004ff0c7424 */ /* 0x000fe200078e00ff */
[----:B------:R-:W-:-:S05]  /*17e30*/  SEL R2, R14, RZ, P2 ;  /* 0x000000ff0e027207 */ /* 0x000fca0001000000 */
[----:B------:R-:W-:-:S04]  /*17e40*/  IMAD.IADD R2, R13, 0x1, R2 ;  /* 0x000000010d027824 */ /* 0x000fc800078e0202 */
[----:B------:R-:W-:-:S07]  /*17e50*/  IMAD.MOV.U32 R13, RZ, RZ, R2 ;  /* 0x000000ffff0d7224 */ /* 0x000fce00078e0002 */
[----:B------:R-:W-:Y:S05]  /*17e60*/  WARPSYNC.COLLECTIVE R15, `(.L_x_2869) ;  /* 0x000000000f087348 */ /* 0x000fea0003c00000 */
[----:B------:R0:W1:Y:S02]  /*17e70*/  SHFL.UP P6, R14, R13, R12, R11 ;  /* 0x0400000c0d0e7389 */ /* 0x00006400000c000b */
[----:B01----:R-:W-:Y:S01]  /*17e80*/  ENDCOLLECTIVE ;  /* 0x000000000000791b */ /* 0x003fe20003800000 */
.L_x_2869:
[----:B------:R-:W-:Y:S02]  /*17e90*/  MOV R12, 0x8 ;  /* 0x00000008000c7802 */ /* 0x000fe40000000f00 */
[----:B------:R-:W-:-:S05]  /*17ea0*/  SEL R3, R14, RZ, P3 ;  /* 0x000000ff0e037207 */ /* 0x000fca0001800000 */
[----:B------:R-:W-:-:S04]  /*17eb0*/  IMAD.IADD R3, R2, 0x1, R3 ;  /* 0x0000000102037824 */ /* 0x000fc800078e0203 */
[----:B------:R-:W-:-:S07]  /*17ec0*/  IMAD.MOV.U32 R13, RZ, RZ, R3 ;  /* 0x000000ffff0d7224 */ /* 0x000fce00078e0003 */
[----:B------:R-:W-:Y:S05]  /*17ed0*/  WARPSYNC.COLLECTIVE R15, `(.L_x_2870) ;  /* 0x000000000f087348 */ /* 0x000fea0003c00000 */
[----:B------:R0:W1:Y:S02]  /*17ee0*/  SHFL.UP P6, R14, R13, R12, R11 ;  /* 0x0400000c0d0e7389 */ /* 0x00006400000c000b */
[----:B01----:R-:W-:Y:S01]  /*17ef0*/  ENDCOLLECTIVE ;  /* 0x000000000000791b */ /* 0x003fe20003800000 */
.L_x_2870:
[----:B------:R-:W-:Y:S01]  /*17f00*/  IMAD.MOV.U32 R12, RZ, RZ, 0x10 ;  /* 0x00000010ff0c7424 */ /* 0x000fe200078e00ff */
[----:B------:R-:W-:-:S05]  /*17f10*/  SEL R4, R14, RZ, P4 ;  /* 0x000000ff0e047207 */ /* 0x000fca0002000000 */
[----:B------:R-:W-:-:S04]  /*17f20*/  IMAD.IADD R4, R3, 0x1, R4 ;  /* 0x0000000103047824 */ /* 0x000fc800078e0204 */
[----:B------:R-:W-:-:S07]  /*17f30*/  IMAD.MOV.U32 R13, RZ, RZ, R4 ;  /* 0x000000ffff0d7224 */ /* 0x000fce00078e0004 */
[----:B------:R-:W-:Y:S05]  /*17f40*/  WARPSYNC.COLLECTIVE R15, `(.L_x_2871) ;  /* 0x000000000f087348 */ /* 0x000fea0003c00000 */
[----:B------:R0:W1:Y:S02]  /*17f50*/  SHFL.UP P6, R14, R13, R12, R11 ;  /* 0x0400000c0d0e7389 */ /* 0x00006400000c000b */
[----:B01----:R-:W-:Y:S01]  /*17f60*/  ENDCOLLECTIVE ;  /* 0x000000000000791b */ /* 0x003fe20003800000 */
.L_x_2871:
        /* <DEDUP_REMOVED lines=8> */
.L_x_2872:
[----:B------:R-:W-:Y:S05]  /*17ff0*/  BRA `(.L_x_2873) ;  /* 0xffffffb000b07947 */ /* 0x000fea000383ffff */
.L_x_2738:
[----:B------:R-:W-:Y:S01]  /*18000*/  BSSY B0, `(.L_x_2874) ;  /* 0x0000006000007945 */ /* 0x000fe20003800000 */
[----:B------:R-:W-:Y:S01]  /*18010*/  PLOP3.LUT P6, PT, P6, PT, PT, 0x8, 0x0 ;  /* 0x000000000000781c */ /* 0x000fe200037ce170 */
[----:B------:R-:W-:-:S12]  /*18020*/  IMAD.MOV.U32 R15, RZ, RZ, -0x1 ;  /* 0xffffffffff0f7424 */ /* 0x000fd800078e00ff */
[----:B0-----:R-:W-:Y:S05]  /*18030*/  WARPSYNC.COLLECTIVE R15, `(.L_x_2875) ;  /* 0x000000000f087348 */ /* 0x001fea0003c00000 */
[----:B------:R-:W-:Y:S01]  /*18040*/  VOTE.ANY R14, PT, P6 ;  /* 0x00000000000e7806 */ /* 0x000fe200030e0100 */
[----:B0-----:R-:W-:Y:S06]  /*18050*/  ENDCOLLECTIVE ;  /* 0x000000000000791b */ /* 0x001fec0003800000 */
.L_x_2875:
[----:B------:R-:W-:Y:S05]  /*18060*/  BSYNC B0 ;  /* 0x0000000000007941 */ /* 0x000fea0003800000 */
.L_x_2874:
[----:B------:R-:W-:Y:S01]  /*18070*/  MOV R3, R14 ;  /* 0x0000000e00037202 */ /* 0x000fe20000000f00 */
[----:B------:R-:W-:Y:S02]  /*18080*/  IMAD.MOV.U32 R13, RZ, RZ, R17 ;  /* 0x000000ffff0d7224 */ /* 0x000fe400078e0011 */
[----:B------:R-:W-:Y:S01]  /*18090*/  IMAD.MOV.U32 R11, RZ, RZ, 0x1f ;  /* 0x0000001fff0b7424 */ /* 0x000fe200078e00ff */
[----:B------:R0:W1:Y:S01]  /*180a0*/  POPC R12, R3 ;  /* 0x00000003000c7309 */ /* 0x0000620000000000 */
[----:B------:R-:W-:-:S07]  /*180b0*/  IMAD.MOV.U32 R15, RZ, RZ, -0x1 ;  /* 0xffffffffff0f7424 */ /* 0x000fce00078e00ff */
[----:B01----:R-:W-:Y:S05]  /*180c0*/  WARPSYNC.COLLECTIVE R15, `(.L_x_2876) ;  /* 0x000000000f087348 */ /* 0x003fea0003c00000 */
[----:B-1----:R1:W2:Y:S02]  /*180d0*/  SHFL.IDX P6, R14, R13, R12, R11 ;  /* 0x0000000c0d0e7389 */ /* 0x0022a400000c000b */
[----:B012---:R-:W-:Y:S01]  /*180e0*/  ENDCOLLECTIVE ;  /* 0x000000000000791b */ /* 0x007fe20003800000 */
.L_x_2876:
[----:B------:R-:W-:Y:S02]  /*180f0*/  IMAD.IADD R19, R12, 0x1, R19 ;  /* 0x000000010c137824 */ /* 0x000fe400078e0213 */
[----:B------:R-:W-:Y:S02]  /*18100*/  IMAD.MOV.U32 R13, RZ, RZ, R8 ;  /* 0x000000ffff0d7224 */ /* 0x000fe400078e0008 */
[----:B------:R-:W-:-:S07]  /*18110*/  IMAD.MOV.U32 R17, RZ, RZ, R14 ;  /* 0x000000ffff117224 */ /* 0x000fce00078e000e */
[----:B------:R-:W-:Y:S05]  /*18120*/  WARPSYNC.COLLECTIVE R15, `(.L_x_2877) ;  /* 0x000000000f087348 */ /* 0x000fea0003c00000 */
[----:B------:R0:W1:Y:S02]  /*18130*/  SHFL.IDX P6, R14, R13, R12, R11 ;  /* 0x0000000c0d0e7389 */ /* 0x00006400000c000b */
[----:B01----:R-:W-:Y:S01]  /*18140*/  ENDCOLLECTIVE ;  /* 0x000000000000791b */ /* 0x003fe20003800000 */
.L_x_2877:
[----:B------:R-:W-:Y:S01]  /*18150*/  IMAD.MOV.U32 R8, RZ, RZ, R14 ;  /* 0x000000ffff087224 */ /* 0x000fe200078e000e */
[----:B------:R-:W-:Y:S06]  /*18160*/  BRA `(.L_x_2878) ;  /* 0xffffffb000947947 */ /* 0x000fec000383ffff */
.L_x_2740:
[----:B------:R-:W-:Y:S01]  /*18170*/  BSSY B0, `(.L_x_2879) ;  /* 0x0000007000007945 */ /* 0x000fe20003800000 */
[----:B------:R-:W-:Y:S01]  /*18180*/  IMAD.MOV.U32 R13, RZ, RZ, R2 ;  /* 0x000000ffff0d7224 */ /* 0x000fe200078e0002 */
[----:B------:R-:W-:Y:S01]  /*18190*/  MOV R11, 0x1f ;  /* 0x0000001f000b7802 */ /* 0x000fe20000000f00 */
[----:B------:R-:W-:-:S07]  /*181a0*/  IMAD.MOV.U32 R15, RZ, RZ, -0x1 ;  /* 0xffffffffff0f7424 */ /* 0x000fce00078e00ff */
[----:B0-23--:R-:W-:Y:S05]  /*181b0*/  WARPSYNC.COLLECTIVE R15, `(.L_x_2880) ;  /* 0x000000000f087348 */ /* 0x00dfea0003c00000 */
[----:B------:R1:W4:Y:S02]  /*181c0*/  SHFL.IDX P6, R14, R13, R12, R11 ;  /* 0x0000000c0d0e7389 */ /* 0x00032400000c000b */
[----:B01234-:R-:W-:Y:S01]  /*181d0*/  ENDCOLLECTIVE ;  /* 0x000000000000791b */ /* 0x01ffe20003800000 */
.L_x_2880:
[----:B------:R-:W-:Y:S05]  /*181e0*/  BSYNC B0 ;  /* 0x0000000000007941 */ /* 0x000fea0003800000 */
.L_x_2879:
[----:B------:R-:W-:Y:S01]  /*181f0*/  IMAD.MOV.U32 R6, RZ, RZ, R14 ;  /* 0x000000ffff067224 */ /* 0x000fe200078e000e */
[----:B------:R-:W-:Y:S06]  /*18200*/  BRA `(.L_x_2739) ;  /* 0xffffffb000847947 */ /* 0x000fec000383ffff */
.L_x_2746:
[----:B0-----:R0:W1:Y:S02]  /*18210*/  SYNCS.PHASECHK.TRANS64.TRYWAIT P0, [R7+URZ+0x28820], R0 ;  /* 0x02882000070075a7 */ /* 0x001064000800017f */
[----:B-1----:R-:W-:Y:S05]  /*18220*/  @!P0 NANOSLEEP.SYNCS 0x989680 ;  /* 0x009896800000895d */ /* 0x002fea0003900000 */
[----:B------:R-:W1:Y:S02]  /*18230*/  @!P0 SYNCS.PHASECHK.TRANS64 P0, [R7+URZ+0x28820], R0 ;  /* 0x02882000070085a7 */ /* 0x000e64000800007f */
[----:B-1----:R-:W-:Y:S05]  /*18240*/  @!P0 BRA `(.L_x_2746) ;  /* 0xfffffffc00f08947 */ /* 0x002fea000383ffff */
[----:B------:R-:W-:Y:S05]  /*18250*/  BRA `(.L_x_2881) ;  /* 0xffffffb800dc7947 */ /* 0x000fea000383ffff */
.L_x_2747:
[----:B------:R-:W1:Y:S01]  /*18260*/  S2R R2, SR_TID.X ;  /* 0x0000000000027919 */ /* 0x000e620000002100 */
[----:B------:R-:W-:Y:S01]  /*18270*/  BSSY B0, `(.L_x_2882) ;  /* 0x000000a000007945 */ /* 0x000fe20003800000 */
[----:B------:R-:W-:Y:S02]  /*18280*/  IMAD.MOV.U32 R12, RZ, RZ, RZ ;  /* 0x000000ffff0c7224 */ /* 0x000fe400078e00ff */
[----:B------:R-:W-:Y:S02]  /*18290*/  IMAD.MOV.U32 R11, RZ, RZ, 0x1f ;  /* 0x0000001fff0b7424 */ /* 0x000fe400078e00ff */
[----:B------:R-:W-:Y:S01]  /*182a0*/  IMAD.MOV.U32 R15, RZ, RZ, -0x1 ;  /* 0xffffffffff0f7424 */ /* 0x000fe200078e00ff */
[----:B-1----:R-:W-:-:S04]  /*182b0*/  SHF.R.U32.HI R2, RZ, 0x5, R2 ;  /* 0x00000005ff027819 */ /* 0x002fc80000011602 */
[----:B------:R-:W-:-:S05]  /*182c0*/  LOP3.LUT R2, R2, 0x3, RZ, 0xc0, !PT ;  /* 0x0000000302027812 */ /* 0x000fca00078ec0ff */
[----:B------:R-:W-:-:S07]  /*182d0*/  IMAD.MOV.U32 R13, RZ, RZ, R2 ;  /* 0x000000ffff0d7224 */ /* 0x000fce00078e0002 */
[----:B0-2---:R-:W-:Y:S05]  /*182e0*/  WARPSYNC.COLLECTIVE R15, `(.L_x_2883) ;  /* 0x000000000f087348 */ /* 0x005fea0003c00000 */
[----:B------:R1:W3:Y:S02]  /*182f0*/  SHFL.IDX P6, R14, R13, R12, R11 ;  /* 0x0000000c0d0e7389 */ /* 0x0002e400000c000b */
[----:B0123--:R-:W-:Y:S01]  /*18300*/  ENDCOLLECTIVE ;  /* 0x000000000000791b */ /* 0x00ffe20003800000 */
.L_x_2883:
[----:B------:R-:W-:Y:S05]  /*18310*/  BSYNC B0 ;  /* 0x0000000000007941 */ /* 0x000fea0003800000 */
.L_x_2882:
[----:B------:R-:W-:Y:S05]  /*18320*/  BRA `(.L_x_2884) ;  /* 0xffffffb800c47947 */ /* 0x000fea000383ffff */
.L_x_2750:
[----:B------:R-:W-:Y:S01]  /*18330*/  BSSY B1, `(.L_x_2885) ;  /* 0x0000006000017945 */ /* 0x000fe20003800000 */
[----:B------:R-:W-:-:S07]  /*18340*/  IMAD.MOV.U32 R15, RZ, RZ, -0x1 ;  /* 0xffffffffff0f7424 */ /* 0x000fce00078e00ff */
[----:B0-2---:R-:W-:Y:S05]  /*18350*/  WARPSYNC.COLLECTIVE R15, `(.L_x_2886) ;  /* 0x000000000f0c7348 */ /* 0x005fea0003c00000 */
[----:B------:R-:W-:Y:S02]  /*18360*/  ELECT P6, UR62, PT ;  /* 0x00000000003e782f */ /* 0x000fe400038c0000 */
[----:B------:R-:W-:Y:S01]  /*18370*/  MOV R14, UR62 ;  /* 0x0000003e000e7c02 */ /* 0x000fe20008000f00 */
[----:B0-2---:R-:W-:Y:S10]  /*18380*/  ENDCOLLECTIVE ;  /* 0x000000000000791b */ /* 0x005ff40003800000 */
.L_x_2886:
[----:B------:R-:W-:Y:S05]  /*18390*/  BSYNC B1 ;  /* 0x0000000000017941 */ /* 0x000fea0003800000 */
.L_x_2885:
[----:B------:R-:W-:Y:S05]  /*183a0*/  BRA `(.L_x_2887) ;  /* 0xffffffb800bc7947 */ /* 0x000fea000383ffff */
.L_x_2752:
[----:B0-----:R0:W1:Y:S02]  /*183b0*/  SYNCS.PHASECHK.TRANS64.TRYWAIT P1, [R5+URZ+0x28840], R0 ;  /* 0x02884000050075a7 */ /* 0x001064000802017f */
[----:B-1----:R-:W-:Y:S05]  /*183c0*/  @!P1 NANOSLEEP.SYNCS 0x989680 ;  /* 0x009896800000995d */ /* 0x002fea0003900000 */
[----:B------:R-:W1:Y:S02]  /*183d0*/  @!P1 SYNCS.PHASECHK.TRANS64 P1, [R5+URZ+0x28840], R0 ;  /* 0x02884000050095a7 */ /* 0x000e64000802007f */
[----:B-1----:R-:W-:Y:S05]  /*183e0*/  @!P1 BRA `(.L_x_2752) ;  /* 0xfffffffc00f09947 */ /* 0x002fea000383ffff */
[----:B------:R-:W-:Y:S05]  /*183f0*/  BRA `(.L_x_2888) ;  /* 0xffffffb800e47947 */ /* 0x000fea000383ffff */
.L_x_2754:
[----:B-1----:R1:W3:Y:S02]  /*18400*/  SYNCS.PHASECHK.TRANS64.TRYWAIT P1, [R3+URZ+0x28840], R2 ;  /* 0x02884002030075a7 */ /* 0x0022e4000802017f */
[----:B---3--:R-:W-:Y:S05]  /*18410*/  @!P1 NANOSLEEP.SYNCS 0x989680 ;  /* 0x009896800000995d */ /* 0x008fea0003900000 */
[----:B------:R-:W3:Y:S02]  /*18420*/  @!P1 SYNCS.PHASECHK.TRANS64 P1, [R3+URZ+0x28840], R2 ;  /* 0x02884002030095a7 */ /* 0x000ee4000802007f */
[----:B---3--:R-:W-:Y:S05]  /*18430*/  @!P1 BRA `(.L_x_2754) ;  /* 0xfffffffc00f09947 */ /* 0x008fea000383ffff */
[----:B------:R-:W-:Y:S05]  /*18440*/  BRA `(.L_x_2889) ;  /* 0xffffffb800f07947 */ /* 0x000fea000383ffff */
.L_x_2756:
[----:B---3--:R3:W4:Y:S02]  /*18450*/  SYNCS.PHASECHK.TRANS64.TRYWAIT P1, [R5+URZ+0x28860], R0 ;  /* 0x02886000050075a7 */ /* 0x008724000802017f */
[----:B----4-:R-:W-:Y:S05]  /*18460*/  @!P1 NANOSLEEP.SYNCS 0x989680 ;  /* 0x009896800000995d */ /* 0x010fea0003900000 */
[----:B------:R-:W4:Y:S02]  /*18470*/  @!P1 SYNCS.PHASECHK.TRANS64 P1, [R5+URZ+0x28860], R0 ;  /* 0x02886000050095a7 */ /* 0x000f24000802007f */
[----:B----4-:R-:W-:Y:S05]  /*18480*/  @!P1 BRA `(.L_x_2756) ;  /* 0xfffffffc00f09947 */ /* 0x010fea000383ffff */
[----:B------:R-:W-:Y:S05]  /*18490*/  BRA `(.L_x_2890) ;  /* 0xffffffb800ec7947 */ /* 0x000fea000383ffff */
.L_x_2891:
        /* <DEDUP_REMOVED lines=14> */
.L_x_3549:


//--------------------- .text._ZN7cutlass13device_kernelIN5flash11enable_sm90INS1_16FlashAttnFwdSm90INS1_25CollectiveMainloopFwdSm90ILi2EN4cute5tupleIJNS5_1CILi1EEES8_S8_EEENS6_IJNS7_ILi128EEESA_SA_EEELi128ENS_6half_tEfNS_4arch4Sm90ELb1ELb0ELb1ELb1ELb1ELb1ELb0ELb1ELb1ELb1ELb1ELb0EEENS1_21CollectiveEpilogueFwdISB_S9_SC_SE_Li256ELb1ELb1ELb1ELb0EEENS1_36VarlenDynamicPersistentTileSchedulerILi128ELi128ELi256ELi128ELb1ELb1ELb1ELb1ELb1ELb1EEEEEEEEEvNT_6ParamsE --------------------------
	.section	.text._ZN7cutlass13device_kernelIN5flash11enable_sm90INS1_16FlashAttnFwdSm90INS1_25CollectiveMainloopFwdSm90ILi2EN4cute5tupleIJNS5_1CILi1EEES8_S8_EEENS6_IJNS7_ILi128EEESA_SA_EEELi128ENS_6half_tEfNS_4arch4Sm90ELb1ELb0ELb1ELb1ELb1ELb1ELb0ELb1ELb1ELb1ELb1ELb0EEENS1_21CollectiveEpilogueFwdISB_S9_SC_SE_Li256ELb1ELb1ELb1ELb0EEENS1_36VarlenDynamicPersistentTileSchedulerILi128ELi128ELi256ELi128ELb1ELb1ELb1ELb1ELb1ELb1EEEEEEEEEvNT_6ParamsE,"ax",@progbits
	.align	128
.text._ZN7cutlass13device_kernelIN5flash11enable_sm90INS1_16FlashAttnFwdSm90INS1_25CollectiveMainloopFwdSm90ILi2EN4cute5tupleIJNS5_1CILi1EEES8_S8_EEENS6_IJNS7_ILi128EEESA_SA_EEELi128ENS_6half_tEfNS_4arch4Sm90ELb1ELb0ELb1ELb1ELb1ELb1ELb0ELb1ELb1ELb1ELb1ELb0EEENS1_21CollectiveEpilogueFwdISB_S9_SC_SE_Li256ELb1ELb1ELb1ELb0EEENS1_36VarlenDynamicPersistentTileSchedulerILi128ELi128ELi256ELi128ELb1ELb1ELb1ELb1ELb1ELb1EEEEEEEEEvNT_6ParamsE:
        .type           _ZN7cutlass13device_kernelIN5flash11enable_sm90INS1_16FlashAttnFwdSm90INS1_25CollectiveMainloopFwdSm90ILi2EN4cute5tupleIJNS5_1CILi1EEES8_S8_EEENS6_IJNS7_ILi128EEESA_SA_EEELi128ENS_6half_tEfNS_4arch4Sm90ELb1ELb0ELb1ELb1ELb1ELb1ELb0ELb1ELb1ELb1ELb1ELb0EEENS1_21CollectiveEpilogueFwdISB_S9_SC_SE_Li256ELb1ELb1ELb1ELb0EEENS1_36VarlenDynamicPersistentTileSchedulerILi128ELi128ELi256ELi128ELb1ELb1ELb1ELb1ELb1ELb1EEEEEEEEEvNT_6ParamsE,@function
        .size           _ZN7cutlass13device_kernelIN5flash11enable_sm90INS1_16FlashAttnFwdSm90INS1_25CollectiveMainloopFwdSm90ILi2EN4cute5tupleIJNS5_1CILi1EEES8_S8_EEENS6_IJNS7_ILi128EEESA_SA_EEELi128ENS_6half_tEfNS_4arch4Sm90ELb1ELb0ELb1ELb1ELb1ELb1ELb0ELb1ELb1ELb1ELb1ELb0EEENS1_21CollectiveEpilogueFwdISB_S9_SC_SE_Li256ELb1ELb1ELb1ELb0EEENS1_36VarlenDynamicPersistentTileSchedulerILi128ELi128ELi256ELi128ELb1ELb1ELb1ELb1ELb1ELb1EEEEEEEEEvNT_6ParamsE,(.L_x_3550 - _ZN7cutlass13device_kernelIN5flash11enable_sm90INS1_16FlashAttnFwdSm90INS1_25CollectiveMainloopFwdSm90ILi2EN4cute5tupleIJNS5_1CILi1EEES8_S8_EEENS6_IJNS7_ILi128EEESA_SA_EEELi128ENS_6half_tEfNS_4arch4Sm90ELb1ELb0ELb1ELb1ELb1ELb1ELb0ELb1ELb1ELb1ELb1ELb0EEENS1_21CollectiveEpilogueFwdISB_S9_SC_SE_Li256ELb1ELb1ELb1ELb0EEENS1_36VarlenDynamicPersistentTileSchedulerILi128ELi128ELi256ELi128ELb1ELb1ELb1ELb1ELb1ELb1EEEEEEEEEvNT_6ParamsE)
        .other          _ZN7cutlass13device_kernelIN5flash11enable_sm90INS1_16FlashAttnFwdSm90INS1_25CollectiveMainloopFwdSm90ILi2EN4cute5tupleIJNS5_1CILi1EEES8_S8_EEENS6_IJNS7_ILi128EEESA_SA_EEELi128ENS_6half_tEfNS_4arch4Sm90ELb1ELb0ELb1ELb1ELb1ELb1ELb0ELb1ELb1ELb1ELb1ELb0EEENS1_21CollectiveEpilogueFwdISB_S9_SC_SE_Li256ELb1ELb1ELb1ELb0EEENS1_36VarlenDynamicPersistentTileSchedulerILi128ELi128ELi256ELi128ELb1ELb1ELb1ELb1ELb1ELb1EEEEEEEEEvNT_6ParamsE,@"STO_CUDA_ENTRY STV_DEFAULT"
_ZN7cutlass13device_kernelIN5flash11enable_sm90INS1_16FlashAttnFwdSm90INS1_25CollectiveMainloopFwdSm90ILi2EN4cute5tupleIJNS5_1CILi1EEES8_S8_EEENS6_IJNS7_ILi128EEESA_SA_EEELi128ENS_6half_tEfNS_4arch4Sm90ELb1ELb0ELb1ELb1ELb1ELb1ELb0ELb1ELb1ELb1ELb1ELb0EEENS1_21CollectiveEpilogueFwdISB_S9_SC_SE_Li256ELb1ELb1ELb1ELb0EEENS1_36VarlenDynamicPersistentTileSchedulerILi128ELi128ELi256ELi128ELb1ELb1ELb1ELb1ELb1ELb1EEEEEEEEEvNT_6ParamsE:
        /* <DEDUP_REMOVED lines=18> */
.L_x_2893:
[----:B------:R-:W-:Y:S05]  /*0120*/  BSYNC B0 ;  /* 0x0000000000007941 */ /* 0x000fea0003800000 */
.L_x_2892:
        /* <DEDUP_REMOVED lines=41> */
.L_x_2894:
        /* <DEDUP_REMOVED lines=22> */
.L_x_2895:
        /* <DEDUP_REMOVED lines=18> */
.L_x_2896:
        /* <DEDUP_REMOVED lines=22> */
.L_x_2897:
        /* <DEDUP_REMOVED lines=22> */
.L_x_2898:
        /* <DEDUP_REMOVED lines=8> */
.L_x_2901:
        /* <DEDUP_REMOVED lines=19> */
[----:B------:R-:W-:Y:S01]  /*0ab0*/  R2UR UR40, R18 ;  /* 0x00000000122872ca */ /* 0x000fe200000e0000 */
[----:B------:R-:W-:Y:S01]  /*0ac0*/  IMAD.MOV.U32 R19, RZ, RZ, RZ ;  /* 0x000000ffff137224 */ /* 0x000fe200078e00ff */
[----:B------:R-:W-:Y:S01]  /*0ad0*/  MOV R190, RZ ;  /* 0x000000ff00be7202 */ /* 0x000fe20000000f00 */
[----:B------:R-:W-:Y:S01]  /*0ae0*/  IMAD.MOV.U32 R189, RZ, RZ, RZ ;  /* 0x000000ffffbd7224 */ /* 0x000fe200078e00ff */
[----:B------:R-:W-:Y:S01]  /*0af0*/  SHF.R.S32.HI R0, RZ, 0x1f, R12 ;  /* 0x0000001fff007819 */ /* 0x000fe2000001140c */
[----:B------:R-:W-:Y:S01]  /*0b00*/  IMAD.MOV.U32 R186, RZ, RZ, RZ ;  /* 0x000000ffffba7224 */ /* 0x000fe200078e00ff */
[----:B------:R-:W-:Y:S02]  /*0b10*/  ULOP3.LUT UR41, UR36, 0x1, URZ, 0xfc, !UPT ;  /* 0x0000000124297892 */ /* 0x000fe4000f8efc3f */
[CC--:B------:R-:W-:Y:S01]  /*0b20*/  LEA.HI R2, R0.reuse, R12.reuse, RZ, 0x7 ;  /* 0x0000000c00027211 */ /* 0x0c0fe200078f38ff */
[----:B------:R-:W-:Y:S01]  /*0b30*/  UMOV UR39, URZ ;  /* 0x0000003f00277c82 */ /* 0x000fe20008000000 */
[----:B------:R-:W-:-:S02]  /*0b40*/  LEA.HI R4, R0, R12, RZ, 0x5 ;  /* 0x0000000c00047211 */ /* 0x000fc400078f28ff */
[----:B------:R-:W-:Y:S01]  /*0b50*/  LOP3.LUT R220, R2, 0xffffff80, RZ, 0xc0, !PT ;  /* 0xffffff8002dc7812 */ /* 0x000fe200078ec0ff */
[----:B------:R-:W-:Y:S01]  /*0b60*/  UIADD3 UR40, UR40, 0x10400, URZ ;  /* 0x0001040028287890 */ /* 0x000fe2000fffe03f */
[----:B------:R-:W-:Y:S01]  /*0b70*/  LEA.HI R3, R0, R12, RZ, 0x4 ;  /* 0x0000000c00037211 */ /* 0x000fe200078f20ff */
[----:B------:R-:W-:Y:S01]  /*0b80*/  IMAD.SHL.U32 R5, R4, 0x20, RZ ;  /* 0x0000002004057824 */ /* 0x000fe200078e00ff */
[C---:B------:R-:W-:Y:S02]  /*0b90*/  IADD3 R220, R12.reuse, -R220, RZ ;  /* 0x800000dc0cdc7210 */ /* 0x040fe40007ffe0ff */
[----:B------:R-:W-:Y:S02]  /*0ba0*/  LOP3.LUT R4, R3, 0x3fffff0, RZ, 0xc0, !PT ;  /* 0x03fffff003047812 */ /* 0x000fe400078ec0ff */
[----:B------:R-:W-:Y:S02]  /*0bb0*/  SHF.R.S32.HI R7, RZ, 0x1f, R220 ;  /* 0x0000001fff077819 */ /* 0x000fe400000114dc */
[----:B------:R-:W-:Y:S01]  /*0bc0*/  LOP3.LUT R5, R5, 0xfffffc00, RZ, 0xc0, !PT ;  /* 0xfffffc0005057812 */ /* 0x000fe200078ec0ff */
[----:B------:R-:W-:Y:S01]  /*0bd0*/  IMAD.IADD R4, R12, 0x1, -R4 ;  /* 0x000000010c047824 */ /* 0x000fe200078e0a04 */
[----:B------:R-:W-:-:S02]  /*0be0*/  LEA.HI R8, R7, R220, RZ, 0x2 ;  /* 0x000000dc07087211 */ /* 0x000fc400078f10ff */
[----:B------:R-:W-:Y:S02]  /*0bf0*/  LEA.HI R11, R0, R12, RZ, 0x2 ;  /* 0x0000000c000b7211 */ /* 0x000fe400078f10ff */
[--C-:B------:R-:W-:Y:S02]  /*0c00*/  SHF.R.S32.HI R9, RZ, 0x2, R8.reuse ;  /* 0x00000002ff097819 */ /* 0x100fe40000011408 */
[----:B------:R-:W-:Y:S02]  /*0c10*/  SHF.R.S32.HI R6, RZ, 0x1f, R8 ;  /* 0x0000001fff067819 */ /* 0x000fe40000011408 */
[----:B------:R-:W-:Y:S02]  /*0c20*/  SHF.R.S32.HI R16, RZ, 0x7, R2 ;  /* 0x00000007ff107819 */ /* 0x000fe40000011402 */
[----:B------:R-:W-:Y:S02]  /*0c30*/  LEA.HI R6, R6, R9, RZ, 0x3 ;  /* 0x0000000906067211 */ /* 0x000fe400078f18ff */
[----:B------:R-:W-:-:S02]  /*0c40*/  LOP3.LUT R11, R11, 0xfffffffc, RZ, 0xc0, !PT ;  /* 0xfffffffc0b0b7812 */ /* 0x000fc400078ec0ff */
[----:B------:R-:W-:Y:S01]  /*0c50*/  LOP3.LUT R10, R6, 0xfffffff8, RZ, 0xc0, !PT ;  /* 0xfffffff8060a7812 */ /* 0x000fe200078ec0ff */
[----:B------:R-:W-:Y:S01]  /*0c60*/  IMAD R6, R4, 0x40, R5 ;  /* 0x0000004004067824 */ /* 0x000fe200078e0205 */
[----:B------:R-:W-:Y:S01]  /*0c70*/  SHF.R.S32.HI R4, RZ, 0x4, R3 ;  /* 0x00000004ff047819 */ /* 0x000fe20000011403 */
[----:B------:R-:W-:Y:S01]  /*0c80*/  IMAD.IADD R11, R12, 0x1, -R11 ;  /* 0x000000010c0b7824 */ /* 0x000fe200078e0a0b */
[----:B------:R-:W-:Y:S02]  /*0c90*/  LEA.HI R7, R7, R220, RZ, 0x5 ;  /* 0x000000dc07077211 */ /* 0x000fe400078f28ff */
[----:B------:R-:W-:Y:S02]  /*0ca0*/  LEA.HI R3, R3, R4, RZ, 0x1 ;  /* 0x0000000403037211 */ /* 0x000fe400078f08ff */
[----:B------:R-:W-:Y:S02]  /*0cb0*/  LEA.HI R2, R2, R16, RZ, 0x1 ;  /* 0x0000001002027211 */ /* 0x000fe400078f08ff */
[----:B------:R-:W-:-:S02]  /*0cc0*/  IADD3 R10, R9, -R10, RZ ;  /* 0x8000000a090a7210 */ /* 0x000fc40007ffe0ff */
[----:B------:R-:W-:Y:S02]  /*0cd0*/  LOP3.LUT R3, R3, 0x1ffffffe, RZ, 0xc0, !PT ;  /* 0x1ffffffe03037812 */ /* 0x000fe400078ec0ff */
[----:B------:R-:W-:Y:S02]  /*0ce0*/  SHF.R.S32.HI R7, RZ, 0x5, R7 ;  /* 0x00000005ff077819 */ /* 0x000fe40000011407 */
[----:B------:R-:W-:Y:S01]  /*0cf0*/  LOP3.LUT R2, R2, 0x3fffffe, RZ, 0xc0, !PT ;  /* 0x03fffffe02027812 */ /* 0x000fe200078ec0ff */
[----:B------:R-:W-:Y:S01]  /*0d00*/  IMAD.IADD R3, R4, 0x1, -R3 ;  /* 0x0000000104037824 */ /* 0x000fe200078e0a03 */
[----:B------:R-:W-:Y:S01]  /*0d10*/  LEA.HI R187, R0, R12, RZ, 0x3 ;  /* 0x0000000c00bb7211 */ /* 0x000fe200078f18ff */
[----:B------:R-:W-:Y:S01]  /*0d20*/  IMAD R7, R7, 0x10, R10 ;  /* 0x0000001007077824 */ /* 0x000fe200078e020a */
[----:B------:R-:W-:Y:S01]  /*0d30*/  LEA.HI R5, R11, R11, RZ, 0x1 ;  /* 0x0000000b0b057211 */ /* 0x000fe200078f08ff */
[----:B------:R-:W-:Y:S01]  /*0d40*/  IMAD R3, R3, 0x8, R6 ;  /* 0x0000000803037824 */ /* 0x000fe200078e0206 */
[----:B------:R-:W-:Y:S01]  /*0d50*/  IADD3 R2, R16, -R2, RZ ;  /* 0x8000000210027210 */ /* 0x000fe20007ffe0ff */
[----:B------:R-:W-:Y:S01]  /*0d60*/  IMAD.MOV.U32 R6, RZ, RZ, R14 ;  /* 0x000000ffff067224 */ /* 0x000fe200078e000e */
[----:B------:R-:W-:-:S02]  /*0d70*/  LOP3.LUT R207, R187, 0xfffffff8, RZ, 0xc0, !PT ;  /* 0xfffffff8bbcf7812 */ /* 0x000fc400078ec0ff */
[----:B------:R-:W-:Y:S01]  /*0d80*/  SHF.R.S32.HI R187, RZ, 0x3, R187 ;  /* 0x00000003ffbb7819 */ /* 0x000fe200000114bb */
[----:B------:R-:W-:Y:S01]  /*0d90*/  IMAD R20, R2, 0x40, R7 ;  /* 0x0000004002147824 */ /* 0x000fe200078e0207 */
[----:B------:R-:W-:Y:S01]  /*0da0*/  LOP3.LUT R4, R5, 0x1ffffffe, RZ, 0xc0, !PT ;  /* 0x1ffffffe05047812 */ /* 0x000fe200078ec0ff */
[----:B------:R0:W-:Y:S01]  /*0db0*/  STL [R1+0x18], R3 ;  /* 0x0000180301007387 */ /* 0x0001e20000100800 */
[----:B------:R-:W-:Y:S01]  /*0dc0*/  LEA.HI R0, R0, R12, RZ, 0x6 ;  /* 0x0000000c00007211 */ /* 0x000fe200078f30ff */
[----:B------:R-:W-:Y:S01]  /*0dd0*/  IMAD.SHL.U32 R2, R187, 0x40, RZ ;  /* 0x00000040bb027824 */ /* 0x000fe200078e00ff */
[----:B------:R-:W-:Y:S01]  /*0de0*/  IADD3 R207, R12, -R207, RZ ;  /* 0x800000cf0ccf7210 */ /* 0x000fe20007ffe0ff */
[----:B------:R-:W-:Y:S01]  /*0df0*/  IMAD.IADD R4, R11, 0x1, -R4 ;  /* 0x000000010b047824 */ /* 0x000fe200078e0a04 */
[C---:B------:R-:W-:Y:S01]  /*0e00*/  IADD3 R11, R187.reuse, 0x60, RZ ;  /* 0x00000060bb0b7810 */ /* 0x040fe20007ffe0ff */
[----:B------:R-:W-:Y:S01]  /*0e10*/  VIADD R9, R187, 0x40 ;  /* 0x00000040bb097836 */ /* 0x000fe20000000000 */
[----:B------:R1:W-:Y:S01]  /*0e20*/  STL [R1+0x14], R20 ;  /* 0x0000141401007387 */ /* 0x0003e20000100800 */
[----:B------:R-:W-:Y:S01]  /*0e30*/  IMAD.SHL.U32 R0, R0, 0x8, RZ ;  /* 0x0000000800007824 */ /* 0x000fe200078e00ff */
[----:B------:R-:W-:Y:S01]  /*0e40*/  SHF.R.S32.HI R10, RZ, 0x1f, R11 ;  /* 0x0000001fff0a7819 */ /* 0x000fe2000001140b */
[----:B------:R-:W-:Y:S01]  /*0e50*/  IMAD.SHL.U32 R16, R207, 0x8, RZ ;  /* 0x00000008cf107824 */ /* 0x000fe200078e00ff */
[----:B0-----:R-:W-:Y:S01]  /*0e60*/  LOP3.LUT R3, R2, 0x1c0, RZ, 0xc0, !PT ;  /* 0x000001c002037812 */ /* 0x001fe200078ec0ff */
[----:B------:R-:W-:Y:S01]  /*0e70*/  VIADD R12, R187, 0x20 ;  /* 0x00000020bb0c7836 */ /* 0x000fe20000000000 */
[----:B------:R-:W-:Y:S01]  /*0e80*/  SHF.R.S32.HI R2, RZ, 0x1f, R9 ;  /* 0x0000001fff027819 */ /* 0x000fe20000011409 */
[----:B------:R-:W-:Y:S01]  /*0e90*/  IMAD.SHL.U32 R197, R9, 0x40, RZ ;  /* 0x0000004009c57824 */ /* 0x000fe200078e00ff */
[----:B------:R-:W-:Y:S01]  /*0ea0*/  LOP3.LUT R205, R0, 0xfffffe00, RZ, 0xc0, !PT ;  /* 0xfffffe0000cd7812 */ /* 0x000fe200078ec0ff */
[----:B------:R-:W-:Y:S01]  /*0eb0*/  IMAD.SHL.U32 R198, R12, 0x40, RZ ;  /* 0x000000400cc67824 */ /* 0x000fe200078e00ff */
[----:B------:R-:W-:Y:S01]  /*0ec0*/  SHF.R.U32.HI R204, RZ, 0x3, R3 ;  /* 0x00000003ffcc7819 */ /* 0x000fe20000011603 */
[----:B------:R-:W-:Y:S01]  /*0ed0*/  IMAD.MOV.U32 R7, RZ, RZ, R15 ;  /* 0x000000ffff077224 */ /* 0x000fe200078e000f */
[----:B------:R-:W-:Y:S01]  /*0ee0*/  LOP3.LUT R200, R3, 0x38, R16, 0xf8, !PT ;  /* 0x0000003803c87812 */ /* 0x000fe200078ef810 */
[----:B------:R-:W-:Y:S01]  /*0ef0*/  IMAD.SHL.U32 R22, R207, 0x4, RZ ;  /* 0x00000004cf167824 */ /* 0x000fe200078e00ff */
[----:B------:R-:W-:Y:S01]  /*0f00*/  SHF.R.S32.HI R0, RZ, 0x1f, R12 ;  /* 0x0000001fff007819 */ /* 0x000fe2000001140c */
[----:B------:R-:W-:Y:S01]  /*0f10*/  IMAD R206, R4, 0x8, R20 ;  /* 0x0000000804ce7824 */ /* 0x000fe200078e0214 */
[----:B------:R-:W-:Y:S01]  /*0f20*/  LOP3.LUT R3, R8, 0x7ffffffc, RZ, 0xc0, !PT ;  /* 0x7ffffffc08037812 */ /* 0x000fe200078ec0ff */
[----:B------:R-:W-:Y:S01]  /*0f30*/  VIADD R185, R22, 0x20 ;  /* 0x0000002016b97836 */ /* 0x000fe20000000000 */
[----:B------:R-:W-:Y:S01]  /*0f40*/  LEA.HI R9, R2, R9, RZ, 0x3 ;  /* 0x0000000902097211 */ /* 0x000fe200078f18ff */
[----:B------:R-:W-:Y:S01]  /*0f50*/  VIADD R2, R16, 0x40 ;  /* 0x0000004010027836 */ /* 0x000fe20000000000 */
[----:B------:R-:W-:Y:S01]  /*0f60*/  LEA.HI R10, R10, R11, RZ, 0x3 ;  /* 0x0000000b0a0a7211 */ /* 0x000fe200078f18ff */
[----:B------:R-:W-:Y:S01]  /*0f70*/  IMAD.IADD R3, R220, 0x1, -R3 ;  /* 0x00000001dc037824 */ /* 0x000fe200078e0a03 */
[----:B------:R-:W-:Y:S01]  /*0f80*/  SHF.L.U32 R196, R11, 0x6, RZ ;  /* 0x000000060bc47819 */ /* 0x000fe200000006ff */
[----:B------:R-:W-:Y:S01]  /*0f90*/  IMAD.SHL.U32 R9, R9, 0x40, RZ ;  /* 0x0000004009097824 */ /* 0x000fe200078e00ff */
[----:B------:R-:W-:Y:S01]  /*0fa0*/  LEA.HI R0, R0, R12, RZ, 0x3 ;  /* 0x0000000c00007211 */ /* 0x000fe200078f18ff */
[----:B------:R-:W-:Y:S01]  /*0fb0*/  IMAD.SHL.U32 R10, R10, 0x40, RZ ;  /* 0x000000400a0a7824 */ /* 0x000fe200078e00ff */
[----:B------:R-:W-:-:S02]  /*0fc0*/  LOP3.LUT R198, R198, 0x1c0, RZ, 0xc0, !PT ;  /* 0x000001c0c6c67812 */ /* 0x000fc400078ec0ff */
[----:B------:R-:W-:Y:S02]  /*0fd0*/  LOP3.LUT R197, R197, 0x1c0, RZ, 0xc0, !PT ;  /* 0x000001c0c5c57812 */ /* 0x000fe400078ec0ff */
[----:B------:R-:W-:Y:S02]  /*0fe0*/  LOP3.LUT R196, R196, 0x1c0, RZ, 0xc0, !PT ;  /* 0x000001c0c4c47812 */ /* 0x000fe400078ec0ff */
[----:B------:R-:W-:Y:S02]  /*0ff0*/  SHF.L.U32 R0, R0, 0x6, RZ ;  /* 0x0000000600007819 */ /* 0x000fe400000006ff */
[----:B------:R-:W-:Y:S02]  /*1000*/  SHF.L.U32 R193, R3, 0x1, RZ ;  /* 0x0000000103c17819 */ /* 0x000fe400000006ff */
[----:B------:R-:W-:Y:S02]  /*1010*/  MOV R5, R13 ;  /* 0x0000000d00057202 */ /* 0x000fe40000000f00 */
[----:B------:R-:W-:Y:S01]  /*1020*/  SHF.R.U32.HI R15, RZ, 0x3, R198 ;  /* 0x00000003ff0f7819 */ /* 0x000fe200000116c6 */
[C---:B------:R-:W-:Y:S01]  /*1030*/  VIADD R218, R193.reuse, 0x50 ;  /* 0x00000050c1da7836 */ /* 0x040fe20000000000 */
[--C-:B------:R-:W-:Y:S01]  /*1040*/  LOP3.LUT R8, R198, 0x38, R16.reuse, 0xf8, !PT ;  /* 0x00000038c6087812 */ /* 0x100fe200078ef810 */
[C---:B------:R-:W-:Y:S01]  /*1050*/  VIADD R217, R193.reuse, 0x58 ;  /* 0x00000058c1d97836 */ /* 0x040fe20000000000 */
[----:B------:R-:W-:Y:S01]  /*1060*/  SHF.R.U32.HI R14, RZ, 0x3, R197 ;  /* 0x00000003ff0e7819 */ /* 0x000fe200000116c5 */
[----:B------:R-:W-:Y:S01]  /*1070*/  VIADD R216, R193, 0x60 ;  /* 0x00000060c1d87836 */ /* 0x000fe20000000000 */
[----:B------:R-:W-:Y:S01]  /*1080*/  LOP3.LUT R11, R197, 0x38, R16, 0xf8, !PT ;  /* 0x00000038c50b7812 */ /* 0x000fe200078ef810 */
[C---:B------:R-:W-:Y:S01]  /*1090*/  VIADD R214, R193.reuse, 0x70 ;  /* 0x00000070c1d67836 */ /* 0x040fe20000000000 */
[----:B------:R-:W-:Y:S01]  /*10a0*/  SHF.R.U32.HI R13, RZ, 0x3, R196 ;  /* 0x00000003ff0d7819 */ /* 0x000fe200000116c4 */
[----:B------:R-:W-:Y:S01]  /*10b0*/  VIADD R213, R193, 0x78 ;  /* 0x00000078c1d57836 */ /* 0x000fe20000000000 */
[----:B------:R-:W-:-:S02]  /*10c0*/  LOP3.LUT R12, R196, 0x38, R16, 0xf8, !PT ;  /* 0x00000038c40c7812 */ /* 0x000fc400078ef810 */
[----:B------:R-:W-:Y:S02]  /*10d0*/  LOP3.LUT R203, R0, 0xfffffe00, RZ, 0xc0, !PT ;  /* 0xfffffe0000cb7812 */ /* 0x000fe400078ec0ff */
[----:B------:R-:W-:Y:S02]  /*10e0*/  LOP3.LUT R202, R9, 0xfffffe00, RZ, 0xc0, !PT ;  /* 0xfffffe0009ca7812 */ /* 0x000fe400078ec0ff */
[----:B------:R-:W-:Y:S02]  /*10f0*/  LOP3.LUT R201, R10, 0xfffffe00, RZ, 0xc0, !PT ;  /* 0xfffffe000ac97812 */ /* 0x000fe400078ec0ff */
[----:B------:R-:W-:Y:S02]  /*1100*/  LOP3.LUT R8, R203, R8, R15, 0xf6, !PT ;  /* 0x00000008cb087212 */ /* 0x000fe400078ef60f */
[----:B------:R-:W-:Y:S02]  /*1110*/  LOP3.LUT R11, R202, R11, R14, 0xf6, !PT ;  /* 0x0000000bca0b7212 */ /* 0x000fe400078ef60e */
[----:B------:R-:W-:-:S02]  /*1120*/  LOP3.LUT R12, R201, R12, R13, 0xf6, !PT ;  /* 0x0000000cc90c7212 */ /* 0x000fc400078ef60d */
[----:B------:R-:W-:Y:S02]  /*1130*/  IADD3 R215, R193, 0x68, RZ ;  /* 0x00000068c1d77810 */ /* 0x000fe40007ffe0ff */
[----:B------:R-:W-:Y:S02]  /*1140*/  SHF.R.S32.HI R23, RZ, 0x1f, R22 ;  /* 0x0000001fff177819 */ /* 0x000fe40000011416 */
[----:B------:R-:W-:Y:S02]  /*1150*/  SHF.R.S32.HI R17, RZ, 0x1f, R16 ;  /* 0x0000001fff117819 */ /* 0x000fe40000011410 */
[----:B------:R-:W-:Y:S02]  /*1160*/  LOP3.LUT R200, R205, R200, R204, 0xf6, !PT ;  /* 0x000000c8cdc87212 */ /* 0x000fe400078ef6cc */
[----:B------:R-:W-:Y:S02]  /*1170*/  SHF.R.S32.HI R184, RZ, 0x1f, R2 ;  /* 0x0000001fffb87819 */ /* 0x000fe40000011402 */
[----:B------:R-:W-:-:S02]  /*1180*/  LEA R229, R8, UR40, 0x1 ;  /* 0x0000002808e57c11 */ /* 0x000fc4000f8e08ff */
[----:B------:R-:W-:Y:S02]  /*1190*/  LEA R228, R11, UR40, 0x1 ;  /* 0x000000280be47c11 */ /* 0x000fe4000f8e08ff */
[----:B------:R-:W-:Y:S02]  /*11a0*/  LEA R227, R12, UR40, 0x1 ;  /* 0x000000280ce37c11 */ /* 0x000fe4000f8e08ff */
[----:B------:R-:W-:Y:S02]  /*11b0*/  SHF.R.S32.HI R226, RZ, 0x1f, R218 ;  /* 0x0000001fffe27819 */ /* 0x000fe400000114da */
[----:B------:R-:W-:Y:S02]  /*11c0*/  SHF.R.S32.HI R225, RZ, 0x1f, R217 ;  /* 0x0000001fffe17819 */ /* 0x000fe400000114d9 */
[----:B------:R-:W-:Y:S02]  /*11d0*/  SHF.R.S32.HI R224, RZ, 0x1f, R216 ;  /* 0x0000001fffe07819 */ /* 0x000fe400000114d8 */
[----:B------:R-:W-:-:S02]  /*11e0*/  SHF.R.S32.HI R223, RZ, 0x1f, R215 ;  /* 0x0000001fffdf7819 */ /* 0x000fc400000114d7 */
[----:B------:R-:W-:Y:S02]  /*11f0*/  SHF.R.S32.HI R222, RZ, 0x1f, R214 ;  /* 0x0000001fffde7819 */ /* 0x000fe400000114d6 */
[----:B-1----:R-:W-:-:S07]  /*1200*/  SHF.R.S32.HI R221, RZ, 0x1f, R213 ;  /* 0x0000001fffdd7819 */ /* 0x002fce00000114d5 */
.L_x_3136:
[----:B012---:R-:W0:Y:S02]  /*1210*/  LDC.64 R8, c[0x0][0xc88] ;  /* 0x00032200ff087b82 */ /* 0x007e240000000a00 */
[----:B0-----:R-:W-:-:S05]  /*1220*/  IMAD.WIDE R8, R7, 0x4, R8 ;  /* 0x0000000407087825 */ /* 0x001fca00078e0208 */
[----:B------:R-:W2:Y:S01]  /*1230*/  LDG.E R209, desc[UR42][R8.64] ;  /* 0x0000002a08d17981 */ /* 0x000ea2000c1e1900 */
[----:B------:R-:W-:Y:S05]  /*1240*/  YIELD ;  /* 0x0000000000007946 */ /* 0x000fea0003800000 */
[----:B------:R-:W-:Y:S01]  /*1250*/  ULDC.64 UR4, c[0x0][0xa28] ;  /* 0x00028a0000047ab9 */ /* 0x000fe20000000a00 */
[----:B------:R-:W-:Y:S01]  /*1260*/  ULDC.64 UR8, c[0x0][0xa18] ;  /* 0x0002860000087ab9 */ /* 0x000fe20000000a00 */
[----:B------:R-:W-:Y:S01]  /*1270*/  ISETP.NE.U32.AND P1, PT, RZ, UR4, PT ;  /* 0x00000004ff007c0c */ /* 0x000fe2000bf25070 */
[----:B------:R-:W-:Y:S01]  /*1280*/  ULDC.64 UR6, c[0x0][0xa08] ;  /* 0x0002820000067ab9 */ /* 0x000fe20000000a00 */
[----:B------:R-:W-:Y:S01]  /*1290*/  IMAD.MOV.U32 R15, RZ, RZ, RZ ;  /* 0x000000ffff0f7224 */ /* 0x000fe200078e00ff */
[----:B------:R-:W-:Y:S01]  /*12a0*/  ISETP.NE.U32.AND P0, PT, RZ, UR6, PT ;  /* 0x00000006ff007c0c */ /* 0x000fe2000bf05070 */
[----:B-----5:R-:W-:Y:S01]  /*12b0*/  IMAD.MOV.U32 R31, RZ, RZ, RZ ;  /* 0x000000ffff1f7224 */ /* 0x020fe200078e00ff */
[----:B------:R-:W-:-:S02]  /*12c0*/  ISETP.NE.AND.EX P1, PT, RZ, UR5, PT, P1 ;  /* 0x00000005ff007c0c */ /* 0x000fc4000bf25310 */
[----:B------:R-:W-:Y:S02]  /*12d0*/  ISETP.NE.AND.EX P0, PT, RZ, UR7, PT, P0 ;  /* 0x00000007ff007c0c */ /* 0x000fe4000bf05300 */
[----:B--2---:R-:W-:-:S09]  /*12e0*/  SHF.R.S32.HI R219, RZ, 0x1f, R209 ;  /* 0x0000001fffdb7819 */ /* 0x004fd200000114d1 */
[C---:B------:R-:W-:Y:S02]  /*12f0*/  @P1 LEA R10, P2, R209.reuse, UR4, 0x2 ;  /* 0x00000004d10a1c11 */ /* 0x040fe4000f8410ff */
[C---:B------:R-:W-:Y:S02]  /*1300*/  SHF.L.U32 R210, R209.reuse, 0x2, RZ ;  /* 0x00000002d1d27819 */ /* 0x040fe400000006ff */
[C-C-:B------:R-:W-:Y:S02]  /*1310*/  @P1 LEA.HI.X R11, R209.reuse, UR5, R219.reuse, 0x2, P2 ;  /* 0x00000005d10b1c11 */ /* 0x140fe400090f14db */
[----:B------:R-:W-:Y:S01]  /*1320*/  ISETP.NE.U32.AND P2, PT, RZ, UR8, PT ;  /* 0x00000008ff007c0c */ /* 0x000fe2000bf45070 */
[----:B------:R-:W-:Y:S01]  /*1330*/  ULDC UR4, c[0x0][0x288] ;  /* 0x0000a20000047ab9 */ /* 0x000fe20000000800 */
[----:B------:R-:W-:Y:S01]  /*1340*/  SHF.L.U64.HI R211, R209, 0x2, R219 ;  /* 0x00000002d1d37819 */ /* 0x000fe200000102db */
[----:B------:R0:W5:Y:S01]  /*1350*/  @P1 LDG.E R15, desc[UR42][R10.64] ;  /* 0x0000002a0a0f1981 */ /* 0x000162000c1e1900 */
[----:B------:R-:W-:-:S02]  /*1360*/  ISETP.NE.AND.EX P2, PT, RZ, UR9, PT, P2 ;  /* 0x00000009ff007c0c */ /* 0x000fc4000bf45320 */
[----:B------:R-:W-:Y:S01]  /*1370*/  IADD3 R12, P3, R210, UR6, RZ ;  /* 0x00000006d20c7c10 */ /* 0x000fe2000ff7e0ff */
[----:B------:R-:W-:Y:S01]  /*1380*/  IMAD.U32 R194, RZ, RZ, UR4 ;  /* 0x00000004ffc27e24 */ /* 0x000fe2000f8e00ff */
[----:B------:R-:W-:Y:S02]  /*1390*/  ULDC.64 UR4, c[0x0][0x418] ;  /* 0x0001060000047ab9 */ /* 0x000fe40000000a00 */
[----:B------:R-:W-:-:S05]  /*13a0*/  IADD3.X R13, R211, UR7, RZ, P3, !PT ;  /* 0x00000007d30d7c10 */ /* 0x000fca0009ffe4ff */
[----:B------:R0:W5:Y:S02]  /*13b0*/  @P0 LDG.E R31, desc[UR42][R12.64] ;  /* 0x0000002a0c1f0981 */ /* 0x000164000c1e1900 */
        /* <DEDUP_REMOVED lines=12> */
[----:B0---4-:R-:W-:Y:S06]  /*1480*/  @P2 BRA `(.L_x_2903) ;  /* 0x0000000000242947 */ /* 0x011fec0003800000 */
        /* <DEDUP_REMOVED lines=9> */
.L_x_2903:
[----:B------:R-:W-:Y:S01]  /*1520*/  ULDC.64 UR4, c[0x0][0xa20] ;  /* 0x0002880000047ab9 */ /* 0x000fe20000000a00 */
[C---:B------:R-:W-:Y:S02]  /*1530*/  LOP3.LUT R3, R6.reuse, 0xff000000, RZ, 0xc0, !PT ;  /* 0xff00000006037812 */ /* 0x040fe400078ec0ff */
[----:B------:R-:W-:Y:S02]  /*1540*/  ISETP.NE.U32.AND P1, PT, RZ, UR4, PT ;  /* 0x00000004ff007c0c */ /* 0x000fe4000bf25070 */
[C---:B------:R-:W-:Y:S02]  /*1550*/  LOP3.LUT R0, R6.reuse, 0xff0000, RZ, 0xc0, !PT ;  /* 0x00ff000006007812 */ /* 0x040fe400078ec0ff */
[----:B------:R-:W-:Y:S02]  /*1560*/  ISETP.NE.AND.EX P1, PT, RZ, UR5, PT, P1 ;  /* 0x00000005ff007c0c */ /* 0x000fe4000bf25310 */
[----:B------:R-:W-:Y:S02]  /*1570*/  SHF.R.U32.HI R3, RZ, 0x8, R3 ;  /* 0x00000008ff037819 */ /* 0x000fe40000011603 */
[----:B------:R-:W-:-:S02]  /*1580*/  LOP3.LUT R188, R6, 0xffff, RZ, 0xc0, !PT ;  /* 0x0000ffff06bc7812 */ /* 0x000fc400078ec0ff */
[----:B------:R-:W-:-:S07]  /*1590*/  LEA.HI R208, R0, R3, RZ, 0x10 ;  /* 0x0000000300d07211 */ /* 0x000fce00078f80ff */
[----:B------:R-:W-:Y:S05]  /*15a0*/  @!P1 BRA `(.L_x_2904) ;  /* 0x0000000000109947 */ /* 0x000fea0003800000 */
[----:B------:R-:W-:-:S04]  /*15b0*/  IADD3 R6, P0, R210, UR4, RZ ;  /* 0x00000004d2067c10 */ /* 0x000fc8000ff1e0ff */
[----:B------:R-:W-:-:S05]  /*15c0*/  IADD3.X R7, R211, UR5, RZ, P0, !PT ;  /* 0x00000005d3077c10 */ /* 0x000fca00087fe4ff */
[----:B------:R0:W5:Y:S01]  /*15d0*/  LDG.E R30, desc[UR42][R6.64] ;  /* 0x0000002a061e7981 */ /* 0x000162000c1e1900 */
[----:B------:R-:W-:Y:S05]  /*15e0*/  BRA `(.L_x_2905) ;  /* 0x0000000000107947 */ /* 0x000fea0003800000 */
.L_x_2904:
[----:B------:R-:W-:Y:S05]  /*15f0*/  @!P0 BRA `(.L_x_2905) ;  /* 0x00000000000c8947 */ /* 0x000fea0003800000 */
[----:B------:R-:W2:Y:S04]  /*1600*/  LDG.E R3, desc[UR42][R12.64] ;  /* 0x0000002a0c037981 */ /* 0x000ea8000c1e1900 */
[----:B------:R-:W2:Y:S02]  /*1610*/  LDG.E R30, desc[UR42][R12.64+0x4] ;  /* 0x0000042a0c1e7981 */ /* 0x000ea4000c1e1900 */
[----:B--2---:R-:W-:-:S07]  /*1620*/  IMAD.IADD R30, R30, 0x1, -R3 ;  /* 0x000000011e1e7824 */ /* 0x004fce00078e0a03 */
.L_x_2905:
[----:B------:R-:W-:Y:S01]  /*1630*/  ULDC.64 UR4, c[0x0][0xa10] ;  /* 0x0002840000047ab9 */ /* 0x000fe20000000a00 */
[----:B------:R-:W1:Y:S01]  /*1640*/  LDC R4, c[0x0][0x448] ;  /* 0x00011200ff047b82 */ /* 0x000e620000000800 */
[----:B------:R-:W-:-:S04]  /*1650*/  ISETP.NE.U32.AND P0, PT, RZ, UR4, PT ;  /* 0x00000004ff007c0c */ /* 0x000fc8000bf05070 */
[----:B------:R-:W-:Y:S01]  /*1660*/  ISETP.NE.AND.EX P0, PT, RZ, UR5, PT, P0 ;  /* 0x00000005ff007c0c */ /* 0x000fe2000bf05300 */
[----:B------:R-:W-:-:S12]  /*1670*/  ULDC.64 UR4, c[0x0][0xa30] ;  /* 0x00028c0000047ab9 */ /* 0x000fd80000000a00 */
[----:B0-----:R-:W0:Y:S02]  /*1680*/  @P0 LDC.64 R6, c[0x0][0xa10] ;  /* 0x00028400ff060b82 */ /* 0x001e240000000a00 */
[----:B0-----:R-:W-:-:S05]  /*1690*/  @P0 IMAD.WIDE R6, R209, 0x4, R6 ;  /* 0x00000004d1060825 */ /* 0x001fca00078e0206 */
[----:B------:R-:W2:Y:S04]  /*16a0*/  @P0 LDG.E R0, desc[UR42][R6.64] ;  /* 0x0000002a06000981 */ /* 0x000ea8000c1e1900 */
[----:B------:R0:W2:Y:S01]  /*16b0*/  @P0 LDG.E R3, desc[UR42][R6.64+0x4] ;  /* 0x0000042a06030981 */ /* 0x0000a2000c1e1900 */
[----:B------:R-:W-:Y:S02]  /*16c0*/  ISETP.NE.U32.AND P1, PT, RZ, UR4, PT ;  /* 0x00000004ff007c0c */ /* 0x000fe4000bf25070 */
[----:B-----5:R-:W-:Y:S02]  /*16d0*/  MOV R24, R30 ;  /* 0x0000001e00187202 */ /* 0x020fe40000000f00 */
[----:B------:R-:W-:-:S13]  /*16e0*/  ISETP.NE.AND.EX P1, PT, RZ, UR5, PT, P1 ;  /* 0x00000005ff007c0c */ /* 0x000fda000bf25310 */
[----:B------:R-:W-:-:S04]  /*16f0*/  @P1 IADD3 R8, P2, R210, UR4, RZ ;  /* 0x00000004d2081c10 */ /* 0x000fc8000ff5e0ff */
[----:B------:R-:W-:-:S05]  /*1700*/  @P1 IADD3.X R9, R211, UR5, RZ, P2, !PT ;  /* 0x00000005d3091c10 */ /* 0x000fca00097fe4ff */
[----:B------:R3:W5:Y:S01]  /*1710*/  @P1 LDG.E R24, desc[UR42][R8.64] ;  /* 0x0000002a08181981 */ /* 0x000762000c1e1900 */
[----:B-1----:R-:W-:Y:S01]  /*1720*/  ISETP.NE.AND P1, PT, R4, 0x1, PT ;  /* 0x000000010400780c */ /* 0x002fe20003f25270 */
[----:B------:R-:W-:Y:S01]  /*1730*/  IMAD.SHL.U32 R192, R5, 0x80, RZ ;  /* 0x0000008005c07824 */ /* 0x000fe200078e00ff */
[----:B------:R-:W-:Y:S01]  /*1740*/  IADD3 R10, -R15, R30, RZ ;  /* 0x0000001e0f0a7210 */ /* 0x000fe20007ffe1ff */
[----:B------:R-:W-:Y:S01]  /*1750*/  BSSY B0, `(.L_x_2906) ;  /* 0x0000034000007945 */ /* 0x000fe20003800000 */
[----:B------:R-:W-:Y:S01]  /*1760*/  LOP3.LUT R212, R208, 0xff, RZ, 0xc0, !PT ;  /* 0x000000ffd0d47812 */ /* 0x000fe200078ec0ff */
[----:B------:R-:W-:Y:S01]  /*1770*/  VIADD R4, R192, 0x7f ;  /* 0x0000007fc0047836 */ /* 0x000fe20000000000 */
[----:B------:R-:W-:-:S07]  /*1780*/  SHF.R.U32.HI R208, RZ, 0x10, R208 ;  /* 0x00000010ffd07819 */ /* 0x000fce00000116d0 */
[----:B------:R-:W1:Y:S08]  /*1790*/  @P1 LDC R11, c[0x0][0x44c] ;  /* 0x00011300ff0b1b82 */ /* 0x000e700000000800 */
[----:B0-----:R-:W0:Y:S01]  /*17a0*/  @P1 LDC R7, c[0x0][0x450] ;  /* 0x00011400ff071b82 */ /* 0x001e220000000800 */
[----:B--2---:R-:W-:Y:S02]  /*17b0*/  @P0 IMAD.IADD R25, R3, 0x1, -R0 ;  /* 0x0000000103190824 */ /* 0x004fe400078e0a00 */
[----:B-1----:R-:W-:-:S04]  /*17c0*/  @P1 IMAD.HI.U32 R0, R4, R11, RZ ;  /* 0x0000000b04001227 */ /* 0x002fc800078e00ff */
[----:B------:R-:W-:Y:S01]  /*17d0*/  IMAD.IADD R195, R10, 0x1, R25 ;  /* 0x000000010ac37824 */ /* 0x000fe200078e0219 */
[----:B0-----:R-:W-:-:S03]  /*17e0*/  @P1 SHF.R.U32.HI R4, RZ, R7, R0 ;  /* 0x00000007ff041219 */ /* 0x001fc60000011600 */
[C---:B------:R-:W-:Y:S01]  /*17f0*/  VIADD R0, R195.reuse, 0x7f ;  /* 0x0000007fc3007836 */ /* 0x040fe20000000000 */
[----:B------:R-:W-:-:S04]  /*1800*/  IADD3 R93, R195, 0x80, -R194 ;  /* 0x00000080c35d7810 */ /* 0x000fc80007ffe8c2 */
[----:B------:R-:W-:Y:S01]  /*1810*/  SHF.R.S32.HI R3, RZ, 0x1f, R0 ;  /* 0x0000001fff037819 */ /* 0x000fe20000011400 */
[----:B------:R-:W-:-:S03]  /*1820*/  IMAD.IADD R4, R93, 0x1, R4 ;  /* 0x000000015d047824 */ /* 0x000fc600078e0204 */
[----:B------:R-:W-:Y:S02]  /*1830*/  LEA.HI R3, R3, R0, RZ, 0x7 ;  /* 0x0000000003037211 */ /* 0x000fe400078f38ff */
[----:B------:R-:W-:Y:S02]  /*1840*/  SHF.R.S32.HI R5, RZ, 0x1f, R4 ;  /* 0x0000001fff057819 */ /* 0x000fe40000011404 */
[----:B------:R-:W-:Y:S02]  /*1850*/  SHF.R.S32.HI R94, RZ, 0x7, R3 ;  /* 0x00000007ff5e7819 */ /* 0x000fe40000011403 */
[----:B------:R-:W-:Y:S02]  /*1860*/  LEA.HI R5, R5, R4, RZ, 0x7 ;  /* 0x0000000405057211 */ /* 0x000fe400078f38ff */
[----:B------:R-:W-:Y:S02]  /*1870*/  MOV R3, RZ ;  /* 0x000000ff00037202 */ /* 0x000fe40000000f00 */
[----:B------:R-:W-:-:S04]  /*1880*/  SHF.R.S32.HI R5, RZ, 0x7, R5 ;  /* 0x00000007ff057819 */ /* 0x000fc80000011405 */
[----:B---3--:R-:W-:-:S04]  /*1890*/  VIMNMX R9, R94, R5, PT ;  /* 0x000000055e097248 */ /* 0x008fc80003fe0100 */
[----:B------:R-:W-:-:S13]  /*18a0*/  ISETP.GE.AND P0, PT, R9, 0x1, PT ;  /* 0x000000010900780c */ /* 0x000fda0003f06270 */
        /* <DEDUP_REMOVED lines=12> */
[----:B0-----:R-:W-:Y:S02]  /*1970*/  VIADD R4, R3, 0xffffffe ;  /* 0x0ffffffe03047836 */ /* 0x001fe40000000000 */
[----:B------:R-:W-:-:S04]  /*1980*/  IMAD.MOV R3, RZ, RZ, -R12 ;  /* 0x000000ffff037224 */ /* 0x000fc800078e0a0c */
[----:B------:R0:W1:Y:S02]  /*1990*/  F2I.FTZ.U32.TRUNC.NTZ R5, R4 ;  /* 0x0000000400057305 */ /* 0x000064000021f000 */
[----:B0-----:R-:W-:Y:S01]  /*19a0*/  MOV R4, RZ ;  /* 0x000000ff00047202 */ /* 0x001fe20000000f00 */
[----:B-1----:R-:W-:-:S04]  /*19b0*/  IMAD.MOV R7, RZ, RZ, -R5 ;  /* 0x000000ffff077224 */ /* 0x002fc800078e0a05 */
[----:B------:R-:W-:-:S04]  /*19c0*/  IMAD R7, R7, R6, RZ ;  /* 0x0000000607077224 */ /* 0x000fc800078e02ff */
[----:B------:R-:W-:-:S06]  /*19d0*/  IMAD.HI.U32 R5, R5, R7, R4 ;  /* 0x0000000705057227 */ /* 0x000fcc00078e0004 */
[----:B------:R-:W-:-:S04]  /*19e0*/  IMAD.HI.U32 R5, R5, R8, RZ ;  /* 0x0000000805057227 */ /* 0x000fc800078e00ff */
        /* <DEDUP_REMOVED lines=10> */
.L_x_2907:
[----:B------:R-:W-:Y:S05]  /*1a90*/  BSYNC B0 ;  /* 0x0000000000007941 */ /* 0x000fea0003800000 */
.L_x_2906:
[----:B------:R-:W-:-:S05]  /*1aa0*/  IMAD R0, R212, R3, RZ ;  /* 0x00000003d4007224 */ /* 0x000fca00078e02ff */
        /* <DEDUP_REMOVED lines=24> */
[----:B------:R-:W-:Y:S01]  /*1c30*/  MOV R5, UR5 ;  /* 0x0000000500057c02 */ /* 0x000fe20008000f00 */
        /* <DEDUP_REMOVED lines=10> */
.L_x_2910:
[----:B------:R-:W-:Y:S05]  /*1ce0*/  BSYNC B6 ;  /* 0x0000000000067941 */ /* 0x000fea0003800000 */
.L_x_2909:
        /* <DEDUP_REMOVED lines=20> */
.L_x_2912:
[----:B------:R-:W-:Y:S05]  /*1e30*/  BSYNC B6 ;  /* 0x0000000000067941 */ /* 0x000fea0003800000 */
.L_x_2911:
        /* <DEDUP_REMOVED lines=10> */
[----:B------:R-:W-:Y:S01]  /*1ee0*/  SHF.R.S32.HI R11, RZ, 0x1f, R187 ;  /* 0x0000001fff0b7819 */ /* 0x000fe200000114bb */
[----:B------:R-:W-:Y:S01]  /*1ef0*/  IMAD.IADD R3, R31, 0x1, R30 ;  /* 0x000000011f037824 */ /* 0x000fe200078e021e */
[C---:B0-----:R-:W-:Y:S01]  /*1f00*/  ISETP.GE.AND P0, PT, R16.reuse, R37, PT ;  /* 0x000000251000720c */ /* 0x041fe20003f06270 */
[----:B------:R-:W0:Y:S01]  /*1f10*/  S2R R36, SR_TID.X ;  /* 0x0000000000247919 */ /* 0x000e220000002100 */
[----:B-----5:R-:W-:Y:S01]  /*1f20*/  SHF.R.S32.HI R13, RZ, 0x1f, R24 ;  /* 0x0000001fff0d7819 */ /* 0x020fe20000011418 */
[-C--:B-1----:R-:W-:Y:S01]  /*1f30*/  IMAD R8, R11, R28.reuse, RZ ;  /* 0x0000001c0b087224 */ /* 0x082fe200078e02ff */
[C---:B------:R-:W-:Y:S01]  /*1f40*/  SHF.L.U32 R33, R187.reuse, 0x6, RZ ;  /* 0x00000006bb217819 */ /* 0x040fe200000006ff */
[----:B------:R-:W-:Y:S01]  /*1f50*/  IMAD.WIDE.U32 R6, R187, R28, R22 ;  /* 0x0000001cbb067225 */ /* 0x000fe200078e0016 */
[----:B---3--:R-:W-:Y:S02]  /*1f60*/  SEL R5, R37, RZ, P0 ;  /* 0x000000ff25057207 */ /* 0x008fe40000000000 */
[----:B------:R-:W-:Y:S01]  /*1f70*/  SHF.R.U32.HI R32, RZ, 0x3, R198 ;  /* 0x00000003ff207819 */ /* 0x000fe200000116c6 */
[----:B------:R-:W-:Y:S01]  /*1f80*/  IMAD R83, R187, R29, R8 ;  /* 0x0000001dbb537224 */ /* 0x000fe200078e0208 */
[----:B------:R-:W-:Y:S01]  /*1f90*/  SHF.R.U32.HI R21, RZ, 0x3, R197 ;  /* 0x00000003ff157819 */ /* 0x000fe200000116c5 */
[----:B------:R-:W-:Y:S01]  /*1fa0*/  IMAD.IADD R5, R16, 0x1, R5 ;  /* 0x0000000110057824 */ /* 0x000fe200078e0205 */
[----:B------:R-:W-:Y:S01]  /*1fb0*/  SHF.R.U32.HI R20, RZ, 0x3, R196 ;  /* 0x00000003ff147819 */ /* 0x000fe200000116c4 */
[-C--:B--2---:R-:W-:Y:S01]  /*1fc0*/  IMAD R4, R11, R34.reuse, RZ ;  /* 0x000000220b047224 */ /* 0x084fe200078e02ff */
[----:B------:R-:W-:Y:S01]  /*1fd0*/  IADD3 R81, R7, R83, RZ ;  /* 0x0000005307517210 */ /* 0x000fe20007ffe0ff */
[----:B------:R-:W-:Y:S01]  /*1fe0*/  IMAD.MOV.U32 R80, RZ, RZ, R6 ;  /* 0x000000ffff507224 */ /* 0x000fe200078e0006 */
[C---:B------:R-:W-:Y:S01]  /*1ff0*/  SHF.L.U64.HI R30, R34.reuse, 0x6, R35 ;  /* 0x00000006221e7819 */ /* 0x040fe20000010223 */
[C---:B------:R-:W-:Y:S01]  /*2000*/  IMAD R7, R187.reuse, R35, R4 ;  /* 0x00000023bb077224 */ /* 0x040fe200078e0204 */
[----:B------:R-:W-:Y:S01]  /*2010*/  SHF.R.S32.HI R4, RZ, 0x1f, R5 ;  /* 0x0000001fff047819 */ /* 0x000fe20000011405 */
[----:B------:R-:W-:Y:S01]  /*2020*/  IMAD.WIDE.U32 R84, R187, R34, R22 ;  /* 0x00000022bb547225 */ /* 0x000fe200078e0016 */
[----:B------:R-:W-:-:S02]  /*2030*/  SHF.L.U64.HI R31, R34, 0x7, R35 ;  /* 0x00000007221f7819 */ /* 0x000fc40000010223 */
[CC--:B------:R-:W-:Y:S01]  /*2040*/  LEA.HI R11, R4.reuse, R5.reuse, RZ, 0x3 ;  /* 0x00000005040b7211 */ /* 0x0c0fe200078f18ff */
[--C-:B------:R-:W-:Y:S01]  /*2050*/  IMAD.WIDE.U32 R86, R187, R34, R16.reuse ;  /* 0x00000022bb567225 */ /* 0x100fe200078e0010 */
[----:B------:R-:W-:Y:S02]  /*2060*/  LEA.HI R6, R4, R5, RZ, 0x6 ;  /* 0x0000000504067211 */ /* 0x000fe400078f30ff */
[----:B------:R-:W-:Y:S01]  /*2070*/  LOP3.LUT R4, R11, 0x38, RZ, 0xc0, !PT ;  /* 0x000000380b047812 */ /* 0x000fe200078ec0ff */
[-C--:B------:R-:W-:Y:S01]  /*2080*/  IMAD.WIDE.U32 R8, R187, R28.reuse, R16 ;  /* 0x0000001cbb087225 */ /* 0x080fe200078e0010 */
[----:B------:R-:W-:Y:S02]  /*2090*/  IADD3 R85, R85, R7, RZ ;  /* 0x0000000755557210 */ /* 0x000fe40007ffe0ff */
[----:B------:R-:W-:Y:S01]  /*20a0*/  LOP3.LUT R10, R196, 0x38, R11, 0xf8, !PT ;  /* 0x00000038c40a7812 */ /* 0x000fe200078ef80b */
[----:B------:R-:W-:Y:S01]  /*20b0*/  IMAD.IADD R87, R7, 0x1, R87 ;  /* 0x0000000107577824 */ /* 0x000fe200078e0257 */
[----:B0-----:R-:W-:Y:S01]  /*20c0*/  SHF.R.U32.HI R36, RZ, 0x7, R36 ;  /* 0x00000007ff247819 */ /* 0x001fe20000011624 */
[----:B------:R-:W-:Y:S01]  /*20d0*/  IMAD.SHL.U32 R6, R6, 0x80, RZ ;  /* 0x0000008006067824 */ /* 0x000fe200078e00ff */
[----:B------:R-:W-:Y:S01]  /*20e0*/  LOP3.LUT R7, R198, 0x38, R11, 0xf8, !PT ;  /* 0x00000038c6077812 */ /* 0x000fe200078ef80b */
[----:B------:R-:W-:Y:S01]  /*20f0*/  IMAD.IADD R83, R83, 0x1, R9 ;  /* 0x0000000153537824 */ /* 0x000fe200078e0209 */
[----:B------:R-:W-:Y:S01]  /*2100*/  ISETP.NE.AND P6, PT, R36, 0x1, PT ;  /* 0x000000012400780c */ /* 0x000fe20003fc5270 */
[----:B------:R-:W-:Y:S01]  /*2110*/  IMAD R12, R13, R28, RZ ;  /* 0x0000001c0d0c7224 */ /* 0x000fe200078e02ff */
[----:B------:R-:W-:Y:S01]  /*2120*/  LOP3.LUT R9, R197, 0x38, R11, 0xf8, !PT ;  /* 0x00000038c5097812 */ /* 0x000fe200078ef80b */
[----:B------:R-:W-:Y:S01]  /*2130*/  IMAD.MOV.U32 R82, RZ, RZ, R8 ;  /* 0x000000ffff527224 */ /* 0x000fe200078e0008 */
[----:B------:R-:W-:Y:S01]  /*2140*/  LOP3.LUT R5, R4, 0x1c0, R33, 0xf8, !PT ;  /* 0x000001c004057812 */ /* 0x000fe200078ef821 */
[-C--:B------:R-:W-:Y:S01]  /*2150*/  IMAD R13, R13, R34.reuse, RZ ;  /* 0x000000220d0d7224 */ /* 0x080fe200078e02ff */
[----:B------:R-:W-:Y:S01]  /*2160*/  LOP3.LUT R8, R6, 0xffffe000, RZ, 0xc0, !PT ;  /* 0xffffe00006087812 */ /* 0x000fe200078ec0ff */
[----:B------:R-:W-:Y:S01]  /*2170*/  IMAD.WIDE.U32 R84, R24, R34, R84 ;  /* 0x0000002218547225 */ /* 0x000fe200078e0054 */
[----:B------:R-:W-:-:S02]  /*2180*/  LOP3.LUT R4, R7, R32, RZ, 0x3c, !PT ;  /* 0x0000002007047212 */ /* 0x000fc400078e3cff */
[----:B------:R-:W-:Y:S01]  /*2190*/  LOP3.LUT R9, R9, R21, RZ, 0x3c, !PT ;  /* 0x0000001509097212 */ /* 0x000fe200078e3cff */
[----:B------:R-:W-:Y:S01]  /*21a0*/  IMAD R13, R24, R35, R13 ;  /* 0x00000023180d7224 */ /* 0x000fe200078e020d */
[----:B------:R-:W-:Y:S01]  /*21b0*/  LOP3.LUT R6, R10, R20, RZ, 0x3c, !PT ;  /* 0x000000140a067212 */ /* 0x000fe200078e3cff */
[----:B------:R-:W-:Y:S05]  /*21c0*/  @!P6 WARPSYNC.ALL ;  /* 0x000000000000e948 */ /* 0x000fea0003800000 */
[----:B------:R-:W-:Y:S01]  /*21d0*/  LOP3.LUT R7, R5, R204, RZ, 0x3c, !PT ;  /* 0x000000cc05077212 */ /* 0x000fe200078e3cff */
[C---:B------:R-:W-:Y:S01]  /*21e0*/  IMAD R15, R24.reuse, R29, R12 ;  /* 0x0000001d180f7224 */ /* 0x040fe200078e020c */
[----:B------:R-:W-:Y:S01]  /*21f0*/  LOP3.LUT R76, R11, 0xfffffff8, RZ, 0xc0, !PT ;  /* 0xfffffff80b4c7812 */ /* 0x000fe200078ec0ff */
[----:B------:R-:W-:Y:S01]  /*2200*/  IMAD.WIDE.U32 R80, R24, R28, R80 ;  /* 0x0000001c18507225 */ /* 0x000fe200078e0050 */
[-C--:B------:R-:W-:Y:S01]  /*2210*/  IADD3 R4, R4, R8.reuse, R203 ;  /* 0x0000000804047210 */ /* 0x080fe20007ffe0cb */
[----:B------:R-:W-:Y:S01]  /*2220*/  ULDC UR4, c[0x0][0x2f4] ;  /* 0x0000bd0000047ab9 */ /* 0x000fe20000000800 */
[----:B------:R-:W-:Y:S01]  /*2230*/  IADD3 R5, R9, R8, R202 ;  /* 0x0000000809057210 */ /* 0x000fe20007ffe0ca */
[----:B------:R-:W-:Y:S01]  /*2240*/  IMAD.WIDE.U32 R82, R24, R28, R82 ;  /* 0x0000001c18527225 */ /* 0x000fe200078e0052 */
[----:B------:R-:W-:-:S02]  /*2250*/  IADD3 R6, R6, R8, R201 ;  /* 0x0000000806067210 */ /* 0x000fc40007ffe0c9 */
[----:B------:R-:W-:Y:S01]  /*2260*/  IADD3 R7, R7, R8, R205 ;  /* 0x0000000807077210 */ /* 0x000fe20007ffe0cd */
[----:B------:R-:W-:Y:S01]  /*2270*/  IMAD.WIDE.U32 R86, R24, R34, R86 ;  /* 0x0000002218567225 */ /* 0x000fe200078e0056 */
[C-C-:B------:R-:W-:Y:S02]  /*2280*/  SHF.L.U64.HI R8, R28.reuse, 0x5, R29.reuse ;  /* 0x000000051c087819 */ /* 0x140fe4000001021d */
[C-C-:B------:R-:W-:Y:S01]  /*2290*/  SHF.L.U64.HI R9, R28.reuse, 0x6, R29.reuse ;  /* 0x000000061c097819 */ /* 0x140fe2000001021d */
[C---:B------:R-:W-:Y:S01]  /*22a0*/  IMAD.SHL.U32 R20, R28.reuse, 0x20, RZ ;  /* 0x000000201c147824 */ /* 0x040fe200078e00ff */
[C---:B------:R-:W-:Y:S01]  /*22b0*/  SHF.L.U64.HI R10, R28.reuse, 0x7, R29 ;  /* 0x000000071c0a7819 */ /* 0x040fe2000001021d */
[----:B------:R-:W-:Y:S01]  /*22c0*/  IMAD.SHL.U32 R21, R28, 0x40, RZ ;  /* 0x000000401c157824 */ /* 0x000fe200078e00ff */
[----:B------:R-:W-:Y:S01]  /*22d0*/  IADD3 R92, R36, 0x8, RZ ;  /* 0x00000008245c7810 */ /* 0x000fe20007ffe0ff */
[C---:B------:R-:W-:Y:S01]  /*22e0*/  IMAD.SHL.U32 R33, R34.reuse, 0x40, RZ ;  /* 0x0000004022217824 */ /* 0x040fe200078e00ff */
[C---:B------:R-:W-:Y:S01]  /*22f0*/  SHF.L.U64.HI R29, R34.reuse, 0x5, R35 ;  /* 0x00000005221d7819 */ /* 0x040fe20000010223 */
[----:B------:R-:W-:Y:S01]  /*2300*/  IMAD.SHL.U32 R36, R37, 0x2, RZ ;  /* 0x0000000225247824 */ /* 0x000fe200078e00ff */
[----:B------:R-:W-:Y:S01]  /*2310*/  SHF.L.U32 R32, R34, 0x5, RZ ;  /* 0x0000000522207819 */ /* 0x000fe200000006ff */
[----:B------:R-:W-:Y:S01]  /*2320*/  IMAD.SHL.U32 R28, R28, 0x80, RZ ;  /* 0x000000801c1c7824 */ /* 0x000fe200078e00ff */
[----:B------:R-:W-:Y:S01]  /*2330*/  ISETP.GE.AND P1, PT, R16, UR4, PT ;  /* 0x0000000410007c0c */ /* 0x000fe2000bf26270 */
[----:B------:R-:W-:Y:S01]  /*2340*/  IMAD.SHL.U32 R34, R34, 0x80, RZ ;  /* 0x0000008022227824 */ /* 0x000fe200078e00ff */
[----:B------:R-:W-:Y:S01]  /*2350*/  ISETP.GE.AND P2, PT, R2, UR4, PT ;  /* 0x0000000402007c0c */ /* 0x000fe2000bf46270 */
[----:B------:R-:W-:Y:S01]  /*2360*/  IMAD R35, R207, 0x20, R187 ;  /* 0x00000020cf237824 */ /* 0x000fe200078e02bb */
[----:B------:R-:W-:Y:S01]  /*2370*/  IADD3 R39, R85, R13, RZ ;  /* 0x0000000d55277210 */ /* 0x000fe20007ffe0ff */
[----:B------:R-:W-:Y:S01]  /*2380*/  IMAD.IADD R37, R81, 0x1, R15 ;  /* 0x0000000151257824 */ /* 0x000fe200078e020f */
[----:B------:R-:W-:Y:S01]  /*2390*/  SHF.R.S32.HI R78, RZ, 0x3, R11 ;  /* 0x00000003ff4e7819 */ /* 0x000fe2000001140b */
[----:B------:R-:W-:Y:S01]  /*23a0*/  IMAD.IADD R38, R15, 0x1, R83 ;  /* 0x000000010f267824 */ /* 0x000fe200078e0253 */
[----:B------:R-:W-:Y:S01]  /*23b0*/  SHF.R.S32.HI R88, RZ, 0x1f, R76 ;  /* 0x0000001fff587819 */ /* 0x000fe2000001144c */
[----:B------:R-:W-:Y:S01]  /*23c0*/  IMAD.IADD R77, R13, 0x1, R87 ;  /* 0x000000010d4d7824 */ /* 0x000fe200078e0257 */
[----:B------:R-:W-:Y:S01]  /*23d0*/  @!P6 BAR.SYNC.DEFER_BLOCKING 0x9, 0x100 ;  /* 0x024400000000eb1d */ /* 0x000fe20000010000 */
[----:B----4-:R-:W-:-:S07]  /*23e0*/  SHF.R.S32.HI R79, RZ, 0x1f, R0 ;  /* 0x0000001fff4f7819 */ /* 0x010fce0000011400 */
.L_x_3010:
[----:B0-----:R-:W0:Y:S01]  /*23f0*/  LDC R98, c[0x0][0x430] ;  /* 0x00010c00ff627b82 */ /* 0x001e220000000800 */
[----:B------:R-:W-:Y:S01]  /*2400*/  VIADD R42, R27, 0xffffffff ;  /* 0xffffffff1b2a7836 */ /* 0x000fe20000000000 */
[----:B------:R-:W-:-:S03]  /*2410*/  MOV R99, RZ ;  /* 0x000000ff00637202 */ /* 0x000fc60000000f00 */
[----:B------:R-:W-:-:S03]  /*2420*/  IMAD R12, R42, 0x80, R35 ;  /* 0x000000802a0c7824 */ /* 0x000fc600078e0223 */
[----:B-1----:R-:W1:Y:S02]  /*2430*/  LDC R102, c[0x0][0x3f4] ;  /* 0x0000fd00ff667b82 */ /* 0x002e640000000800 */
[----:B------:R-:W-:Y:S02]  /*2440*/  ISETP.GE.AND P3, PT, R12, R25, PT ;  /* 0x000000190c00720c */ /* 0x000fe40003f66270 */
[----:B------:R-:W-:Y:S02]  /*2450*/  IADD3 R43, R3, R12, RZ ;  /* 0x0000000c032b7210 */ /* 0x000fe40007ffe0ff */
[----:B------:R-:W-:-:S03]  /*2460*/  ISETP.GT.OR P3, PT, R35, 0x7f, P3 ;  /* 0x0000007f2300780c */ /* 0x000fc60001f64670 */
[----:B------:R-:W-:Y:S01]  /*2470*/  IMAD.MOV.U32 R11, RZ, RZ, R43 ;  /* 0x000000ffff0b7224 */ /* 0x000fe200078e002b */
[----:B0-----:R-:W-:-:S09]  /*2480*/  ISETP.NE.AND P4, PT, R98, 0x1, PT ;  /* 0x000000016200780c */ /* 0x001fd20003f85270 */
        /* <DEDUP_REMOVED lines=16> */
[----:B------:R-:W-:Y:S01]  /*2590*/  IMAD.MOV R11, RZ, RZ, -R11 ;  /* 0x000000ffff0b7224 */ /* 0x000fe200078e0a0b */
[----:B------:R-:W-:Y:S01]  /*25a0*/  ISETP.GT.AND P4, PT, R42, R26, PT ;  /* 0x0000001a2a00720c */ /* 0x000fe20003f84270 */
[----:B------:R-:W-:Y:S01]  /*25b0*/  IMAD R91, R19, 0x4000, R200 ;  /* 0x00004000135b7824 */ /* 0x000fe200078e02c8 */
[----:B------:R-:W-:Y:S05]  /*25c0*/  YIELD ;  /* 0x0000000000007946 */ /* 0x000fea0003800000 */
[----:B------:R-:W-:Y:S01]  /*25d0*/  BSSY B0, `(.L_x_2913) ;  /* 0x000057f000007945 */ /* 0x000fe20003800000 */
[----:B------:R-:W-:Y:S01]  /*25e0*/  IMAD R98, R98, R11, R43 ;  /* 0x0000000b62627224 */ /* 0x000fe200078e022b */
[----:B------:R-:W-:Y:S01]  /*25f0*/  P2R R90, PR, RZ, 0x10 ;  /* 0x00000010ff5a7803 */ /* 0x000fe20000000000 */
[----:B------:R-:W-:Y:S01]  /*2600*/  IMAD R91, R91, 0x2, R18 ;  /* 0x000000025b5b7824 */ /* 0x000fe200078e0212 */
[----:B------:R-:W-:Y:S01]  /*2610*/  MOV R27, R42 ;  /* 0x0000002a001b7202 */ /* 0x000fe20000000f00 */
[----:B0-----:R-:W-:Y:S06]  /*2620*/  @!P3 BRA `(.L_x_2914) ;  /* 0x000000500040b947 */ /* 0x001fec0003800000 */
        /* <DEDUP_REMOVED lines=61> */
.L_x_2917:
[----:B------:R-:W-:Y:S05]  /*2a00*/  BSYNC B1 ;  /* 0x0000000000017941 */ /* 0x000fea0003800000 */
.L_x_2916:
        /* <DEDUP_REMOVED lines=15> */
[----:B------:R-:W-:Y:S02]  /*2b00*/  P2R R117, PR, RZ, 0x8 ;  /* 0x00000008ff757803 */ /* 0x000fe40000000000 */
[----:B------:R-:W-:Y:S02]  /*2b10*/  CS2R R58, SRZ ;  /* 0x00000000003a7805 */ /* 0x000fe4000001ff00 */
[----:B------:R-:W-:Y:S02]  /*2b20*/  PRMT R113, R40, 0x5410, R41 ;  /* 0x0000541028717816 */ /* 0x000fe40000000029 */
[----:B------:R-:W-:Y:S02]  /*2b30*/  CS2R R62, SRZ ;  /* 0x00000000003e7805 */ /* 0x000fe4000001ff00 */
[----:B------:R-:W-:-:S02]  /*2b40*/  PRMT R120, R42, 0x7610, R120 ;  /* 0x000076102a787816 */ /* 0x000fc40000000078 */
[----:B------:R-:W-:Y:S01]  /*2b50*/  PRMT R119, R119, 0x5410, R43 ;  /* 0x0000541077777816 */ /* 0x000fe2000000002b */
        /* <DEDUP_REMOVED lines=21> */
.L_x_2919:
[----:B------:R-:W-:Y:S05]  /*2cb0*/  BSYNC B1 ;  /* 0x0000000000017941 */ /* 0x000fea0003800000 */
.L_x_2918:
        /* <DEDUP_REMOVED lines=44> */
.L_x_2921:
[----:B------:R-:W-:Y:S05]  /*2f80*/  BSYNC B1 ;  /* 0x0000000000017941 */ /* 0x000fea0003800000 */
.L_x_2920:
[----:B0-----:R-:W-:Y:S01]  /*2f90*/  VIADD R72, R187, 0x60 ;  /* 0x00000060bb487836 */ /* 0x001fe20000000000 */
[----:B------:R-:W-:Y:S04]  /*2fa0*/  BSSY B1, `(.L_x_2922) ;  /* 0x000001f000017945 */ /* 0x000fe80003800000 */
[----:B------:R-:W-:-:S13]  /*2fb0*/  ISETP.GE.AND P4, PT, R72, R95, PT ;  /* 0x0000005f4800720c */ /* 0x000fda0003f86270 */
[----:B------:R-:W-:Y:S05]  /*2fc0*/  @P4 BRA `(.L_x_2923) ;  /* 0x0000000000704947 */ /* 0x000fea0003800000 */
[----:B------:R-:W0:Y:S01]  /*2fd0*/  LDC.64 R40, c[0x0][0x3f8] ;  /* 0x0000fe00ff287b82 */ /* 0x000e220000000a00 */
[----:B------:R-:W-:Y:S01]  /*2fe0*/  IMAD.MOV.U32 R15, RZ, RZ, R89 ;  /* 0x000000ffff0f7224 */ /* 0x000fe200078e0059 */
[----:B------:R-:W-:Y:S01]  /*2ff0*/  ULDC.64 UR4, c[0x0][0x3e8] ;  /* 0x0000fa0000047ab9 */ /* 0x000fe20000000a00 */
[----:B------:R-:W-:Y:S01]  /*3000*/  IMAD.MOV.U32 R13, RZ, RZ, R11 ;  /* 0x000000ffff0d7224 */ /* 0x000fe200078e000b */
[----:B------:R-:W-:Y:S02]  /*3010*/  CS2R R44, SRZ ;  /* 0x00000000002c7805 */ /* 0x000fe4000001ff00 */
[----:B------:R-:W-:Y:S01]  /*3020*/  CS2R R46, SRZ ;  /* 0x00000000002e7805 */ /* 0x000fe2000001ff00 */
        /* <DEDUP_REMOVED lines=22> */
.L_x_2923:
[----:B------:R-:W-:Y:S05]  /*3190*/  BSYNC B1 ;  /* 0x0000000000017941 */ /* 0x000fea0003800000 */
.L_x_2922:
        /* <DEDUP_REMOVED lines=30> */
.L_x_2924:
[----:B------:R-:W-:Y:S01]  /*3380*/  LEA R89, R19, R18, 0x3 ;  /* 0x0000001213597211 */ /* 0x000fe200078e18ff */
[----:B------:R-:W-:Y:S01]  /*3390*/  BSSY B1, `(.L_x_2925) ;  /* 0x0000004000017945 */ /* 0x000fe20003800000 */
[----:B------:R-:W-:-:S04]  /*33a0*/  SHF.L.U32 R100, R190, 0x1f, RZ ;  /* 0x0000001fbe647819 */ /* 0x000fc800000006ff */
[----:B------:R-:W0:Y:S02]  /*33b0*/  SYNCS.PHASECHK.TRANS64.TRYWAIT P6, [R89+URZ+0x28890], R100 ;  /* 0x02889064590075a7 */ /* 0x000e2400080c017f */
[----:B0-----:R-:W-:Y:S05]  /*33c0*/  @!P6 BRA `(.L_x_2926) ;  /* 0x000001e80018e947 */ /* 0x001fea0003800000 */
.L_x_3261:
[----:B------:R-:W-:Y:S05]  /*33d0*/  BSYNC B1 ;  /* 0x0000000000017941 */ /* 0x000fea0003800000 */
.L_x_2925:
[----:B------:R-:W-:-:S03]  /*33e0*/  UMOV UR4, 0xffffffff ;  /* 0xffffffff00047882 */ /* 0x000fc60000000000 */
[----:B------:R-:W-:Y:S05]  /*33f0*/  BRA.DIV UR4, `(.L_x_2927) ;  /* 0x000001ea04207947 */ /* 0x000fea000b800000 */
[----:B------:R1:W2:Y:S04]  /*3400*/  SHFL.IDX PT, R75, R101, RZ, 0x181f ;  /* 0x00181fff654b7589 */ /* 0x0002a800000e0000 */
[----:B------:R1:W3:Y:S02]  /*3410*/  SHFL.IDX PT, R103, R106, RZ, 0x181f ;  /* 0x00181fff6a677589 */ /* 0x0002e400000e0000 */
.L_x_3265:
        /* <DEDUP_REMOVED lines=25> */
[----:B------:R-:W-:Y:S01]  /*35b0*/  FMUL.FTZ R71, R15, R71 ;  /* 0x000000470f477220 */ /* 0x000fe20000410000 */
[----:B------:R-:W-:Y:S01]  /*35c0*/  FMUL.FTZ R122, R13, R122 ;  /* 0x0000007a0d7a7220 */ /* 0x000fe20000410000 */
[----:B------:R-:W-:Y:S01]  /*35d0*/  FFMA.FTZ R126, R15, R69, -R126 ;  /* 0x000000450f7e7223 */ /* 0x000fe2000001087e */
[-C--:B------:R-:W-:Y:S02]  /*35e0*/  FFMA.FTZ R124, R13, R70.reuse, -R124 ;  /* 0x000000460d7c7223 */ /* 0x080fe4000001087c */
[----:B------:R-:W-:Y:S01]  /*35f0*/  FFMA.FTZ R121, R11, R70, R122 ;  /* 0x000000460b797223 */ /* 0x000fe2000001007a */
[----:B------:R-:W-:-:S02]  /*3600*/  HADD2.F32 R15, -RZ, R120.H1_H1 ;  /* 0x30000078ff0f7230 */ /* 0x000fc40000004100 */
[----:B------:R-:W-:Y:S01]  /*3610*/  FFMA.FTZ R125, R68, R69, R71 ;  /* 0x00000045447d7223 */ /* 0x000fe20000010047 */
[----:B------:R-:W-:Y:S02]  /*3620*/  HADD2.F32 R120, -RZ, R120.H0_H0 ;  /* 0x20000078ff787230 */ /* 0x000fe40000004100 */
[----:B------:R-:W-:Y:S02]  /*3630*/  HADD2.F32 R11, -RZ, R12.H1_H1 ;  /* 0x3000000cff0b7230 */ /* 0x000fe40000004100 */
[----:B------:R-:W-:Y:S02]  /*3640*/  HADD2.F32 R13, -RZ, R14.H1_H1 ;  /* 0x3000000eff0d7230 */ /* 0x000fe40000004100 */
[----:B------:R-:W-:Y:S02]  /*3650*/  HADD2.F32 R69, -RZ, R119.H1_H1 ;  /* 0x30000077ff457230 */ /* 0x000fe40000004100 */
[----:B------:R-:W-:Y:S01]  /*3660*/  FMUL.FTZ R71, R11, R120 ;  /* 0x000000780b477220 */ /* 0x000fe20000410000 */
[----:B------:R-:W-:-:S02]  /*3670*/  HADD2.F32 R12, -RZ, R12.H0_H0 ;  /* 0x2000000cff0c7230 */ /* 0x000fc40000004100 */
[----:B------:R-:W-:Y:S02]  /*3680*/  HADD2.F32 R14, -RZ, R14.H0_H0 ;  /* 0x2000000eff0e7230 */ /* 0x000fe40000004100 */
[----:B------:R-:W-:Y:S01]  /*3690*/  FMUL.FTZ R123, R13, R69 ;  /* 0x000000450d7b7220 */ /* 0x000fe20000410000 */
[----:B------:R-:W-:Y:S02]  /*36a0*/  HADD2.F32 R68, -RZ, R116.H0_H0 ;  /* 0x20000074ff447230 */ /* 0x000fe40000004100 */
[C---:B------:R-:W-:Y:S01]  /*36b0*/  FMUL.FTZ R120, R12.reuse, R120 ;  /* 0x000000780c787220 */ /* 0x040fe20000410000 */
[----:B------:R-:W-:Y:S01]  /*36c0*/  FFMA.FTZ R71, R12, R15, -R71 ;  /* 0x0000000f0c477223 */ /* 0x000fe20000010847 */
        /* <DEDUP_REMOVED lines=8> */
.L_x_2933:
[----:B------:R-:W-:Y:S05]  /*3750*/  BSYNC B3 ;  /* 0x0000000000037941 */ /* 0x000fea0003800000 */
.L_x_2932:
[----:B0-----:R4:W-:Y:S02]  /*3760*/  ST.E.128 desc[UR42][R72.64], R12 ;  /* 0x0000000c48007985 */ /* 0x0019e4000c101d2a */
.L_x_2931:
[----:B------:R-:W-:Y:S05]  /*3770*/  BSYNC B2 ;  /* 0x0000000000027941 */ /* 0x000fea0003800000 */
.L_x_2930:
        /* <DEDUP_REMOVED lines=47> */
.L_x_2935:
[----:B------:R-:W-:Y:S05]  /*3a70*/  BSYNC B2 ;  /* 0x0000000000027941 */ /* 0x000fea0003800000 */
.L_x_2934:
[----:B0-----:R0:W-:Y:S02]  /*3a80*/  ST.E.128 desc[UR42][R68.64], R12 ;  /* 0x0000000c44007985 */ /* 0x0011e4000c101d2a */
.L_x_2929:
[----:B------:R-:W-:Y:S05]  /*3a90*/  BSYNC B1 ;  /* 0x0000000000017941 */ /* 0x000fea0003800000 */
.L_x_2928:
[----:B------:R-:W-:-:S03]  /*3aa0*/  UMOV UR4, 0xffffffff ;  /* 0xffffffff00047882 */ /* 0x000fc60000000000 */
[----:B------:R-:W-:Y:S05]  /*3ab0*/  BRA.DIV UR4, `(.L_x_2936) ;  /* 0x000001e204bc7947 */ /* 0x000fea000b800000 */
[----:B------:R1:W1:Y:S04]  /*3ac0*/  SHFL.IDX PT, R67, R101, 0x1, 0x181f ;  /* 0x00381f0065437f89 */ /* 0x00026800000e0000 */
[----:B0-----:R0:W0:Y:S02]  /*3ad0*/  SHFL.IDX PT, R69, R106, 0x1, 0x181f ;  /* 0x00381f006a457f89 */ /* 0x00102400000e0000 */
.L_x_3269:
        /* <DEDUP_REMOVED lines=51> */
.L_x_2942:
[----:B------:R-:W-:Y:S05]  /*3e10*/  BSYNC B3 ;  /* 0x0000000000037941 */ /* 0x000fea0003800000 */
.L_x_2941:
[----:B--2---:R0:W-:Y:S02]  /*3e20*/  ST.E.128 desc[UR42][R64.64], R12 ;  /* 0x0000000c40007985 */ /* 0x0041e4000c101d2a */
.L_x_2940:
[----:B------:R-:W-:Y:S05]  /*3e30*/  BSYNC B2 ;  /* 0x0000000000027941 */ /* 0x000fea0003800000 */
.L_x_2939:
        /* <DEDUP_REMOVED lines=47> */
.L_x_2944:
[----:B------:R-:W-:Y:S05]  /*4130*/  BSYNC B2 ;  /* 0x0000000000027941 */ /* 0x000fea0003800000 */
.L_x_2943:
[----:B----4-:R0:W-:Y:S02]  /*4140*/  ST.E.128 desc[UR42][R60.64], R12 ;  /* 0x0000000c3c007985 */ /* 0x0101e4000c101d2a */
.L_x_2938:
[----:B------:R-:W-:Y:S05]  /*4150*/  BSYNC B1 ;  /* 0x0000000000017941 */ /* 0x000fea0003800000 */
.L_x_2937:
[----:B------:R-:W-:-:S03]  /*4160*/  UMOV UR4, 0xffffffff ;  /* 0xffffffff00047882 */ /* 0x000fc60000000000 */
[----:B------:R-:W-:Y:S05]  /*4170*/  BRA.DIV UR4, `(.L_x_2945) ;  /* 0x000001de04587947 */ /* 0x000fea000b800000 */
[----:B------:R1:W1:Y:S04]  /*4180*/  SHFL.IDX PT, R59, R101, 0x2, 0x181f ;  /* 0x00581f00653b7f89 */ /* 0x00026800000e0000 */
[----:B0-----:R0:W0:Y:S02]  /*4190*/  SHFL.IDX PT, R61, R106, 0x2, 0x181f ;  /* 0x00581f006a3d7f89 */ /* 0x00102400000e0000 */
.L_x_3273:
        /* <DEDUP_REMOVED lines=27> */
[-C--:B------:R-:W-:Y:S01]  /*4350*/  FFMA.FTZ R55, R11, R54.reuse, R58 ;  /* 0x000000360b377223 */ /* 0x080fe2000001003a */
[----:B------:R-:W-:Y:S01]  /*4360*/  FFMA.FTZ R60, R13, R54, -R60 ;  /* 0x000000360d3c7223 */ /* 0x000fe2000001083c */
[----:B------:R-:W-:Y:S01]  /*4370*/  FFMA.FTZ R62, R15, R53, -R62 ;  /* 0x000000350f3e7223 */ /* 0x000fe2000001083e */
[----:B------:R-:W-:-:S02]  /*4380*/  HADD2.F32 R11, -RZ, R12.H1_H1 ;  /* 0x3000000cff0b7230 */ /* 0x000fc40000004100 */
[----:B------:R-:W-:Y:S01]  /*4390*/  FFMA.FTZ R63, R52, R53, R63 ;  /* 0x00000035343f7223 */ /* 0x000fe2000001003f */
[----:B------:R-:W-:Y:S02]  /*43a0*/  HADD2.F32 R15, -RZ, R118.H1_H1 ;  /* 0x30000076ff0f7230 */ /* 0x000fe40000004100 */
[----:B------:R-:W-:Y:S02]  /*43b0*/  HADD2.F32 R12, -RZ, R12.H0_H0 ;  /* 0x2000000cff0c7230 */ /* 0x000fe40000004100 */
[--C-:B------:R-:W-:Y:S02]  /*43c0*/  HADD2.F32 R13, -RZ, R14.reuse.H1_H1 ;  /* 0x3000000eff0d7230 */ /* 0x100fe40000004100 */
[-C--:B------:R-:W-:Y:S01]  /*43d0*/  FMUL.FTZ R53, R11, R15.reuse ;  /* 0x0000000f0b357220 */ /* 0x080fe20000410000 */
[----:B------:R-:W-:Y:S02]  /*43e0*/  HADD2.F32 R14, -RZ, R14.H0_H0 ;  /* 0x2000000eff0e7230 */ /* 0x000fe40000004100 */
[----:B------:R-:W-:Y:S01]  /*43f0*/  FMUL.FTZ R52, R12, R15 ;  /* 0x0000000f0c347220 */ /* 0x000fe20000410000 */
[----:B------:R-:W-:-:S02]  /*4400*/  HADD2.F32 R118, -RZ, R118.H0_H0 ;  /* 0x20000076ff767230 */ /* 0x000fc40000004100 */
        /* <DEDUP_REMOVED lines=12> */
.L_x_2951:
[----:B------:R-:W-:Y:S05]  /*44d0*/  BSYNC B3 ;  /* 0x0000000000037941 */ /* 0x000fea0003800000 */
.L_x_2950:
[----:B--2---:R0:W-:Y:S02]  /*44e0*/  ST.E.128 desc[UR42][R56.64], R12 ;  /* 0x0000000c38007985 */ /* 0x0041e4000c101d2a */
.L_x_2949:
[----:B------:R-:W-:Y:S05]  /*44f0*/  BSYNC B2 ;  /* 0x0000000000027941 */ /* 0x000fea0003800000 */
.L_x_2948:
        /* <DEDUP_REMOVED lines=47> */
.L_x_2953:
[----:B------:R-:W-:Y:S05]  /*47f0*/  BSYNC B2 ;  /* 0x0000000000027941 */ /* 0x000fea0003800000 */
.L_x_2952:
[----:B----4-:R0:W-:Y:S02]  /*4800*/  ST.E.128 desc[UR42][R52.64], R12 ;  /* 0x0000000c34007985 */ /* 0x0101e4000c101d2a */
.L_x_2947:
[----:B------:R-:W-:Y:S05]  /*4810*/  BSYNC B1 ;  /* 0x0000000000017941 */ /* 0x000fea0003800000 */
.L_x_2946:
[----:B------:R-:W-:-:S03]  /*4820*/  UMOV UR4, 0xffffffff ;  /* 0xffffffff00047882 */ /* 0x000fc60000000000 */
[----:B------:R-:W-:Y:S05]  /*4830*/  BRA.DIV UR4, `(.L_x_2954) ;  /* 0x000001d604f47947 */ /* 0x000fea000b800000 */
[----:B-1----:R-:W1:Y:S04]  /*4840*/  SHFL.IDX PT, R101, R101, 0x3, 0x181f ;  /* 0x00781f0065657f89 */ /* 0x002e6800000e0000 */
[----:B------:R0:W0:Y:S02]  /*4850*/  SHFL.IDX PT, R51, R106, 0x3, 0x181f ;  /* 0x00781f006a337f89 */ /* 0x00002400000e0000 */
.L_x_3277:
        /* <DEDUP_REMOVED lines=49> */
.L_x_2959:
[----:B------:R-:W-:Y:S05]  /*4b70*/  BSYNC B2 ;  /* 0x0000000000027941 */ /* 0x000fea0003800000 */
.L_x_2958:
[----:B----4-:R0:W-:Y:S02]  /*4b80*/  ST.E.128 desc[UR42][R48.64], R12 ;  /* 0x0000000c30007985 */ /* 0x0101e4000c101d2a */
.L_x_2957:
[----:B------:R-:W-:Y:S05]  /*4b90*/  BSYNC B1 ;  /* 0x0000000000017941 */ /* 0x000fea0003800000 */
.L_x_2956:
        /* <DEDUP_REMOVED lines=47> */
.L_x_2961:
[----:B------:R-:W-:Y:S05]  /*4e90*/  BSYNC B1 ;  /* 0x0000000000017941 */ /* 0x000fea0003800000 */
.L_x_2960:
[----:B----4-:R0:W-:Y:S01]  /*4ea0*/  ST.E.128 desc[UR42][R44.64], R12 ;  /* 0x0000000c2c007985 */ /* 0x0101e2000c101d2a */
[----:B------:R-:W-:Y:S05]  /*4eb0*/  BRA `(.L_x_2955) ;  /* 0x0000002c00c07947 */ /* 0x000fea0003800000 */
.L_x_2915:
[C---:B------:R-:W-:Y:S01]  /*4ec0*/  VIADD R40, R187.reuse, 0x20 ;  /* 0x00000020bb287836 */ /* 0x040fe20000000000 */
[----:B------:R-:W-:Y:S01]  /*4ed0*/  CS2R R46, SRZ ;  /* 0x00000000002e7805 */ /* 0x000fe2000001ff00 */
[----:B------:R-:W-:-:S03]  /*4ee0*/  VIADD R44, R187, 0x40 ;  /* 0x00000040bb2c7836 */ /* 0x000fc60000000000 */
        /* <DEDUP_REMOVED lines=20> */
[----:B------:R-:W-:-:S03]  /*5030*/  @!P5 IADD3.X R45, R89, R38, RZ, P6, !PT ;  /* 0x00000026592dd210 */ /* 0x000fc600037fe4ff */
        /* <DEDUP_REMOVED lines=62> */
.L_x_2963:
[----:B------:R-:W-:Y:S05]  /*5420*/  BSYNC B1 ;  /* 0x0000000000017941 */ /* 0x000fea0003800000 */
.L_x_2962:
        /* <DEDUP_REMOVED lines=58> */
.L_x_2964:
[----:B------:R-:W-:Y:S01]  /*57d0*/  IMAD R89, R19, 0x8, R18 ;  /* 0x0000000813597824 */ /* 0x000fe200078e0212 */
[----:B------:R-:W-:Y:S01]  /*57e0*/  SHF.L.U32 R100, R190, 0x1f, RZ ;  /* 0x0000001fbe647819 */ /* 0x000fe200000006ff */
[----:B------:R-:W0:Y:S01]  /*57f0*/  LDC R107, c[0x0][0x2f4] ;  /* 0x0000bd00ff6b7b82 */ /* 0x000e220000000800 */
[----:B------:R-:W-:Y:S02]  /*5800*/  BSSY B1, `(.L_x_2965) ;  /* 0x0000003000017945 */ /* 0x000fe40003800000 */
[----:B------:R-:W1:Y:S02]  /*5810*/  SYNCS.PHASECHK.TRANS64.TRYWAIT P4, [R89+URZ+0x28890], R100 ;  /* 0x02889064590075a7 */ /* 0x000e64000808017f */
[----:B-1----:R-:W-:Y:S05]  /*5820*/  @!P4 BRA `(.L_x_2966) ;  /* 0x000001c80044c947 */ /* 0x002fea0003800000 */
.L_x_3278:
[----:B------:R-:W-:Y:S05]  /*5830*/  BSYNC B1 ;  /* 0x0000000000017941 */ /* 0x000fea0003800000 */
.L_x_2965:
[----:B------:R-:W-:Y:S01]  /*5840*/  UMOV UR4, 0xffffffff ;  /* 0xffffffff00047882 */ /* 0x000fe20000000000 */
[----:B0-----:R-:W-:Y:S02]  /*5850*/  IMAD.IADD R109, R107, 0x1, -R36 ;  /* 0x000000016b6d7824 */ /* 0x001fe400078e0a24 */
[----:B------:R-:W-:Y:S05]  /*5860*/  BRA.DIV UR4, `(.L_x_2967) ;  /* 0x000001ca04487947 */ /* 0x000fea000b800000 */
[----:B------:R0:W2:Y:S04]  /*5870*/  SHFL.IDX PT, R105, R101, RZ, 0x181f ;  /* 0x00181fff65697589 */ /* 0x0000a800000e0000 */
[----:B------:R0:W3:Y:S02]  /*5880*/  SHFL.IDX PT, R104, R106, RZ, 0x181f ;  /* 0x00181fff6a687589 */ /* 0x0000e400000e0000 */
.L_x_3282:
[----:B------:R-:W-:Y:S01]  /*5890*/  ISETP.GE.OR P4, PT, R187, R95, P1 ;  /* 0x0000005fbb00720c */ /* 0x000fe20000f86670 */
[----:B------:R-:W-:-:S12]  /*58a0*/  BSSY B1, `(.L_x_2968) ;  /* 0x0000074000017945 */ /* 0x000fd80003800000 */
[----:B------:R-:W-:Y:S05]  /*58b0*/  @P4 BRA `(.L_x_2969) ;  /* 0x0000000400c84947 */ /* 0x000fea0003800000 */
[----:B------:R-:W-:Y:S01]  /*58c0*/  SEL R11, R36, R109, !P0 ;  /* 0x0000006d240b7207 */ /* 0x000fe20004000000 */
[----:B------:R-:W-:Y:S01]  /*58d0*/  BSSY B2, `(.L_x_2970) ;  /* 0x000006c000027945 */ /* 0x000fe20003800000 */
[----:B------:R-:W-:Y:S02]  /*58e0*/  SHF.L.U32 R15, R187, 0x6, RZ ;  /* 0x00000006bb0f7819 */ /* 0x000fe400000006ff */
        /* <DEDUP_REMOVED lines=8> */
[----:B------:R-:W-:-:S03]  /*5970*/  LOP3.LUT R12, R11, 0x38, RZ, 0xc0, !PT ;  /* 0x000000380b0c7812 */ /* 0x000fc600078ec0ff */
[----:B------:R-:W-:Y:S01]  /*5980*/  IMAD.SHL.U32 R14, R13, 0x400, RZ ;  /* 0x000004000d0e7824 */ /* 0x000fe200078e00ff */
[----:B------:R-:W-:-:S04]  /*5990*/  LOP3.LUT R13, R12, 0x1c0, R15, 0xf8, !PT ;  /* 0x000001c00c0d7812 */ /* 0x000fc800078ef80f */
[----:B------:R-:W-:Y:S02]  /*59a0*/  LOP3.LUT R14, R14, 0x7fffe000, RZ, 0xc0, !PT ;  /* 0x7fffe0000e0e7812 */ /* 0x000fe400078ec0ff */
[----:B------:R-:W-:-:S04]  /*59b0*/  LOP3.LUT R13, R13, R204, RZ, 0x3c, !PT ;  /* 0x000000cc0d0d7212 */ /* 0x000fc800078e3cff */
[----:B------:R-:W-:Y:S01]  /*59c0*/  IADD3 R14, R13, R14, R205 ;  /* 0x0000000e0d0e7210 */ /* 0x000fe20007ffe0cd */
[----:B------:R-:W-:-:S04]  /*59d0*/  IMAD R13, R19, 0x4000, R7 ;  /* 0x00004000130d7824 */ /* 0x000fc800078e0207 */
[----:B------:R-:W-:Y:S01]  /*59e0*/  IMAD R15, R19, 0x4000, R14 ;  /* 0x00004000130f7824 */ /* 0x000fe200078e020e */
[----:B------:R-:W-:-:S03]  /*59f0*/  LEA R13, R13, R18, 0x1 ;  /* 0x000000120d0d7211 */ /* 0x000fc600078e08ff */
[----:B------:R-:W-:-:S03]  /*5a00*/  IMAD R72, R15, 0x2, R18 ;  /* 0x000000020f487824 */ /* 0x000fc600078e0212 */
[----:B------:R-:W2:Y:S04]  /*5a10*/  LDS.128 R12, [R13+0x18400] ;  /* 0x018400000d0c7984 */ /* 0x000ea80000000c00 */
[----:B------:R-:W3:Y:S01]  /*5a20*/  LDS.128 R72, [R72+0x18400] ;  /* 0x0184000048487984 */ /* 0x000ee20000000c00 */
[----:B------:R-:W-:Y:S05]  /*5a30*/  @P3 BRA `(.L_x_2971) ;  /* 0x0000000400543947 */ /* 0x000fea0003800000 */
[--C-:B------:R-:W-:Y:S01]  /*5a40*/  SHF.R.U64 R123, R40, 0x10, R41.reuse ;  /* 0x00000010287b7819 */ /* 0x100fe20000001229 */
[----:B------:R-:W-:Y:S01]  /*5a50*/  HADD2.F32 R127, -RZ, R124.H0_H0 ;  /* 0x2000007cff7f7230 */ /* 0x000fe20000004100 */
[----:B------:R-:W-:Y:S02]  /*5a60*/  SHF.R.U32.HI R126, RZ, 0x10, R41 ;  /* 0x00000010ff7e7819 */ /* 0x000fe40000011629 */
[----:B------:R-:W-:Y:S01]  /*5a70*/  SHF.R.U32.HI R128, RZ, 0x10, R45 ;  /* 0x00000010ff807819 */ /* 0x000fe2000001162d */
[----:B------:R-:W-:Y:S01]  /*5a80*/  HADD2.F32 R123, -RZ, R123.H0_H0 ;  /* 0x2000007bff7b7230 */ /* 0x000fe20000004100 */
[--C-:B------:R-:W-:Y:S01]  /*5a90*/  SHF.R.U64 R41, R46, 0x10, R47.reuse ;  /* 0x000000102e297819 */ /* 0x100fe2000000122f */
[----:B---3--:R-:W-:Y:S01]  /*5aa0*/  HADD2.F32 R46, -RZ, R73.H0_H0 ;  /* 0x20000049ff2e7230 */ /* 0x008fe20000004100 */
[----:B------:R-:W-:Y:S01]  /*5ab0*/  SHF.R.U32.HI R129, RZ, 0x10, R47 ;  /* 0x00000010ff817819 */ /* 0x000fe2000001162f */
[--C-:B------:R-:W-:Y:S01]  /*5ac0*/  HADD2.F32 R47, -RZ, R125.reuse.H0_H0 ;  /* 0x2000007dff2f7230 */ /* 0x100fe20000004100 */
[----:B------:R-:W-:Y:S01]  /*5ad0*/  SHF.R.U64 R40, R42, 0x10, R43 ;  /* 0x000000102a287819 */ /* 0x000fe2000000122b */
[----:B--2---:R-:W-:Y:S01]  /*5ae0*/  IMAD.MOV.U32 R42, RZ, RZ, R12 ;  /* 0x000000ffff2a7224 */ /* 0x004fe200078e000c */
[----:B------:R-:W-:Y:S01]  /*5af0*/  SHF.R.U64 R44, R44, 0x10, R45 ;  /* 0x000000102c2c7819 */ /* 0x000fe2000000122d */
[----:B------:R-:W-:Y:S01]  /*5b00*/  HADD2.F32 R125, -RZ, R125.H1_H1 ;  /* 0x3000007dff7d7230 */ /* 0x000fe20000004100 */
[----:B------:R-:W-:Y:S01]  /*5b10*/  SHF.R.U32.HI R43, RZ, 0x10, R43 ;  /* 0x00000010ff2b7819 */ /* 0x000fe2000001162b */
[----:B------:R-:W-:-:S02]  /*5b20*/  HADD2.F32 R12, -RZ, R13.H0_H0 ;  /* 0x2000000dff0c7230 */ /* 0x000fc40000004100 */
[----:B------:R-:W-:Y:S02]  /*5b30*/  IMAD.MOV.U32 R45, RZ, RZ, R15 ;  /* 0x000000ffff2d7224 */ /* 0x000fe400078e000f */
[----:B------:R-:W-:Y:S02]  /*5b40*/  HADD2.F32 R73, -RZ, R73.H1_H1 ;  /* 0x30000049ff497230 */ /* 0x000fe40000004100 */
[----:B------:R-:W-:Y:S02]  /*5b50*/  HADD2.F32 R128, -RZ, R128.H0_H0 ;  /* 0x20000080ff807230 */ /* 0x000fe40000004100 */
[----:B------:R-:W-:Y:S02]  /*5b60*/  HADD2.F32 R15, -RZ, R13.H1_H1 ;  /* 0x3000000dff0f7230 */ /* 0x000fe40000004100 */
[-C--:B------:R-:W-:Y:S01]  /*5b70*/  FMUL.FTZ R13, R46, R125.reuse ;  /* 0x0000007d2e0d7220 */ /* 0x080fe20000410000 */
[----:B------:R-:W-:Y:S01]  /*5b80*/  FMUL.FTZ R125, R12, R125 ;  /* 0x0000007d0c7d7220 */ /* 0x000fe20000410000 */
[----:B------:R-:W-:-:S02]  /*5b90*/  HADD2.F32 R126, -RZ, R126.H0_H0 ;  /* 0x2000007eff7e7230 */ /* 0x000fc40000004100 */
[-C--:B------:R-:W-:Y:S01]  /*5ba0*/  FMUL.FTZ R130, R73, R128.reuse ;  /* 0x0000008049827220 */ /* 0x080fe20000410000 */
[----:B------:R-:W-:Y:S01]  /*5bb0*/  FMUL.FTZ R128, R15, R128 ;  /* 0x000000800f807220 */ /* 0x000fe20000410000 */
[-C--:B------:R-:W-:Y:S01]  /*5bc0*/  FFMA.FTZ R12, R12, R47.reuse, -R13 ;  /* 0x0000002f0c0c7223 */ /* 0x080fe2000001080d */
[----:B------:R-:W-:Y:S01]  /*5bd0*/  FFMA.FTZ R13, R46, R47, R125 ;  /* 0x0000002f2e0d7223 */ /* 0x000fe2000001007d */
[----:B------:R-:W-:Y:S02]  /*5be0*/  HADD2.F32 R125, -RZ, R124.H1_H1 ;  /* 0x3000007cff7d7230 */ /* 0x000fe40000004100 */
[-C--:B------:R-:W-:Y:S01]  /*5bf0*/  FFMA.FTZ R46, R73, R126.reuse, R128 ;  /* 0x0000007e492e7223 */ /* 0x080fe20000010080 */
[--C-:B------:R-:W-:Y:S02]  /*5c00*/  HADD2.F32 R124, -RZ, R75.reuse.H0_H0 ;  /* 0x2000004bff7c7230 */ /* 0x100fe40000004100 */
[----:B------:R-:W-:Y:S01]  /*5c10*/  FFMA.FTZ R15, R15, R126, -R130 ;  /* 0x0000007e0f0f7223 */ /* 0x000fe20000010882 */
[----:B------:R-:W-:-:S02]  /*5c20*/  HADD2.F32 R75, -RZ, R75.H1_H1 ;  /* 0x3000004bff4b7230 */ /* 0x000fc40000004100 */
[----:B------:R-:W-:Y:S02]  /*5c30*/  HADD2.F32 R128, -RZ, R129.H0_H0 ;  /* 0x20000081ff807230 */ /* 0x000fe40000004100 */
[----:B------:R-:W-:Y:S01]  /*5c40*/  FMUL.FTZ R130, R124, R127 ;  /* 0x0000007f7c827220 */ /* 0x000fe20000410000 */
[----:B------:R-:W-:Y:S01]  /*5c50*/  HADD2.F32 R73, -RZ, R45.H1_H1 ;  /* 0x3000002dff497230 */ /* 0x000fe20000004100 */
[----:B------:R-:W-:Y:S01]  /*5c60*/  F2FP.F16.F32.PACK_AB R15, R15, R12 ;  /* 0x0000000c0f0f723e */ /* 0x000fe200000000ff */
[----:B------:R-:W-:Y:S02]  /*5c70*/  HADD2.F32 R126, -RZ, R43.H0_H0 ;  /* 0x2000002bff7e7230 */ /* 0x000fe40000004100 */
[-C--:B------:R-:W-:Y:S01]  /*5c80*/  FMUL.FTZ R132, R75, R128.reuse ;  /* 0x000000804b847220 */ /* 0x080fe20000410000 */
[----:B------:R-:W-:Y:S02]  /*5c90*/  HADD2.F32 R47, -RZ, R45.H0_H0 ;  /* 0x2000002dff2f7230 */ /* 0x000fe40000004100 */
[C---:B------:R-:W-:Y:S01]  /*5ca0*/  FMUL.FTZ R128, R73.reuse, R128 ;  /* 0x0000008049807220 */ /* 0x040fe20000410000 */
[----:B------:R-:W-:Y:S01]  /*5cb0*/  FFMA.FTZ R132, R73, R126, -R132 ;  /* 0x0000007e49847223 */ /* 0x000fe20000010884 */
[----:B------:R-:W-:-:S02]  /*5cc0*/  HADD2.F32 R73, -RZ, R122.H0_H0 ;  /* 0x2000007aff497230 */ /* 0x000fc40000004100 */
[C---:B------:R-:W-:Y:S01]  /*5cd0*/  FMUL.FTZ R45, R47.reuse, R127 ;  /* 0x0000007f2f2d7220 */ /* 0x040fe20000410000 */
[-C--:B------:R-:W-:Y:S01]  /*5ce0*/  FFMA.FTZ R43, R47, R125.reuse, -R130 ;  /* 0x0000007d2f2b7223 */ /* 0x080fe20000010882 */
[----:B------:R-:W-:Y:S01]  /*5cf0*/  FFMA.FTZ R128, R75, R126, R128 ;  /* 0x0000007e4b807223 */ /* 0x000fe20000010080 */
[----:B------:R-:W-:Y:S02]  /*5d00*/  HADD2.F32 R122, -RZ, R122.H1_H1 ;  /* 0x3000007aff7a7230 */ /* 0x000fe40000004100 */
[----:B------:R-:W-:Y:S01]  /*5d10*/  FFMA.FTZ R45, R124, R125, R45 ;  /* 0x0000007d7c2d7223 */ /* 0x000fe2000001002d */
[----:B------:R-:W-:Y:S01]  /*5d20*/  HADD2.F32 R75, -RZ, R44.H0_H0 ;  /* 0x2000002cff4b7230 */ /* 0x000fe20000004100 */
[----:B------:R-:W-:Y:S01]  /*5d30*/  F2FP.F16.F32.PACK_AB R43, R132, R43 ;  /* 0x0000002b842b723e */ /* 0x000fe200000000ff */
[----:B------:R-:W-:Y:S02]  /*5d40*/  HADD2.F32 R47, -RZ, R72.H0_H0 ;  /* 0x20000048ff2f7230 */ /* 0x000fe40000004100 */
[----:B------:R-:W-:Y:S01]  /*5d50*/  HADD2.F32 R44, -RZ, R42.H0_H0 ;  /* 0x2000002aff2c7230 */ /* 0x000fe20000004100 */
[----:B------:R-:W-:Y:S01]  /*5d60*/  F2FP.F16.F32.PACK_AB R45, R128, R45 ;  /* 0x0000002d802d723e */ /* 0x000fe200000000ff */
[----:B------:R-:W-:-:S02]  /*5d70*/  HADD2.F32 R72, -RZ, R72.H1_H1 ;  /* 0x30000048ff487230 */ /* 0x000fc40000004100 */
[CC--:B------:R-:W-:Y:S01]  /*5d80*/  FMUL.FTZ R125, R47.reuse, R122.reuse ;  /* 0x0000007a2f7d7220 */ /* 0x0c0fe20000410000 */
[----:B------:R-:W-:Y:S02]  /*5d90*/  HADD2.F32 R42, -RZ, R42.H1_H1 ;  /* 0x3000002aff2a7230 */ /* 0x000fe40000004100 */
[----:B------:R-:W-:Y:S01]  /*5da0*/  FMUL.FTZ R122, R44, R122 ;  /* 0x0000007a2c7a7220 */ /* 0x000fe20000410000 */
[----:B------:R-:W-:Y:S01]  /*5db0*/  FMUL.FTZ R127, R72, R75 ;  /* 0x0000004b487f7220 */ /* 0x000fe20000410000 */
[----:B------:R-:W-:Y:S01]  /*5dc0*/  FFMA.FTZ R125, R44, R73, -R125 ;  /* 0x000000492c7d7223 */ /* 0x000fe2000001087d */
[C---:B------:R-:W-:Y:S01]  /*5dd0*/  FMUL.FTZ R75, R42.reuse, R75 ;  /* 0x0000004b2a4b7220 */ /* 0x040fe20000410000 */
[----:B------:R-:W-:Y:S01]  /*5de0*/  FFMA.FTZ R122, R47, R73, R122 ;  /* 0x000000492f7a7223 */ /* 0x000fe2000001007a */
[-C--:B------:R-:W-:Y:S01]  /*5df0*/  FFMA.FTZ R124, R42, R123.reuse, -R127 ;  /* 0x0000007b2a7c7223 */ /* 0x080fe2000001087f */
[----:B------:R-:W-:Y:S02]  /*5e00*/  HADD2.F32 R44, -RZ, R121.H0_H0 ;  /* 0x20000079ff2c7230 */ /* 0x000fe40000004100 */
[----:B------:R-:W-:Y:S01]  /*5e10*/  FFMA.FTZ R75, R72, R123, R75 ;  /* 0x0000007b484b7223 */ /* 0x000fe2000001004b */
[----:B------:R-:W-:-:S02]  /*5e20*/  HADD2.F32 R73, -RZ, R41.H0_H0 ;  /* 0x20000029ff497230 */ /* 0x000fc40000004100 */
[----:B------:R-:W-:Y:S01]  /*5e30*/  HADD2.F32 R42, -RZ, R74.H0_H0 ;  /* 0x2000004aff2a7230 */ /* 0x000fe20000004100 */
[----:B------:R-:W-:Y:S01]  /*5e40*/  F2FP.F16.F32.PACK_AB R12, R124, R125 ;  /* 0x0000007d7c0c723e */ /* 0x000fe200000000ff */
[----:B------:R-:W-:Y:S01]  /*5e50*/  HADD2.F32 R121, -RZ, R121.H1_H1 ;  /* 0x30000079ff797230 */ /* 0x000fe20000004100 */
[----:B------:R-:W-:Y:S01]  /*5e60*/  F2FP.F16.F32.PACK_AB R72, R75, R122 ;  /* 0x0000007a4b48723e */ /* 0x000fe200000000ff */
[----:B------:R-:W-:Y:S02]  /*5e70*/  HADD2.F32 R41, -RZ, R14.H0_H0 ;  /* 0x2000000eff297230 */ /* 0x000fe40000004100 */
[----:B------:R-:W-:Y:S02]  /*5e80*/  HADD2.F32 R74, -RZ, R74.H1_H1 ;  /* 0x3000004aff4a7230 */ /* 0x000fe40000004100 */
[----:B------:R-:W-:Y:S02]  /*5e90*/  HADD2.F32 R14, -RZ, R14.H1_H1 ;  /* 0x3000000eff0e7230 */ /* 0x000fe40000004100 */
[----:B------:R-:W-:-:S02]  /*5ea0*/  HADD2.F32 R47, -RZ, R40.H0_H0 ;  /* 0x20000028ff2f7230 */ /* 0x000fc40000004100 */
[----:B------:R-:W-:Y:S01]  /*5eb0*/  FMUL.FTZ R40, R42, R121 ;  /* 0x000000792a287220 */ /* 0x000fe20000410000 */
[----:B------:R-:W-:Y:S01]  /*5ec0*/  FMUL.FTZ R123, R74, R73 ;  /* 0x000000494a7b7220 */ /* 0x000fe20000410000 */
[C---:B------:R-:W-:Y:S01]  /*5ed0*/  FMUL.FTZ R121, R41.reuse, R121 ;  /* 0x0000007929797220 */ /* 0x040fe20000410000 */
[C---:B------:R-:W-:Y:S01]  /*5ee0*/  FMUL.FTZ R73, R14.reuse, R73 ;  /* 0x000000490e497220 */ /* 0x040fe20000410000 */
[-C--:B------:R-:W-:Y:S01]  /*5ef0*/  FFMA.FTZ R40, R41, R44.reuse, -R40 ;  /* 0x0000002c29287223 */ /* 0x080fe20000010828 */
[-C--:B------:R-:W-:Y:S01]  /*5f00*/  FFMA.FTZ R123, R14, R47.reuse, -R123 ;  /* 0x0000002f0e7b7223 */ /* 0x080fe2000001087b */
[----:B------:R-:W-:Y:S01]  /*5f10*/  FFMA.FTZ R121, R42, R44, R121 ;  /* 0x0000002c2a797223 */ /* 0x000fe20000010079 */
[----:B------:R-:W-:Y:S01]  /*5f20*/  FFMA.FTZ R74, R74, R47, R73 ;  /* 0x0000002f4a4a7223 */ /* 0x000fe20000010049 */
[----:B------:R-:W-:Y:S01]  /*5f30*/  F2FP.F16.F32.PACK_AB R73, R46, R13 ;  /* 0x0000000d2e49723e */ /* 0x000fe200000000ff */
[----:B------:R-:W-:Y:S01]  /*5f40*/  IMAD.MOV.U32 R75, RZ, RZ, R45 ;  /* 0x000000ffff4b7224 */ /* 0x000fe200078e002d */
[----:B------:R-:W-:Y:S01]  /*5f50*/  MOV R13, R15 ;  /* 0x0000000f000d7202 */ /* 0x000fe20000000f00 */
[----:B------:R-:W-:Y:S01]  /*5f60*/  IMAD.MOV.U32 R15, RZ, RZ, R43 ;  /* 0x000000ffff0f7224 */ /* 0x000fe200078e002b */
[----:B------:R-:W-:-:S02]  /*5f70*/  F2FP.F16.F32.PACK_AB R14, R123, R40 ;  /* 0x000000287b0e723e */ /* 0x000fc400000000ff */
[----:B------:R-:W-:-:S07]  /*5f80*/  F2FP.F16.F32.PACK_AB R74, R74, R121 ;  /* 0x000000794a4a723e */ /* 0x000fce00000000ff */
.L_x_2971:
[----:B------:R-:W-:Y:S05]  /*5f90*/  BSYNC B2 ;  /* 0x0000000000027941 */ /* 0x000fea0003800000 */
.L_x_2970:
[----:B------:R-:W-:Y:S01]  /*5fa0*/  ISETP.GE.AND P4, PT, R11, R107, PT ;  /* 0x0000006b0b00720c */ /* 0x000fe20003f86270 */
[----:B--2---:R4:W-:-:S12]  /*5fb0*/  ST.E.128 desc[UR42][R102.64], R12 ;  /* 0x0000000c66007985 */ /* 0x0049d8000c101d2a */
[----:B------:R-:W-:-:S05]  /*5fc0*/  @!P4 IMAD.WIDE R104, R11, 0x2, R104 ;  /* 0x000000020b68c825 */ /* 0x000fca00078e0268 */
[----:B---3--:R4:W-:Y:S02]  /*5fd0*/  @!P4 ST.E.128 desc[UR42][R104.64], R72 ;  /* 0x000000486800c985 */ /* 0x0089e4000c101d2a */
.L_x_2969:
[----:B------:R-:W-:Y:S05]  /*5fe0*/  BSYNC B1 ;  /* 0x0000000000017941 */ /* 0x000fea0003800000 */
.L_x_2968:
[----:B------:R-:W-:-:S03]  /*5ff0*/  UMOV UR4, 0xffffffff ;  /* 0xffffffff00047882 */ /* 0x000fc60000000000 */
[----:B------:R-:W-:Y:S05]  /*6000*/  BRA.DIV UR4, `(.L_x_2972) ;  /* 0x000001c204ac7947 */ /* 0x000fea000b800000 */
[----:B------:R0:W0:Y:S04]  /*6010*/  SHFL.IDX PT, R47, R101, 0x1, 0x181f ;  /* 0x00381f00652f7f89 */ /* 0x00002800000e0000 */
[----:B------:R0:W0:Y:S02]  /*6020*/  SHFL.IDX PT, R46, R106, 0x1, 0x181f ;  /* 0x00381f006a2e7f89 */ /* 0x00002400000e0000 */
.L_x_3286:
        /* <DEDUP_REMOVED lines=27> */
[----:B------:R-:W-:Y:S02]  /*61e0*/  SHF.R.U32.HI R74, RZ, 0x10, R53 ;  /* 0x00000010ff4a7819 */ /* 0x000fe40000011635 */
[----:B------:R-:W-:Y:S02]  /*61f0*/  SHF.R.U64 R72, R48, 0x10, R49 ;  /* 0x0000001030487819 */ /* 0x000fe40000001231 */
[----:B--2---:R-:W-:Y:S01]  /*6200*/  SHF.R.U64 R105, R52, 0x10, R53 ;  /* 0x0000001034697819 */ /* 0x004fe20000001235 */
[----:B----4-:R-:W-:Y:S01]  /*6210*/  IMAD.MOV.U32 R52, RZ, RZ, R43 ;  /* 0x000000ffff347224 */ /* 0x010fe200078e002b */
[--C-:B------:R-:W-:Y:S01]  /*6220*/  SHF.R.U64 R48, R50, 0x10, R51.reuse ;  /* 0x0000001032307819 */ /* 0x100fe20000001233 */
[--C-:B------:R-:W-:Y:S01]  /*6230*/  HADD2.F32 R53, -RZ, R120.reuse.H0_H0 ;  /* 0x20000078ff357230 */ /* 0x100fe20000004100 */
[----:B------:R-:W-:Y:S01]  /*6240*/  SHF.R.U32.HI R73, RZ, 0x10, R51 ;  /* 0x00000010ff497819 */ /* 0x000fe20000011633 */
[----:B0-----:R-:W-:Y:S01]  /*6250*/  IMAD.MOV.U32 R50, RZ, RZ, R12 ;  /* 0x000000ffff327224 */ /* 0x001fe200078e000c */
[----:B------:R-:W-:Y:S01]  /*6260*/  SHF.R.U32.HI R75, RZ, 0x10, R49 ;  /* 0x00000010ff4b7819 */ /* 0x000fe20000011631 */
[----:B------:R-:W-:Y:S01]  /*6270*/  HADD2.F32 R120, -RZ, R120.H1_H1 ;  /* 0x30000078ff787230 */ /* 0x000fe20000004100 */
[--C-:B------:R-:W-:Y:S01]  /*6280*/  SHF.R.U64 R49, R54, 0x10, R55.reuse ;  /* 0x0000001036317819 */ /* 0x100fe20000001237 */
[----:B------:R-:W-:Y:S01]  /*6290*/  HADD2.F32 R43, -RZ, R41.H0_H0 ;  /* 0x20000029ff2b7230 */ /* 0x000fe20000004100 */
[----:B------:R-:W-:Y:S01]  /*62a0*/  SHF.R.U32.HI R55, RZ, 0x10, R55 ;  /* 0x00000010ff377819 */ /* 0x000fe20000011637 */
[----:B------:R-:W-:Y:S01]  /*62b0*/  IMAD.MOV.U32 R51, RZ, RZ, R40 ;  /* 0x000000ffff337224 */ /* 0x000fe200078e0028 */
[----:B------:R-:W-:Y:S01]  /*62c0*/  MOV R40, R15 ;  /* 0x0000000f00287202 */ /* 0x000fe20000000f00 */
[----:B------:R-:W-:-:S02]  /*62d0*/  HADD2.F32 R12, -RZ, R13.H0_H0 ;  /* 0x2000000dff0c7230 */ /* 0x000fc40000004100 */
[----:B------:R-:W-:Y:S02]  /*62e0*/  HADD2.F32 R41, -RZ, R41.H1_H1 ;  /* 0x30000029ff297230 */ /* 0x000fe40000004100 */
[----:B------:R-:W-:Y:S02]  /*62f0*/  HADD2.F32 R74, -RZ, R74.H0_H0 ;  /* 0x2000004aff4a7230 */ /* 0x000fe40000004100 */
[----:B------:R-:W-:Y:S02]  /*6300*/  HADD2.F32 R15, -RZ, R13.H1_H1 ;  /* 0x3000000dff0f7230 */ /* 0x000fe40000004100 */
[-C--:B------:R-:W-:Y:S01]  /*6310*/  FMUL.FTZ R13, R43, R120.reuse ;  /* 0x000000782b0d7220 */ /* 0x080fe20000410000 */
[----:B------:R-:W-:Y:S02]  /*6320*/  HADD2.F32 R54, -RZ, R75.H0_H0 ;  /* 0x2000004bff367230 */ /* 0x000fe40000004100 */
[C---:B------:R-:W-:Y:S01]  /*6330*/  FMUL.FTZ R120, R12.reuse, R120 ;  /* 0x000000780c787220 */ /* 0x040fe20000410000 */
[-C--:B------:R-:W-:Y:S01]  /*6340*/  FMUL.FTZ R102, R41, R74.reuse ;  /* 0x0000004a29667220 */ /* 0x080fe20000410000 */
[----:B------:R-:W-:Y:S01]  /*6350*/  FMUL.FTZ R74, R15, R74 ;  /* 0x0000004a0f4a7220 */ /* 0x000fe20000410000 */
[-C--:B------:R-:W-:Y:S01]  /*6360*/  FFMA.FTZ R12, R12, R53.reuse, -R13 ;  /* 0x000000350c0c7223 */ /* 0x080fe2000001080d */
[----:B------:R-:W-:Y:S01]  /*6370*/  FFMA.FTZ R13, R43, R53, R120 ;  /* 0x000000352b0d7223 */ /* 0x000fe20000010078 */
[----:B------:R-:W-:Y:S01]  /*6380*/  FFMA.FTZ R15, R15, R54, -R102 ;  /* 0x000000360f0f7223 */ /* 0x000fe20000010866 */
[----:B------:R-:W-:-:S02]  /*6390*/  HADD2.F32 R43, -RZ, R52.H0_H0 ;  /* 0x20000034ff2b7230 */ /* 0x000fc40000004100 */
[----:B------:R-:W-:Y:S01]  /*63a0*/  FFMA.FTZ R102, R41, R54, R74 ;  /* 0x0000003629667223 */ /* 0x000fe2000001004a */
[----:B------:R-:W-:Y:S02]  /*63b0*/  HADD2.F32 R52, -RZ, R52.H1_H1 ;  /* 0x30000034ff347230 */ /* 0x000fe40000004100 */
[----:B------:R-:W-:Y:S01]  /*63c0*/  HADD2.F32 R55, -RZ, R55.H0_H0 ;  /* 0x20000037ff377230 */ /* 0x000fe20000004100 */
[----:B------:R-:W-:Y:S01]  /*63d0*/  F2FP.F16.F32.PACK_AB R15, R15, R12 ;  /* 0x0000000c0f0f723e */ /* 0x000fe200000000ff */
[----:B------:R-:W-:Y:S02]  /*63e0*/  HADD2.F32 R74, -RZ, R119.H0_H0 ;  /* 0x20000077ff4a7230 */ /* 0x000fe40000004100 */
[--C-:B------:R-:W-:Y:S02]  /*63f0*/  HADD2.F32 R41, -RZ, R40.reuse.H0_H0 ;  /* 0x20000028ff297230 */ /* 0x100fe40000004100 */
[----:B------:R-:W-:Y:S02]  /*6400*/  HADD2.F32 R40, -RZ, R40.H1_H1 ;  /* 0x30000028ff287230 */ /* 0x000fe40000004100 */
[----:B---3--:R-:W-:Y:S01]  /*6410*/  FMUL.FTZ R104, R43, R74 ;  /* 0x0000004a2b687220 */ /* 0x008fe20000410000 */
[----:B------:R-:W-:-:S02]  /*6420*/  HADD2.F32 R53, -RZ, R73.H0_H0 ;  /* 0x20000049ff357230 */ /* 0x000fc40000004100 */
[-C--:B------:R-:W-:Y:S01]  /*6430*/  FMUL.FTZ R73, R52, R55.reuse ;  /* 0x0000003734497220 */ /* 0x080fe20000410000 */
[----:B------:R-:W-:Y:S02]  /*6440*/  HADD2.F32 R54, -RZ, R117.H1_H1 ;  /* 0x30000075ff367230 */ /* 0x000fe40000004100 */
[C---:B------:R-:W-:Y:S01]  /*6450*/  FMUL.FTZ R74, R41.reuse, R74 ;  /* 0x0000004a294a7220 */ /* 0x040fe20000410000 */
[C---:B------:R-:W-:Y:S01]  /*6460*/  FMUL.FTZ R55, R40.reuse, R55 ;  /* 0x0000003728377220 */ /* 0x040fe20000410000 */
[----:B------:R-:W-:Y:S01]  /*6470*/  FFMA.FTZ R75, R40, R53, -R73 ;  /* 0x00000035284b7223 */ /* 0x000fe20000010849 */
[----:B------:R-:W-:Y:S02]  /*6480*/  HADD2.F32 R119, -RZ, R119.H1_H1 ;  /* 0x30000077ff777230 */ /* 0x000fe40000004100 */
[-C--:B------:R-:W-:Y:S01]  /*6490*/  FFMA.FTZ R104, R41, R54.reuse, -R104 ;  /* 0x0000003629687223 */ /* 0x080fe20000010868 */
[----:B------:R-:W-:Y:S02]  /*64a0*/  HADD2.F32 R40, -RZ, R50.H0_H0 ;  /* 0x20000032ff287230 */ /* 0x000fe40000004100 */
[----:B------:R-:W-:Y:S01]  /*64b0*/  FFMA.FTZ R74, R43, R54, R74 ;  /* 0x000000362b4a7223 */ /* 0x000fe2000001004a */
[----:B------:R-:W-:-:S02]  /*64c0*/  HADD2.F32 R41, -RZ, R51.H0_H0 ;  /* 0x20000033ff297230 */ /* 0x000fc40000004100 */
[----:B------:R-:W-:Y:S01]  /*64d0*/  FFMA.FTZ R103, R52, R53, R55 ;  /* 0x0000003534677223 */ /* 0x000fe20000010037 */
[----:B------:R-:W-:Y:S02]  /*64e0*/  HADD2.F32 R43, -RZ, R118.H0_H0 ;  /* 0x20000076ff2b7230 */ /* 0x000fe40000004100 */
[-C--:B------:R-:W-:Y:S01]  /*64f0*/  FMUL.FTZ R54, R40, R119.reuse ;  /* 0x0000007728367220 */ /* 0x080fe20000410000 */
[----:B------:R-:W-:Y:S02]  /*6500*/  HADD2.F32 R52, -RZ, R105.H0_H0 ;  /* 0x20000069ff347230 */ /* 0x000fe40000004100 */
[C---:B------:R-:W-:Y:S01]  /*6510*/  FMUL.FTZ R53, R41.reuse, R119 ;  /* 0x0000007729357220 */ /* 0x040fe20000410000 */
[----:B------:R-:W-:Y:S02]  /*6520*/  HADD2.F32 R51, -RZ, R51.H1_H1 ;  /* 0x30000033ff337230 */ /* 0x000fe40000004100 */
[----:B------:R-:W-:Y:S01]  /*6530*/  FFMA.FTZ R54, R41, R43, R54 ;  /* 0x0000002b29367223 */ /* 0x000fe20000010036 */
[----:B------:R-:W-:-:S02]  /*6540*/  HADD2.F32 R50, -RZ, R50.H1_H1 ;  /* 0x30000032ff327230 */ /* 0x000fc40000004100 */
[----:B------:R-:W-:Y:S01]  /*6550*/  FFMA.FTZ R53, R40, R43, -R53 ;  /* 0x0000002b28357223 */ /* 0x000fe20000010835 */
[----:B------:R-:W-:Y:S02]  /*6560*/  HADD2.F32 R72, -RZ, R72.H0_H0 ;  /* 0x20000048ff487230 */ /* 0x000fe40000004100 */
[-C--:B------:R-:W-:Y:S01]  /*6570*/  FMUL.FTZ R55, R51, R52.reuse ;  /* 0x0000003433377220 */ /* 0x080fe20000410000 */
[----:B------:R-:W-:Y:S02]  /*6580*/  HADD2.F32 R41, -RZ, R42.H0_H0 ;  /* 0x2000002aff297230 */ /* 0x000fe40000004100 */
[C---:B------:R-:W-:Y:S01]  /*6590*/  FMUL.FTZ R52, R50.reuse, R52 ;  /* 0x0000003432347220 */ /* 0x040fe20000410000 */
[----:B------:R-:W-:Y:S02]  /*65a0*/  HADD2.F32 R118, -RZ, R118.H1_H1 ;  /* 0x30000076ff767230 */ /* 0x000fe40000004100 */
[----:B------:R-:W-:Y:S01]  /*65b0*/  FFMA.FTZ R50, R50, R72, -R55 ;  /* 0x0000004832327223 */ /* 0x000fe20000010837 */
[----:B------:R-:W-:-:S02]  /*65c0*/  HADD2.F32 R49, -RZ, R49.H0_H0 ;  /* 0x20000031ff317230 */ /* 0x000fc40000004100 */
[----:B------:R-:W-:Y:S01]  /*65d0*/  FFMA.FTZ R51, R51, R72, R52 ;  /* 0x0000004833337223 */ /* 0x000fe20000010034 */
[----:B------:R-:W-:Y:S02]  /*65e0*/  HADD2.F32 R40, -RZ, R14.H0_H0 ;  /* 0x2000000eff287230 */ /* 0x000fe40000004100 */
[----:B------:R-:W-:Y:S01]  /*65f0*/  FMUL.FTZ R55, R41, R118 ;  /* 0x0000007629377220 */ /* 0x000fe20000410000 */
[----:B------:R-:W-:Y:S01]  /*6600*/  HADD2.F32 R42, -RZ, R42.H1_H1 ;  /* 0x3000002aff2a7230 */ /* 0x000fe20000004100 */
[----:B------:R-:W-:Y:S01]  /*6610*/  F2FP.F16.F32.PACK_AB R75, R75, R104 ;  /* 0x000000684b4b723e */ /* 0x000fe200000000ff */
[----:B------:R-:W-:Y:S02]  /*6620*/  HADD2.F32 R14, -RZ, R14.H1_H1 ;  /* 0x3000000eff0e7230 */ /* 0x000fe40000004100 */
[----:B------:R-:W-:Y:S01]  /*6630*/  FMUL.FTZ R118, R40, R118 ;  /* 0x0000007628767220 */ /* 0x000fe20000410000 */
[----:B------:R-:W-:Y:S02]  /*6640*/  HADD2.F32 R117, -RZ, R117.H0_H0 ;  /* 0x20000075ff757230 */ /* 0x000fe40000004100 */
        /* <DEDUP_REMOVED lines=10> */
[----:B------:R-:W-:Y:S01]  /*66f0*/  F2FP.F16.F32.PACK_AB R43, R103, R74 ;  /* 0x0000004a672b723e */ /* 0x000fe200000000ff */
[----:B------:R-:W-:Y:S01]  /*6700*/  IMAD.MOV.U32 R15, RZ, RZ, R75 ;  /* 0x000000ffff0f7224 */ /* 0x000fe200078e004b */
[----:B------:R-:W-:-:S02]  /*6710*/  F2FP.F16.F32.PACK_AB R40, R51, R54 ;  /* 0x000000363328723e */ /* 0x000fc400000000ff */
[----:B------:R-:W-:Y:S02]  /*6720*/  F2FP.F16.F32.PACK_AB R14, R14, R55 ;  /* 0x000000370e0e723e */ /* 0x000fe400000000ff */
[----:B------:R-:W-:-:S07]  /*6730*/  F2FP.F16.F32.PACK_AB R42, R49, R118 ;  /* 0x00000076312a723e */ /* 0x000fce00000000ff */
.L_x_2976:
[----:B------:R-:W-:Y:S05]  /*6740*/  BSYNC B2 ;  /* 0x0000000000027941 */ /* 0x000fea0003800000 */
.L_x_2975:
[----:B------:R-:W-:Y:S01]  /*6750*/  ISETP.GE.AND P4, PT, R11, R107, PT ;  /* 0x0000006b0b00720c */ /* 0x000fe20003f86270 */
[----:B0-----:R0:W-:-:S12]  /*6760*/  ST.E.128 desc[UR42][R44.64], R12 ;  /* 0x0000000c2c007985 */ /* 0x0011d8000c101d2a */
[----:B------:R-:W-:-:S05]  /*6770*/  @!P4 IMAD.WIDE R46, R11, 0x2, R46 ;  /* 0x000000020b2ec825 */ /* 0x000fca00078e022e */
[----:B----4-:R0:W-:Y:S02]  /*6780*/  @!P4 ST.E.128 desc[UR42][R46.64], R40 ;  /* 0x000000282e00c985 */ /* 0x0101e4000c101d2a */
.L_x_2974:
[----:B------:R-:W-:Y:S05]  /*6790*/  BSYNC B1 ;  /* 0x0000000000017941 */ /* 0x000fea0003800000 */
.L_x_2973:
[----:B------:R-:W-:-:S03]  /*67a0*/  UMOV UR4, 0xffffffff ;  /* 0xffffffff00047882 */ /* 0x000fc60000000000 */
[----:B------:R-:W-:Y:S05]  /*67b0*/  BRA.DIV UR4, `(.L_x_2977) ;  /* 0x000001be040c7947 */ /* 0x000fea000b800000 */
[----:B0-----:R0:W0:Y:S04]  /*67c0*/  SHFL.IDX PT, R47, R101, 0x2, 0x181f ;  /* 0x00581f00652f7f89 */ /* 0x00102800000e0000 */
[----:B------:R0:W0:Y:S02]  /*67d0*/  SHFL.IDX PT, R46, R106, 0x2, 0x181f ;  /* 0x00581f006a2e7f89 */ /* 0x00002400000e0000 */
.L_x_3290:
[----:B------:R-:W-:Y:S01]  /*67e0*/  IADD3 R11, R187, 0x40, RZ ;  /* 0x00000040bb0b7810 */ /* 0x000fe20007ffe0ff */
[----:B------:R-:W-:Y:S03]  /*67f0*/  BSSY B1, `(.L_x_2978) ;  /* 0x0000077000017945 */ /* 0x000fe60003800000 */
        /* <DEDUP_REMOVED lines=22> */
[----:B------:R0:W4:Y:S04]  /*6960*/  LDS.128 R12, [R11+0x18400] ;  /* 0x018400000b0c7984 */ /* 0x0001280000000c00 */
[----:B------:R-:W0:Y:S01]  /*6970*/  LDS.128 R40, [R40+0x18400] ;  /* 0x0184000028287984 */ /* 0x000e220000000c00 */
[----:B------:R-:W-:Y:S05]  /*6980*/  @P3 BRA `(.L_x_2981) ;  /* 0x0000000400603947 */ /* 0x000fea0003800000 */
[----:B------:R-:W-:Y:S01]  /*6990*/  SHF.R.U32.HI R54, RZ, 0x10, R61 ;  /* 0x00000010ff367819 */ /* 0x000fe2000001163d */
[----:B0-----:R-:W-:Y:S01]  /*69a0*/  IMAD.MOV.U32 R49, RZ, RZ, R40 ;  /* 0x000000ffff317224 */ /* 0x001fe200078e0028 */
[----:B----4-:R-:W-:Y:S01]  /*69b0*/  MOV R40, R14 ;  /* 0x0000000e00287202 */ /* 0x010fe20000000f00 */
        /* <DEDUP_REMOVED lines=41> */
[----:B------:R-:W-:-:S02]  /*6c50*/  HADD2.F32 R13, -RZ, R12.H0_H0 ;  /* 0x2000000cff0d7230 */ /* 0x000fc40000004100 */
[-C--:B------:R-:W-:Y:S01]  /*6c60*/  FFMA.FTZ R59, R15, R42.reuse, -R60 ;  /* 0x0000002a0f3b7223 */ /* 0x080fe2000001083c */
[----:B------:R-:W-:Y:S02]  /*6c70*/  HADD2.F32 R41, -RZ, R72.H0_H0 ;  /* 0x20000048ff297230 */ /* 0x000fe40000004100 */
[----:B------:R-:W-:Y:S01]  /*6c80*/  FFMA.FTZ R60, R43, R42, R52 ;  /* 0x0000002a2b3c7223 */ /* 0x000fe20000010034 */
[----:B------:R-:W-:Y:S02]  /*6c90*/  HADD2.F32 R49, -RZ, R49.H1_H1 ;  /* 0x30000031ff317230 */ /* 0x000fe40000004100 */
[-C--:B------:R-:W-:Y:S01]  /*6ca0*/  FMUL.FTZ R42, R14, R116.reuse ;  /* 0x000000740e2a7220 */ /* 0x080fe20000410000 */
[----:B------:R-:W-:Y:S02]  /*6cb0*/  HADD2.F32 R12, -RZ, R12.H1_H1 ;  /* 0x3000000cff0c7230 */ /* 0x000fe40000004100 */
[----:B------:R-:W-:Y:S01]  /*6cc0*/  FMUL.FTZ R43, R13, R116 ;  /* 0x000000740d2b7220 */ /* 0x000fe20000410000 */
[----:B------:R-:W-:-:S02]  /*6cd0*/  HADD2.F32 R114, -RZ, R114.H0_H0 ;  /* 0x20000072ff727230 */ /* 0x000fc40000004100 */
[-C--:B------:R-:W-:Y:S01]  /*6ce0*/  FMUL.FTZ R51, R49, R41.reuse ;  /* 0x0000002931337220 */ /* 0x080fe20000410000 */
[----:B------:R-:W-:Y:S02]  /*6cf0*/  HADD2.F32 R15, -RZ, R73.H0_H0 ;  /* 0x20000049ff0f7230 */ /* 0x000fe40000004100 */
[C---:B------:R-:W-:Y:S01]  /*6d00*/  FMUL.FTZ R52, R12.reuse, R41 ;  /* 0x000000290c347220 */ /* 0x040fe20000410000 */
[----:B------:R-:W-:Y:S02]  /*6d10*/  HADD2.F32 R115, -RZ, R115.H0_H0 ;  /* 0x20000073ff737230 */ /* 0x000fe40000004100 */
[----:B------:R-:W-:Y:S01]  /*6d20*/  FFMA.FTZ R42, R13, R114, -R42 ;  /* 0x000000720d2a7223 */ /* 0x000fe2000001082a */
[----:B------:R-:W-:Y:S02]  /*6d30*/  HADD2.F32 R13, -RZ, R50.H0_H0 ;  /* 0x20000032ff0d7230 */ /* 0x000fe40000004100 */
[-C--:B------:R-:W-:Y:S01]  /*6d40*/  FFMA.FTZ R51, R12, R15.reuse, -R51 ;  /* 0x0000000f0c337223 */ /* 0x080fe20000010833 */
[----:B------:R-:W-:Y:S01]  /*6d50*/  FFMA.FTZ R52, R49, R15, R52 ;  /* 0x0000000f31347223 */ /* 0x000fe20000010034 */
[----:B------:R-:W-:-:S02]  /*6d60*/  HADD2.F32 R15, -RZ, R61.H0_H0 ;  /* 0x2000003dff0f7230 */ /* 0x000fc40000004100 */
[----:B------:R-:W-:Y:S01]  /*6d70*/  FFMA.FTZ R43, R14, R114, R43 ;  /* 0x000000720e2b7223 */ /* 0x000fe2000001002b */
[----:B------:R-:W-:Y:S02]  /*6d80*/  HADD2.F32 R50, -RZ, R50.H1_H1 ;  /* 0x30000032ff327230 */ /* 0x000fe40000004100 */
[----:B------:R-:W-:Y:S01]  /*6d90*/  FMUL.FTZ R41, R13, R115 ;  /* 0x000000730d297220 */ /* 0x000fe20000410000 */
[--C-:B------:R-:W-:Y:S01]  /*6da0*/  HADD2.F32 R12, -RZ, R40.reuse.H0_H0 ;  /* 0x20000028ff0c7230 */ /* 0x100fe20000004100 */
        /* <DEDUP_REMOVED lines=14> */
[----:B------:R-:W-:Y:S02]  /*6e90*/  F2FP.F16.F32.PACK_AB R12, R51, R42 ;  /* 0x0000002a330c723e */ /* 0x000fe400000000ff */
[----:B------:R-:W-:Y:S01]  /*6ea0*/  F2FP.F16.F32.PACK_AB R11, R40, R41 ;  /* 0x00000029280b723e */ /* 0x000fe200000000ff */
[----:B------:R-:W-:Y:S01]  /*6eb0*/  IMAD.MOV.U32 R40, RZ, RZ, R52 ;  /* 0x000000ffff287224 */ /* 0x000fe200078e0034 */
[----:B------:R-:W-:Y:S01]  /*6ec0*/  F2FP.F16.F32.PACK_AB R42, R15, R14 ;  /* 0x0000000e0f2a723e */ /* 0x000fe200000000ff */
[----:B------:R-:W-:Y:S01]  /*6ed0*/  IMAD.MOV.U32 R41, RZ, RZ, R53 ;  /* 0x000000ffff297224 */ /* 0x000fe200078e0035 */
[----:B------:R-:W-:Y:S01]  /*6ee0*/  F2FP.F16.F32.PACK_AB R13, R56, R55 ;  /* 0x00000037380d723e */ /* 0x000fe200000000ff */
[----:B------:R-:W-:Y:S01]  /*6ef0*/  IMAD.MOV.U32 R15, RZ, RZ, R58 ;  /* 0x000000ffff0f7224 */ /* 0x000fe200078e003a */
[----:B------:R-:W-:-:S07]  /*6f00*/  MOV R14, R11 ;  /* 0x0000000b000e7202 */ /* 0x000fce0000000f00 */
.L_x_2981:
[----:B------:R-:W-:Y:S05]  /*6f10*/  BSYNC B2 ;  /* 0x0000000000027941 */ /* 0x000fea0003800000 */
.L_x_2980:
[----:B------:R-:W-:Y:S01]  /*6f20*/  ISETP.GE.AND P4, PT, R48, R107, PT ;  /* 0x0000006b3000720c */ /* 0x000fe20003f86270 */
[----:B----4-:R4:W-:-:S12]  /*6f30*/  ST.E.128 desc[UR42][R44.64], R12 ;  /* 0x0000000c2c007985 */ /* 0x0109d8000c101d2a */
[----:B------:R-:W-:-:S05]  /*6f40*/  @!P4 IMAD.WIDE R46, R48, 0x2, R46 ;  /* 0x00000002302ec825 */ /* 0x000fca00078e022e */
[----:B0-----:R4:W-:Y:S02]  /*6f50*/  @!P4 ST.E.128 desc[UR42][R46.64], R40 ;  /* 0x000000282e00c985 */ /* 0x0019e4000c101d2a */
.L_x_2979:
[----:B------:R-:W-:Y:S05]  /*6f60*/  BSYNC B1 ;  /* 0x0000000000017941 */ /* 0x000fea0003800000 */
.L_x_2978:
[----:B------:R-:W-:-:S03]  /*6f70*/  UMOV UR4, 0xffffffff ;  /* 0xffffffff00047882 */ /* 0x000fc60000000000 */
[----:B------:R-:W-:Y:S05]  /*6f80*/  BRA.DIV UR4, `(.L_x_2982) ;  /* 0x000001b604647947 */ /* 0x000fea000b800000 */
[----:B0-----:R-:W0:Y:S04]  /*6f90*/  SHFL.IDX PT, R101, R101, 0x3, 0x181f ;  /* 0x00781f0065657f89 */ /* 0x001e2800000e0000 */
[----:B------:R-:W0:Y:S02]  /*6fa0*/  SHFL.IDX PT, R106, R106, 0x3, 0x181f ;  /* 0x00781f006a6a7f89 */ /* 0x000e2400000e0000 */
.L_x_3294:
        /* <DEDUP_REMOVED lines=16> */
[----:B------:R-:W-:Y:S01]  /*70b0*/  LOP3.LUT R12, R12, R13, RZ, 0x3c, !PT ;  /* 0x0000000d0c0c7212 */ /* 0x000fe200078e3cff */
[----:B------:R-:W-:-:S03]  /*70c0*/  IMAD R13, R19, 0x4000, R6 ;  /* 0x00004000130d7824 */ /* 0x000fc600078e0206 */
[----:B------:R-:W-:Y:S02]  /*70d0*/  LOP3.LUT R109, R109, 0x7fffe000, RZ, 0xc0, !PT ;  /* 0x7fffe0006d6d7812 */ /* 0x000fe400078ec0ff */
[----:B------:R-:W-:Y:S02]  /*70e0*/  LEA R13, R13, R18, 0x1 ;  /* 0x000000120d0d7211 */ /* 0x000fe400078e08ff */
[----:B------:R-:W-:-:S05]  /*70f0*/  IADD3 R12, R12, R109, R201 ;  /* 0x0000006d0c0c7210 */ /* 0x000fca0007ffe0c9 */
        /* <DEDUP_REMOVED lines=34> */
[--C-:B------:R-:W-:Y:S02]  /*7320*/  HADD2.F32 R14, -RZ, R43.reuse.H0_H0 ;  /* 0x2000002bff0e7230 */ /* 0x100fe40000004100 */
[----:B------:R-:W-:Y:S02]  /*7330*/  HADD2.F32 R43, -RZ, R43.H1_H1 ;  /* 0x3000002bff2b7230 */ /* 0x000fe40000004100 */
[-C--:B------:R-:W-:Y:S01]  /*7340*/  FMUL.FTZ R49, R13, R48.reuse ;  /* 0x000000300d317220 */ /* 0x080fe20000410000 */
[----:B------:R-:W-:Y:S02]  /*7350*/  HADD2.F32 R50, -RZ, R70.H0_H0 ;  /* 0x20000046ff327230 */ /* 0x000fe40000004100 */
[----:B------:R-:W-:Y:S01]  /*7360*/  FMUL.FTZ R56, R14, R48 ;  /* 0x000000300e387220 */ /* 0x000fe20000410000 */
[----:B------:R-:W-:Y:S01]  /*7370*/  HADD2.F32 R15, -RZ, R15.H1_H1 ;  /* 0x3000000fff0f7230 */ /* 0x000fe20000004100 */
[----:B------:R-:W-:Y:S01]  /*7380*/  F2FP.F16.F32.PACK_AB R51, R54, R51 ;  /* 0x000000333633723e */ /* 0x000fe200000000ff */
[----:B------:R-:W-:-:S02]  /*7390*/  HADD2.F32 R41, -RZ, R112.H0_H0 ;  /* 0x20000070ff297230 */ /* 0x000fc40000004100 */
[-C--:B------:R-:W-:Y:S01]  /*73a0*/  FMUL.FTZ R48, R43, R50.reuse ;  /* 0x000000322b307220 */ /* 0x080fe20000410000 */
[----:B------:R-:W-:Y:S02]  /*73b0*/  HADD2.F32 R42, -RZ, R66.H0_H0 ;  /* 0x20000042ff2a7230 */ /* 0x000fe40000004100 */
[----:B------:R-:W-:Y:S01]  /*73c0*/  FMUL.FTZ R58, R15, R50 ;  /* 0x000000320f3a7220 */ /* 0x000fe20000410000 */
[----:B------:R-:W-:Y:S02]  /*73d0*/  HADD2.F32 R108, -RZ, R108.H1_H1 ;  /* 0x3000006cff6c7230 */ /* 0x000fe40000004100 */
[-C--:B------:R-:W-:Y:S01]  /*73e0*/  FFMA.FTZ R50, R14, R41.reuse, R49 ;  /* 0x000000290e327223 */ /* 0x080fe20000010031 */
[----:B------:R-:W-:Y:S01]  /*73f0*/  FFMA.FTZ R56, R13, R41, -R56 ;  /* 0x000000290d387223 */ /* 0x000fe20000010838 */
[----:B------:R-:W-:Y:S02]  /*7400*/  HADD2.F32 R14, -RZ, R46.H0_H0 ;  /* 0x2000002eff0e7230 */ /* 0x000fe40000004100 */
[----:B------:R-:W-:Y:S01]  /*7410*/  FFMA.FTZ R57, R15, R42, -R48 ;  /* 0x0000002a0f397223 */ /* 0x000fe20000010830 */
[----:B------:R-:W-:-:S02]  /*7420*/  HADD2.F32 R41, -RZ, R60.H0_H0 ;  /* 0x2000003cff297230 */ /* 0x000fc40000004100 */
[----:B------:R-:W-:Y:S01]  /*7430*/  FFMA.FTZ R59, R43, R42, R58 ;  /* 0x0000002a2b3b7223 */ /* 0x000fe2000001003a */
[----:B------:R-:W-:Y:S02]  /*7440*/  HADD2.F32 R13, -RZ, R12.H0_H0 ;  /* 0x2000000cff0d7230 */ /* 0x000fe40000004100 */
[-C--:B------:R-:W-:Y:S01]  /*7450*/  FMUL.FTZ R42, R14, R108.reuse ;  /* 0x0000006c0e2a7220 */ /* 0x080fe20000410000 */
        /* <DEDUP_REMOVED lines=8> */
[----:B------:R-:W-:Y:S01]  /*74e0*/  FFMA.FTZ R42, R13, R111, -R42 ;  /* 0x0000006f0d2a7223 */ /* 0x000fe2000001082a */
[----:B------:R-:W-:Y:S02]  /*74f0*/  HADD2.F32 R13, -RZ, R47.H0_H0 ;  /* 0x2000002fff0d7230 */ /* 0x000fe40000004100 */
[-C--:B------:R-:W-:Y:S01]  /*7500*/  FFMA.FTZ R49, R12, R15.reuse, -R49 ;  /* 0x0000000f0c317223 */ /* 0x080fe20000010831 */
[----:B------:R-:W-:Y:S01]  /*7510*/  FFMA.FTZ R46, R46, R15, R41 ;  /* 0x0000000f2e2e7223 */ /* 0x000fe20000010029 */
[----:B------:R-:W-:Y:S02]  /*7520*/  HADD2.F32 R15, -RZ, R55.H0_H0 ;  /* 0x20000037ff0f7230 */ /* 0x000fe40000004100 */
[----:B------:R-:W-:Y:S01]  /*7530*/  FFMA.FTZ R43, R14, R111, R43 ;  /* 0x0000006f0e2b7223 */ /* 0x000fe2000001002b */
[----:B------:R-:W-:-:S02]  /*7540*/  HADD2.F32 R12, -RZ, R40.H0_H0 ;  /* 0x20000028ff0c7230 */ /* 0x000fc40000004100 */
[----:B------:R-:W-:Y:S01]  /*7550*/  FMUL.FTZ R41, R13, R110 ;  /* 0x0000006e0d297220 */ /* 0x000fe20000410000 */
[----:B------:R-:W-:Y:S01]  /*7560*/  HADD2.F32 R47, -RZ, R47.H1_H1 ;  /* 0x3000002fff2f7230 */ /* 0x000fe20000004100 */
[----:B------:R-:W-:Y:S01]  /*7570*/  F2FP.F16.F32.PACK_AB R59, R59, R50 ;  /* 0x000000323b3b723e */ /* 0x000fe200000000ff */
        /* <DEDUP_REMOVED lines=19> */
.L_x_2984:
[----:B------:R-:W-:Y:S05]  /*76b0*/  BSYNC B1 ;  /* 0x0000000000017941 */ /* 0x000fea0003800000 */
.L_x_2983:
[----:B0-----:R0:W-:Y:S01]  /*76c0*/  ST.E.128 desc[UR42][R44.64], R12 ;  /* 0x0000000c2c007985 */ /* 0x0011e2000c101d2a */
[----:B------:R-:W-:Y:S02]  /*76d0*/  ISETP.GE.AND P3, PT, R11, R107, PT ;  /* 0x0000006b0b00720c */ /* 0x000fe40003f66270 */
[----:B------:R-:W-:-:S11]  /*76e0*/  MOV R107, R101 ;  /* 0x00000065006b7202 */ /* 0x000fd60000000f00 */
[----:B------:R-:W-:Y:S05]  /*76f0*/  @P3 BRA `(.L_x_2955) ;  /* 0x0000000400b03947 */ /* 0x000fea0003800000 */
[----:B0-----:R-:W-:-:S05]  /*7700*/  IMAD.WIDE R12, R11, 0x2, R106 ;  /* 0x000000020b0c7825 */ /* 0x001fca00078e026a */
[----:B----4-:R0:W-:Y:S01]  /*7710*/  ST.E.128 desc[UR42][R12.64], R40 ;  /* 0x000000280c007985 */ /* 0x0101e2000c101d2a */
[----:B------:R-:W-:Y:S05]  /*7720*/  BRA `(.L_x_2955) ;  /* 0x0000000400a47947 */ /* 0x000fea0003800000 */
.L_x_2914:
[----:B------:R-:W-:-:S06]  /*7730*/  UISETP.NE.AND UP0, UPT, UR41, 0x3, UPT ;  /* 0x000000032900788c */ /* 0x000fcc000bf05270 */
[----:B------:R-:W-:-:S13]  /*7740*/  PLOP3.LUT P5, PT, PT, PT, UP0, 0x80, 0x0 ;  /* 0x000000000000781c */ /* 0x000fda0003faf008 */
[----:B------:R-:W-:Y:S05]  /*7750*/  @!P5 BRA `(.L_x_2985) ;  /* 0x000000000004d947 */ /* 0x000fea0003800000 */
[----:B------:R-:W-:Y:S01]  /*7760*/  BPT.TRAP 0x1 ;  /* 0x000000040000795c */ /* 0x000fe20000300000 */
.L_x_2985:
[----:B------:R-:W-:Y:S01]  /*7770*/  IMAD R89, R19, 0x8, R18 ;  /* 0x0000000813597824 */ /* 0x000fe200078e0212 */
[----:B------:R-:W-:Y:S01]  /*7780*/  SHF.L.U32 R100, R190, 0x1f, RZ ;  /* 0x0000001fbe647819 */ /* 0x000fe200000006ff */
[----:B------:R-:W-:Y:S01]  /*7790*/  BSSY B1, `(.L_x_2986) ;  /* 0x0000004000017945 */ /* 0x000fe20003800000 */
[----:B------:R-:W-:Y:S02]  /*77a0*/  SHF.R.S32.HI R97, RZ, 0x1f, R98 ;  /* 0x0000001fff617819 */ /* 0x000fe40000011462 */
[----:B------:R-:W0:Y:S02]  /*77b0*/  SYNCS.PHASECHK.TRANS64.TRYWAIT P3, [R89+URZ+0x28890], R100 ;  /* 0x02889064590075a7 */ /* 0x000e24000806017f */
[----:B0-----:R-:W-:Y:S05]  /*77c0*/  @!P3 BRA `(.L_x_2987) ;  /* 0x000001ac00a0b947 */ /* 0x001fea0003800000 */
.L_x_3295:
[----:B------:R-:W-:Y:S05]  /*77d0*/  BSYNC B1 ;  /* 0x0000000000017941 */ /* 0x000fea0003800000 */
.L_x_2986:
        /* <DEDUP_REMOVED lines=13> */
[----:B------:R-:W-:Y:S01]  /*78b0*/  ULDC.64 UR4, c[0x0][0x308] ;  /* 0x0000c20000047ab9 */ /* 0x000fe20000000a00 */
[----:B------:R-:W-:-:S02]  /*78c0*/  IADD3 R46, -R187, R95, RZ ;  /* 0x0000005fbb2e7210 */ /* 0x000fc40007ffe1ff */
[----:B------:R-:W-:Y:S02]  /*78d0*/  IMAD.IADD R13, R13, 0x1, R11 ;  /* 0x000000010d0d7824 */ /* 0x000fe400078e020b */
        /* <DEDUP_REMOVED lines=9> */
.L_x_3299:
        /* <DEDUP_REMOVED lines=13> */
.L_x_2990:
[----:B------:R-:W-:Y:S05]  /*7a40*/  BSYNC B1 ;  /* 0x0000000000017941 */ /* 0x000fea0003800000 */
.L_x_2989:
[----:B------:R-:W-:-:S03]  /*7a50*/  UMOV UR4, 0xffffffff ;  /* 0xffffffff00047882 */ /* 0x000fc60000000000 */
[----:B------:R-:W-:Y:S05]  /*7a60*/  BRA.DIV UR4, `(.L_x_2991) ;  /* 0x000001ae04547947 */ /* 0x000fea000b800000 */
[----:B--2-4-:R2:W4:Y:S04]  /*7a70*/  SHFL.IDX PT, R41, R45, 0x1, 0x181f ;  /* 0x00381f002d297f89 */ /* 0x01452800000e0000 */
[----:B---3--:R2:W3:Y:S02]  /*7a80*/  SHFL.IDX PT, R14, R44, 0x1, 0x181f ;  /* 0x00381f002c0e7f89 */ /* 0x0084e400000e0000 */
.L_x_3303:
        /* <DEDUP_REMOVED lines=14> */
.L_x_2993:
[----:B------:R-:W-:Y:S05]  /*7b70*/  BSYNC B1 ;  /* 0x0000000000017941 */ /* 0x000fea0003800000 */
.L_x_2992:
[----:B------:R-:W-:-:S03]  /*7b80*/  UMOV UR4, 0xffffffff ;  /* 0xffffffff00047882 */ /* 0x000fc60000000000 */
[----:B------:R-:W-:Y:S05]  /*7b90*/  BRA.DIV UR4, `(.L_x_2994) ;  /* 0x000001ae04507947 */ /* 0x000fea000b800000 */
[----:B---34-:R3:W4:Y:S04]  /*7ba0*/  SHFL.IDX PT, R41, R45, 0x2, 0x181f ;  /* 0x00581f002d297f89 */ /* 0x01872800000e0000 */
[----:B------:R3:W0:Y:S02]  /*7bb0*/  SHFL.IDX PT, R14, R44, 0x2, 0x181f ;  /* 0x00581f002c0e7f89 */ /* 0x00062400000e0000 */
.L_x_3307:
        /* <DEDUP_REMOVED lines=14> */
.L_x_2996:
[----:B------:R-:W-:Y:S05]  /*7ca0*/  BSYNC B1 ;  /* 0x0000000000017941 */ /* 0x000fea0003800000 */
.L_x_2995:
[----:B------:R-:W-:-:S03]  /*7cb0*/  UMOV UR4, 0xffffffff ;  /* 0xffffffff00047882 */ /* 0x000fc60000000000 */
[----:B------:R-:W-:Y:S05]  /*7cc0*/  BRA.DIV UR4, `(.L_x_2997) ;  /* 0x000001ae044c7947 */ /* 0x000fea000b800000 */
[----:B0---4-:R0:W4:Y:S04]  /*7cd0*/  SHFL.IDX PT, R41, R45, 0x3, 0x181f ;  /* 0x00781f002d297f89 */ /* 0x01112800000e0000 */
[----:B------:R0:W0:Y:S02]  /*7ce0*/  SHFL.IDX PT, R14, R44, 0x3, 0x181f ;  /* 0x00781f002c0e7f89 */ /* 0x00002400000e0000 */
.L_x_3311:
        /* <DEDUP_REMOVED lines=13> */
.L_x_2955:
[----:B------:R-:W-:Y:S05]  /*7dc0*/  BSYNC B0 ;  /* 0x0000000000007941 */ /* 0x000fea0003800000 */
.L_x_2913:
[----:B------:R-:W5:Y:S01]  /*7dd0*/  S2R R11, SR_TID.X ;  /* 0x00000000000b7919 */ /* 0x000f620000002100 */
[----:B------:R-:W-:Y:S01]  /*7de0*/  @!PT LDS RZ, [RZ] ;  /* 0x00000000fffff984 */ /* 0x000fe20000000800 */
[----:B------:R-:W-:Y:S01]  /*7df0*/  @!PT LDS RZ, [RZ] ;  /* 0x00000000fffff984 */ /* 0x000fe20000000800 */
[----:B------:R-:W-:Y:S01]  /*7e00*/  @!PT LDS RZ, [RZ] ;  /* 0x00000000fffff984 */ /* 0x000fe20000000800 */
[----:B------:R-:W-:Y:S01]  /*7e10*/  @!PT LDS RZ, [RZ] ;  /* 0x00000000fffff984 */ /* 0x000fe20000000800 */
[----:B------:R2:W-:Y:S06]  /*7e20*/  MEMBAR.ALL.CTA ;  /* 0x0000000000007992 */ /* 0x0005ec0000008000 */
[----:B--2---:R-:W2:Y:S01]  /*7e30*/  FENCE.VIEW.ASYNC.S ;  /* 0x00000000000073c6 */ /* 0x004ea20000000000 */
[----:B------:R-:W-:Y:S05]  /*7e40*/  WARPSYNC.ALL ;  /* 0x0000000000007948 */ /* 0x000fea0003800000 */
[----:B------:R-:W-:Y:S01]  /*7e50*/  BSSY B0, `(.L_x_2998) ;  /* 0x0000009000007945 */ /* 0x000fe20003800000 */
[----:B-----5:R-:W-:Y:S01]  /*7e60*/  LOP3.LUT R11, R11, 0x7f, RZ, 0xc0, !PT ;  /* 0x0000007f0b0b7812 */ /* 0x020fe200078ec0ff */
[----:B--2---:R2:W-:Y:S03]  /*7e70*/  BAR.SYNC.DEFER_BLOCKING R92, 0x80 ;  /* 0x0002005c0000751d */ /* 0x0045e60000010000 */
[----:B------:R-:W-:-:S13]  /*7e80*/  ISETP.NE.AND P3, PT, R11, RZ, PT ;  /* 0x000000ff0b00720c */ /* 0x000fda0003f65270 */
[----:B------:R-:W-:-:S05]  /*7e90*/  @!P3 VIADD R11, R89, 0x288a0 ;  /* 0x000288a0590bb836 */ /* 0x000fca0000000000 */
[----:B------:R-:W-:-:S04]  /*7ea0*/  @!P3 PRMT R11, RZ, 0x654, R11 ;  /* 0x00000654ff0bb816 */ /* 0x000fc8000000000b */
[----:B------:R2:W-:Y:S01]  /*7eb0*/  @!P3 SYNCS.ARRIVE.TRANS64.RED.A1T0 RZ, [R11+URZ], RZ ;  /* 0x000000ff0bffb9a7 */ /* 0x0005e2000810043f */
[----:B------:R-:W-:Y:S05]  /*7ec0*/  @!P5 BRA `(.L_x_2999) ;  /* 0x000000000004d947 */ /* 0x000fea0003800000 */
[----:B------:R-:W-:Y:S01]  /*7ed0*/  BPT.TRAP 0x1 ;  /* 0x000000040000795c */ /* 0x000fe20000300000 */
.L_x_2999:
[----:B------:R-:W-:Y:S05]  /*7ee0*/  BSYNC B0 ;  /* 0x0000000000007941 */ /* 0x000fea0003800000 */
.L_x_2998:
[----:B------:R-:W5:Y:S01]  /*7ef0*/  SYNCS.PHASECHK.TRANS64.TRYWAIT P4, [R89+URZ+0x288b0], R100 ;  /* 0x0288b064590075a7 */ /* 0x000f62000808017f */
[----:B------:R-:W-:Y:S01]  /*7f00*/  ULDC UR37, c[0x0][0x2f4] ;  /* 0x0000bd0000257ab9 */ /* 0x000fe20000000800 */
[----:B------:R-:W-:Y:S04]  /*7f10*/  BSSY B0, `(.L_x_3000) ;  /* 0x0000002000007945 */ /* 0x000fe80003800000 */
[----:B-----5:R-:W-:Y:S05]  /*7f20*/  @!P4 BRA `(.L_x_3001) ;  /* 0x000001a800fcc947 */ /* 0x020fea0003800000 */
.L_x_3312:
[----:B------:R-:W-:Y:S05]  /*7f30*/  BSYNC B0 ;  /* 0x0000000000007941 */ /* 0x000fea0003800000 */
.L_x_3000:
[----:B------:R-:W-:Y:S01]  /*7f40*/  ULDC.64 UR4, c[0x0][0x328] ;  /* 0x0000ca0000047ab9 */ /* 0x000fe20000000a00 */
[----:B------:R-:W-:Y:S01]  /*7f50*/  ULDC.64 UR6, c[0x0][0x318] ;  /* 0x0000c60000067ab9 */ /* 0x000fe20000000a00 */
[----:B------:R-:W-:Y:S01]  /*7f60*/  IMAD R97, R97, UR4, RZ ;  /* 0x0000000461617c24 */ /* 0x000fe2000f8e02ff */
[----:B------:R-:W-:Y:S01]  /*7f70*/  IADD3 R95, -R187, R95, RZ ;  /* 0x0000005fbb5f7210 */ /* 0x000fe20007ffe1ff */
[C---:B0---4-:R-:W-:Y:S01]  /*7f80*/  IMAD.WIDE.U32 R12, R98.reuse, UR4, RZ ;  /* 0x00000004620c7c25 */ /* 0x051fe2000f8e00ff */
[----:B------:R-:W-:Y:S03]  /*7f90*/  BSSY B0, `(.L_x_3002) ;  /* 0x000001b000007945 */ /* 0x000fe60003800000 */
[----:B------:R-:W-:Y:S01]  /*7fa0*/  IMAD R97, R98, UR5, R97 ;  /* 0x0000000562617c24 */ /* 0x000fe2000f8e0261 */
[----:B------:R-:W-:Y:S02]  /*7fb0*/  ULDC.64 UR4, c[0x0][0x338] ;  /* 0x0000ce0000047ab9 */ /* 0x000fe40000000a00 */
[----:B------:R-:W-:-:S02]  /*7fc0*/  IMAD R96, R96, UR4, RZ ;  /* 0x0000000460607c24 */ /* 0x000fc4000f8e02ff */
[----:B------:R-:W-:Y:S02]  /*7fd0*/  IMAD.IADD R13, R13, 0x1, R97 ;  /* 0x000000010d0d7824 */ /* 0x000fe400078e0261 */
[C---:B--2---:R-:W-:Y:S02]  /*7fe0*/  IMAD R11, R99.reuse, UR5, R96 ;  /* 0x00000005630b7c24 */ /* 0x044fe4000f8e0260 */
[----:B------:R-:W-:Y:S01]  /*7ff0*/  IMAD.WIDE.U32 R12, R99, UR4, R12 ;  /* 0x00000004630c7c25 */ /* 0x000fe2000f8e000c */
[----:B------:R-:W-:-:S03]  /*8000*/  ULDC.64 UR4, c[0x0][0x330] ;  /* 0x0000cc0000047ab9 */ /* 0x000fc60000000a00 */
[----:B------:R-:W-:Y:S02]  /*8010*/  IMAD.IADD R13, R13, 0x1, R11 ;  /* 0x000000010d0d7824 */ /* 0x000fe400078e020b */
[----:B------:R-:W-:-:S04]  /*8020*/  IMAD.WIDE.U32 R12, R188, UR4, R12 ;  /* 0x00000004bc0c7c25 */ /* 0x000fc8000f8e000c */
[----:B------:R-:W-:Y:S01]  /*8030*/  IMAD R11, R188, UR5, R13 ;  /* 0x00000005bc0b7c24 */ /* 0x000fe2000f8e020d */
[----:B-1-3--:R-:W-:-:S04]  /*8040*/  LEA R44, P4, R12, UR6, 0x1 ;  /* 0x000000060c2c7c11 */ /* 0x00afc8000f8808ff */
        /* <DEDUP_REMOVED lines=15> */
.L_x_3003:
[----:B------:R-:W-:Y:S05]  /*8140*/  BSYNC B0 ;  /* 0x0000000000007941 */ /* 0x000fea0003800000 */
.L_x_3002:
        /* <DEDUP_REMOVED lines=15> */
.L_x_3005:
[----:B------:R-:W-:Y:S05]  /*8240*/  BSYNC B0 ;  /* 0x0000000000007941 */ /* 0x000fea0003800000 */
.L_x_3004:
        /* <DEDUP_REMOVED lines=15> */
.L_x_3007:
[----:B------:R-:W-:Y:S05]  /*8340*/  BSYNC B0 ;  /* 0x0000000000007941 */ /* 0x000fea0003800000 */
.L_x_3006:
        /* <DEDUP_REMOVED lines=15> */
.L_x_3009:
[----:B------:R-:W-:Y:S05]  /*8440*/  BSYNC B0 ;  /* 0x0000000000007941 */ /* 0x000fea0003800000 */
.L_x_3008:
        /* <DEDUP_REMOVED lines=22> */
.L_x_2908:
[----:B------:R-:W0:Y:S01]  /*85b0*/  LDC R0, c[0x0][0x448] ;  /* 0x00011200ff007b82 */ /* 0x000e220000000800 */
[----:B------:R-:W-:Y:S01]  /*85c0*/  IMAD.MOV.U32 R88, RZ, RZ, RZ ;  /* 0x000000ffff587224 */ /* 0x000fe200078e00ff */
[----:B0-----:R-:W-:Y:S01]  /*85d0*/  ISETP.NE.AND P1, PT, R0, 0x1, PT ;  /* 0x000000010000780c */ /* 0x001fe20003f25270 */
[----:B------:R-:W-:-:S12]  /*85e0*/  VIADD R0, R192, 0x7f ;  /* 0x0000007fc0007836 */ /* 0x000fd80000000000 */
[----:B------:R-:W0:Y:S08]  /*85f0*/  @P1 LDC R3, c[0x0][0x44c] ;  /* 0x00011300ff031b82 */ /* 0x000e300000000800 */
[----:B------:R-:W3:Y:S01]  /*8600*/  @P1 LDC R4, c[0x0][0x450] ;  /* 0x00011400ff041b82 */ /* 0x000ee20000000800 */
[----:B0-----:R-:W-:-:S05]  /*8610*/  @P1 IMAD.HI.U32 R3, R0, R3, RZ ;  /* 0x0000000300031227 */ /* 0x001fca00078e00ff */
[----:B---3--:R-:W-:-:S04]  /*8620*/  @P1 SHF.R.U32.HI R0, RZ, R4, R3 ;  /* 0x00000004ff001219 */ /* 0x008fc80000011603 */
[----:B------:R-:W-:-:S04]  /*8630*/  IADD3 R0, R93, R0, RZ ;  /* 0x000000005d007210 */ /* 0x000fc80007ffe0ff */
[----:B------:R-:W-:-:S04]  /*8640*/  SHF.R.S32.HI R3, RZ, 0x1f, R0 ;  /* 0x0000001fff037819 */ /* 0x000fc80000011400 */
[----:B------:R-:W-:-:S04]  /*8650*/  LEA.HI R3, R3, R0, RZ, 0x7 ;  /* 0x0000000003037211 */ /* 0x000fc800078f38ff */
[----:B------:R-:W-:-:S04]  /*8660*/  SHF.R.S32.HI R3, RZ, 0x7, R3 ;  /* 0x00000007ff037819 */ /* 0x000fc80000011403 */
[----:B------:R-:W-:-:S04]  /*8670*/  VIMNMX R94, R94, R3, PT ;  /* 0x000000035e5e7248 */ /* 0x000fc80003fe0100 */
[----:B------:R-:W-:Y:S01]  /*8680*/  ISETP.GE.AND P1, PT, R94, 0x1, PT ;  /* 0x000000015e00780c */ /* 0x000fe20003f26270 */
[----:B------:R-:W-:-:S12]  /*8690*/  @P0 BRA `(.L_x_3011) ;  /* 0x00000000000c0947 */ /* 0x000fd80003800000 */
[----:B------:R-:W0:Y:S01]  /*86a0*/  FENCE.VIEW.ASYNC.G ;  /* 0x00000000000073c6 */ /* 0x000e220000000100 */
[----:B------:R-:W-:Y:S05]  /*86b0*/  WARPSYNC.ALL ;  /* 0x0000000000007948 */ /* 0x000fea0003800000 */
[----:B0-----:R-:W-:Y:S06]  /*86c0*/  BAR.ARV 0xc, 0x180 ;  /* 0x0306000000007b1d */ /* 0x001fec0000002000 */
.L_x_3011:
[----:B------:R-:W-:Y:S04]  /*86d0*/  BSSY B0, `(.L_x_3012) ;  /* 0x000001f000007945 */ /* 0x000fe80003800000 */
        /* <DEDUP_REMOVED lines=28> */
[----:B------:R-:W-:-:S05]  /*88a0*/  @!P1 LOP3.LUT R5, RZ, R9, RZ, 0x33, !PT ;  /* 0x00000009ff059212 */ /* 0x000fca00078e33ff */
[----:B------:R-:W-:-:S07]  /*88b0*/  IMAD.MOV.U32 R88, RZ, RZ, R5 ;  /* 0x000000ffff587224 */ /* 0x000fce00078e0005 */
.L_x_3013:
[----:B------:R-:W-:Y:S05]  /*88c0*/  BSYNC B0 ;  /* 0x0000000000007941 */ /* 0x000fea0003800000 */
.L_x_3012:
[-C--:B------:R-:W-:Y:S01]  /*88d0*/  IMAD R199, R212, R88.reuse, RZ ;  /* 0x00000058d4c77224 */ /* 0x080fe200078e02ff */
[----:B------:R-:W-:Y:S01]  /*88e0*/  PLOP3.LUT P0, PT, PT, PT, PT, 0x80, 0x0 ;  /* 0x000000000000781c */ /* 0x000fe20003f0f070 */
[----:B------:R-:W-:Y:S01]  /*88f0*/  IMAD.MOV.U32 R0, RZ, RZ, RZ ;  /* 0x000000ffff007224 */ /* 0x000fe200078e00ff */
[----:B------:R-:W-:Y:S02]  /*8900*/  MOV R3, RZ ;  /* 0x000000ff00037202 */ /* 0x000fe40000000f00 */
[----:B------:R-:W-:Y:S02]  /*8910*/  CS2R R150, SRZ ;  /* 0x0000000000967805 */ /* 0x000fe4000001ff00 */
[----:B------:R-:W-:Y:S02]  /*8920*/  VIADDMNMX R88, R199, R88, R94, PT ;  /* 0x00000058c7587246 */ /* 0x000fe4000380015e */
[----:B------:R-:W-:Y:S02]  /*8930*/  CS2R R148, SRZ ;  /* 0x0000000000947805 */ /* 0x000fe4000001ff00 */
[----:B------:R-:W-:-:S02]  /*8940*/  CS2R R146, SRZ ;  /* 0x0000000000927805 */ /* 0x000fc4000001ff00 */
[----:B------:R-:W-:Y:S02]  /*8950*/  CS2R R144, SRZ ;  /* 0x0000000000907805 */ /* 0x000fe4000001ff00 */
[----:B------:R-:W-:Y:S02]  /*8960*/  ISETP.GT.AND P1, PT, R88, R199, PT ;  /* 0x000000c75800720c */ /* 0x000fe40003f24270 */
        /* <DEDUP_REMOVED lines=25> */
[----:B----4-:R-:W-:Y:S02]  /*8b00*/  CS2R R92, SRZ ;  /* 0x00000000005c7805 */ /* 0x010fe4000001ff00 */
[----:B------:R-:W-:Y:S02]  /*8b10*/  CS2R R90, SRZ ;  /* 0x00000000005a7805 */ /* 0x000fe4000001ff00 */
[----:B------:R-:W-:Y:S01]  /*8b20*/  CS2R R20, SRZ ;  /* 0x0000000000147805 */ /* 0x000fe2000001ff00 */
[----:B------:R-:W-:Y:S06]  /*8b30*/  @!P1 BRA `(.L_x_3014) ;  /* 0x000000e800089947 */ /* 0x000fec0003800000 */
[----:B------:R-:W-:-:S03]  /*8b40*/  UMOV UR4, 0xffffffff ;  /* 0xffffffff00047882 */ /* 0x000fc60000000000 */
[----:B------:R-:W-:Y:S05]  /*8b50*/  BRA.DIV UR4, `(.L_x_3015) ;  /* 0x000001a204047947 */ /* 0x000fea000b800000 */
[----:B------:R-:W0:Y:S02]  /*8b60*/  S2R R3, SR_TID.X ;  /* 0x0000000000037919 */ /* 0x000e240000002100 */
[----:B0-----:R-:W-:-:S05]  /*8b70*/  VIADD R3, R3, 0xffffff80 ;  /* 0xffffff8003037836 */ /* 0x001fca0000000000 */
[----:B------:R-:W-:-:S04]  /*8b80*/  SHF.R.S32.HI R0, RZ, 0x1f, R3 ;  /* 0x0000001fff007819 */ /* 0x000fc80000011403 */
[----:B------:R-:W-:-:S04]  /*8b90*/  LEA.HI R0, R0, R3, RZ, 0x7 ;  /* 0x0000000300007211 */ /* 0x000fc800078f38ff */
[----:B------:R-:W-:-:S05]  /*8ba0*/  SHF.R.S32.HI R0, RZ, 0x7, R0 ;  /* 0x00000007ff007819 */ /* 0x000fca0000011400 */
[----:B------:R0:W3:Y:S02]  /*8bb0*/  SHFL.IDX PT, R191, R0, RZ, 0x1f ;  /* 0x00001fff00bf7589 */ /* 0x0000e400000e0000 */
.L_x_3315:
[----:B0--3--:R-:W-:Y:S01]  /*8bc0*/  LEA.HI R0, R191, R191, RZ, 0x1 ;  /* 0x000000bfbf007211 */ /* 0x009fe200078f08ff */
        /* <DEDUP_REMOVED lines=17> */
[----:B------:R-:W-:Y:S01]  /*8ce0*/  MOV R10, UR4 ;  /* 0x00000004000a7c02 */ /* 0x000fe20008000f00 */
[----:B------:R-:W-:Y:S01]  /*8cf0*/  IMAD.U32 R7, RZ, RZ, UR7 ;  /* 0x00000007ff077e24 */ /* 0x000fe2000f8e00ff */
[----:B--2---:R-:W-:Y:S01]  /*8d00*/  MOV R13, RZ ;  /* 0x000000ff000d7202 */ /* 0x004fe20000000f00 */
[----:B------:R-:W-:-:S02]  /*8d10*/  IMAD.U32 R11, RZ, RZ, UR5 ;  /* 0x00000005ff0b7e24 */ /* 0x000fc4000f8e00ff */
[----:B------:R-:W-:Y:S02]  /*8d20*/  IMAD.MOV.U32 R8, RZ, RZ, 0x70 ;  /* 0x00000070ff087424 */ /* 0x000fe400078e00ff */
[----:B0-----:R-:W-:-:S07]  /*8d30*/  IMAD.MOV.U32 R12, RZ, RZ, 0x1 ;  /* 0x00000001ff0c7424 */ /* 0x001fce00078e00ff */
[----:B------:R-:W-:-:S07]  /*8d40*/  LEPC R20, `(.L_x_3016) ;  /* 0x000000001014794e */ /* 0x000fce0000000000 */
[----:B-1-3-5:R-:W-:Y:S05]  /*8d50*/  CALL.ABS.NOINC R14 ;  /* 0x000000000e007343 */ /* 0x02afea0003c00000 */
.L_x_3016:
        /* <DEDUP_REMOVED lines=13> */
.L_x_3020:
[----:B---3--:R3:W4:Y:S02]  /*8e30*/  SYNCS.PHASECHK.TRANS64.TRYWAIT P0, [R18+URZ+0x28800], R3 ;  /* 0x02880003120075a7 */ /* 0x008724000800017f */
[----:B----4-:R-:W-:Y:S05]  /*8e40*/  @!P0 NANOSLEEP.SYNCS 0x989680 ;  /* 0x009896800000895d */ /* 0x010fea0003900000 */
[----:B------:R-:W4:Y:S02]  /*8e50*/  @!P0 SYNCS.PHASECHK.TRANS64 P0, [R18+URZ+0x28800], R3 ;  /* 0x02880003120085a7 */ /* 0x000f24000800007f */
[----:B----4-:R-:W-:Y:S05]  /*8e60*/  @!P0 BRA `(.L_x_3020) ;  /* 0xfffffffc00f08947 */ /* 0x010fea000383ffff */
.L_x_3019:
[----:B------:R-:W-:Y:S05]  /*8e70*/  BSYNC B0 ;  /* 0x0000000000007941 */ /* 0x000fea0003800000 */
.L_x_3018:
[----:B------:R-:W-:Y:S05]  /*8e80*/  BRA `(.L_x_3021) ;  /* 0x0000004c00c07947 */ /* 0x000fea0003800000 */
.L_x_3017:
[----:B------:R-:W-:Y:S01]  /*8e90*/  ISETP.NE.AND P0, PT, R25, RZ, PT ;  /* 0x000000ff1900720c */ /* 0x000fe20003f05270 */
[----:B------:R-:W-:Y:S01]  /*8ea0*/  ULDC.64 UR4, c[0x0][0x3f8] ;  /* 0x0000fe0000047ab9 */ /* 0x000fe20000000a00 */
[----:B-----5:R-:W-:Y:S01]  /*8eb0*/  SHF.R.S32.HI R0, RZ, 0x1f, R24 ;  /* 0x0000001fff007819 */ /* 0x020fe20000011418 */
[----:B------:R-:W-:Y:S01]  /*8ec0*/  ULDC.64 UR6, c[0x0][0x408] ;  /* 0x0001020000067ab9 */ /* 0x000fe20000000a00 */
[----:B------:R-:W-:-:S04]  /*8ed0*/  IMAD.WIDE.U32 R26, R24, UR4, RZ ;  /* 0x00000004181a7c25 */ /* 0x000fc8000f8e00ff */
[C---:B------:R-:W-:Y:S02]  /*8ee0*/  IMAD R3, R0.reuse, UR4, RZ ;  /* 0x0000000400037c24 */ /* 0x040fe4000f8e02ff */
[----:B------:R-:W-:Y:S02]  /*8ef0*/  IMAD R5, R0, UR6, RZ ;  /* 0x0000000600057c24 */ /* 0x000fe4000f8e02ff */
        /* <DEDUP_REMOVED lines=13> */
[----:B------:R-:W-:Y:S01]  /*8fd0*/  MOV R10, UR6 ;  /* 0x00000006000a7c02 */ /* 0x000fe20008000f00 */
[----:B------:R-:W-:Y:S01]  /*8fe0*/  IMAD.U32 R6, RZ, RZ, UR4 ;  /* 0x00000004ff067e24 */ /* 0x000fe2000f8e00ff */
[----:B--2---:R-:W-:Y:S01]  /*8ff0*/  MOV R13, RZ ;  /* 0x000000ff000d7202 */ /* 0x004fe20000000f00 */
[----:B------:R-:W-:-:S02]  /*9000*/  IMAD.U32 R7, RZ, RZ, UR5 ;  /* 0x00000005ff077e24 */ /* 0x000fc4000f8e00ff */
[----:B------:R-:W-:Y:S02]  /*9010*/  IMAD.U32 R11, RZ, RZ, UR7 ;  /* 0x00000007ff0b7e24 */ /* 0x000fe4000f8e00ff */
[----:B------:R-:W-:Y:S02]  /*9020*/  IMAD.MOV.U32 R8, RZ, RZ, 0x70 ;  /* 0x00000070ff087424 */ /* 0x000fe400078e00ff */
[----:B0-----:R-:W-:-:S07]  /*9030*/  IMAD.MOV.U32 R12, RZ, RZ, 0x1 ;  /* 0x00000001ff0c7424 */ /* 0x001fce00078e00ff */
[----:B------:R-:W-:-:S07]  /*9040*/  LEPC R20, `(.L_x_3022) ;  /* 0x000000001014794e */ /* 0x000fce0000000000 */
[----:B-1-3--:R-:W-:Y:S05]  /*9050*/  CALL.ABS.NOINC R14 ;  /* 0x000000000e007343 */ /* 0x00afea0003c00000 */
.L_x_3022:
[----:B------:R-:W-:Y:S01]  /*9060*/  ULDC.U8 UR4, c[0x0][0x410] ;  /* 0x0001040000047ab9 */ /* 0x000fe20000000000 */
[----:B------:R-:W-:Y:S01]  /*9070*/  IMAD.IADD R54, R187, 0x1, R192 ;  /* 0x00000001bb367824 */ /* 0x000fe200078e02c0 */
[----:B------:R-:W-:Y:S01]  /*9080*/  ISETP.NE.AND P0, PT, RZ, UR4, PT ;  /* 0x00000004ff007c0c */ /* 0x000fe2000bf05270 */
[----:B------:R-:W-:Y:S01]  /*9090*/  BSSY B0, `(.L_x_3023) ;  /* 0x00004c7000007945 */ /* 0x000fe20003800000 */
[----:B------:R-:W-:Y:S01]  /*90a0*/  LEA R37, R200, UR40, 0x1 ;  /* 0x00000028c8257c11 */ /* 0x000fe2000f8e08ff */
        /* <DEDUP_REMOVED lines=27> */
[----:B------:R-:W-:-:S02]  /*9260*/  LEA R7, P1, R10, UR6, 0x1 ;  /* 0x000000060a077c11 */ /* 0x000fc4000f8208ff */
[----:B------:R-:W-:Y:S02]  /*9270*/  IADD3 R3, R11, R3, RZ ;  /* 0x000000030b037210 */ /* 0x000fe40007ffe0ff */
[----:B------:R-:W-:Y:S02]  /*9280*/  LEA.HI.X R6, R8, UR5, R9, 0x1, P0 ;  /* 0x0000000508067c11 */ /* 0x000fe400080f0c09 */
[----:B------:R-:W-:Y:S01]  /*9290*/  LEA.HI.X R8, R10, UR7, R3, 0x1, P1 ;  /* 0x000000070a087c11 */ /* 0x000fe200088f0c03 */
[----:B------:R-:W-:Y:S06]  /*92a0*/  BRA.DIV UR4, `(.L_x_3025) ;  /* 0x0000019a04707947 */ /* 0x000fec000b800000 */
[----:B------:R0:W2:Y:S04]  /*92b0*/  SHFL.IDX PT, R0, R6, RZ, 0x181f ;  /* 0x00181fff06007589 */ /* 0x0000a800000e0000 */
[----:B------:R0:W3:Y:S04]  /*92c0*/  SHFL.IDX PT, R3, R5, RZ, 0x181f ;  /* 0x00181fff05037589 */ /* 0x0000e800000e0000 */
[----:B------:R0:W4:Y:S04]  /*92d0*/  SHFL.IDX PT, R4, R8, RZ, 0x181f ;  /* 0x00181fff08047589 */ /* 0x00012800000e0000 */
[----:B------:R0:W0:Y:S02]  /*92e0*/  SHFL.IDX PT, R14, R7, RZ, 0x181f ;  /* 0x00181fff070e7589 */ /* 0x00002400000e0000 */
.L_x_3321:
[----:B------:R-:W-:Y:S01]  /*92f0*/  IMAD R67, R194, R67, RZ ;  /* 0x00000043c2437224 */ /* 0x000fe200078e02ff */
        /* <DEDUP_REMOVED lines=17> */
[C---:B0-----:R-:W-:Y:S02]  /*9410*/  @!P4 IADD3 R12, P1, R14.reuse, R12, RZ ;  /* 0x0000000c0e0cc210 */ /* 0x041fe40007f3e0ff */
[-C--:B------:R-:W-:Y:S02]  /*9420*/  @!P5 IADD3 R20, P2, R3, R15.reuse, RZ ;  /* 0x0000000f0314d210 */ /* 0x080fe40007f5e0ff */
[----:B------:R-:W-:Y:S02]  /*9430*/  @!P5 IADD3 R14, P3, R14, R15, RZ ;  /* 0x0000000f0e0ed210 */ /* 0x000fe40007f7e0ff */
[----:B------:R-:W-:-:S02]  /*9440*/  CS2R R46, SRZ ;  /* 0x00000000002e7805 */ /* 0x000fc4000001ff00 */
[C---:B--2---:R-:W-:Y:S02]  /*9450*/  @!P4 IADD3.X R11, R0.reuse, R13, RZ, P0, !PT ;  /* 0x0000000d000bc210 */ /* 0x044fe400007fe4ff */
[----:B------:R-:W-:Y:S01]  /*9460*/  CS2R R48, SRZ ;  /* 0x0000000000307805 */ /* 0x000fe2000001ff00 */
[----:B------:R-:W-:Y:S02]  /*9470*/  @!P5 IMAD.X R21, R0, 0x1, R9, P2 ;  /* 0x000000010015d824 */ /* 0x000fe400010e0609 */
[C---:B----4-:R-:W-:Y:S01]  /*9480*/  @!P4 IMAD.X R13, R4.reuse, 0x1, R13, P1 ;  /* 0x00000001040dc824 */ /* 0x050fe200008e060d */
[----:B------:R0:W5:Y:S01]  /*9490*/  @!P4 LD.E.64 R46, desc[UR42][R10.64] ;  /* 0x0000002a0a2ec980 */ /* 0x000162000c101b00 */
[----:B------:R-:W-:-:S03]  /*94a0*/  @!P5 IMAD.X R15, R4, 0x1, R9, P3 ;  /* 0x00000001040fd824 */ /* 0x000fc600018e0609 */
[----:B------:R0:W5:Y:S04]  /*94b0*/  @!P5 LD.E.64 R40, desc[UR42][R20.64] ;  /* 0x0000002a1428d980 */ /* 0x000168000c101b00 */
[----:B------:R0:W5:Y:S04]  /*94c0*/  @!P5 LD.E.64 R38, desc[UR42][R14.64] ;  /* 0x0000002a0e26d980 */ /* 0x000168000c101b00 */
[----:B------:R0:W5:Y:S02]  /*94d0*/  @!P4 LD.E.64 R48, desc[UR42][R12.64] ;  /* 0x0000002a0c30c980 */ /* 0x000164000c101b00 */
.L_x_3027:
[----:B------:R-:W-:Y:S05]  /*94e0*/  BSYNC B1 ;  /* 0x0000000000017941 */ /* 0x000fea0003800000 */
.L_x_3026:
[----:B--2--5:R-:W-:Y:S01]  /*94f0*/  IMAD.MOV.U32 R0, RZ, RZ, R48 ;  /* 0x000000ffff007224 */ /* 0x024fe200078e0030 */
[----:B---3--:R-:W-:Y:S01]  /*9500*/  MOV R3, R49 ;  /* 0x0000003100037202 */ /* 0x008fe20000000f00 */
[----:B----4-:R-:W-:Y:S01]  /*9510*/  IMAD.MOV.U32 R4, RZ, RZ, R38 ;  /* 0x000000ffff047224 */ /* 0x010fe200078e0026 */
        /* <DEDUP_REMOVED lines=9> */
[----:B-1----:R-:W-:Y:S02]  /*95b0*/  CS2R R42, SRZ ;  /* 0x00000000002a7805 */ /* 0x002fe4000001ff00 */
        /* <DEDUP_REMOVED lines=8> */
[----:B------:R1:W4:Y:S04]  /*9640*/  SHFL.IDX PT, R4, R8, 0x1, 0x181f ;  /* 0x00381f0008047f89 */ /* 0x00032800000e0000 */
[----:B0-----:R1:W0:Y:S02]  /*9650*/  SHFL.IDX PT, R14, R7, 0x1, 0x181f ;  /* 0x00381f00070e7f89 */ /* 0x00122400000e0000 */
.L_x_3327:
        /* <DEDUP_REMOVED lines=11> */
[----:B------:R-:W-:Y:S02]  /*9710*/  ISETP.GE.AND P5, PT, R185, UR4, PT ;  /* 0x00000004b9007c0c */ /* 0x000fe4000bfa6270 */
[----:B------:R-:W-:-:S07]  /*9720*/  CS2R R44, SRZ ;  /* 0x00000000002c7805 */ /* 0x000fce000001ff00 */
[----:B------:R-:W-:-:S04]  /*9730*/  @!P4 SHF.L.U32 R12, R22, 0x1, RZ ;  /* 0x00000001160cc819 */ /* 0x000fc800000006ff */
[C---:B------:R-:W-:Y:S01]  /*9740*/  @!P5 IMAD.SHL.U32 R11, R185.reuse, 0x2, RZ ;  /* 0x00000002b90bd824 */ /* 0x040fe200078e00ff */
[----:B------:R-:W-:Y:S02]  /*9750*/  @!P5 SHF.L.U64.HI R15, R185, 0x1, R64 ;  /* 0x00000001b90fd819 */ /* 0x000fe40000010240 */
[CC--:B---3--:R-:W-:Y:S02]  /*9760*/  @!P4 IADD3 R10, P0, R3.reuse, R12.reuse, RZ ;  /* 0x0000000c030ac210 */ /* 0x0c8fe40007f1e0ff */
[-C--:B------:R-:W-:Y:S02]  /*9770*/  @!P5 IADD3 R20, P2, R3, R11.reuse, RZ ;  /* 0x0000000b0314d210 */ /* 0x080fe40007f5e0ff */
[----:B0-----:R-:W-:Y:S02]  /*9780*/  @!P4 IADD3 R12, P1, R14, R12, RZ ;  /* 0x0000000c0e0cc210 */ /* 0x001fe40007f3e0ff */
[----:B------:R-:W-:Y:S01]  /*9790*/  @!P4 SHF.L.U64.HI R9, R22, 0x1, R23 ;  /* 0x000000011609c819 */ /* 0x000fe20000010217 */
[----:B--2---:R-:W-:Y:S01]  /*97a0*/  @!P5 IMAD.X R21, R0, 0x1, R15, P2 ;  /* 0x000000010015d824 */ /* 0x004fe200010e060f */
[----:B------:R-:W-:-:S02]  /*97b0*/  @!P5 IADD3 R14, P3, R14, R11, RZ ;  /* 0x0000000b0e0ed210 */ /* 0x000fc40007f7e0ff */
[----:B------:R-:W-:Y:S02]  /*97c0*/  CS2R R42, SRZ ;  /* 0x00000000002a7805 */ /* 0x000fe4000001ff00 */
[----:B----4-:R-:W-:Y:S01]  /*97d0*/  @!P4 IADD3.X R13, R4, R9, RZ, P1, !PT ;  /* 0x00000009040dc210 */ /* 0x010fe20000ffe4ff */
[----:B------:R-:W-:Y:S01]  /*97e0*/  @!P4 IMAD.X R11, R0, 0x1, R9, P0 ;  /* 0x00000001000bc824 */ /* 0x000fe200000e0609 */
[----:B------:R0:W5:Y:S01]  /*97f0*/  @!P5 LD.E.64 R30, desc[UR42][R20.64] ;  /* 0x0000002a141ed980 */ /* 0x000162000c101b00 */
[----:B------:R-:W-:-:S03]  /*9800*/  @!P5 IMAD.X R15, R4, 0x1, R15, P3 ;  /* 0x00000001040fd824 */ /* 0x000fc600018e060f */
[----:B------:R0:W5:Y:S04]  /*9810*/  @!P4 LD.E.64 R44, desc[UR42][R10.64] ;  /* 0x0000002a0a2cc980 */ /* 0x000168000c101b00 */
[----:B------:R0:W5:Y:S04]  /*9820*/  @!P5 LD.E.64 R28, desc[UR42][R14.64] ;  /* 0x0000002a0e1cd980 */ /* 0x000168000c101b00 */
[----:B------:R0:W5:Y:S02]  /*9830*/  @!P4 LD.E.64 R42, desc[UR42][R12.64] ;  /* 0x0000002a0c2ac980 */ /* 0x000164000c101b00 */
.L_x_3030:
[----:B------:R-:W-:Y:S05]  /*9840*/  BSYNC B1 ;  /* 0x0000000000017941 */ /* 0x000fea0003800000 */
.L_x_3029:
[----:B--2--5:R-:W-:Y:S01]  /*9850*/  IMAD.MOV.U32 R0, RZ, RZ, R42 ;  /* 0x000000ffff007224 */ /* 0x024fe200078e002a */
[----:B----4-:R-:W-:Y:S01]  /*9860*/  MOV R4, R28 ;  /* 0x0000001c00047202 */ /* 0x010fe20000000f00 */
[----:B---3--:R-:W-:Y:S01]  /*9870*/  IMAD.MOV.U32 R3, RZ, RZ, R43 ;  /* 0x000000ffff037224 */ /* 0x008fe200078e002b */
[----:B------:R-:W-:Y:S01]  /*9880*/  UMOV UR4, 0xffffffff ;  /* 0xffffffff00047882 */ /* 0x000fe20000000000 */
[----:B------:R-:W-:-:S03]  /*9890*/  IMAD.MOV.U32 R9, RZ, RZ, R29 ;  /* 0x000000ffff097224 */ /* 0x000fc600078e001d */
        /* <DEDUP_REMOVED lines=8> */
[----:B------:R-:W-:Y:S06]  /*9920*/  BRA.DIV UR4, `(.L_x_3031) ;  /* 0x0000019604b07947 */ /* 0x000fec000b800000 */
[----:B------:R2:W3:Y:S04]  /*9930*/  SHFL.IDX PT, R0, R6, 0x2, 0x181f ;  /* 0x00581f0006007f89 */ /* 0x0004e800000e0000 */
[----:B------:R2:W4:Y:S04]  /*9940*/  SHFL.IDX PT, R3, R5, 0x2, 0x181f ;  /* 0x00581f0005037f89 */ /* 0x00052800000e0000 */
[----:B------:R2:W1:Y:S04]  /*9950*/  SHFL.IDX PT, R4, R8, 0x2, 0x181f ;  /* 0x00581f0008047f89 */ /* 0x00046800000e0000 */
[----:B0-----:R2:W0:Y:S02]  /*9960*/  SHFL.IDX PT, R14, R7, 0x2, 0x181f ;  /* 0x00581f00070e7f89 */ /* 0x00142400000e0000 */
.L_x_3333:
        /* <DEDUP_REMOVED lines=12> */
[----:B------:R-:W-:Y:S02]  /*9a30*/  ISETP.GE.AND P5, PT, R185, UR4, PT ;  /* 0x00000004b9007c0c */ /* 0x000fe4000bfa6270 */
[----:B------:R-:W-:-:S07]  /*9a40*/  CS2R R34, SRZ ;  /* 0x0000000000227805 */ /* 0x000fce000001ff00 */
[C---:B------:R-:W-:Y:S01]  /*9a50*/  @!P4 IMAD.SHL.U32 R12, R22.reuse, 0x2, RZ ;  /* 0x00000002160cc824 */ /* 0x040fe200078e00ff */
[----:B------:R-:W-:-:S03]  /*9a60*/  @!P4 SHF.L.U64.HI R9, R22, 0x1, R23 ;  /* 0x000000011609c819 */ /* 0x000fc60000010217 */
[C---:B------:R-:W-:Y:S02]  /*9a70*/  @!P5 SHF.L.U32 R11, R185.reuse, 0x1, RZ ;  /* 0x00000001b90bd819 */ /* 0x040fe400000006ff */
[----:B------:R-:W-:Y:S02]  /*9a80*/  @!P5 SHF.L.U64.HI R15, R185, 0x1, R64 ;  /* 0x00000001b90fd819 */ /* 0x000fe40000010240 */
[CC--:B----4-:R-:W-:Y:S02]  /*9a90*/  @!P4 IADD3 R10, P0, R3.reuse, R12.reuse, RZ ;  /* 0x0000000c030ac210 */ /* 0x0d0fe40007f1e0ff */
[-C--:B------:R-:W-:Y:S02]  /*9aa0*/  @!P5 IADD3 R20, P2, R3, R11.reuse, RZ ;  /* 0x0000000b0314d210 */ /* 0x080fe40007f5e0ff */
[C---:B0-----:R-:W-:Y:S02]  /*9ab0*/  @!P4 IADD3 R12, P1, R14.reuse, R12, RZ ;  /* 0x0000000c0e0cc210 */ /* 0x041fe40007f3e0ff */
[----:B------:R-:W-:Y:S01]  /*9ac0*/  @!P5 IADD3 R14, P3, R14, R11, RZ ;  /* 0x0000000b0e0ed210 */ /* 0x000fe20007f7e0ff */
[C---:B---3--:R-:W-:Y:S01]  /*9ad0*/  @!P5 IMAD.X R21, R0.reuse, 0x1, R15, P2 ;  /* 0x000000010015d824 */ /* 0x048fe200010e060f */
[----:B------:R-:W-:Y:S01]  /*9ae0*/  CS2R R32, SRZ ;  /* 0x0000000000207805 */ /* 0x000fe2000001ff00 */
[--C-:B------:R-:W-:Y:S01]  /*9af0*/  @!P4 IMAD.X R11, R0, 0x1, R9.reuse, P0 ;  /* 0x00000001000bc824 */ /* 0x100fe200000e0609 */
[C---:B-1----:R-:W-:Y:S01]  /*9b00*/  @!P5 IADD3.X R15, R4.reuse, R15, RZ, P3, !PT ;  /* 0x0000000f040fd210 */ /* 0x042fe20001ffe4ff */
[----:B------:R-:W-:Y:S01]  /*9b10*/  @!P4 IMAD.X R13, R4, 0x1, R9, P1 ;  /* 0x00000001040dc824 */ /* 0x000fe200008e0609 */
[----:B------:R0:W5:Y:S04]  /*9b20*/  @!P5 LD.E.64 R24, desc[UR42][R20.64] ;  /* 0x0000002a1418d980 */ /* 0x000168000c101b00 */
[----:B------:R0:W5:Y:S04]  /*9b30*/  @!P5 LD.E.64 R26, desc[UR42][R14.64] ;  /* 0x0000002a0e1ad980 */ /* 0x000168000c101b00 */
[----:B------:R0:W5:Y:S04]  /*9b40*/  @!P4 LD.E.64 R34, desc[UR42][R10.64] ;  /* 0x0000002a0a22c980 */ /* 0x000168000c101b00 */
[----:B------:R0:W5:Y:S02]  /*9b50*/  @!P4 LD.E.64 R32, desc[UR42][R12.64] ;  /* 0x0000002a0c20c980 */ /* 0x000164000c101b00 */
.L_x_3033:
[----:B------:R-:W-:Y:S05]  /*9b60*/  BSYNC B1 ;  /* 0x0000000000017941 */ /* 0x000fea0003800000 */
.L_x_3032:
[----:B---3-5:R-:W-:Y:S01]  /*9b70*/  IMAD.MOV.U32 R0, RZ, RZ, R32 ;  /* 0x000000ffff007224 */ /* 0x028fe200078e0020 */
[----:B------:R-:W-:Y:S01]  /*9b80*/  MOV R9, R27 ;  /* 0x0000001b00097202 */ /* 0x000fe20000000f00 */
[----:B----4-:R-:W-:Y:S01]  /*9b90*/  IMAD.MOV.U32 R3, RZ, RZ, R33 ;  /* 0x000000ffff037224 */ /* 0x010fe200078e0021 */
[----:B------:R-:W-:Y:S01]  /*9ba0*/  UMOV UR4, 0xffffffff ;  /* 0xffffffff00047882 */ /* 0x000fe20000000000 */
[----:B-1----:R-:W-:Y:S01]  /*9bb0*/  IMAD.MOV.U32 R4, RZ, RZ, R26 ;  /* 0x000000ffff047224 */ /* 0x002fe200078e001a */
[----:B0-----:R-:W-:Y:S02]  /*9bc0*/  CS2R R20, SRZ ;  /* 0x0000000000147805 */ /* 0x001fe4000001ff00 */
        /* <DEDUP_REMOVED lines=9> */
[----:B------:R0:W1:Y:S04]  /*9c60*/  SHFL.IDX PT, R0, R6, 0x3, 0x181f ;  /* 0x00781f0006007f89 */ /* 0x00006800000e0000 */
[----:B------:R0:W3:Y:S04]  /*9c70*/  SHFL.IDX PT, R3, R5, 0x3, 0x181f ;  /* 0x00781f0005037f89 */ /* 0x0000e800000e0000 */
[----:B------:R0:W4:Y:S04]  /*9c80*/  SHFL.IDX PT, R4, R8, 0x3, 0x181f ;  /* 0x00781f0008047f89 */ /* 0x00012800000e0000 */
[----:B------:R0:W0:Y:S02]  /*9c90*/  SHFL.IDX PT, R14, R7, 0x3, 0x181f ;  /* 0x00781f00070e7f89 */ /* 0x00002400000e0000 */
.L_x_3339:
[----:B------:R-:W-:Y:S01]  /*9ca0*/  VIADD R54, R54, 0x60 ;  /* 0x0000006036367836 */ /* 0x000fe20000000000 */
[----:B------:R-:W-:Y:S01]  /*9cb0*/  BSSY B1, `(.L_x_3035) ;  /* 0x000001d000017945 */ /* 0x000fe20003800000 */
[----:B0-2---:R-:W-:Y:S02]  /*9cc0*/  CS2R R8, SRZ ;  /* 0x0000000000087805 */ /* 0x005fe4000001ff00 */
        /* <DEDUP_REMOVED lines=12> */
[-C--:B---3--:R-:W-:Y:S02]  /*9d90*/  @!P4 IADD3 R6, P0, R3, R62.reuse, RZ ;  /* 0x0000003e0306c210 */ /* 0x088fe40007f1e0ff */
[C---:B------:R-:W-:Y:S02]  /*9da0*/  @!P4 IADD3 R62, P1, R14.reuse, R62, RZ ;  /* 0x0000003e0e3ec210 */ /* 0x040fe40007f3e0ff */
[----:B------:R-:W-:Y:S02]  /*9db0*/  @!P5 IADD3 R14, P3, R14, R15, RZ ;  /* 0x0000000f0e0ed210 */ /* 0x000fe40007f7e0ff */
[----:B------:R-:W-:-:S02]  /*9dc0*/  CS2R R12, SRZ ;  /* 0x00000000000c7805 */ /* 0x000fc4000001ff00 */
[----:B------:R-:W-:Y:S02]  /*9dd0*/  @!P5 IADD3 R64, P2, R3, R15, RZ ;  /* 0x0000000f0340d210 */ /* 0x000fe40007f5e0ff */
[----:B------:R-:W-:Y:S01]  /*9de0*/  CS2R R20, SRZ ;  /* 0x0000000000147805 */ /* 0x000fe2000001ff00 */
[C---:B-1----:R-:W-:Y:S01]  /*9df0*/  @!P4 IMAD.X R7, R0.reuse, 0x1, R5, P0 ;  /* 0x000000010007c824 */ /* 0x042fe200000e0605 */
[----:B------:R-:W-:Y:S01]  /*9e00*/  @!P5 IADD3.X R65, R0, R9, RZ, P2, !PT ;  /* 0x000000090041d210 */ /* 0x000fe200017fe4ff */
[C---:B----4-:R-:W-:Y:S01]  /*9e10*/  @!P5 IMAD.X R15, R4.reuse, 0x1, R9, P3 ;  /* 0x00000001040fd824 */ /* 0x050fe200018e0609 */
[----:B------:R-:W-:Y:S01]  /*9e20*/  CS2R R8, SRZ ;  /* 0x0000000000087805 */ /* 0x000fe2000001ff00 */
[----:B------:R-:W-:Y:S01]  /*9e30*/  @!P4 IMAD.X R63, R4, 0x1, R5, P1 ;  /* 0x00000001043fc824 */ /* 0x000fe200008e0605 */
[----:B------:R0:W5:Y:S04]  /*9e40*/  @!P4 LD.E.64 R12, desc[UR42][R6.64] ;  /* 0x0000002a060cc980 */ /* 0x000168000c101b00 */
[----:B------:R0:W5:Y:S04]  /*9e50*/  @!P5 LD.E.64 R10, desc[UR42][R64.64] ;  /* 0x0000002a400ad980 */ /* 0x000168000c101b00 */
[----:B------:R0:W5:Y:S04]  /*9e60*/  @!P5 LD.E.64 R8, desc[UR42][R14.64] ;  /* 0x0000002a0e08d980 */ /* 0x000168000c101b00 */
[----:B------:R0:W5:Y:S02]  /*9e70*/  @!P4 LD.E.64 R20, desc[UR42][R62.64] ;  /* 0x0000002a3e14c980 */ /* 0x000164000c101b00 */
.L_x_3036:
[----:B------:R-:W-:Y:S05]  /*9e80*/  BSYNC B1 ;  /* 0x0000000000017941 */ /* 0x000fea0003800000 */
.L_x_3035:
[----:B------:R-:W-:Y:S01]  /*9e90*/  ULEA.HI UR4, UR39, UR39, URZ, 0x1 ;  /* 0x0000002727047291 */ /* 0x000fe2000f8f083f */
[----:B---3-5:R-:W-:Y:S01]  /*9ea0*/  IMAD.MOV.U32 R3, RZ, RZ, R20 ;  /* 0x000000ffff037224 */ /* 0x028fe200078e0014 */
[----:B-1----:R-:W-:Y:S01]  /*9eb0*/  VIADDMNMX R0, R67, -R192, 0x80, PT ;  /* 0x0000008043007446 */ /* 0x002fe200038009c0 */
[----:B----4-:R-:W-:Y:S01]  /*9ec0*/  IMAD.MOV.U32 R4, RZ, RZ, R21 ;  /* 0x000000ffff047224 */ /* 0x010fe200078e0015 */
[----:B------:R-:W-:Y:S01]  /*9ed0*/  ULOP3.LUT UR4, UR4, 0xfffffffe, URZ, 0xc0, !UPT ;  /* 0xfffffffe04047892 */ /* 0x000fe2000f8ec03f */
[----:B0-----:R-:W-:Y:S01]  /*9ee0*/  IMAD.MOV.U32 R6, RZ, RZ, R12 ;  /* 0x000000ffff067224 */ /* 0x001fe200078e000c */
[----:B------:R-:W-:Y:S01]  /*9ef0*/  BSSY B1, `(.L_x_3037) ;  /* 0x000000f000017945 */ /* 0x000fe20003800000 */
[----:B------:R-:W-:Y:S01]  /*9f00*/  IMAD.MOV.U32 R7, RZ, RZ, R13 ;  /* 0x000000ffff077224 */ /* 0x000fe200078e000d */
[----:B------:R-:W-:Y:S01]  /*9f10*/  UIADD3 UR4, UR39, -UR4, URZ ;  /* 0x8000000427047290 */ /* 0x000fe2000fffe03f */
[----:B------:R-:W-:Y:S01]  /*9f20*/  PRMT R15, R3, 0x5410, R4 ;  /* 0x00005410030f7816 */ /* 0x000fe20000000004 */
[----:B------:R-:W-:Y:S01]  /*9f30*/  IMAD.MOV.U32 R3, RZ, RZ, R8 ;  /* 0x000000ffff037224 */ /* 0x000fe200078e0008 */
[----:B------:R-:W-:-:S02]  /*9f40*/  MOV R4, R9 ;  /* 0x0000000900047202 */ /* 0x000fc40000000f00 */
[----:B------:R-:W-:Y:S02]  /*9f50*/  PRMT R54, R6, 0x5410, R7 ;  /* 0x0000541006367816 */ /* 0x000fe40000000007 */
[----:B------:R-:W-:Y:S02]  /*9f60*/  MOV R5, UR4 ;  /* 0x0000000400057c02 */ /* 0x000fe40008000f00 */
[----:B------:R-:W-:Y:S01]  /*9f70*/  PRMT R3, R3, 0x5410, R4 ;  /* 0x0000541003037816 */ /* 0x000fe20000000004 */
[----:B------:R-:W-:Y:S01]  /*9f80*/  IMAD.MOV.U32 R4, RZ, RZ, R10 ;  /* 0x000000ffff047224 */ /* 0x000fe200078e000a */
[----:B------:R-:W-:Y:S02]  /*9f90*/  SHF.L.U32 R5, R5, 0x1f, RZ ;  /* 0x0000001f05057819 */ /* 0x000fe400000006ff */
[----:B------:R-:W-:Y:S02]  /*9fa0*/  ISETP.GE.AND P1, PT, R187, R0, PT ;  /* 0x00000000bb00720c */ /* 0x000fe40003f26270 */
[----:B------:R-:W0:Y:S01]  /*9fb0*/  SYNCS.PHASECHK.TRANS64.TRYWAIT P0, [R18+URZ+0x28800], R5 ;  /* 0x02880005120075a7 */ /* 0x000e22000800017f */
[----:B------:R-:W-:Y:S01]  /*9fc0*/  MOV R6, R11 ;  /* 0x0000000b00067202 */ /* 0x000fe20000000f00 */
[----:B0-----:R-:W-:Y:S09]  /*9fd0*/  @!P0 BRA `(.L_x_3038) ;  /* 0x0000019000e48947 */ /* 0x001ff20003800000 */
.L_x_3340:
[----:B------:R-:W-:Y:S05]  /*9fe0*/  BSYNC B1 ;  /* 0x0000000000017941 */ /* 0x000fea0003800000 */
.L_x_3037:
[----:B------:R-:W-:Y:S01]  /*9ff0*/  BSSY B1, `(.L_x_3039) ;  /* 0x000005e000017945 */ /* 0x000fe20003800000 */
[----:B------:R-:W-:-:S03]  /*a000*/  PRMT R14, R4, 0x5410, R6 ;  /* 0x00005410040e7816 */ /* 0x000fc60000000006 */
[----:B------:R-:W-:Y:S05]  /*a010*/  @P1 BRA `(.L_x_3040) ;  /* 0x00000004006c1947 */ /* 0x000fea0003800000 */
[----:B------:R-:W1:Y:S01]  /*a020*/  LDC R4, c[0x0][0x3f4] ;  /* 0x0000fd00ff047b82 */ /* 0x000e620000000800 */
[----:B------:R-:W-:Y:S01]  /*a030*/  BSSY B2, `(.L_x_3041) ;  /* 0x000002e000027945 */ /* 0x000fe20003800000 */
[-C--:B-1----:R-:W-:Y:S02]  /*a040*/  ISETP.GE.AND P0, PT, R22, R4.reuse, PT ;  /* 0x000000041600720c */ /* 0x082fe40003f06270 */
[----:B------:R-:W-:-:S11]  /*a050*/  ISETP.GE.AND P1, PT, R185, R4, PT ;  /* 0x00000004b900720c */ /* 0x000fd60003f26270 */
[----:B------:R-:W-:Y:S05]  /*a060*/  @P0 BRA `(.L_x_3042) ;  /* 0x0000000000a80947 */ /* 0x000fea0003800000 */
[----:B0-----:R-:W0:Y:S01]  /*a070*/  LDS.128 R4, [R37] ;  /* 0x0000000025047984 */ /* 0x001e220000000c00 */
        /* <DEDUP_REMOVED lines=18> */
[----:B------:R-:W-:Y:S02]  /*a1a0*/  HADD2.F32 R49, -RZ, R61.H0_H0 ;  /* 0x2000003dff317230 */ /* 0x000fe40000004100 */
[----:B------:R-:W-:Y:S01]  /*a1b0*/  FFMA.FTZ R67, R48, R63, -R67 ;  /* 0x0000003f30437223 */ /* 0x000fe20000010843 */
[----:B------:R-:W-:Y:S02]  /*a1c0*/  HADD2.F32 R6, -RZ, R5.H0_H0 ;  /* 0x20000005ff067230 */ /* 0x000fe40000004100 */
[-C--:B------:R-:W-:Y:S01]  /*a1d0*/  FMUL.FTZ R68, R4, R62.reuse ;  /* 0x0000003e04447220 */ /* 0x080fe20000410000 */
[----:B------:R-:W-:Y:S02]  /*a1e0*/  HADD2.F32 R61, -RZ, R61.H1_H1 ;  /* 0x3000003dff3d7230 */ /* 0x000fe40000004100 */
[----:B------:R-:W-:Y:S01]  /*a1f0*/  FFMA.FTZ R66, R7, R62, -R66 ;  /* 0x0000003e07427223 */ /* 0x000fe20000010842 */
[----:B------:R-:W-:-:S02]  /*a200*/  HADD2.F32 R5, -RZ, R5.H1_H1 ;  /* 0x30000005ff057230 */ /* 0x000fc40000004100 */
[----:B------:R-:W-:Y:S01]  /*a210*/  FFMA.FTZ R63, R7, R64, R68 ;  /* 0x00000040073f7223 */ /* 0x000fe20000010044 */
[----:B------:R-:W-:Y:S02]  /*a220*/  HADD2.F32 R48, -RZ, R69.H0_H0 ;  /* 0x20000045ff307230 */ /* 0x000fe40000004100 */
[C---:B------:R-:W-:Y:S01]  /*a230*/  FMUL.FTZ R65, R47.reuse, R49 ;  /* 0x000000312f417220 */ /* 0x040fe20000410000 */
[----:B------:R-:W-:Y:S02]  /*a240*/  HADD2.F32 R4, -RZ, R71.H0_H0 ;  /* 0x20000047ff047230 */ /* 0x000fe40000004100 */
[-C--:B------:R-:W-:Y:S01]  /*a250*/  FMUL.FTZ R62, R47, R61.reuse ;  /* 0x0000003d2f3e7220 */ /* 0x080fe20000410000 */
        /* <DEDUP_REMOVED lines=11> */
.L_x_3042:
[----:B------:R-:W-:Y:S05]  /*a310*/  BSYNC B2 ;  /* 0x0000000000027941 */ /* 0x000fea0003800000 */
.L_x_3041:
[----:B------:R-:W-:Y:S05]  /*a320*/  @P1 BRA `(.L_x_3040) ;  /* 0x0000000000a81947 */ /* 0x000fea0003800000 */
[----:B01----:R-:W0:Y:S01]  /*a330*/  LDS.128 R4, [R37+0x4000] ;  /* 0x0040000025047984 */ /* 0x003e220000000c00 */
        /* <DEDUP_REMOVED lines=18> */
[----:B------:R-:W-:Y:S02]  /*a460*/  HADD2.F32 R41, -RZ, R59.H1_H1 ;  /* 0x3000003bff297230 */ /* 0x000fe40000004100 */
[----:B------:R-:W-:Y:S01]  /*a470*/  FFMA.FTZ R61, R40, R47, -R49 ;  /* 0x0000002f283d7223 */ /* 0x000fe20000010831 */
[----:B------:R-:W-:Y:S02]  /*a480*/  HADD2.F32 R6, -RZ, R5.H0_H0 ;  /* 0x20000005ff067230 */ /* 0x000fe40000004100 */
[-C--:B------:R-:W-:Y:S01]  /*a490*/  FMUL.FTZ R48, R4, R46.reuse ;  /* 0x0000002e04307220 */ /* 0x080fe20000410000 */
[----:B------:R-:W-:Y:S02]  /*a4a0*/  HADD2.F32 R59, -RZ, R59.H0_H0 ;  /* 0x2000003bff3b7230 */ /* 0x000fe40000004100 */
        /* <DEDUP_REMOVED lines=18> */
.L_x_3040:
[----:B------:R-:W-:Y:S05]  /*a5d0*/  BSYNC B1 ;  /* 0x0000000000017941 */ /* 0x000fea0003800000 */
.L_x_3039:
[----:B-12---:R-:W-:Y:S01]  /*a5e0*/  VIADD R4, R187, 0x20 ;  /* 0x00000020bb047836 */ /* 0x006fe20000000000 */
[----:B------:R-:W-:Y:S04]  /*a5f0*/  BSSY B1, `(.L_x_3043) ;  /* 0x000005e000017945 */ /* 0x000fe80003800000 */
[----:B------:R-:W-:-:S13]  /*a600*/  ISETP.GE.AND P0, PT, R4, R0, PT ;  /* 0x000000000400720c */ /* 0x000fda0003f06270 */
[----:B------:R-:W-:Y:S05]  /*a610*/  @P0 BRA `(.L_x_3044) ;  /* 0x00000004006c0947 */ /* 0x000fea0003800000 */
[----:B------:R-:W1:Y:S01]  /*a620*/  LDC R4, c[0x0][0x3f4] ;  /* 0x0000fd00ff047b82 */ /* 0x000e620000000800 */
[----:B------:R-:W-:Y:S01]  /*a630*/  BSSY B2, `(.L_x_3045) ;  /* 0x000002e000027945 */ /* 0x000fe20003800000 */
[-C--:B-1----:R-:W-:Y:S02]  /*a640*/  ISETP.GE.AND P0, PT, R22, R4.reuse, PT ;  /* 0x000000041600720c */ /* 0x082fe40003f06270 */
[----:B------:R-:W-:-:S11]  /*a650*/  ISETP.GE.AND P1, PT, R185, R4, PT ;  /* 0x00000004b900720c */ /* 0x000fd60003f26270 */
[----:B------:R-:W-:Y:S05]  /*a660*/  @P0 BRA `(.L_x_3046) ;  /* 0x0000000000a80947 */ /* 0x000fea0003800000 */
[----:B0-----:R-:W0:Y:S01]  /*a670*/  LDS.128 R4, [R37+0x1000] ;  /* 0x0010000025047984 */ /* 0x001e220000000c00 */
[--C-:B------:R-:W-:Y:S01]  /*a680*/  SHF.R.U64 R59, R44, 0x10, R45.reuse ;  /* 0x000000102c3b7819 */ /* 0x100fe2000000122d */
[--C-:B------:R-:W-:Y:S01]  /*a690*/  HADD2.F32 R44, -RZ, R57.reuse.H0_H0 ;  /* 0x20000039ff2c7230 */ /* 0x100fe20000004100 */
[----:B------:R-:W-:Y:S01]  /*a6a0*/  SHF.R.U32.HI R38, RZ, 0x10, R45 ;  /* 0x00000010ff267819 */ /* 0x000fe2000001162d */
[----:B------:R-:W-:Y:S01]  /*a6b0*/  HADD2.F32 R57, -RZ, R57.H1_H1 ;  /* 0x30000039ff397230 */ /* 0x000fe20000004100 */
[--C-:B------:R-:W-:Y:S02]  /*a6c0*/  SHF.R.U32.HI R45, RZ, 0x10, R43.reuse ;  /* 0x00000010ff2d7819 */ /* 0x100fe4000001162b */
[----:B------:R-:W-:Y:S01]  /*a6d0*/  SHF.R.U64 R49, R42, 0x10, R43 ;  /* 0x000000102a317819 */ /* 0x000fe2000000122b */
[----:B------:R-:W-:Y:S02]  /*a6e0*/  HADD2.F32 R43, -RZ, R38.H0_H0 ;  /* 0x20000026ff2b7230 */ /* 0x000fe40000004100 */
[----:B------:R-:W-:-:S02]  /*a6f0*/  HADD2.F32 R45, -RZ, R45.H0_H0 ;  /* 0x2000002dff2d7230 */ /* 0x000fc40000004100 */
[--C-:B------:R-:W-:Y:S02]  /*a700*/  HADD2.F32 R42, -RZ, R58.reuse.H0_H0 ;  /* 0x2000003aff2a7230 */ /* 0x100fe40000004100 */
[----:B------:R-:W-:Y:S02]  /*a710*/  HADD2.F32 R58, -RZ, R58.H1_H1 ;  /* 0x3000003aff3a7230 */ /* 0x000fe40000004100 */
[--C-:B0-----:R-:W-:Y:S02]  /*a720*/  HADD2.F32 R41, -RZ, R7.reuse.H1_H1 ;  /* 0x30000007ff297230 */ /* 0x101fe40000004100 */
[----:B------:R-:W-:Y:S02]  /*a730*/  HADD2.F32 R40, -RZ, R7.H0_H0 ;  /* 0x20000007ff287230 */ /* 0x000fe40000004100 */
[--C-:B------:R-:W-:Y:S02]  /*a740*/  HADD2.F32 R7, -RZ, R4.reuse.H0_H0 ;  /* 0x20000004ff077230 */ /* 0x100fe40000004100 */
[----:B------:R-:W-:Y:S01]  /*a750*/  FMUL.FTZ R48, R41, R43 ;  /* 0x0000002b29307220 */ /* 0x000fe20000410000 */
[----:B------:R-:W-:-:S02]  /*a760*/  HADD2.F32 R4, -RZ, R4.H1_H1 ;  /* 0x30000004ff047230 */ /* 0x000fc40000004100 */
[-C--:B------:R-:W-:Y:S01]  /*a770*/  FMUL.FTZ R47, R41, R45.reuse ;  /* 0x0000002d292f7220 */ /* 0x080fe20000410000 */
[--C-:B------:R-:W-:Y:S02]  /*a780*/  HADD2.F32 R38, -RZ, R6.reuse.H0_H0 ;  /* 0x20000006ff267230 */ /* 0x100fe40000004100 */
[----:B------:R-:W-:Y:S01]  /*a790*/  FFMA.FTZ R60, R40, R45, R48 ;  /* 0x0000002d283c7223 */ /* 0x000fe20000010030 */
[----:B------:R-:W-:Y:S02]  /*a7a0*/  HADD2.F32 R39, -RZ, R6.H1_H1 ;  /* 0x30000006ff277230 */ /* 0x000fe40000004100 */
[----:B------:R-:W-:Y:S01]  /*a7b0*/  FMUL.FTZ R46, R4, R44 ;  /* 0x0000002c042e7220 */ /* 0x000fe20000410000 */
[--C-:B------:R-:W-:Y:S02]  /*a7c0*/  HADD2.F32 R6, -RZ, R5.reuse.H0_H0 ;  /* 0x20000005ff067230 */ /* 0x100fe40000004100 */
[----:B------:R-:W-:Y:S01]  /*a7d0*/  FFMA.FTZ R47, R40, R43, -R47 ;  /* 0x0000002b282f7223 */ /* 0x000fe2000001082f */
[----:B------:R-:W-:Y:S01]  /*a7e0*/  FMUL.FTZ R48, R4, R42 ;  /* 0x0000002a04307220 */ /* 0x000fe20000410000 */
[----:B------:R-:W-:-:S02]  /*a7f0*/  HADD2.F32 R5, -RZ, R5.H1_H1 ;  /* 0x30000005ff057230 */ /* 0x000fc40000004100 */
[C---:B------:R-:W-:Y:S01]  /*a800*/  FFMA.FTZ R46, R7.reuse, R42, -R46 ;  /* 0x0000002a072e7223 */ /* 0x040fe2000001082e */
[----:B------:R-:W-:Y:S02]  /*a810*/  HADD2.F32 R40, -RZ, R49.H0_H0 ;  /* 0x20000031ff287230 */ /* 0x000fe40000004100 */
        /* <DEDUP_REMOVED lines=15> */
.L_x_3046:
[----:B------:R-:W-:Y:S05]  /*a910*/  BSYNC B2 ;  /* 0x0000000000027941 */ /* 0x000fea0003800000 */
.L_x_3045:
[----:B------:R-:W-:Y:S05]  /*a920*/  @P1 BRA `(.L_x_3044) ;  /* 0x0000000000a81947 */ /* 0x000fea0003800000 */
[----:B01----:R-:W0:Y:S01]  /*a930*/  LDS.128 R4, [R37+0x5000] ;  /* 0x0050000025047984 */ /* 0x003e220000000c00 */
[----:B------:R-:W-:Y:S01]  /*a940*/  SHF.R.U32.HI R39, RZ, 0x10, R31 ;  /* 0x00000010ff277819 */ /* 0x000fe2000001161f */
[----:B------:R-:W-:Y:S01]  /*a950*/  HADD2.F32 R38, -RZ, R53.H0_H0 ;  /* 0x20000035ff267230 */ /* 0x000fe20000004100 */
[----:B------:R-:W-:Y:S01]  /*a960*/  SHF.R.U32.HI R41, RZ, 0x10, R29 ;  /* 0x00000010ff297819 */ /* 0x000fe2000001161d */
[--C-:B------:R-:W-:Y:S01]  /*a970*/  HADD2.F32 R40, -RZ, R52.reuse.H0_H0 ;  /* 0x20000034ff287230 */ /* 0x100fe20000004100 */
        /* <DEDUP_REMOVED lines=37> */
.L_x_3044:
[----:B------:R-:W-:Y:S05]  /*abd0*/  BSYNC B1 ;  /* 0x0000000000017941 */ /* 0x000fea0003800000 */
.L_x_3043:
        /* <DEDUP_REMOVED lines=51> */
.L_x_3050:
[----:B------:R-:W-:Y:S05]  /*af10*/  BSYNC B2 ;  /* 0x0000000000027941 */ /* 0x000fea0003800000 */
.L_x_3049:
[----:B------:R-:W-:Y:S05]  /*af20*/  @P1 BRA `(.L_x_3048) ;  /* 0x0000000000a81947 */ /* 0x000fea0003800000 */
[----:B01----:R-:W0:Y:S01]  /*af30*/  LDS.128 R4, [R37+0x6000] ;  /* 0x0060000025047984 */ /* 0x003e220000000c00 */
[----:B------:R-:W-:Y:S01]  /*af40*/  SHF.R.U32.HI R29, RZ, 0x10, R25 ;  /* 0x00000010ff1d7819 */ /* 0x000fe20000011619 */
[----:B------:R-:W-:Y:S01]  /*af50*/  HADD2.F32 R28, -RZ, R51.H0_H0 ;  /* 0x20000033ff1c7230 */ /* 0x000fe20000004100 */
[--C-:B------:R-:W-:Y:S01]  /*af60*/  SHF.R.U32.HI R31, RZ, 0x10, R27.reuse ;  /* 0x00000010ff1f7819 */ /* 0x100fe2000001161b */
        /* <DEDUP_REMOVED lines=38> */
.L_x_3048:
[----:B------:R-:W-:Y:S05]  /*b1d0*/  BSYNC B1 ;  /* 0x0000000000017941 */ /* 0x000fea0003800000 */
.L_x_3047:
[----:B-12---:R-:W-:-:S05]  /*b1e0*/  VIADD R4, R187, 0x60 ;  /* 0x00000060bb047836 */ /* 0x006fca0000000000 */
        /* <DEDUP_REMOVED lines=8> */
[----:B------:R-:W-:Y:S01]  /*b270*/  SHF.R.U32.HI R24, RZ, 0x10, R13 ;  /* 0x00000010ff187819 */ /* 0x000fe2000001160d */
[--C-:B------:R-:W-:Y:S01]  /*b280*/  HADD2.F32 R25, -RZ, R15.reuse.H0_H0 ;  /* 0x2000000fff197230 */ /* 0x100fe20000004100 */
[--C-:B------:R-:W-:Y:S01]  /*b290*/  SHF.R.U32.HI R26, RZ, 0x10, R21.reuse ;  /* 0x00000010ff1a7819 */ /* 0x100fe20000011615 */
[----:B------:R-:W-:Y:S01]  /*b2a0*/  HADD2.F32 R15, -RZ, R15.H1_H1 ;  /* 0x3000000fff0f7230 */ /* 0x000fe20000004100 */
        /* <DEDUP_REMOVED lines=13> */
[C---:B------:R-:W-:Y:S01]  /*b380*/  FFMA.FTZ R31, R13.reuse, R26, R29 ;  /* 0x0000001a0d1f7223 */ /* 0x040fe2000001001d */
[----:B------:R-:W-:Y:S02]  /*b390*/  HADD2.F32 R12, -RZ, R6.H1_H1 ;  /* 0x30000006ff0c7230 */ /* 0x000fe40000004100 */
[C---:B------:R-:W-:Y:S01]  /*b3a0*/  FMUL.FTZ R27, R4.reuse, R25 ;  /* 0x00000019041b7220 */ /* 0x040fe20000410000 */
[--C-:B------:R-:W-:Y:S02]  /*b3b0*/  HADD2.F32 R6, -RZ, R5.reuse.H0_H0 ;  /* 0x20000005ff067230 */ /* 0x100fe40000004100 */
[----:B------:R-:W-:Y:S01]  /*b3c0*/  FFMA.FTZ R28, R13, R24, -R28 ;  /* 0x000000180d1c7223 */ /* 0x000fe2000001081c */
[-C--:B------:R-:W-:Y:S01]  /*b3d0*/  FMUL.FTZ R29, R4, R21.reuse ;  /* 0x00000015041d7220 */ /* 0x080fe20000410000 */
[----:B------:R-:W-:Y:S02]  /*b3e0*/  HADD2.F32 R5, -RZ, R5.H1_H1 ;  /* 0x30000005ff057230 */ /* 0x000fe40000004100 */
[----:B------:R-:W-:Y:S01]  /*b3f0*/  FFMA.FTZ R27, R0, R21, -R27 ;  /* 0x00000015001b7223 */ /* 0x000fe2000001081b */
[----:B------:R-:W-:-:S02]  /*b400*/  HADD2.F32 R13, -RZ, R30.H0_H0 ;  /* 0x2000001eff0d7230 */ /* 0x000fc40000004100 */
[C---:B------:R-:W-:Y:S01]  /*b410*/  FMUL.FTZ R20, R12.reuse, R15 ;  /* 0x0000000f0c147220 */ /* 0x040fe20000410000 */
[----:B------:R-:W-:Y:S02]  /*b420*/  HADD2.F32 R4, -RZ, R32.H0_H0 ;  /* 0x20000020ff047230 */ /* 0x000fe40000004100 */
[-C--:B------:R-:W-:Y:S01]  /*b430*/  FMUL.FTZ R24, R12, R54.reuse ;  /* 0x000000360c187220 */ /* 0x080fe20000410000 */
[----:B------:R-:W-:Y:S01]  /*b440*/  FFMA.FTZ R0, R0, R25, R29 ;  /* 0x0000001900007223 */ /* 0x000fe2000001001d */
[----:B------:R-:W-:Y:S01]  /*b450*/  FMUL.FTZ R21, R5, R13 ;  /* 0x0000000d05157220 */ /* 0x000fe20000410000 */
[----:B------:R-:W-:Y:S01]  /*b460*/  FFMA.FTZ R20, R7, R54, -R20 ;  /* 0x0000003607147223 */ /* 0x000fe20000010814 */
[-C--:B------:R-:W-:Y:S01]  /*b470*/  FMUL.FTZ R12, R5, R4.reuse ;  /* 0x00000004050c7220 */ /* 0x080fe20000410000 */
[----:B------:R-:W-:Y:S01]  /*b480*/  FFMA.FTZ R15, R7, R15, R24 ;  /* 0x0000000f070f7223 */ /* 0x000fe20000010018 */
[C---:B------:R-:W-:Y:S01]  /*b490*/  FFMA.FTZ R5, R6.reuse, R4, -R21 ;  /* 0x0000000406057223 */ /* 0x040fe20000010815 */
[----:B------:R-:W-:Y:S01]  /*b4a0*/  F2FP.F16.F32.PACK_AB R7, R31, R28 ;  /* 0x0000001c1f07723e */ /* 0x000fe200000000ff */
[----:B------:R-:W-:Y:S01]  /*b4b0*/  FFMA.FTZ R12, R6, R13, R12 ;  /* 0x0000000d060c7223 */ /* 0x000fe2000001000c */
[----:B------:R-:W-:-:S02]  /*b4c0*/  F2FP.F16.F32.PACK_AB R4, R0, R27 ;  /* 0x0000001b0004723e */ /* 0x000fc400000000ff */
[----:B------:R-:W-:Y:S02]  /*b4d0*/  F2FP.F16.F32.PACK_AB R6, R15, R20 ;  /* 0x000000140f06723e */ /* 0x000fe400000000ff */
[----:B------:R-:W-:-:S05]  /*b4e0*/  F2FP.F16.F32.PACK_AB R5, R12, R5 ;  /* 0x000000050c05723e */ /* 0x000fca00000000ff */
[----:B------:R1:W-:Y:S02]  /*b4f0*/  STS.128 [R37+0x3000], R4 ;  /* 0x0030000425007388 */ /* 0x0003e40000000c00 */
.L_x_3053:
[----:B------:R-:W-:Y:S05]  /*b500*/  BSYNC B1 ;  /* 0x0000000000017941 */ /* 0x000fea0003800000 */
.L_x_3052:
[----:B------:R-:W-:Y:S05]  /*b510*/  @P1 BRA `(.L_x_3051) ;  /* 0x0000002400f81947 */ /* 0x000fea0003800000 */
[----:B01----:R-:W0:Y:S01]  /*b520*/  LDS.128 R4, [R37+0x7000] ;  /* 0x0070000025047984 */ /* 0x003e220000000c00 */
        /* <DEDUP_REMOVED lines=13> */
[----:B------:R-:W-:Y:S01]  /*b600*/  FMUL.FTZ R10, R10, R12 ;  /* 0x0000000c0a0a7220 */ /* 0x000fe20000410000 */
[----:B------:R-:W-:-:S02]  /*b610*/  HADD2.F32 R4, -RZ, R4.H1_H1 ;  /* 0x30000004ff047230 */ /* 0x000fc40000004100 */
[C---:B------:R-:W-:Y:S01]  /*b620*/  FFMA.FTZ R20, R9.reuse, R12, -R20 ;  /* 0x0000000c09147223 */ /* 0x040fe20000010814 */
[----:B------:R-:W-:Y:S01]  /*b630*/  FFMA.FTZ R25, R9, R15, R10 ;  /* 0x0000000f09197223 */ /* 0x000fe2000001000a */
[--C-:B------:R-:W-:Y:S02]  /*b640*/  HADD2.F32 R7, -RZ, R6.reuse.H0_H0 ;  /* 0x20000006ff077230 */ /* 0x100fe40000004100 */
[C---:B------:R-:W-:Y:S01]  /*b650*/  FMUL.FTZ R21, R4.reuse, R13 ;  /* 0x0000000d04157220 */ /* 0x040fe20000410000 */
[----:B------:R-:W-:Y:S02]  /*b660*/  HADD2.F32 R8, -RZ, R6.H1_H1 ;  /* 0x30000006ff087230 */ /* 0x000fe40000004100 */
[-C--:B------:R-:W-:Y:S01]  /*b670*/  FMUL.FTZ R15, R4, R11.reuse ;  /* 0x0000000b040f7220 */ /* 0x080fe20000410000 */
[----:B------:R-:W-:Y:S02]  /*b680*/  HADD2.F32 R9, -RZ, R3.H1_H1 ;  /* 0x30000003ff097230 */ /* 0x000fe40000004100 */
[----:B------:R-:W-:Y:S01]  /*b690*/  FFMA.FTZ R21, R0, R11, -R21 ;  /* 0x0000000b00157223 */ /* 0x000fe20000010815 */
[----:B------:R-:W-:-:S02]  /*b6a0*/  HADD2.F32 R6, -RZ, R5.H0_H0 ;  /* 0x20000005ff067230 */ /* 0x000fc40000004100 */
[----:B------:R-:W-:Y:S01]  /*b6b0*/  FFMA.FTZ R0, R0, R13, R15 ;  /* 0x0000000d00007223 */ /* 0x000fe2000001000f */
[----:B------:R-:W-:Y:S02]  /*b6c0*/  HADD2.F32 R5, -RZ, R5.H1_H1 ;  /* 0x30000005ff057230 */ /* 0x000fe40000004100 */
[CC--:B------:R-:W-:Y:S01]  /*b6d0*/  FMUL.FTZ R10, R8.reuse, R9.reuse ;  /* 0x00000009080a7220 */ /* 0x0c0fe20000410000 */
[----:B------:R-:W-:Y:S02]  /*b6e0*/  HADD2.F32 R4, -RZ, R24.H0_H0 ;  /* 0x20000018ff047230 */ /* 0x000fe40000004100 */
[-C--:B------:R-:W-:Y:S01]  /*b6f0*/  FMUL.FTZ R8, R8, R14.reuse ;  /* 0x0000000e08087220 */ /* 0x080fe20000410000 */
[----:B------:R-:W-:Y:S02]  /*b700*/  HADD2.F32 R3, -RZ, R26.H0_H0 ;  /* 0x2000001aff037230 */ /* 0x000fe40000004100 */
[----:B------:R-:W-:Y:S01]  /*b710*/  FFMA.FTZ R10, R7, R14, -R10 ;  /* 0x0000000e070a7223 */ /* 0x000fe2000001080a */
[----:B------:R-:W-:Y:S01]  /*b720*/  FMUL.FTZ R11, R5, R4 ;  /* 0x00000004050b7220 */ /* 0x000fe20000410000 */
[----:B------:R-:W-:Y:S01]  /*b730*/  FFMA.FTZ R9, R7, R9, R8 ;  /* 0x0000000907097223 */ /* 0x000fe20000010008 */
[-C--:B------:R-:W-:Y:S01]  /*b740*/  FMUL.FTZ R13, R5, R3.reuse ;  /* 0x00000003050d7220 */ /* 0x080fe20000410000 */
[----:B------:R-:W-:Y:S01]  /*b750*/  F2FP.F16.F32.PACK_AB R7, R25, R20 ;  /* 0x000000141907723e */ /* 0x000fe200000000ff */
[----:B------:R-:W-:-:S02]  /*b760*/  FFMA.FTZ R5, R6, R3, -R11 ;  /* 0x0000000306057223 */ /* 0x000fc4000001080b */
[----:B------:R-:W-:Y:S01]  /*b770*/  FFMA.FTZ R8, R6, R4, R13 ;  /* 0x0000000406087223 */ /* 0x000fe2000001000d */
[----:B------:R-:W-:Y:S02]  /*b780*/  F2FP.F16.F32.PACK_AB R6, R9, R10 ;  /* 0x0000000a0906723e */ /* 0x000fe400000000ff */
[----:B------:R-:W-:Y:S02]  /*b790*/  F2FP.F16.F32.PACK_AB R4, R0, R21 ;  /* 0x000000150004723e */ /* 0x000fe400000000ff */
[----:B------:R-:W-:-:S05]  /*b7a0*/  F2FP.F16.F32.PACK_AB R5, R8, R5 ;  /* 0x000000050805723e */ /* 0x000fca00000000ff */
[----:B------:R4:W-:Y:S01]  /*b7b0*/  STS.128 [R37+0x7000], R4 ;  /* 0x0070000425007388 */ /* 0x0009e20000000c00 */
[----:B------:R-:W-:Y:S05]  /*b7c0*/  BRA `(.L_x_3051) ;  /* 0x00000024004c7947 */ /* 0x000fea0003800000 */
.L_x_3024:
[----:B------:R-:W0:Y:S01]  /*b7d0*/  LDC R5, c[0x0][0x448] ;  /* 0x00011200ff057b82 */ /* 0x000e220000000800 */
[----:B------:R-:W-:Y:S01]  /*b7e0*/  ULDC.64 UR4, c[0x0][0x3f8] ;  /* 0x0000fe0000047ab9 */ /* 0x000fe20000000a00 */
[----:B------:R-:W-:Y:S01]  /*b7f0*/  MOV R27, R29 ;  /* 0x0000001d001b7202 */ /* 0x000fe20000000f00 */
[----:B------:R-:W-:Y:S01]  /*b800*/  ULDC.64 UR6, c[0x0][0x408] ;  /* 0x0001020000067ab9 */ /* 0x000fe20000000a00 */
        /* <DEDUP_REMOVED lines=26> */
[----:B------:R-:W4:Y:S04]  /*b9b0*/  SHFL.IDX PT, R0, R35, RZ, 0x181f ;  /* 0x00181fff23007589 */ /* 0x000f2800000e0000 */
[----:B------:R-:W5:Y:S04]  /*b9c0*/  SHFL.IDX PT, R14, R34, RZ, 0x181f ;  /* 0x00181fff220e7589 */ /* 0x000f6800000e0000 */
[----:B------:R-:W1:Y:S01]  /*b9d0*/  SHFL.IDX PT, R5, R33, RZ, 0x181f ;  /* 0x00181fff21057589 */ /* 0x000e6200000e0000 */
[----:B0-----:R-:W-:-:S04]  /*b9e0*/  ISETP.GE.AND P0, PT, R16, R56, PT ;  /* 0x000000381000720c */ /* 0x001fc80003f06270 */
[----:B------:R-:W-:-:S13]  /*b9f0*/  ISETP.GE.OR P1, PT, R54, R3, P0 ;  /* 0x000000033600720c */ /* 0x000fda0000726670 */
[C---:B------:R-:W-:Y:S02]  /*ba00*/  @!P1 SHF.L.U32 R21, R16.reuse, 0x1, RZ ;  /* 0x0000000110159819 */ /* 0x040fe400000006ff */
[----:B------:R-:W-:Y:S02]  /*ba10*/  @!P1 SHF.L.U64.HI R6, R16, 0x1, R17 ;  /* 0x0000000110069819 */ /* 0x000fe40000010211 */
[----:B---3--:R-:W-:-:S05]  /*ba20*/  @!P1 IADD3 R4, P2, R4, R21, RZ ;  /* 0x0000001504049210 */ /* 0x008fca0007f5e0ff */
[----:B----4-:R-:W-:Y:S02]  /*ba30*/  @!P1 IMAD.X R7, R0, 0x1, R6, P2 ;  /* 0x0000000100079824 */ /* 0x010fe400010e0606 */
[----:B------:R-:W-:Y:S02]  /*ba40*/  @!P1 IMAD.MOV.U32 R8, RZ, RZ, R4 ;  /* 0x000000ffff089224 */ /* 0x000fe400078e0004 */
[----:B------:R-:W-:-:S06]  /*ba50*/  @!P1 IMAD.MOV.U32 R9, RZ, RZ, R7 ;  /* 0x000000ffff099224 */ /* 0x000fcc00078e0007 */
[----:B------:R-:W3:Y:S01]  /*ba60*/  @!P1 LD.E.128 R8, desc[UR42][R8.64] ;  /* 0x0000002a08089980 */ /* 0x000ee2000c101d00 */
[----:B-----5:R-:W-:-:S04]  /*ba70*/  @!P1 IADD3 R14, P2, R14, R21, RZ ;  /* 0x000000150e0e9210 */ /* 0x020fc80007f5e0ff */
[----:B-1----:R-:W-:Y:S01]  /*ba80*/  @!P1 IADD3.X R5, R5, R6, RZ, P2, !PT ;  /* 0x0000000605059210 */ /* 0x002fe200017fe4ff */
[----:B------:R-:W-:-:S06]  /*ba90*/  @!P1 IMAD.MOV.U32 R4, RZ, RZ, R14 ;  /* 0x000000ffff049224 */ /* 0x000fcc00078e000e */
[----:B------:R-:W4:Y:S01]  /*baa0*/  @!P1 LD.E.128 R4, desc[UR42][R4.64] ;  /* 0x0000002a04049980 */ /* 0x000f22000c101d00 */
[----:B------:R-:W-:Y:S02]  /*bab0*/  CS2R R48, SRZ ;  /* 0x0000000000307805 */ /* 0x000fe4000001ff00 */
[----:B------:R-:W-:Y:S02]  /*bac0*/  CS2R R50, SRZ ;  /* 0x0000000000327805 */ /* 0x000fe4000001ff00 */
[----:B------:R-:W-:Y:S01]  /*bad0*/  CS2R R38, SRZ ;  /* 0x0000000000267805 */ /* 0x000fe2000001ff00 */
[----:B------:R0:W1:Y:S01]  /*bae0*/  SHFL.IDX PT, R14, R34, 0x1, 0x181f ;  /* 0x00381f00220e7f89 */ /* 0x00006200000e0000 */
[----:B------:R-:W-:Y:S02]  /*baf0*/  CS2R R20, SRZ ;  /* 0x0000000000147805 */ /* 0x000fe4000001ff00 */
[----:B------:R-:W-:Y:S01]  /*bb00*/  CS2R R24, SRZ ;  /* 0x0000000000187805 */ /* 0x000fe2000001ff00 */
[----:B---3--:R-:W-:-:S02]  /*bb10*/  @!P1 IMAD.MOV.U32 R48, RZ, RZ, R8 ;  /* 0x000000ffff309224 */ /* 0x008fc400078e0008 */
[----:B------:R-:W-:Y:S01]  /*bb20*/  @!P1 IMAD.MOV.U32 R49, RZ, RZ, R9 ;  /* 0x000000ffff319224 */ /* 0x000fe200078e0009 */
[----:B------:R0:W3:Y:S01]  /*bb30*/  SHFL.IDX PT, R8, R32, 0x1, 0x181f ;  /* 0x00381f0020087f89 */ /* 0x0000e200000e0000 */
[----:B------:R-:W-:Y:S01]  /*bb40*/  @!P1 IMAD.MOV.U32 R50, RZ, RZ, R10 ;  /* 0x000000ffff329224 */ /* 0x000fe200078e000a */
[----:B------:R-:W-:Y:S01]  /*bb50*/  MOV R0, R48 ;  /* 0x0000003000007202 */ /* 0x000fe20000000f00 */
[----:B------:R-:W-:Y:S01]  /*bb60*/  IMAD.MOV.U32 R12, RZ, RZ, R49 ;  /* 0x000000ffff0c7224 */ /* 0x000fe200078e0031 */
[----:B------:R0:W0:Y:S01]  /*bb70*/  SHFL.IDX PT, R9, R33, 0x1, 0x181f ;  /* 0x00381f0021097f89 */ /* 0x00002200000e0000 */
[----:B------:R-:W-:Y:S01]  /*bb80*/  @!P1 IMAD.MOV.U32 R51, RZ, RZ, R11 ;  /* 0x000000ffff339224 */ /* 0x000fe200078e000b */
[----:B------:R-:W-:Y:S02]  /*bb90*/  PRMT R65, R65, 0x5410, R0 ;  /* 0x0000541041417816 */ /* 0x000fe40000000000 */
[----:B------:R0:W0:Y:S01]  /*bba0*/  SHFL.IDX PT, R0, R35, 0x1, 0x181f ;  /* 0x00381f0023007f89 */ /* 0x00002200000e0000 */
[----:B----4-:R-:W-:Y:S01]  /*bbb0*/  @!P1 IMAD.MOV.U32 R38, RZ, RZ, R4 ;  /* 0x000000ffff269224 */ /* 0x010fe200078e0004 */
[----:B------:R-:W-:Y:S01]  /*bbc0*/  @!P1 MOV R20, R6 ;  /* 0x0000000600149202 */ /* 0x000fe20000000f00 */
[----:B------:R-:W-:Y:S01]  /*bbd0*/  @!P1 IMAD.MOV.U32 R39, RZ, RZ, R5 ;  /* 0x000000ffff279224 */ /* 0x000fe200078e0005 */
[----:B------:R-:W-:Y:S01]  /*bbe0*/  PRMT R67, R12, 0x7610, R67 ;  /* 0x000076100c437816 */ /* 0x000fe20000000043 */
[----:B------:R-:W-:Y:S01]  /*bbf0*/  @!P1 IMAD.MOV.U32 R21, RZ, RZ, R7 ;  /* 0x000000ffff159224 */ /* 0x000fe200078e0007 */
[----:B------:R-:W-:Y:S01]  /*bc00*/  MOV R10, R50 ;  /* 0x00000032000a7202 */ /* 0x000fe20000000f00 */
[----:B------:R-:W-:Y:S01]  /*bc10*/  IMAD.MOV.U32 R11, RZ, RZ, R51 ;  /* 0x000000ffff0b7224 */ /* 0x000fe200078e0033 */
[----:B------:R-:W-:Y:S01]  /*bc20*/  MOV R6, R20 ;  /* 0x0000001400067202 */ /* 0x000fe20000000f00 */
[----:B------:R-:W-:-:S02]  /*bc30*/  IMAD.MOV.U32 R4, RZ, RZ, R38 ;  /* 0x000000ffff047224 */ /* 0x000fc400078e0026 */
[----:B------:R-:W-:Y:S01]  /*bc40*/  IMAD.MOV.U32 R5, RZ, RZ, R39 ;  /* 0x000000ffff057224 */ /* 0x000fe200078e0027 */
[----:B------:R-:W-:Y:S01]  /*bc50*/  PRMT R52, R10, 0x5410, R11 ;  /* 0x000054100a347816 */ /* 0x000fe2000000000b */
[----:B------:R-:W-:Y:S01]  /*bc60*/  IMAD.MOV.U32 R7, RZ, RZ, R21 ;  /* 0x000000ffff077224 */ /* 0x000fe200078e0015 */
[----:B------:R-:W-:Y:S02]  /*bc70*/  PRMT R66, R6, 0x5410, R4 ;  /* 0x0000541006427816 */ /* 0x000fe40000000004 */
[----:B------:R-:W-:Y:S02]  /*bc80*/  PRMT R67, R67, 0x5410, R5 ;  /* 0x0000541043437816 */ /* 0x000fe40000000005 */
[----:B-1-3--:R-:W-:-:S07]  /*bc90*/  PRMT R65, R7, 0x7610, R65 ;  /* 0x0000761007417816 */ /* 0x00afce0000000041 */
.L_x_3350:
        /* <DEDUP_REMOVED lines=19> */
.L_x_3056:
[----:B------:R-:W-:Y:S05]  /*bdd0*/  BSYNC B1 ;  /* 0x0000000000017941 */ /* 0x000fea0003800000 */
.L_x_3055:
[----:B0----5:R-:W-:Y:S01]  /*bde0*/  IMAD.MOV.U32 R0, RZ, RZ, R24 ;  /* 0x000000ffff007224 */ /* 0x021fe200078e0018 */
[----:B------:R-:W-:Y:S01]  /*bdf0*/  MOV R9, R26 ;  /* 0x0000001a00097202 */ /* 0x000fe20000000f00 */
[----:B------:R-:W-:Y:S01]  /*be00*/  IMAD.MOV.U32 R8, RZ, RZ, R25 ;  /* 0x000000ffff087224 */ /* 0x000fe200078e0019 */
        /* <DEDUP_REMOVED lines=11> */
[----:B------:R-:W0:Y:S01]  /*bec0*/  SHFL.IDX PT, R8, R32, 0x2, 0x181f ;  /* 0x00581f0020087f89 */ /* 0x000e2200000e0000 */
[----:B------:R-:W-:-:S03]  /*bed0*/  VIADD R10, R54, 0x40 ;  /* 0x00000040360a7836 */ /* 0x000fc60000000000 */
[----:B------:R-:W3:Y:S02]  /*bee0*/  SHFL.IDX PT, R0, R35, 0x2, 0x181f ;  /* 0x00581f0023007f89 */ /* 0x000ee400000e0000 */
[----:B------:R-:W-:Y:S02]  /*bef0*/  ISETP.GE.OR P1, PT, R10, R3, P0 ;  /* 0x000000030a00720c */ /* 0x000fe40000726670 */
[----:B-1----:R-:W1:Y:S04]  /*bf00*/  SHFL.IDX PT, R14, R34, 0x2, 0x181f ;  /* 0x00581f00220e7f89 */ /* 0x002e6800000e0000 */
[----:B------:R-:W4:Y:S07]  /*bf10*/  SHFL.IDX PT, R28, R33, 0x2, 0x181f ;  /* 0x00581f00211c7f89 */ /* 0x000f2e00000e0000 */
[C---:B------:R-:W-:Y:S01]  /*bf20*/  @!P1 IMAD.SHL.U32 R31, R16.reuse, 0x2, RZ ;  /* 0x00000002101f9824 */ /* 0x040fe200078e00ff */
[----:B------:R-:W-:-:S04]  /*bf30*/  @!P1 SHF.L.U64.HI R29, R16, 0x1, R17 ;  /* 0x00000001101d9819 */ /* 0x000fc80000010211 */
[----:B0-----:R-:W-:-:S04]  /*bf40*/  @!P1 IADD3 R8, P2, R8, R31, RZ ;  /* 0x0000001f08089210 */ /* 0x001fc80007f5e0ff */
[----:B---3--:R-:W-:-:S06]  /*bf50*/  @!P1 IADD3.X R9, R0, R29, RZ, P2, !PT ;  /* 0x0000001d00099210 */ /* 0x008fcc00017fe4ff */
[----:B------:R-:W3:Y:S01]  /*bf60*/  @!P1 LD.E.128 R8, desc[UR42][R8.64] ;  /* 0x0000002a08089980 */ /* 0x000ee2000c101d00 */
[----:B-1----:R-:W-:-:S05]  /*bf70*/  @!P1 IADD3 R14, P2, R14, R31, RZ ;  /* 0x0000001f0e0e9210 */ /* 0x002fca0007f5e0ff */
[----:B----4-:R-:W-:-:S04]  /*bf80*/  @!P1 IMAD.X R29, R28, 0x1, R29, P2 ;  /* 0x000000011c1d9824 */ /* 0x010fc800010e061d */
[----:B------:R-:W-:-:S05]  /*bf90*/  @!P1 IMAD.MOV.U32 R15, RZ, RZ, R29 ;  /* 0x000000ffff0f9224 */ /* 0x000fca00078e001d */
[----:B------:R-:W4:Y:S01]  /*bfa0*/  @!P1 LD.E.128 R28, desc[UR42][R14.64] ;  /* 0x0000002a0e1c9980 */ /* 0x000f22000c101d00 */
[----:B------:R-:W-:Y:S02]  /*bfb0*/  CS2R R44, SRZ ;  /* 0x00000000002c7805 */ /* 0x000fe4000001ff00 */
[----:B------:R-:W-:Y:S02]  /*bfc0*/  CS2R R46, SRZ ;  /* 0x00000000002e7805 */ /* 0x000fe4000001ff00 */
[----:B------:R-:W-:Y:S01]  /*bfd0*/  CS2R R40, SRZ ;  /* 0x0000000000287805 */ /* 0x000fe2000001ff00 */
[----:B------:R-:W0:Y:S01]  /*bfe0*/  SHFL.IDX PT, R32, R32, 0x3, 0x181f ;  /* 0x00781f0020207f89 */ /* 0x000e2200000e0000 */
[----:B------:R-:W-:-:S03]  /*bff0*/  CS2R R42, SRZ ;  /* 0x00000000002a7805 */ /* 0x000fc6000001ff00 */
[----:B------:R-:W1:Y:S04]  /*c000*/  SHFL.IDX PT, R34, R34, 0x3, 0x181f ;  /* 0x00781f0022227f89 */ /* 0x000e6800000e0000 */
[----:B------:R-:W0:Y:S01]  /*c010*/  SHFL.IDX PT, R33, R33, 0x3, 0x181f ;  /* 0x00781f0021217f89 */ /* 0x000e2200000e0000 */
[----:B---3--:R-:W-:Y:S01]  /*c020*/  @!P1 MOV R45, R9 ;  /* 0x00000009002d9202 */ /* 0x008fe20000000f00 */
[----:B------:R-:W-:Y:S01]  /*c030*/  @!P1 IMAD.MOV.U32 R44, RZ, RZ, R8 ;  /* 0x000000ffff2c9224 */ /* 0x000fe200078e0008 */
[----:B------:R-:W-:Y:S01]  /*c040*/  @!P1 MOV R47, R11 ;  /* 0x0000000b002f9202 */ /* 0x000fe20000000f00 */
[----:B------:R-:W-:Y:S02]  /*c050*/  @!P1 IMAD.MOV.U32 R46, RZ, RZ, R10 ;  /* 0x000000ffff2e9224 */ /* 0x000fe400078e000a */
[----:B------:R-:W-:-:S02]  /*c060*/  IMAD.MOV.U32 R0, RZ, RZ, R44 ;  /* 0x000000ffff007224 */ /* 0x000fc400078e002c */
[----:B------:R-:W-:Y:S02]  /*c070*/  IMAD.MOV.U32 R12, RZ, RZ, R45 ;  /* 0x000000ffff0c7224 */ /* 0x000fe400078e002d */
[----:B------:R-:W-:Y:S02]  /*c080*/  IMAD.MOV.U32 R8, RZ, RZ, R46 ;  /* 0x000000ffff087224 */ /* 0x000fe400078e002e */
[----:B------:R-:W-:Y:S01]  /*c090*/  IMAD.MOV.U32 R9, RZ, RZ, R47 ;  /* 0x000000ffff097224 */ /* 0x000fe200078e002f */
        /* <DEDUP_REMOVED lines=8> */
[----:B------:R-:W-:-:S02]  /*c120*/  IMAD.MOV.U32 R8, RZ, RZ, R40 ;  /* 0x000000ffff087224 */ /* 0x000fc400078e0028 */
[----:B------:R-:W-:Y:S02]  /*c130*/  IMAD.MOV.U32 R10, RZ, RZ, R42 ;  /* 0x000000ffff0a7224 */ /* 0x000fe400078e002a */
[----:B------:R-:W-:Y:S01]  /*c140*/  IMAD.MOV.U32 R11, RZ, RZ, R43 ;  /* 0x000000ffff0b7224 */ /* 0x000fe200078e002b */
[----:B------:R-:W-:Y:S02]  /*c150*/  PRMT R63, R8, 0x5410, R9 ;  /* 0x00005410083f7816 */ /* 0x000fe40000000009 */
[----:B------:R-:W-:Y:S02]  /*c160*/  CS2R R8, SRZ ;  /* 0x0000000000087805 */ /* 0x000fe4000001ff00 */
[----:B-1-3--:R-:W-:-:S07]  /*c170*/  PRMT R64, R10, 0x5410, R11 ;  /* 0x000054100a407816 */ /* 0x00afce000000000b */
.L_x_3360:
[----:B------:R-:W-:Y:S01]  /*c180*/  VIADD R54, R54, 0x60 ;  /* 0x0000006036367836 */ /* 0x000fe20000000000 */
[----:B------:R-:W-:Y:S01]  /*c190*/  BSSY B1, `(.L_x_3058) ;  /* 0x0000012000017945 */ /* 0x000fe20003800000 */
[----:B------:R-:W-:Y:S02]  /*c1a0*/  CS2R R10, SRZ ;  /* 0x00000000000a7805 */ /* 0x000fe4000001ff00 */
[----:B--2---:R-:W-:Y:S02]  /*c1b0*/  CS2R R12, SRZ ;  /* 0x00000000000c7805 */ /* 0x004fe4000001ff00 */
[----:B------:R-:W-:Y:S02]  /*c1c0*/  CS2R R14, SRZ ;  /* 0x00000000000e7805 */ /* 0x000fe4000001ff00 */
[----:B------:R-:W-:-:S13]  /*c1d0*/  ISETP.GE.AND P1, PT, R54, R3, PT ;  /* 0x000000033600720c */ /* 0x000fda0003f26270 */
[----:B------:R-:W-:Y:S05]  /*c1e0*/  @P1 BRA `(.L_x_3059) ;  /* 0x0000000000301947 */ /* 0x000fea0003800000 */
[----:B------:R-:W-:Y:S02]  /*c1f0*/  CS2R R10, SRZ ;  /* 0x00000000000a7805 */ /* 0x000fe4000001ff00 */
[----:B------:R-:W-:Y:S02]  /*c200*/  CS2R R12, SRZ ;  /* 0x00000000000c7805 */ /* 0x000fe4000001ff00 */
[----:B------:R-:W-:Y:S01]  /*c210*/  CS2R R14, SRZ ;  /* 0x00000000000e7805 */ /* 0x000fe2000001ff00 */
[----:B------:R-:W-:Y:S06]  /*c220*/  @P0 BRA `(.L_x_3059) ;  /* 0x0000000000200947 */ /* 0x000fec0003800000 */
[C---:B------:R-:W-:Y:S02]  /*c230*/  SHF.L.U32 R11, R16.reuse, 0x1, RZ ;  /* 0x00000001100b7819 */ /* 0x040fe400000006ff */
[----:B------:R-:W-:Y:S02]  /*c240*/  SHF.L.U64.HI R9, R16, 0x1, R17 ;  /* 0x0000000110097819 */ /* 0x000fe40000010211 */
[-C--:B0-----:R-:W-:Y:S02]  /*c250*/  IADD3 R12, P1, R32, R11.reuse, RZ ;  /* 0x0000000b200c7210 */ /* 0x081fe40007f3e0ff */
[----:B------:R-:W-:-:S03]  /*c260*/  IADD3 R8, P2, R34, R11, RZ ;  /* 0x0000000b22087210 */ /* 0x000fc60007f5e0ff */
[--C-:B------:R-:W-:Y:S02]  /*c270*/  IMAD.X R13, R0, 0x1, R9.reuse, P1 ;  /* 0x00000001000d7824 */ /* 0x100fe400008e0609 */
[----:B------:R-:W-:-:S04]  /*c280*/  IMAD.X R9, R33, 0x1, R9, P2 ;  /* 0x0000000121097824 */ /* 0x000fc800010e0609 */
[----:B------:R-:W5:Y:S04]  /*c290*/  LD.E.128 R12, desc[UR42][R12.64] ;  /* 0x0000002a0c0c7980 */ /* 0x000f68000c101d00 */
[----:B------:R-:W5:Y:S02]  /*c2a0*/  LD.E.128 R8, desc[UR42][R8.64] ;  /* 0x0000002a08087980 */ /* 0x000f64000c101d00 */
.L_x_3059:
[----:B------:R-:W-:Y:S05]  /*c2b0*/  BSYNC B1 ;  /* 0x0000000000017941 */ /* 0x000fea0003800000 */
.L_x_3058:
[----:B------:R-:W-:Y:S01]  /*c2c0*/  ULEA.HI UR4, UR39, UR39, URZ, 0x1 ;  /* 0x0000002727047291 */ /* 0x000fe2000f8f083f */
[C---:B------:R-:W-:Y:S01]  /*c2d0*/  IADD3 R28, R187.reuse, 0x20, RZ ;  /* 0x00000020bb1c7810 */ /* 0x040fe20007ffe0ff */
[----:B------:R-:W-:Y:S01]  /*c2e0*/  VIADD R31, R187, 0x40 ;  /* 0x00000040bb1f7836 */ /* 0x000fe20000000000 */
[----:B0-----:R-:W-:Y:S01]  /*c2f0*/  VIADDMNMX R0, R3, -R192, 0x80, PT ;  /* 0x0000008003007446 */ /* 0x001fe200038009c0 */
[----:B------:R-:W-:Y:S01]  /*c300*/  ULOP3.LUT UR4, UR4, 0xfffffffe, URZ, 0xc0, !UPT ;  /* 0xfffffffe04047892 */ /* 0x000fe2000f8ec03f */
[----:B------:R-:W-:Y:S01]  /*c310*/  VIADD R30, R187, 0x60 ;  /* 0x00000060bb1e7836 */ /* 0x000fe20000000000 */
[----:B------:R-:W-:Y:S01]  /*c320*/  BSSY B1, `(.L_x_3060) ;  /* 0x0000015000017945 */ /* 0x000fe20003800000 */
[----:B------:R-:W-:Y:S01]  /*c330*/  ISETP.GE.OR P2, PT, R28, R0, P0 ;  /* 0x000000001c00720c */ /* 0x000fe20000746670 */
[----:B------:R-:W-:Y:S01]  /*c340*/  UIADD3 UR4, UR39, -UR4, URZ ;  /* 0x8000000427047290 */ /* 0x000fe2000fffe03f */
[----:B-----5:R-:W-:Y:S01]  /*c350*/  IMAD.MOV.U32 R3, RZ, RZ, R8 ;  /* 0x000000ffff037224 */ /* 0x020fe200078e0008 */
[----:B------:R-:W-:-:S02]  /*c360*/  MOV R28, R9 ;  /* 0x00000009001c7202 */ /* 0x000fc40000000f00 */
[-C--:B------:R-:W-:Y:S02]  /*c370*/  ISETP.GE.OR P3, PT, R187, R0.reuse, P0 ;  /* 0x00000000bb00720c */ /* 0x080fe40000766670 */
[----:B------:R-:W-:Y:S01]  /*c380*/  IMAD.U32 R29, RZ, RZ, UR4 ;  /* 0x00000004ff1d7e24 */ /* 0x000fe2000f8e00ff */
[-C--:B------:R-:W-:Y:S02]  /*c390*/  ISETP.GE.OR P1, PT, R31, R0.reuse, P0 ;  /* 0x000000001f00720c */ /* 0x080fe40000726670 */
[----:B------:R-:W-:Y:S01]  /*c3a0*/  ISETP.GE.OR P0, PT, R30, R0, P0 ;  /* 0x000000001e00720c */ /* 0x000fe20000706670 */
[----:B------:R-:W-:Y:S01]  /*c3b0*/  IMAD.MOV.U32 R0, RZ, RZ, R10 ;  /* 0x000000ffff007224 */ /* 0x000fe200078e000a */
[----:B------:R-:W-:Y:S02]  /*c3c0*/  SHF.L.U32 R29, R29, 0x1f, RZ ;  /* 0x0000001f1d1d7819 */ /* 0x000fe400000006ff */
[----:B------:R-:W-:Y:S01]  /*c3d0*/  PRMT R54, R3, 0x5410, R28 ;  /* 0x0000541003367816 */ /* 0x000fe2000000001c */
[----:B------:R-:W-:Y:S01]  /*c3e0*/  IMAD.MOV.U32 R3, RZ, RZ, R11 ;  /* 0x000000ffff037224 */ /* 0x000fe200078e000b */
[----:B------:R-:W0:Y:S01]  /*c3f0*/  SYNCS.PHASECHK.TRANS64.TRYWAIT P4, [R18+URZ+0x28800], R29 ;  /* 0x0288001d120075a7 */ /* 0x000e22000808017f */
[----:B------:R-:W-:Y:S01]  /*c400*/  IMAD.MOV.U32 R28, RZ, RZ, R12 ;  /* 0x000000ffff1c7224 */ /* 0x000fe200078e000c */
[----:B------:R-:W-:-:S02]  /*c410*/  MOV R30, R13 ;  /* 0x0000000d001e7202 */ /* 0x000fc40000000f00 */
[----:B------:R-:W-:Y:S01]  /*c420*/  PRMT R61, R0, 0x5410, R3 ;  /* 0x00005410003d7816 */ /* 0x000fe20000000003 */
[----:B------:R-:W-:Y:S01]  /*c430*/  IMAD.MOV.U32 R0, RZ, RZ, R14 ;  /* 0x000000ffff007224 */ /* 0x000fe200078e000e */
[----:B------:R-:W-:Y:S01]  /*c440*/  PRMT R62, R28, 0x5410, R30 ;  /* 0x000054101c3e7816 */ /* 0x000fe2000000001e */
[----:B------:R-:W-:Y:S01]  /*c450*/  IMAD.MOV.U32 R3, RZ, RZ, R15 ;  /* 0x000000ffff037224 */ /* 0x000fe200078e000f */
[----:B0-----:R-:W-:Y:S06]  /*c460*/  @!P4 BRA `(.L_x_3061) ;  /* 0x00000178009cc947 */ /* 0x001fec0003800000 */
.L_x_3361:
[----:B------:R-:W-:Y:S05]  /*c470*/  BSYNC B1 ;  /* 0x0000000000017941 */ /* 0x000fea0003800000 */
.L_x_3060:
[----:B------:R-:W-:Y:S04]  /*c480*/  BSSY B1, `(.L_x_3062) ;  /* 0x0000062000017945 */ /* 0x000fe80003800000 */
[----:B------:R-:W-:Y:S05]  /*c490*/  @P3 BRA `(.L_x_3063) ;  /* 0x0000000400803947 */ /* 0x000fea0003800000 */
[----:B------:R-:W-:Y:S01]  /*c4a0*/  LEA.HI R28, R56, R207, RZ, 0x1d ;  /* 0x000000cf381c7211 */ /* 0x000fe200078fe8ff */
[--C-:B------:R-:W-:Y:S01]  /*c4b0*/  HADD2.F32 R69, -RZ, R67.reuse.H0_H0 ;  /* 0x20000043ff457230 */ /* 0x100fe20000004100 */
[----:B------:R-:W-:Y:S01]  /*c4c0*/  SHF.L.U32 R30, R187, 0x6, RZ ;  /* 0x00000006bb1e7819 */ /* 0x000fe200000006ff */
[----:B------:R-:W-:Y:S01]  /*c4d0*/  HADD2.F32 R70, -RZ, R67.H1_H1 ;  /* 0x30000043ff467230 */ /* 0x000fe20000004100 */
[----:B------:R-:W-:Y:S01]  /*c4e0*/  SHF.R.S32.HI R31, RZ, 0x1f, R28 ;  /* 0x0000001fff1f7819 */ /* 0x000fe2000001141c */
[----:B0-----:R-:W-:Y:S01]  /*c4f0*/  IMAD.SHL.U32 R29, R28, 0x8, RZ ;  /* 0x000000081c1d7824 */ /* 0x001fe200078e00ff */
[----:B------:R-:W-:Y:S01]  /*c500*/  SHF.R.U64 R82, R48, 0x10, R49 ;  /* 0x0000001030527819 */ /* 0x000fe20000001231 */
[----:B------:R-:W-:Y:S01]  /*c510*/  HADD2.F32 R67, -RZ, R66.H1_H1 ;  /* 0x30000042ff437230 */ /* 0x000fe20000004100 */
[----:B------:R-:W-:Y:S02]  /*c520*/  LEA.HI R31, R31, R28, RZ, 0x3 ;  /* 0x0000001c1f1f7211 */ /* 0x000fe400078f18ff */
[----:B------:R-:W-:-:S02]  /*c530*/  LOP3.LUT R29, R29, 0x38, RZ, 0xc0, !PT ;  /* 0x000000381d1d7812 */ /* 0x000fc400078ec0ff */
[----:B------:R-:W-:Y:S01]  /*c540*/  SHF.R.U32.HI R72, RZ, 0x10, R39 ;  /* 0x00000010ff487819 */ /* 0x000fe20000011627 */
[----:B------:R-:W-:Y:S01]  /*c550*/  IMAD.SHL.U32 R31, R31, 0x400, RZ ;  /* 0x000004001f1f7824 */ /* 0x000fe200078e00ff */
[----:B------:R-:W-:Y:S02]  /*c560*/  LOP3.LUT R29, R29, 0x1c0, R30, 0xf8, !PT ;  /* 0x000001c01d1d7812 */ /* 0x000fe400078ef81e */
[--C-:B------:R-:W-:Y:S01]  /*c570*/  SHF.R.U64 R77, R20, 0x10, R21.reuse ;  /* 0x00000010144d7819 */ /* 0x100fe20000001215 */
[----:B------:R-:W-:Y:S01]  /*c580*/  HADD2.F32 R72, -RZ, R72.H0_H0 ;  /* 0x20000048ff487230 */ /* 0x000fe20000004100 */
[----:B------:R-:W-:Y:S02]  /*c590*/  LOP3.LUT R33, R29, R204, RZ, 0x3c, !PT ;  /* 0x000000cc1d217212 */ /* 0x000fe400078e3cff */
[----:B------:R-:W-:Y:S02]  /*c5a0*/  LOP3.LUT R32, R31, 0x7fffe000, RZ, 0xc0, !PT ;  /* 0x7fffe0001f207812 */ /* 0x000fe400078ec0ff */
[----:B------:R-:W0:Y:S01]  /*c5b0*/  LDS.128 R28, [R37] ;  /* 0x00000000251c7984 */ /* 0x000e220000000c00 */
[----:B------:R-:W-:-:S02]  /*c5c0*/  SHF.R.U32.HI R75, RZ, 0x10, R21 ;  /* 0x00000010ff4b7819 */ /* 0x000fc40000011615 */
[----:B------:R-:W-:Y:S02]  /*c5d0*/  IADD3 R33, R33, R32, R205 ;  /* 0x0000002021217210 */ /* 0x000fe40007ffe0cd */
[----:B------:R-:W-:Y:S02]  /*c5e0*/  SHF.R.U32.HI R71, RZ, 0x10, R49 ;  /* 0x00000010ff477819 */ /* 0x000fe40000011631 */
[--C-:B------:R-:W-:Y:S01]  /*c5f0*/  SHF.R.U64 R81, R50, 0x10, R51.reuse ;  /* 0x0000001032517819 */ /* 0x100fe20000001233 */
[----:B------:R-:W-:Y:S01]  /*c600*/  IMAD R68, R33, 0x2, R18 ;  /* 0x0000000221447824 */ /* 0x000fe200078e0212 */
[----:B------:R-:W-:Y:S02]  /*c610*/  SHF.R.U32.HI R80, RZ, 0x10, R51 ;  /* 0x00000010ff507819 */ /* 0x000fe40000011633 */
[----:B------:R-:W-:Y:S02]  /*c620*/  SHF.R.U64 R79, R38, 0x10, R39 ;  /* 0x00000010264f7819 */ /* 0x000fe40000001227 */
[----:B------:R-:W1:Y:S01]  /*c630*/  LDS.128 R32, [R68+0x10400] ;  /* 0x0104000044207984 */ /* 0x000e620000000c00 */
[----:B0-----:R-:W-:-:S02]  /*c640*/  HADD2.F32 R21, -RZ, R29.H0_H0 ;  /* 0x2000001dff157230 */ /* 0x001fc40000004100 */
[----:B------:R-:W-:Y:S02]  /*c650*/  HADD2.F32 R29, -RZ, R29.H1_H1 ;  /* 0x3000001dff1d7230 */ /* 0x000fe40000004100 */
[----:B------:R-:W-:Y:S02]  /*c660*/  HADD2.F32 R20, -RZ, R28.H0_H0 ;  /* 0x2000001cff147230 */ /* 0x000fe40000004100 */
        /* <DEDUP_REMOVED lines=8> */
[-C--:B------:R-:W-:Y:S01]  /*c6f0*/  FMUL.FTZ R76, R48, R69.reuse ;  /* 0x00000045304c7220 */ /* 0x080fe20000410000 */
[----:B------:R-:W-:Y:S02]  /*c700*/  HADD2.F32 R48, -RZ, R71.H0_H0 ;  /* 0x20000047ff307230 */ /* 0x000fe40000004100 */
[----:B------:R-:W-:Y:S01]  /*c710*/  FMUL.FTZ R78, R49, R72 ;  /* 0x00000048314e7220 */ /* 0x000fe20000410000 */
[C---:B------:R-:W-:Y:S01]  /*c720*/  FFMA.FTZ R74, R21.reuse, R69, -R74 ;  /* 0x00000045154a7223 */ /* 0x040fe2000001084a */
[----:B------:R-:W-:Y:S01]  /*c730*/  FFMA.FTZ R76, R21, R70, R76 ;  /* 0x00000046154c7223 */ /* 0x000fe2000001004c */
[----:B------:R-:W-:-:S02]  /*c740*/  HADD2.F32 R21, -RZ, R65.H1_H1 ;  /* 0x30000041ff157230 */ /* 0x000fc40000004100 */
[-C--:B------:R-:W-:Y:S01]  /*c750*/  FMUL.FTZ R70, R49, R48.reuse ;  /* 0x0000003031467220 */ /* 0x080fe20000410000 */
[----:B------:R-:W-:Y:S01]  /*c760*/  FFMA.FTZ R71, R29, R48, -R78 ;  /* 0x000000301d477223 */ /* 0x000fe2000001084e */
[C---:B------:R-:W-:Y:S01]  /*c770*/  FMUL.FTZ R69, R33.reuse, R67 ;  /* 0x0000004321457220 */ /* 0x040fe20000410000 */
[----:B------:R-:W-:Y:S02]  /*c780*/  HADD2.F32 R50, -RZ, R34.H0_H0 ;  /* 0x20000022ff327230 */ /* 0x000fe40000004100 */
[-C--:B------:R-:W-:Y:S01]  /*c790*/  FMUL.FTZ R48, R33, R21.reuse ;  /* 0x0000001521307220 */ /* 0x080fe20000410000 */
[----:B------:R-:W-:Y:S02]  /*c7a0*/  HADD2.F32 R51, -RZ, R35.H0_H0 ;  /* 0x20000023ff337230 */ /* 0x000fe40000004100 */
[C---:B------:R-:W-:Y:S01]  /*c7b0*/  FFMA.FTZ R69, R20.reuse, R21, -R69 ;  /* 0x0000001514457223 */ /* 0x040fe20000010845 */
[----:B------:R-:W-:Y:S02]  /*c7c0*/  HADD2.F32 R49, -RZ, R66.H0_H0 ;  /* 0x20000042ff317230 */ /* 0x000fe40000004100 */
[----:B------:R-:W-:Y:S01]  /*c7d0*/  FFMA.FTZ R67, R20, R67, R48 ;  /* 0x0000004314437223 */ /* 0x000fe20000010030 */
[----:B------:R-:W-:-:S02]  /*c7e0*/  HADD2.F32 R21, -RZ, R52.H0_H0 ;  /* 0x20000034ff157230 */ /* 0x000fc40000004100 */
[----:B------:R-:W-:Y:S01]  /*c7f0*/  FFMA.FTZ R73, R29, R72, R70 ;  /* 0x000000481d497223 */ /* 0x000fe20000010046 */
[----:B------:R-:W-:Y:S02]  /*c800*/  HADD2.F32 R48, -RZ, R65.H0_H0 ;  /* 0x20000041ff307230 */ /* 0x000fe40000004100 */
[C---:B------:R-:W-:Y:S01]  /*c810*/  FMUL.FTZ R29, R50.reuse, R49 ;  /* 0x00000031321d7220 */ /* 0x040fe20000410000 */
[----:B------:R-:W-:Y:S02]  /*c820*/  HADD2.F32 R52, -RZ, R52.H1_H1 ;  /* 0x30000034ff347230 */ /* 0x000fe40000004100 */
[----:B------:R-:W-:Y:S01]  /*c830*/  FMUL.FTZ R33, R50, R21 ;  /* 0x0000001532217220 */ /* 0x000fe20000410000 */
[----:B------:R-:W-:Y:S02]  /*c840*/  HADD2.F32 R35, -RZ, R35.H1_H1 ;  /* 0x30000023ff237230 */ /* 0x000fe40000004100 */
[----:B------:R-:W-:Y:S01]  /*c850*/  FMUL.FTZ R66, R51, R48 ;  /* 0x0000003033427220 */ /* 0x000fe20000410000 */
[----:B------:R-:W-:-:S02]  /*c860*/  HADD2.F32 R50, -RZ, R75.H0_H0 ;  /* 0x2000004bff327230 */ /* 0x000fc40000004100 */
[----:B------:R-:W-:Y:S01]  /*c870*/  FMUL.FTZ R51, R51, R52 ;  /* 0x0000003433337220 */ /* 0x000fe20000410000 */
[----:B------:R-:W-:Y:S02]  /*c880*/  HADD2.F32 R20, -RZ, R80.H0_H0 ;  /* 0x20000050ff147230 */ /* 0x000fe40000004100 */
[C---:B------:R-:W-:Y:S01]  /*c890*/  FFMA.FTZ R65, R38.reuse, R21, -R29 ;  /* 0x0000001526417223 */ /* 0x040fe2000001081d */
[----:B------:R-:W-:Y:S01]  /*c8a0*/  FFMA.FTZ R38, R38, R49, R33 ;  /* 0x0000003126267223 */ /* 0x000fe20000010021 */
[----:B------:R-:W-:Y:S01]  /*c8b0*/  FFMA.FTZ R51, R39, R48, R51 ;  /* 0x0000003027337223 */ /* 0x000fe20000010033 */
[C---:B------:R-:W-:Y:S01]  /*c8c0*/  FMUL.FTZ R70, R35.reuse, R50 ;  /* 0x0000003223467220 */ /* 0x040fe20000410000 */
[----:B------:R-:W-:Y:S01]  /*c8d0*/  FMUL.FTZ R48, R35, R20 ;  /* 0x0000001423307220 */ /* 0x000fe20000410000 */
[----:B------:R-:W-:Y:S02]  /*c8e0*/  HADD2.F32 R32, -RZ, R32.H1_H1 ;  /* 0x30000020ff207230 */ /* 0x000fe40000004100 */
[----:B------:R-:W-:Y:S01]  /*c8f0*/  FFMA.FTZ R66, R39, R52, -R66 ;  /* 0x0000003427427223 */ /* 0x000fe20000010842 */
[----:B------:R-:W-:-:S02]  /*c900*/  HADD2.F32 R34, -RZ, R34.H1_H1 ;  /* 0x30000022ff227230 */ /* 0x000fc40000004100 */
[C---:B------:R-:W-:Y:S01]  /*c910*/  FFMA.FTZ R49, R31.reuse, R20, -R70 ;  /* 0x000000141f317223 */ /* 0x040fe20000010846 */
[----:B------:R-:W-:Y:S02]  /*c920*/  HADD2.F32 R33, -RZ, R79.H0_H0 ;  /* 0x2000004fff217230 */ /* 0x000fe40000004100 */
[----:B------:R-:W-:Y:S01]  /*c930*/  FFMA.FTZ R50, R31, R50, R48 ;  /* 0x000000321f327223 */ /* 0x000fe20000010030 */
[----:B------:R-:W-:Y:S02]  /*c940*/  HADD2.F32 R35, -RZ, R77.H0_H0 ;  /* 0x2000004dff237230 */ /* 0x000fe40000004100 */
[----:B------:R-:W-:Y:S02]  /*c950*/  HADD2.F32 R21, -RZ, R82.H0_H0 ;  /* 0x20000052ff157230 */ /* 0x000fe40000004100 */
[----:B------:R-:W-:Y:S01]  /*c960*/  FMUL.FTZ R31, R32, R33 ;  /* 0x00000021201f7220 */ /* 0x000fe20000410000 */
[----:B------:R-:W-:Y:S02]  /*c970*/  HADD2.F32 R29, -RZ, R81.H0_H0 ;  /* 0x20000051ff1d7230 */ /* 0x000fe40000004100 */
[----:B------:R-:W-:Y:S01]  /*c980*/  FMUL.FTZ R39, R34, R35 ;  /* 0x0000002322277220 */ /* 0x000fe20000410000 */
[----:B------:R-:W-:-:S02]  /*c990*/  HADD2.F32 R30, -RZ, R30.H1_H1 ;  /* 0x3000001eff1e7230 */ /* 0x000fc40000004100 */
[-C--:B------:R-:W-:Y:S01]  /*c9a0*/  FMUL.FTZ R32, R32, R21.reuse ;  /* 0x0000001520207220 */ /* 0x080fe20000410000 */
[----:B------:R-:W-:Y:S01]  /*c9b0*/  FFMA.FTZ R20, R28, R21, -R31 ;  /* 0x000000151c147223 */ /* 0x000fe2000001081f */
[-C--:B------:R-:W-:Y:S01]  /*c9c0*/  FMUL.FTZ R48, R34, R29.reuse ;  /* 0x0000001d22307220 */ /* 0x080fe20000410000 */
[----:B------:R-:W-:Y:S01]  /*c9d0*/  F2FP.F16.F32.PACK_AB R31, R49, R66 ;  /* 0x00000042311f723e */ /* 0x000fe200000000ff */
[----:B------:R-:W-:Y:S01]  /*c9e0*/  FFMA.FTZ R34, R30, R29, -R39 ;  /* 0x0000001d1e227223 */ /* 0x000fe20000010827 */
[----:B------:R-:W-:Y:S01]  /*c9f0*/  FFMA.FTZ R32, R28, R33, R32 ;  /* 0x000000211c207223 */ /* 0x000fe20000010020 */
[----:B------:R-:W-:Y:S01]  /*ca00*/  FFMA.FTZ R21, R30, R35, R48 ;  /* 0x000000231e157223 */ /* 0x000fe20000010030 */
[----:B------:R-:W-:Y:S02]  /*ca10*/  F2FP.F16.F32.PACK_AB R29, R71, R74 ;  /* 0x0000004a471d723e */ /* 0x000fe400000000ff */
[----:B------:R-:W-:Y:S02]  /*ca20*/  F2FP.F16.F32.PACK_AB R28, R20, R69 ;  /* 0x00000045141c723e */ /* 0x000fe400000000ff */
[----:B------:R-:W-:-:S02]  /*ca30*/  F2FP.F16.F32.PACK_AB R30, R34, R65 ;  /* 0x00000041221e723e */ /* 0x000fc400000000ff */
[----:B------:R-:W-:Y:S02]  /*ca40*/  F2FP.F16.F32.PACK_AB R35, R50, R51 ;  /* 0x000000333223723e */ /* 0x000fe400000000ff */
[----:B------:R-:W-:Y:S01]  /*ca50*/  F2FP.F16.F32.PACK_AB R33, R73, R76 ;  /* 0x0000004c4921723e */ /* 0x000fe200000000ff */
[----:B------:R1:W-:Y:S01]  /*ca60*/  STS.128 [R37], R28 ;  /* 0x0000001c25007388 */ /* 0x0003e20000000c00 */
[----:B------:R-:W-:Y:S02]  /*ca70*/  F2FP.F16.F32.PACK_AB R32, R32, R67 ;  /* 0x000000432020723e */ /* 0x000fe400000000ff */
[----:B------:R-:W-:-:S05]  /*ca80*/  F2FP.F16.F32.PACK_AB R34, R21, R38 ;  /* 0x000000261522723e */ /* 0x000fca00000000ff */
[----:B------:R1:W-:Y:S02]  /*ca90*/  STS.128 [R68+0x10400], R32 ;  /* 0x0104002044007388 */ /* 0x0003e40000000c00 */
.L_x_3063:
[----:B------:R-:W-:Y:S05]  /*caa0*/  BSYNC B1 ;  /* 0x0000000000017941 */ /* 0x000fea0003800000 */
.L_x_3062:
[----:B------:R-:W-:Y:S04]  /*cab0*/  BSSY B1, `(.L_x_3064) ;  /* 0x0000061000017945 */ /* 0x000fe80003800000 */
[----:B------:R-:W-:Y:S05]  /*cac0*/  @P2 BRA `(.L_x_3065) ;  /* 0x00000004007c2947 */ /* 0x000fea0003800000 */
[----:B------:R-:W-:Y:S01]  /*cad0*/  LEA.HI R20, R56, R207, RZ, 0x1d ;  /* 0x000000cf38147211 */ /* 0x000fe200078fe8ff */
[--C-:B-1----:R-:W-:Y:S01]  /*cae0*/  HADD2.F32 R37, -RZ, R55.reuse.H1_H1 ;  /* 0x30000037ff257230 */ /* 0x102fe20000004100 */
        /* <DEDUP_REMOVED lines=13> */
[----:B------:R-:W-:Y:S01]  /*cbc0*/  SHF.R.U32.HI R39, RZ, 0x10, R27 ;  /* 0x00000010ff277819 */ /* 0x000fe2000001161b */
[----:B------:R-:W-:Y:S01]  /*cbd0*/  HADD2.F32 R27, -RZ, R58.H1_H1 ;  /* 0x3000003aff1b7230 */ /* 0x000fe20000004100 */
[----:B------:R-:W-:Y:S01]  /*cbe0*/  SHF.R.U32.HI R52, RZ, 0x10, R5 ;  /* 0x00000010ff347819 */ /* 0x000fe20000011605 */
[----:B------:R-:W-:Y:S01]  /*cbf0*/  IMAD R21, R21, 0x2, R18 ;  /* 0x0000000215157824 */ /* 0x000fe200078e0212 */
[----:B------:R-:W-:-:S02]  /*cc00*/  SHF.R.U32.HI R38, RZ, 0x10, R25 ;  /* 0x00000010ff267819 */ /* 0x000fc40000011619 */
[----:B------:R-:W-:Y:S02]  /*cc10*/  SHF.R.U64 R67, R4, 0x10, R5 ;  /* 0x0000001004437819 */ /* 0x000fe40000001205 */
[----:B------:R-:W1:Y:S01]  /*cc20*/  LDS.128 R32, [R21+0x10400] ;  /* 0x0104000015207984 */ /* 0x000e620000000c00 */
[----:B------:R-:W-:Y:S01]  /*cc30*/  HADD2.F32 R38, -RZ, R38.H0_H0 ;  /* 0x20000026ff267230 */ /* 0x000fe20000004100 */
[--C-:B------:R-:W-:Y:S02]  /*cc40*/  SHF.R.U32.HI R65, RZ, 0x10, R7.reuse ;  /* 0x00000010ff417819 */ /* 0x100fe40000011607 */
[----:B------:R-:W-:Y:S01]  /*cc50*/  SHF.R.U64 R66, R6, 0x10, R7 ;  /* 0x0000001006427819 */ /* 0x000fe20000001207 */
[--C-:B0-----:R-:W-:Y:S02]  /*cc60*/  HADD2.F32 R5, -RZ, R29.reuse.H0_H0 ;  /* 0x2000001dff057230 */ /* 0x101fe40000004100 */
[----:B------:R-:W-:Y:S02]  /*cc70*/  HADD2.F32 R29, -RZ, R29.H1_H1 ;  /* 0x3000001dff1d7230 */ /* 0x000fe40000004100 */
[----:B------:R-:W-:-:S02]  /*cc80*/  HADD2.F32 R4, -RZ, R28.H0_H0 ;  /* 0x2000001cff047230 */ /* 0x000fc40000004100 */
[----:B------:R-:W-:Y:S02]  /*cc90*/  HADD2.F32 R6, -RZ, R30.H0_H0 ;  /* 0x2000001eff067230 */ /* 0x000fe40000004100 */
[--C-:B------:R-:W-:Y:S02]  /*cca0*/  HADD2.F32 R7, -RZ, R31.reuse.H0_H0 ;  /* 0x2000001fff077230 */ /* 0x100fe40000004100 */
[----:B------:R-:W-:Y:S02]  /*ccb0*/  HADD2.F32 R31, -RZ, R31.H1_H1 ;  /* 0x3000001fff1f7230 */ /* 0x000fe40000004100 */
[----:B------:R-:W-:Y:S02]  /*ccc0*/  HADD2.F32 R28, -RZ, R28.H1_H1 ;  /* 0x3000001cff1c7230 */ /* 0x000fe40000004100 */
[--C-:B-1----:R-:W-:Y:S02]  /*ccd0*/  HADD2.F32 R24, -RZ, R33.reuse.H0_H0 ;  /* 0x20000021ff187230 */ /* 0x102fe40000004100 */
[----:B------:R-:W-:-:S02]  /*cce0*/  HADD2.F32 R33, -RZ, R33.H1_H1 ;  /* 0x30000021ff217230 */ /* 0x000fc40000004100 */
[----:B------:R-:W-:Y:S02]  /*ccf0*/  HADD2.F32 R20, -RZ, R32.H0_H0 ;  /* 0x20000020ff147230 */ /* 0x000fe40000004100 */
[C---:B------:R-:W-:Y:S01]  /*cd00*/  FMUL.FTZ R48, R24.reuse, R37 ;  /* 0x0000002518307220 */ /* 0x040fe20000410000 */
[-C--:B------:R-:W-:Y:S01]  /*cd10*/  FMUL.FTZ R50, R24, R27.reuse ;  /* 0x0000001b18327220 */ /* 0x080fe20000410000 */
[----:B------:R-:W-:Y:S02]  /*cd20*/  HADD2.F32 R24, -RZ, R52.H0_H0 ;  /* 0x20000034ff187230 */ /* 0x000fe40000004100 */
[----:B------:R-:W-:Y:S01]  /*cd30*/  FMUL.FTZ R52, R33, R38 ;  /* 0x0000002621347220 */ /* 0x000fe20000410000 */
[C---:B------:R-:W-:Y:S01]  /*cd40*/  FFMA.FTZ R48, R5.reuse, R27, -R48 ;  /* 0x0000001b05307223 */ /* 0x040fe20000010830 */
[----:B------:R-:W-:Y:S01]  /*cd50*/  FFMA.FTZ R50, R5, R37, R50 ;  /* 0x0000002505327223 */ /* 0x000fe20000010032 */
[----:B------:R-:W-:Y:S02]  /*cd60*/  HADD2.F32 R5, -RZ, R58.H0_H0 ;  /* 0x2000003aff057230 */ /* 0x000fe40000004100 */
[-C--:B------:R-:W-:Y:S01]  /*cd70*/  FMUL.FTZ R58, R33, R24.reuse ;  /* 0x00000018213a7220 */ /* 0x080fe20000410000 */
[----:B------:R-:W-:Y:S01]  /*cd80*/  FMUL.FTZ R27, R20, R55 ;  /* 0x00000037141b7220 */ /* 0x000fe20000410000 */
[----:B------:R-:W-:Y:S01]  /*cd90*/  FFMA.FTZ R33, R29, R24, -R52 ;  /* 0x000000181d217223 */ /* 0x000fe20000010834 */
[----:B------:R-:W-:-:S02]  /*cda0*/  HADD2.F32 R25, -RZ, R34.H0_H0 ;  /* 0x20000022ff197230 */ /* 0x000fc40000004100 */
[----:B------:R-:W-:Y:S01]  /*cdb0*/  FFMA.FTZ R37, R29, R38, R58 ;  /* 0x000000261d257223 */ /* 0x000fe2000001003a */
[----:B------:R-:W-:Y:S02]  /*cdc0*/  HADD2.F32 R24, -RZ, R57.H0_H0 ;  /* 0x20000039ff187230 */ /* 0x000fe40000004100 */
[-C--:B------:R-:W-:Y:S01]  /*cdd0*/  FMUL.FTZ R20, R20, R5.reuse ;  /* 0x0000000514147220 */ /* 0x080fe20000410000 */
[C---:B------:R-:W-:Y:S01]  /*cde0*/  FFMA.FTZ R29, R4.reuse, R5, -R27 ;  /* 0x00000005041d7223 */ /* 0x040fe2000001081b */
[----:B------:R-:W-:Y:S02]  /*cdf0*/  HADD2.F32 R5, -RZ, R59.H0_H0 ;  /* 0x2000003bff057230 */ /* 0x000fe40000004100 */
[----:B------:R-:W-:Y:S02]  /*ce00*/  HADD2.F32 R26, -RZ, R35.H0_H0 ;  /* 0x20000023ff1a7230 */ /* 0x000fe40000004100 */
[----:B------:R-:W-:Y:S01]  /*ce10*/  FFMA.FTZ R55, R4, R55, R20 ;  /* 0x0000003704377223 */ /* 0x000fe20000010014 */
[----:B------:R-:W-:-:S02]  /*ce20*/  HADD2.F32 R59, -RZ, R59.H1_H1 ;  /* 0x3000003bff3b7230 */ /* 0x000fc40000004100 */
[C---:B------:R-:W-:Y:S01]  /*ce30*/  FMUL.FTZ R27, R25.reuse, R24 ;  /* 0x00000018191b7220 */ /* 0x040fe20000410000 */
[----:B------:R-:W-:Y:S02]  /*ce40*/  HADD2.F32 R57, -RZ, R57.H1_H1 ;  /* 0x30000039ff397230 */ /* 0x000fe40000004100 */
[----:B------:R-:W-:Y:S01]  /*ce50*/  FMUL.FTZ R25, R25, R5 ;  /* 0x0000000519197220 */ /* 0x000fe20000410000 */
[----:B------:R-:W-:Y:S02]  /*ce60*/  HADD2.F32 R35, -RZ, R35.H1_H1 ;  /* 0x30000023ff237230 */ /* 0x000fe40000004100 */
[C---:B------:R-:W-:Y:S01]  /*ce70*/  FMUL.FTZ R58, R26.reuse, R59 ;  /* 0x0000003b1a3a7220 */ /* 0x040fe20000410000 */
[----:B------:R-:W-:Y:S02]  /*ce80*/  HADD2.F32 R20, -RZ, R39.H0_H0 ;  /* 0x20000027ff147230 */ /* 0x000fe40000004100 */
[----:B------:R-:W-:Y:S01]  /*ce90*/  FMUL.FTZ R52, R26, R57 ;  /* 0x000000391a347220 */ /* 0x000fe20000410000 */
[----:B------:R-:W-:-:S02]  /*cea0*/  HADD2.F32 R4, -RZ, R65.H0_H0 ;  /* 0x20000041ff047230 */ /* 0x000fc40000004100 */
[C---:B------:R-:W-:Y:S01]  /*ceb0*/  FFMA.FTZ R38, R6.reuse, R5, -R27 ;  /* 0x0000000506267223 */ /* 0x040fe2000001081b */
[----:B------:R-:W-:Y:S01]  /*cec0*/  FFMA.FTZ R26, R6, R24, R25 ;  /* 0x00000018061a7223 */ /* 0x000fe20000010019 */
[----:B------:R-:W-:Y:S02]  /*ced0*/  HADD2.F32 R32, -RZ, R32.H1_H1 ;  /* 0x30000020ff207230 */ /* 0x000fe40000004100 */
[----:B------:R-:W-:Y:S01]  /*cee0*/  FMUL.FTZ R6, R35, R20 ;  /* 0x0000001423067220 */ /* 0x000fe20000410000 */
[----:B------:R-:W-:Y:S02]  /*cef0*/  HADD2.F32 R34, -RZ, R34.H1_H1 ;  /* 0x30000022ff227230 */ /* 0x000fe40000004100 */
        /* <DEDUP_REMOVED lines=28> */
.L_x_3065:
[----:B------:R-:W-:Y:S05]  /*d0c0*/  BSYNC B1 ;  /* 0x0000000000017941 */ /* 0x000fea0003800000 */
.L_x_3064:
[----:B------:R-:W-:Y:S04]  /*d0d0*/  BSSY B1, `(.L_x_3066) ;  /* 0x0000061000017945 */ /* 0x000fe80003800000 */
[----:B------:R-:W-:Y:S05]  /*d0e0*/  @P1 BRA `(.L_x_3067) ;  /* 0x00000004007c1947 */ /* 0x000fea0003800000 */
[----:B--2---:R-:W-:Y:S01]  /*d0f0*/  LEA.HI R4, R56, R207, RZ, 0x1d ;  /* 0x000000cf38047211 */ /* 0x004fe200078fe8ff */
[--C-:B-1----:R-:W-:Y:S01]  /*d100*/  HADD2.F32 R35, -RZ, R60.reuse.H1_H1 ;  /* 0x3000003cff237230 */ /* 0x102fe20000004100 */
[----:B------:R-:W-:Y:S01]  /*d110*/  SHF.R.U32.HI R7, RZ, 0x3, R197 ;  /* 0x00000003ff077819 */ /* 0x000fe200000116c5 */
[--C-:B------:R-:W-:Y:S01]  /*d120*/  HADD2.F32 R37, -RZ, R63.reuse.H1_H1 ;  /* 0x3000003fff257230 */ /* 0x100fe20000004100 */
[----:B------:R-:W-:Y:S01]  /*d130*/  SHF.R.S32.HI R5, RZ, 0x1f, R4 ;  /* 0x0000001fff057819 */ /* 0x000fe20000011404 */
[----:B------:R-:W-:Y:S01]  /*d140*/  IMAD.SHL.U32 R6, R4, 0x8, RZ ;  /* 0x0000000804067824 */ /* 0x000fe200078e00ff */
[----:B------:R-:W-:Y:S01]  /*d150*/  SHF.R.U64 R50, R44, 0x10, R45 ;  /* 0x000000102c327819 */ /* 0x000fe2000000122d */
[----:B------:R-:W-:Y:S01]  /*d160*/  HADD2.F32 R38, -RZ, R63.H0_H0 ;  /* 0x2000003fff267230 */ /* 0x000fe20000004100 */
[----:B------:R-:W-:Y:S01]  /*d170*/  LEA.HI R5, R5, R4, RZ, 0x3 ;  /* 0x0000000405057211 */ /* 0x000fe200078f18ff */
[----:B------:R-:W-:Y:S01]  /*d180*/  HADD2.F32 R60, -RZ, R60.H0_H0 ;  /* 0x2000003cff3c7230 */ /* 0x000fe20000004100 */
[----:B------:R-:W-:-:S02]  /*d190*/  LOP3.LUT R4, R197, 0x38, R6, 0xf8, !PT ;  /* 0x00000038c5047812 */ /* 0x000fc400078ef806 */
[----:B------:R-:W-:Y:S01]  /*d1a0*/  SHF.R.U32.HI R44, RZ, 0x10, R45 ;  /* 0x00000010ff2c7819 */ /* 0x000fe2000001162d */
[----:B------:R-:W-:Y:S01]  /*d1b0*/  IMAD.SHL.U32 R5, R5, 0x400, RZ ;  /* 0x0000040005057824 */ /* 0x000fe200078e00ff */
[----:B------:R-:W-:Y:S02]  /*d1c0*/  LOP3.LUT R21, R4, R7, RZ, 0x3c, !PT ;  /* 0x0000000704157212 */ /* 0x000fe400078e3cff */
[----:B------:R-:W-:Y:S02]  /*d1d0*/  SHF.R.U32.HI R39, RZ, 0x10, R41 ;  /* 0x00000010ff277819 */ /* 0x000fe40000011629 */
[----:B------:R-:W-:Y:S02]  /*d1e0*/  LOP3.LUT R20, R5, 0x7fffe000, RZ, 0xc0, !PT ;  /* 0x7fffe00005147812 */ /* 0x000fe400078ec0ff */
[----:B------:R-:W1:Y:S01]  /*d1f0*/  LDS.128 R4, [R228] ;  /* 0x00000000e4047984 */ /* 0x000e620000000c00 */
[----:B------:R-:W-:Y:S01]  /*d200*/  SHF.R.U64 R49, R46, 0x10, R47 ;  /* 0x000000102e317819 */ /* 0x000fe2000000122f */
[----:B------:R-:W-:Y:S01]  /*d210*/  HADD2.F32 R39, -RZ, R39.H0_H0 ;  /* 0x20000027ff277230 */ /* 0x000fe20000004100 */
[----:B------:R-:W-:-:S02]  /*d220*/  IADD3 R21, R21, R20, R202 ;  /* 0x0000001415157210 */ /* 0x000fc40007ffe0ca */
[----:B------:R-:W-:Y:S02]  /*d230*/  SHF.R.U64 R48, R40, 0x10, R41 ;  /* 0x0000001028307819 */ /* 0x000fe40000001229 */
[----:B------:R-:W-:Y:S02]  /*d240*/  LEA R21, R21, R18, 0x1 ;  /* 0x0000001215157211 */ /* 0x000fe400078e08ff */
[--C-:B------:R-:W-:Y:S02]  /*d250*/  SHF.R.U64 R46, R42, 0x10, R43.reuse ;  /* 0x000000102a2e7819 */ /* 0x100fe4000000122b */
[----:B------:R-:W-:Y:S01]  /*d260*/  SHF.R.U32.HI R45, RZ, 0x10, R43 ;  /* 0x00000010ff2d7819 */ /* 0x000fe2000001162b */
[----:B------:R-:W2:Y:S01]  /*d270*/  LDS.128 R24, [R21+0x10400] ;  /* 0x0104000015187984 */ /* 0x000ea20000000c00 */
[----:B------:R-:W-:Y:S01]  /*d280*/  SHF.R.U32.HI R47, RZ, 0x10, R47 ;  /* 0x00000010ff2f7819 */ /* 0x000fe2000001162f */
[--C-:B-1----:R-:W-:Y:S02]  /*d290*/  HADD2.F32 R20, -RZ, R5.reuse.H0_H0 ;  /* 0x20000005ff147230 */ /* 0x102fe40000004100 */
[----:B------:R-:W-:-:S02]  /*d2a0*/  HADD2.F32 R28, -RZ, R5.H1_H1 ;  /* 0x30000005ff1c7230 */ /* 0x000fc40000004100 */
[----:B------:R-:W-:Y:S02]  /*d2b0*/  HADD2.F32 R5, -RZ, R4.H0_H0 ;  /* 0x20000004ff057230 */ /* 0x000fe40000004100 */
[----:B0-----:R-:W-:Y:S02]  /*d2c0*/  HADD2.F32 R29, -RZ, R6.H0_H0 ;  /* 0x20000006ff1d7230 */ /* 0x001fe40000004100 */
[--C-:B------:R-:W-:Y:S02]  /*d2d0*/  HADD2.F32 R30, -RZ, R7.reuse.H0_H0 ;  /* 0x20000007ff1e7230 */ /* 0x100fe40000004100 */
[----:B------:R-:W-:Y:S02]  /*d2e0*/  HADD2.F32 R7, -RZ, R7.H1_H1 ;  /* 0x30000007ff077230 */ /* 0x000fe40000004100 */
[--C-:B--2---:R-:W-:Y:S02]  /*d2f0*/  HADD2.F32 R31, -RZ, R25.reuse.H0_H0 ;  /* 0x20000019ff1f7230 */ /* 0x104fe40000004100 */
[----:B------:R-:W-:-:S02]  /*d300*/  HADD2.F32 R32, -RZ, R25.H1_H1 ;  /* 0x30000019ff207230 */ /* 0x000fc40000004100 */
[----:B------:R-:W-:Y:S02]  /*d310*/  HADD2.F32 R25, -RZ, R24.H0_H0 ;  /* 0x20000018ff197230 */ /* 0x000fe40000004100 */
[C---:B------:R-:W-:Y:S01]  /*d320*/  FMUL.FTZ R41, R31.reuse, R37 ;  /* 0x000000251f297220 */ /* 0x040fe20000410000 */
[-C--:B------:R-:W-:Y:S01]  /*d330*/  FMUL.FTZ R43, R31, R35.reuse ;  /* 0x000000231f2b7220 */ /* 0x080fe20000410000 */
[----:B------:R-:W-:Y:S02]  /*d340*/  HADD2.F32 R31, -RZ, R44.H0_H0 ;  /* 0x2000002cff1f7230 */ /* 0x000fe40000004100 */
[C---:B------:R-:W-:Y:S01]  /*d350*/  FFMA.FTZ R41, R20.reuse, R35, -R41 ;  /* 0x0000002314297223 */ /* 0x040fe20000010829 */
[----:B------:R-:W-:Y:S01]  /*d360*/  FFMA.FTZ R43, R20, R37, R43 ;  /* 0x00000025142b7223 */ /* 0x000fe2000001002b */
[C---:B------:R-:W-:Y:S01]  /*d370*/  FMUL.FTZ R20, R25.reuse, R38 ;  /* 0x0000002619147220 */ /* 0x040fe20000410000 */
[C---:B------:R-:W-:Y:S01]  /*d380*/  FMUL.FTZ R35, R32.reuse, R39 ;  /* 0x0000002720237220 */ /* 0x040fe20000410000 */
[----:B------:R-:W-:Y:S01]  /*d390*/  FMUL.FTZ R37, R32, R31 ;  /* 0x0000001f20257220 */ /* 0x000fe20000410000 */
[----:B------:R-:W-:Y:S01]  /*d3a0*/  FMUL.FTZ R25, R25, R60 ;  /* 0x0000003c19197220 */ /* 0x000fe20000410000 */
[----:B------:R-:W-:-:S02]  /*d3b0*/  HADD2.F32 R33, -RZ, R26.H0_H0 ;  /* 0x2000001aff217230 */ /* 0x000fc40000004100 */
[C---:B------:R-:W-:Y:S01]  /*d3c0*/  FFMA.FTZ R60, R5.reuse, R60, -R20 ;  /* 0x0000003c053c7223 */ /* 0x040fe20000010814 */
[--C-:B------:R-:W-:Y:S02]  /*d3d0*/  HADD2.F32 R32, -RZ, R64.reuse.H0_H0 ;  /* 0x20000040ff207230 */ /* 0x100fe40000004100 */
[----:B------:R-:W-:Y:S01]  /*d3e0*/  FFMA.FTZ R38, R5, R38, R25 ;  /* 0x0000002605267223 */ /* 0x000fe20000010019 */
[----:B------:R-:W-:Y:S02]  /*d3f0*/  HADD2.F32 R34, -RZ, R27.H0_H0 ;  /* 0x2000001bff227230 */ /* 0x000fe40000004100 */
[C---:B------:R-:W-:Y:S01]  /*d400*/  FFMA.FTZ R40, R28.reuse, R31, -R35 ;  /* 0x0000001f1c287223 */ /* 0x040fe20000010823 */
[----:B------:R-:W-:Y:S01]  /*d410*/  FFMA.FTZ R42, R28, R39, R37 ;  /* 0x000000271c2a7223 */ /* 0x000fe20000010025 */
[----:B------:R-:W-:Y:S02]  /*d420*/  HADD2.F32 R20, -RZ, R53.H0_H0 ;  /* 0x20000035ff147230 */ /* 0x000fe40000004100 */
[----:B------:R-:W-:Y:S01]  /*d430*/  FMUL.FTZ R28, R33, R32 ;  /* 0x00000020211c7220 */ /* 0x000fe20000410000 */
[----:B------:R-:W-:-:S02]  /*d440*/  HADD2.F32 R5, -RZ, R64.H1_H1 ;  /* 0x30000040ff057230 */ /* 0x000fc40000004100 */
[----:B------:R-:W-:Y:S02]  /*d450*/  HADD2.F32 R53, -RZ, R53.H1_H1 ;  /* 0x30000035ff357230 */ /* 0x000fe40000004100 */
[-C--:B------:R-:W-:Y:S01]  /*d460*/  FMUL.FTZ R44, R33, R20.reuse ;  /* 0x00000014212c7220 */ /* 0x080fe20000410000 */
[C---:B------:R-:W-:Y:S01]  /*d470*/  FFMA.FTZ R35, R29.reuse, R20, -R28 ;  /* 0x000000141d237223 */ /* 0x040fe2000001081c */
[C---:B------:R-:W-:Y:S01]  /*d480*/  FMUL.FTZ R25, R34.reuse, R5 ;  /* 0x0000000522197220 */ /* 0x040fe20000410000 */
[----:B------:R-:W-:Y:S02]  /*d490*/  HADD2.F32 R27, -RZ, R27.H1_H1 ;  /* 0x3000001bff1b7230 */ /* 0x000fe40000004100 */
[----:B------:R-:W-:Y:S01]  /*d4a0*/  FMUL.FTZ R34, R34, R53 ;  /* 0x0000003522227220 */ /* 0x000fe20000410000 */
[----:B------:R-:W-:Y:S02]  /*d4b0*/  HADD2.F32 R28, -RZ, R45.H0_H0 ;  /* 0x2000002dff1c7230 */ /* 0x000fe40000004100 */
[----:B------:R-:W-:Y:S01]  /*d4c0*/  FFMA.FTZ R44, R29, R32, R44 ;  /* 0x000000201d2c7223 */ /* 0x000fe2000001002c */
[----:B------:R-:W-:-:S02]  /*d4d0*/  HADD2.F32 R20, -RZ, R47.H0_H0 ;  /* 0x2000002fff147230 */ /* 0x000fc40000004100 */
[C---:B------:R-:W-:Y:S01]  /*d4e0*/  FFMA.FTZ R53, R30.reuse, R53, -R25 ;  /* 0x000000351e357223 */ /* 0x040fe20000010819 */
[----:B------:R-:W-:Y:S01]  /*d4f0*/  FFMA.FTZ R34, R30, R5, R34 ;  /* 0x000000051e227223 */ /* 0x000fe20000010022 */
[C---:B------:R-:W-:Y:S01]  /*d500*/  FMUL.FTZ R32, R27.reuse, R28 ;  /* 0x0000001c1b207220 */ /* 0x040fe20000410000 */
[----:B------:R-:W-:Y:S02]  /*d510*/  HADD2.F32 R24, -RZ, R24.H1_H1 ;  /* 0x30000018ff187230 */ /* 0x000fe40000004100 */
[-C--:B------:R-:W-:Y:S01]  /*d520*/  FMUL.FTZ R30, R27, R20.reuse ;  /* 0x000000141b1e7220 */ /* 0x080fe20000410000 */
[----:B------:R-:W-:Y:S02]  /*d530*/  HADD2.F32 R26, -RZ, R26.H1_H1 ;  /* 0x3000001aff1a7230 */ /* 0x000fe40000004100 */
[C---:B------:R-:W-:Y:S01]  /*d540*/  FFMA.FTZ R32, R7.reuse, R20, -R32 ;  /* 0x0000001407207223 */ /* 0x040fe20000010820 */
[----:B------:R-:W-:Y:S02]  /*d550*/  HADD2.F32 R27, -RZ, R48.H0_H0 ;  /* 0x20000030ff1b7230 */ /* 0x000fe40000004100 */
[----:B------:R-:W-:Y:S01]  /*d560*/  FFMA.FTZ R39, R7, R28, R30 ;  /* 0x0000001c07277223 */ /* 0x000fe2000001001e */
[----:B------:R-:W-:-:S02]  /*d570*/  HADD2.F32 R29, -RZ, R46.H0_H0 ;  /* 0x2000002eff1d7230 */ /* 0x000fc40000004100 */
[----:B------:R-:W-:Y:S02]  /*d580*/  HADD2.F32 R5, -RZ, R50.H0_H0 ;  /* 0x20000032ff057230 */ /* 0x000fe40000004100 */
[----:B------:R-:W-:Y:S01]  /*d590*/  FMUL.FTZ R7, R24, R27 ;  /* 0x0000001b18077220 */ /* 0x000fe20000410000 */
[----:B------:R-:W-:Y:S02]  /*d5a0*/  HADD2.F32 R25, -RZ, R49.H0_H0 ;  /* 0x20000031ff197230 */ /* 0x000fe40000004100 */
[----:B------:R-:W-:Y:S01]  /*d5b0*/  FMUL.FTZ R37, R26, R29 ;  /* 0x0000001d1a257220 */ /* 0x000fe20000410000 */
[----:B------:R-:W-:Y:S02]  /*d5c0*/  HADD2.F32 R4, -RZ, R4.H1_H1 ;  /* 0x30000004ff047230 */ /* 0x000fe40000004100 */
[----:B------:R-:W-:Y:S01]  /*d5d0*/  FMUL.FTZ R24, R24, R5 ;  /* 0x0000000518187220 */ /* 0x000fe20000410000 */
[----:B------:R-:W-:Y:S02]  /*d5e0*/  HADD2.F32 R6, -RZ, R6.H1_H1 ;  /* 0x30000006ff067230 */ /* 0x000fe40000004100 */
        /* <DEDUP_REMOVED lines=12> */
[----:B------:R-:W-:-:S02]  /*d6b0*/  F2FP.F16.F32.PACK_AB R24, R33, R38 ;  /* 0x000000262118723e */ /* 0x000fc400000000ff */
[----:B------:R-:W-:-:S05]  /*d6c0*/  F2FP.F16.F32.PACK_AB R26, R29, R44 ;  /* 0x0000002c1d1a723e */ /* 0x000fca00000000ff */
[----:B------:R3:W-:Y:S02]  /*d6d0*/  STS.128 [R21+0x10400], R24 ;  /* 0x0104001815007388 */ /* 0x0007e40000000c00 */
.L_x_3067:
[----:B------:R-:W-:Y:S05]  /*d6e0*/  BSYNC B1 ;  /* 0x0000000000017941 */ /* 0x000fea0003800000 */
.L_x_3066:
[----:B-1----:R-:W-:Y:S01]  /*d6f0*/  PRMT R30, R0, 0x5410, R3 ;  /* 0x00005410001e7816 */ /* 0x002fe20000000003 */
[----:B------:R-:W-:Y:S06]  /*d700*/  @P0 BRA `(.L_x_3051) ;  /* 0x00000004007c0947 */ /* 0x000fec0003800000 */
        /* <DEDUP_REMOVED lines=15> */
[----:B------:R-:W1:Y:S01]  /*d800*/  LDS.128 R4, [R227] ;  /* 0x00000000e3047984 */ /* 0x000e620000000c00 */
        /* <DEDUP_REMOVED lines=9> */
[----:B------:R-:W2:Y:S01]  /*d8a0*/  LDS.128 R24, [R3+0x10400] ;  /* 0x0104000003187984 */ /* 0x000ea20000000c00 */
[--C-:B-1----:R-:W-:Y:S02]  /*d8b0*/  HADD2.F32 R8, -RZ, R5.reuse.H0_H0 ;  /* 0x20000005ff087230 */ /* 0x102fe40000004100 */
[----:B------:R-:W-:Y:S02]  /*d8c0*/  HADD2.F32 R5, -RZ, R5.H1_H1 ;  /* 0x30000005ff057230 */ /* 0x000fe40000004100 */
[----:B------:R-:W-:Y:S02]  /*d8d0*/  HADD2.F32 R0, -RZ, R4.H0_H0 ;  /* 0x20000004ff007230 */ /* 0x000fe40000004100 */
[----:B------:R-:W-:Y:S02]  /*d8e0*/  HADD2.F32 R9, -RZ, R6.H0_H0 ;  /* 0x20000006ff097230 */ /* 0x000fe40000004100 */
[----:B------:R-:W-:-:S02]  /*d8f0*/  HADD2.F32 R10, -RZ, R7.H0_H0 ;  /* 0x20000007ff0a7230 */ /* 0x000fc40000004100 */
[----:B------:R-:W-:Y:S02]  /*d900*/  HADD2.F32 R7, -RZ, R7.H1_H1 ;  /* 0x30000007ff077230 */ /* 0x000fe40000004100 */
[----:B------:R-:W-:Y:S02]  /*d910*/  HADD2.F32 R4, -RZ, R4.H1_H1 ;  /* 0x30000004ff047230 */ /* 0x000fe40000004100 */
[--C-:B--2---:R-:W-:Y:S02]  /*d920*/  HADD2.F32 R12, -RZ, R25.reuse.H0_H0 ;  /* 0x20000019ff0c7230 */ /* 0x104fe40000004100 */
[----:B------:R-:W-:Y:S02]  /*d930*/  HADD2.F32 R25, -RZ, R25.H1_H1 ;  /* 0x30000019ff197230 */ /* 0x000fe40000004100 */
[----:B------:R-:W-:Y:S02]  /*d940*/  HADD2.F32 R11, -RZ, R24.H0_H0 ;  /* 0x20000018ff0b7230 */ /* 0x000fe40000004100 */
[C---:B0-----:R-:W-:Y:S01]  /*d950*/  FMUL.FTZ R29, R12.reuse, R21 ;  /* 0x000000150c1d7220 */ /* 0x041fe20000410000 */
[----:B------:R-:W-:Y:S01]  /*d960*/  FMUL.FTZ R31, R12, R15 ;  /* 0x0000000f0c1f7220 */ /* 0x000fe20000410000 */
[----:B------:R-:W-:-:S02]  /*d970*/  HADD2.F32 R12, -RZ, R28.H0_H0 ;  /* 0x2000001cff0c7230 */ /* 0x000fc40000004100 */
[----:B------:R-:W-:Y:S01]  /*d980*/  FMUL.FTZ R28, R25, R20 ;  /* 0x00000014191c7220 */ /* 0x000fe20000410000 */
[C---:B------:R-:W-:Y:S01]  /*d990*/  FFMA.FTZ R29, R8.reuse, R15, -R29 ;  /* 0x0000000f081d7223 */ /* 0x040fe2000001081d */
[----:B------:R-:W-:Y:S01]  /*d9a0*/  FFMA.FTZ R31, R8, R21, R31 ;  /* 0x00000015081f7223 */ /* 0x000fe2000001001f */
[----:B------:R-:W-:Y:S01]  /*d9b0*/  FMUL.FTZ R15, R11, R54 ;  /* 0x000000360b0f7220 */ /* 0x000fe20000410000 */
[-C--:B------:R-:W-:Y:S01]  /*d9c0*/  FMUL.FTZ R8, R25, R12.reuse ;  /* 0x0000000c19087220 */ /* 0x080fe20000410000 */
[----:B------:R-:W-:Y:S01]  /*d9d0*/  FFMA.FTZ R28, R5, R12, -R28 ;  /* 0x0000000c051c7223 */ /* 0x000fe2000001081c */
[----:B------:R-:W-:Y:S02]  /*d9e0*/  HADD2.F32 R13, -RZ, R26.H0_H0 ;  /* 0x2000001aff0d7230 */ /* 0x000fe40000004100 */
[----:B------:R-:W-:Y:S01]  /*d9f0*/  FMUL.FTZ R11, R11, R62 ;  /* 0x0000003e0b0b7220 */ /* 0x000fe20000410000 */
[----:B------:R-:W-:Y:S02]  /*da00*/  HADD2.F32 R12, -RZ, R61.H0_H0 ;  /* 0x2000003dff0c7230 */ /* 0x000fe40000004100 */
[----:B------:R-:W-:Y:S01]  /*da10*/  FFMA.FTZ R20, R5, R20, R8 ;  /* 0x0000001405147223 */ /* 0x000fe20000010008 */
[----:B------:R-:W-:-:S02]  /*da20*/  HADD2.F32 R14, -RZ, R27.H0_H0 ;  /* 0x2000001bff0e7230 */ /* 0x000fc40000004100 */
[C---:B------:R-:W-:Y:S01]  /*da30*/  FFMA.FTZ R15, R0.reuse, R62, -R15 ;  /* 0x0000003e000f7223 */ /* 0x040fe2000001080f */
[--C-:B------:R-:W-:Y:S02]  /*da40*/  HADD2.F32 R8, -RZ, R30.reuse.H0_H0 ;  /* 0x2000001eff087230 */ /* 0x100fe40000004100 */
[----:B------:R-:W-:Y:S01]  /*da50*/  FFMA.FTZ R54, R0, R54, R11 ;  /* 0x0000003600367223 */ /* 0x000fe2000001000b */
[----:B------:R-:W-:Y:S02]  /*da60*/  HADD2.F32 R61, -RZ, R61.H1_H1 ;  /* 0x3000003dff3d7230 */ /* 0x000fe40000004100 */
[C---:B------:R-:W-:Y:S01]  /*da70*/  FMUL.FTZ R0, R13.reuse, R12 ;  /* 0x0000000c0d007220 */ /* 0x040fe20000410000 */
[----:B------:R-:W-:Y:S02]  /*da80*/  HADD2.F32 R5, -RZ, R30.H1_H1 ;  /* 0x3000001eff057230 */ /* 0x000fe40000004100 */
[----:B------:R-:W-:Y:S01]  /*da90*/  FMUL.FTZ R30, R13, R8 ;  /* 0x000000080d1e7220 */ /* 0x000fe20000410000 */
[----:B------:R-:W-:-:S02]  /*daa0*/  HADD2.F32 R27, -RZ, R27.H1_H1 ;  /* 0x3000001bff1b7230 */ /* 0x000fc40000004100 */
        /* <DEDUP_REMOVED lines=10> */
[----:B------:R-:W-:Y:S02]  /*db50*/  HADD2.F32 R26, -RZ, R26.H1_H1 ;  /* 0x3000001aff1a7230 */ /* 0x000fe40000004100 */
[-C--:B------:R-:W-:Y:S01]  /*db60*/  FMUL.FTZ R10, R27, R0.reuse ;  /* 0x000000001b0a7220 */ /* 0x080fe20000410000 */
[----:B------:R-:W-:Y:S02]  /*db70*/  HADD2.F32 R11, -RZ, R35.H0_H0 ;  /* 0x20000023ff0b7230 */ /* 0x000fe40000004100 */
[C---:B------:R-:W-:Y:S01]  /*db80*/  FFMA.FTZ R33, R7.reuse, R0, -R32 ;  /* 0x0000000007217223 */ /* 0x040fe20000010820 */
[----:B------:R-:W-:Y:S02]  /*db90*/  HADD2.F32 R13, -RZ, R34.H0_H0 ;  /* 0x20000022ff0d7230 */ /* 0x000fe40000004100 */
[----:B------:R-:W-:Y:S01]  /*dba0*/  FFMA.FTZ R35, R7, R8, R10 ;  /* 0x0000000807237223 */ /* 0x000fe2000001000a */
[----:B------:R-:W-:-:S02]  /*dbb0*/  HADD2.F32 R5, -RZ, R38.H0_H0 ;  /* 0x20000026ff057230 */ /* 0x000fc40000004100 */
[----:B------:R-:W-:Y:S01]  /*dbc0*/  FMUL.FTZ R7, R24, R11 ;  /* 0x0000000b18077220 */ /* 0x000fe20000410000 */
[----:B------:R-:W-:Y:S02]  /*dbd0*/  HADD2.F32 R9, -RZ, R37.H0_H0 ;  /* 0x20000025ff097230 */ /* 0x000fe40000004100 */
        /* <DEDUP_REMOVED lines=18> */
.L_x_3051:
[----:B------:R-:W-:Y:S05]  /*dd00*/  BSYNC B0 ;  /* 0x0000000000007941 */ /* 0x000fea0003800000 */
.L_x_3023:
        /* <DEDUP_REMOVED lines=8> */
.L_x_3021:
[----:B------:R-:W-:-:S04]  /*dd90*/  MOV R0, UR41 ;  /* 0x0000002900007c02 */ /* 0x000fc80008000f00 */
[----:B------:R-:W-:-:S13]  /*dda0*/  ISETP.NE.AND P0, PT, R0, 0x3, PT ;  /* 0x000000030000780c */ /* 0x000fda0003f05270 */
[----:B------:R-:W-:Y:S05]  /*ddb0*/  @!P0 BRA `(.L_x_3068) ;  /* 0x0000000000048947 */ /* 0x000fea0003800000 */
[----:B------:R-:W-:Y:S01]  /*ddc0*/  BPT.TRAP 0x1 ;  /* 0x000000040000795c */ /* 0x000fe20000300000 */
.L_x_3068:
[----:B------:R-:W-:Y:S01]  /*ddd0*/  IMAD R0, R186, 0x8, R18 ;  /* 0x00000008ba007824 */ /* 0x000fe200078e0212 */
[----:B01-3--:R-:W-:-:S04]  /*dde0*/  SHF.L.U32 R3, R189, 0x1f, RZ ;  /* 0x0000001fbd037819 */ /* 0x00bfc800000006ff */
[----:B------:R0:W1:Y:S01]  /*ddf0*/  SYNCS.PHASECHK.TRANS64.TRYWAIT P1, [R0+URZ+0x28830], R3 ;  /* 0x02883003000075a7 */ /* 0x000062000802017f */
[----:B------:R-:W-:Y:S05]  /*de00*/  @!P0 BRA `(.L_x_3069) ;  /* 0x0000000000048947 */ /* 0x000fea0003800000 */
[----:B------:R-:W-:Y:S01]  /*de10*/  BPT.TRAP 0x1 ;  /* 0x000000040000795c */ /* 0x000fe20000300000 */
.L_x_3069:
[----:B-1----:R-:W-:Y:S05]  /*de20*/  @P1 BRA `(.L_x_3070) ;  /* 0x0000000000081947 */ /* 0x002fea0003800000 */
[----:B------:R-:W1:Y:S02]  /*de30*/  SYNCS.PHASECHK.TRANS64.TRYWAIT P1, [R0+URZ+0x28830], R3 ;  /* 0x02883003000075a7 */ /* 0x000e64000802017f */
[----:B-1----:R-:W-:Y:S05]  /*de40*/  @!P1 BRA `(.L_x_3071) ;  /* 0x0000016000389947 */ /* 0x002fea0003800000 */
.L_x_3070:
[----:B------:R-:W-:Y:S05]  /*de50*/  WARPSYNC.ALL ;  /* 0x0000000000007948 */ /* 0x000fea0003800000 */
[----:B01----:R-:W-:Y:S01]  /*de60*/  VIADD R3, R18, 0x18400 ;  /* 0x0001840012037836 */ /* 0x003fe20000000000 */
[----:B------:R-:W-:Y:S01]  /*de70*/  R2UR UR4, R36 ;  /* 0x00000000240472ca */ /* 0x000fe200000e0000 */
[----:B------:R-:W-:Y:S01]  /*de80*/  UMOV UR5, 0x40000040 ;  /* 0x4000004000057882 */ /* 0x000fe20000000000 */
[----:B--2-4-:R-:W-:Y:S01]  /*de90*/  MOV R7, 0x40000040 ;  /* 0x4000004000077802 */ /* 0x014fe20000000f00 */
        /* <DEDUP_REMOVED lines=8> */
[----:B------:R-:W-:Y:S01]  /*df20*/  UMOV UR17, 0x40000040 ;  /* 0x4000004000117882 */ /* 0x000fe20000000000 */
[----:B------:R-:W-:Y:S01]  /*df30*/  LOP3.LUT R4, R3, 0x10000, RZ, 0xfc, !PT ;  /* 0x0001000003047812 */ /* 0x000fe200078efcff */
[----:B------:R-:W-:Y:S01]  /*df40*/  ULOP3.LUT UR4, UR4, 0x10000, URZ, 0xfc, !UPT ;  /* 0x0001000004047892 */ /* 0x000fe2000f8efc3f */
[----:B------:R-:W-:Y:S01]  /*df50*/  MOV R9, 0x40000040 ;  /* 0x4000004000097802 */ /* 0x000fe20000000f00 */
[----:B------:R-:W-:Y:S01]  /*df60*/  UMOV UR21, 0x40000040 ;  /* 0x4000004000157882 */ /* 0x000fe20000000000 */
[----:B------:R-:W-:Y:S01]  /*df70*/  UMOV UR25, 0x40000040 ;  /* 0x4000004000197882 */ /* 0x000fe20000000000 */
[----:B------:R-:W-:Y:S01]  /*df80*/  IMAD R6, R186, 0x800, R4 ;  /* 0x00000800ba067824 */ /* 0x000fe200078e0204 */
[----:B------:R-:W-:Y:S01]  /*df90*/  UIADD3 UR8, UR4, 0x2, URZ ;  /* 0x0000000204087890 */ /* 0x000fe2000fffe03f */
[----:B------:R-:W-:Y:S01]  /*dfa0*/  R2UR UR15, R9 ;  /* 0x00000000090f72ca */ /* 0x000fe200000e0000 */
[----:B------:R-:W-:Y:S01]  /*dfb0*/  UIADD3 UR12, UR4, 0x4, URZ ;  /* 0x00000004040c7890 */ /* 0x000fe2000fffe03f */
[C---:B------:R-:W-:Y:S01]  /*dfc0*/  VIADD R8, R6.reuse, 0x2 ;  /* 0x0000000206087836 */ /* 0x040fe20000000000 */
[----:B------:R-:W-:Y:S01]  /*dfd0*/  R2UR UR6, R6 ;  /* 0x00000000060672ca */ /* 0x000fe200000e0000 */
[----:B------:R-:W-:Y:S01]  /*dfe0*/  IMAD.MOV.U32 R9, RZ, RZ, 0x40000040 ;  /* 0x40000040ff097424 */ /* 0x000fe200078e00ff */
[----:B------:R-:W-:Y:S01]  /*dff0*/  UIADD3 UR16, UR4, 0x6, URZ ;  /* 0x0000000604107890 */ /* 0x000fe2000fffe03f */
[----:B------:R-:W-:Y:S01]  /*e000*/  IMAD.MOV.U32 R7, RZ, RZ, 0x40000040 ;  /* 0x40000040ff077424 */ /* 0x000fe200078e00ff */
[----:B------:R-:W-:Y:S01]  /*e010*/  R2UR UR10, R8 ;  /* 0x00000000080a72ca */ /* 0x000fe200000e0000 */
[----:B------:R-:W-:Y:S01]  /*e020*/  VIADD R8, R6, 0x4 ;  /* 0x0000000406087836 */ /* 0x000fe20000000000 */
[----:B------:R-:W-:Y:S01]  /*e030*/  R2UR UR19, R9 ;  /* 0x00000000091372ca */ /* 0x000fe200000e0000 */
[----:B------:R-:W-:Y:S01]  /*e040*/  UIADD3 UR20, UR4, 0x400, URZ ;  /* 0x0000040004147890 */ /* 0x000fe2000fffe03f */
[----:B------:R-:W-:Y:S01]  /*e050*/  MOV R9, 0x40000040 ;  /* 0x4000004000097802 */ /* 0x000fe20000000f00 */
[----:B------:R-:W-:Y:S01]  /*e060*/  UIADD3 UR24, UR4, 0x402, URZ ;  /* 0x0000040204187890 */ /* 0x000fe2000fffe03f */
[----:B------:R-:W-:Y:S01]  /*e070*/  R2UR UR14, R8 ;  /* 0x00000000080e72ca */ /* 0x000fe200000e0000 */
[----:B------:R-:W-:Y:S01]  /*e080*/  VIADD R8, R6, 0x6 ;  /* 0x0000000606087836 */ /* 0x000fe20000000000 */
[----:B------:R-:W-:Y:S01]  /*e090*/  R2UR UR23, R9 ;  /* 0x00000000091772ca */ /* 0x000fe200000e0000 */
[----:B------:R-:W-:Y:S01]  /*e0a0*/  HGMMA.64x128x16.F32 R24, gdesc[UR4], RZ, !UPT, gsb0 ;  /* 0x01e00000041879f0 */ /* 0x000fe2000c0008ff */
[----:B------:R-:W-:Y:S01]  /*e0b0*/  IMAD.MOV.U32 R9, RZ, RZ, 0x40000040 ;  /* 0x40000040ff097424 */ /* 0x000fe200078e00ff */
[----:B------:R-:W-:Y:S01]  /*e0c0*/  UIADD3 UR28, UR4, 0x404, URZ ;  /* 0x00000404041c7890 */ /* 0x000fe2000fffe03f */
[----:B------:R-:W-:Y:S01]  /*e0d0*/  R2UR UR18, R8 ;  /* 0x00000000081272ca */ /* 0x000fe200000e0000 */
[----:B------:R-:W-:Y:S01]  /*e0e0*/  VIADD R8, R6, 0x400 ;  /* 0x0000040006087836 */ /* 0x000fe20000000000 */
[----:B------:R-:W-:Y:S01]  /*e0f0*/  UMOV UR29, 0x40000040 ;  /* 0x40000040001d7882 */ /* 0x000fe20000000000 */
[----:B------:R-:W-:Y:S01]  /*e100*/  R2UR UR27, R9 ;  /* 0x00000000091b72ca */ /* 0x000fe200000e0000 */
[----:B------:R-:W-:Y:S01]  /*e110*/  UIADD3 UR32, UR4, 0x406, URZ ;  /* 0x0000040604207890 */ /* 0x000fe2000fffe03f */
[----:B------:R-:W-:Y:S01]  /*e120*/  MOV R9, 0x40000040 ;  /* 0x4000004000097802 */ /* 0x000fe20000000f00 */
[----:B------:R-:W-:Y:S01]  /*e130*/  UMOV UR33, 0x40000040 ;  /* 0x4000004000217882 */ /* 0x000fe20000000000 */
[----:B------:R-:W-:Y:S01]  /*e140*/  R2UR UR22, R8 ;  /* 0x00000000081672ca */ /* 0x000fe200000e0000 */
[----:B------:R-:W-:Y:S01]  /*e150*/  VIADD R8, R6, 0x402 ;  /* 0x0000040206087836 */ /* 0x000fe20000000000 */
[----:B------:R-:W-:-:S02]  /*e160*/  R2UR UR31, R9 ;  /* 0x00000000091f72ca */ /* 0x000fc400000e0000 */
[----:B------:R-:W-:Y:S02]  /*e170*/  R2UR UR35, R7 ;  /* 0x00000000072372ca */ /* 0x000fe400000e0000 */
        /* <DEDUP_REMOVED lines=29> */
.L_x_3072:
[----:B------:R-:W0:Y:S01]  /*e350*/  LDC R7, c[0x0][0x448] ;  /* 0x00011200ff077b82 */ /* 0x000e220000000800 */
[----:B------:R-:W-:Y:S01]  /*e360*/  ULDC UR6, c[0x0][0x9d8] ;  /* 0x0002760000067ab9 */ /* 0x000fe20000000800 */
[----:B------:R-:W-:Y:S01]  /*e370*/  ULDC UR48, c[0x0][0x988] ;  /* 0x0002620000307ab9 */ /* 0x000fe20000000800 */
[----:B------:R-:W-:Y:S01]  /*e380*/  FMUL.FTZ R8, R28, UR6 ;  /* 0x000000061c087c20 */ /* 0x000fe20008410000 */
[----:B------:R-:W-:Y:S01]  /*e390*/  FMUL.FTZ R3, R24, UR6 ;  /* 0x0000000618037c20 */ /* 0x000fe20008410000 */
[----:B------:R-:W-:Y:S01]  /*e3a0*/  FMUL.FTZ R24, R48, UR6 ;  /* 0x0000000630187c20 */ /* 0x000fe20008410000 */
[----:B------:R-:W-:Y:S02]  /*e3b0*/  IMAD.IADD R48, R206, 0x1, R192 ;  /* 0x00000001ce307824 */ /* 0x000fe400078e02c0 */
[----:B------:R-:W-:Y:S01]  /*e3c0*/  FMUL.FTZ R6, R29, UR6 ;  /* 0x000000061d067c20 */ /* 0x000fe20008410000 */
[----:B------:R-:W-:Y:S01]  /*e3d0*/  FMUL.FTZ R50, R50, UR6 ;  /* 0x0000000632327c20 */ /* 0x000fe20008410000 */
[----:B------:R-:W-:Y:S01]  /*e3e0*/  MOV R29, 0xffffff80 ;  /* 0xffffff80001d7802 */ /* 0x000fe20000000f00 */
        /* <DEDUP_REMOVED lines=11> */
[----:B-1----:R-:W-:-:S02]  /*e4a0*/  IMAD R50, R88, R29, 0x80 ;  /* 0x0000008058327424 */ /* 0x002fc400078e021d */
[----:B------:R-:W-:Y:S01]  /*e4b0*/  FMUL.FTZ R42, R42, UR6 ;  /* 0x000000062a2a7c20 */ /* 0x000fe20008410000 */
[----:B------:R-:W-:Y:S01]  /*e4c0*/  FMUL.FTZ R43, R43, UR6 ;  /* 0x000000062b2b7c20 */ /* 0x000fe20008410000 */
[----:B0-----:R-:W-:Y:S01]  /*e4d0*/  ISETP.NE.AND P1, PT, R7, 0x1, PT ;  /* 0x000000010700780c */ /* 0x001fe20003f25270 */
[----:B------:R-:W-:Y:S01]  /*e4e0*/  FMUL.FTZ R46, R46, UR6 ;  /* 0x000000062e2e7c20 */ /* 0x000fe20008410000 */
[--C-:B------:R-:W-:Y:S01]  /*e4f0*/  IADD3 R97, -R193, 0x1, R50.reuse ;  /* 0x00000001c1617810 */ /* 0x100fe20007ffe132 */
[----:B------:R-:W-:Y:S01]  /*e500*/  FMUL.FTZ R47, R47, UR6 ;  /* 0x000000062f2f7c20 */ /* 0x000fe20008410000 */
[----:B------:R0:W1:Y:S01]  /*e510*/  MUFU.TANH R99, R27 ;  /* 0x0000001b00637308 */ /* 0x0000620000002400 */
[----:B------:R-:W-:Y:S01]  /*e520*/  IADD3 R50, -R193, R195, R50 ;  /* 0x000000c3c1327210 */ /* 0x000fe20007ffe132 */
[----:B------:R-:W-:Y:S01]  /*e530*/  FMUL.FTZ R63, R63, UR6 ;  /* 0x000000063f3f7c20 */ /* 0x000fe20008410000 */
[----:B------:R-:W-:Y:S01]  /*e540*/  IADD3 R97, -R194, R97, R195 ;  /* 0x00000061c2617210 */ /* 0x000fe20007ffe1c3 */
[----:B------:R-:W-:Y:S01]  /*e550*/  FMUL.FTZ R15, R44, UR6 ;  /* 0x000000062c0f7c20 */ /* 0x000fe20008410000 */
[----:B------:R-:W-:Y:S01]  /*e560*/  FMUL.FTZ R59, R59, UR6 ;  /* 0x000000063b3b7c20 */ /* 0x000fe20008410000 */
[----:B------:R-:W-:Y:S01]  /*e570*/  FMUL.FTZ R51, R51, UR6 ;  /* 0x0000000633337c20 */ /* 0x000fe20008410000 */
[----:B------:R-:W-:Y:S01]  /*e580*/  FMUL.FTZ R54, R54, UR6 ;  /* 0x0000000636367c20 */ /* 0x000fe20008410000 */
[----:B------:R-:W3:Y:S01]  /*e590*/  MUFU.TANH R30, R30 ;  /* 0x0000001e001e7308 */ /* 0x000ee20000002400 */
[----:B------:R-:W4:Y:S01]  /*e5a0*/  @P1 LDC R7, c[0x0][0x44c] ;  /* 0x00011300ff071b82 */ /* 0x000f220000000800 */
[----:B------:R-:W-:Y:S01]  /*e5b0*/  FMUL.FTZ R21, R49, UR6 ;  /* 0x0000000631157c20 */ /* 0x000fe20008410000 */
[----:B------:R-:W-:Y:S01]  /*e5c0*/  FMUL.FTZ R55, R55, UR6 ;  /* 0x0000000637377c20 */ /* 0x000fe20008410000 */
[----:B0-----:R-:W-:Y:S01]  /*e5d0*/  FMUL.FTZ R27, R57, UR6 ;  /* 0x00000006391b7c20 */ /* 0x001fe20008410000 */
[----:B------:R-:W-:Y:S01]  /*e5e0*/  FMUL.FTZ R20, R45, UR6 ;  /* 0x000000062d147c20 */ /* 0x000fe20008410000 */
[----:B------:R-:W-:Y:S01]  /*e5f0*/  FMUL.FTZ R26, R53, UR6 ;  /* 0x00000006351a7c20 */ /* 0x000fe20008410000 */
[----:B------:R-:W-:Y:S01]  /*e600*/  FMUL.FTZ R58, R58, UR6 ;  /* 0x000000063a3a7c20 */ /* 0x000fe20008410000 */
[----:B------:R0:W5:Y:S01]  /*e610*/  MUFU.TANH R93, R31 ;  /* 0x0000001f005d7308 */ /* 0x0001620000002400 */
[----:B------:R-:W2:Y:S01]  /*e620*/  @P1 LDC R28, c[0x0][0x450] ;  /* 0x00011400ff1c1b82 */ /* 0x000ea20000000800 */
        /* <DEDUP_REMOVED lines=15> */
[----:B----4-:R-:W-:-:S04]  /*e720*/  @P1 IMAD.HI.U32 R7, R48, R7, RZ ;  /* 0x0000000730071227 */ /* 0x010fc800078e00ff */
[----:B------:R-:W-:Y:S01]  /*e730*/  FMUL.FTZ R83, R83, UR6 ;  /* 0x0000000653537c20 */ /* 0x000fe20008410000 */
[----:B------:R-:W-:Y:S01]  /*e740*/  FMUL.FTZ R86, R86, UR6 ;  /* 0x0000000656567c20 */ /* 0x000fe20008410000 */
[----:B------:R-:W-:Y:S01]  /*e750*/  FMUL.FTZ R87, R87, UR6 ;  /* 0x0000000657577c20 */ /* 0x000fe20008410000 */
[----:B------:R-:W-:Y:S01]  /*e760*/  FMUL.FTZ R13, R41, UR6 ;  /* 0x00000006290d7c20 */ /* 0x000fe20008410000 */
[----:B------:R-:W-:Y:S01]  /*e770*/  FMUL.FTZ R5, R25, UR6 ;  /* 0x0000000619057c20 */ /* 0x000fe20008410000 */
[----:B------:R-:W-:Y:S01]  /*e780*/  FMUL.FTZ R61, R61, UR6 ;  /* 0x000000063d3d7c20 */ /* 0x000fe20008410000 */
[----:B------:R-:W4:Y:S01]  /*e790*/  MUFU.TANH R38, R38 ;  /* 0x0000002600267308 */ /* 0x000f220000002400 */
[----:B--2---:R-:W-:Y:S01]  /*e7a0*/  @P1 SHF.R.U32.HI R48, RZ, R28, R7 ;  /* 0x0000001cff301219 */ /* 0x004fe20000011607 */
[----:B------:R-:W-:Y:S01]  /*e7b0*/  FMUL.FTZ R73, R73, UR6 ;  /* 0x0000000649497c20 */ /* 0x000fe20008410000 */
[----:B------:R-:W-:Y:S01]  /*e7c0*/  FMUL.FTZ R25, R52, UR6 ;  /* 0x0000000634197c20 */ /* 0x000fe20008410000 */
[----:B------:R-:W-:Y:S01]  /*e7d0*/  FMUL.FTZ R28, R56, UR6 ;  /* 0x00000006381c7c20 */ /* 0x000fe20008410000 */
[----:B------:R-:W-:Y:S01]  /*e7e0*/  FMUL.FTZ R64, R64, UR6 ;  /* 0x0000000640407c20 */ /* 0x000fe20008410000 */
[----:B------:R-:W0:Y:S01]  /*e7f0*/  SHFL.IDX PT, R7, R48, 0x1, 0x1c1f ;  /* 0x003c1f0030077f89 */ /* 0x000e2200000e0000 */
[----:B------:R-:W-:Y:S01]  /*e800*/  FMUL.FTZ R68, R68, UR6 ;  /* 0x0000000644447c20 */ /* 0x000fe20008410000 */
[----:B------:R-:W2:Y:S01]  /*e810*/  MUFU.TANH R39, R39 ;  /* 0x0000002700277308 */ /* 0x000ea20000002400 */
[----:B------:R-:W-:Y:S01]  /*e820*/  FMUL.FTZ R69, R69, UR6 ;  /* 0x0000000645457c20 */ /* 0x000fe20008410000 */
[----:B------:R-:W2:Y:S01]  /*e830*/  SHFL.IDX PT, R48, R48, RZ, 0x1c1f ;  /* 0x001c1fff30307589 */ /* 0x000ea200000e0000 */
[----:B------:R-:W-:Y:S01]  /*e840*/  VIADD R0, R0, 0x28840 ;  /* 0x0002884000007836 */ /* 0x000fe20000000000 */
[----:B------:R-:W-:Y:S01]  /*e850*/  ULDC UR46, c[0x0][0x9d8] ;  /* 0x00027600002e7ab9 */ /* 0x000fe20000000800 */
[----:B------:R-:W-:Y:S01]  /*e860*/  ULDC UR47, c[0x0][0x9d8] ;  /* 0x00027600002f7ab9 */ /* 0x000fe20000000800 */
[----:B------:R-:W-:Y:S01]  /*e870*/  ULDC UR44, c[0x0][0x988] ;  /* 0x00026200002c7ab9 */ /* 0x000fe20000000800 */
[----:B------:R-:W-:Y:S01]  /*e880*/  ULDC UR45, c[0x0][0x988] ;  /* 0x00026200002d7ab9 */ /* 0x000fe20000000800 */
[----:B------:R-:W2:Y:S01]  /*e890*/  MUFU.TANH R42, R42 ;  /* 0x0000002a002a7308 */ /* 0x000ea20000002400 */
[----:B------:R-:W-:-:S02]  /*e8a0*/  CS2R R150, SRZ ;  /* 0x0000000000967805 */ /* 0x000fc4000001ff00 */
[----:B------:R-:W-:Y:S02]  /*e8b0*/  CS2R R148, SRZ ;  /* 0x0000000000947805 */ /* 0x000fe4000001ff00 */
[----:B------:R-:W-:Y:S02]  /*e8c0*/  CS2R R146, SRZ ;  /* 0x0000000000927805 */ /* 0x000fe4000001ff00 */
[----:B------:R-:W-:Y:S02]  /*e8d0*/  CS2R R144, SRZ ;  /* 0x0000000000907805 */ /* 0x000fe4000001ff00 */
[----:B------:R-:W-:Y:S02]  /*e8e0*/  CS2R R142, SRZ ;  /* 0x00000000008e7805 */ /* 0x000fe4000001ff00 */
[----:B------:R-:W-:Y:S02]  /*e8f0*/  CS2R R140, SRZ ;  /* 0x00000000008c7805 */ /* 0x000fe4000001ff00 */
[----:B------:R-:W-:Y:S01]  /*e900*/  CS2R R138, SRZ ;  /* 0x00000000008a7805 */ /* 0x000fe2000001ff00 */
[----:B------:R-:W2:Y:S01]  /*e910*/  MUFU.TANH R43, R43 ;  /* 0x0000002b002b7308 */ /* 0x000ea20000002400 */
[----:B------:R-:W-:-:S02]  /*e920*/  CS2R R136, SRZ ;  /* 0x0000000000887805 */ /* 0x000fc4000001ff00 */
[----:B------:R-:W-:Y:S02]  /*e930*/  CS2R R134, SRZ ;  /* 0x0000000000867805 */ /* 0x000fe4000001ff00 */
[----:B------:R-:W-:Y:S02]  /*e940*/  CS2R R132, SRZ ;  /* 0x0000000000847805 */ /* 0x000fe4000001ff00 */
[----:B------:R-:W-:Y:S02]  /*e950*/  CS2R R130, SRZ ;  /* 0x0000000000827805 */ /* 0x000fe4000001ff00 */
[----:B------:R-:W-:Y:S02]  /*e960*/  CS2R R128, SRZ ;  /* 0x0000000000807805 */ /* 0x000fe4000001ff00 */
[----:B0-----:R-:W-:Y:S01]  /*e970*/  VIADDMNMX R31, R7, R97, R50, PT ;  /* 0x00000061071f7246 */ /* 0x001fe20003800132 */
[----:B------:R-:W-:Y:S01]  /*e980*/  FMUL.FTZ R7, R67, UR6 ;  /* 0x0000000643077c20 */ /* 0x000fe20008410000 */
[----:B------:R-:W0:Y:S01]  /*e990*/  MUFU.TANH R46, R46 ;  /* 0x0000002e002e7308 */ /* 0x000e220000002400 */
[----:B------:R-:W-:-:S02]  /*e9a0*/  CS2R R126, SRZ ;  /* 0x00000000007e7805 */ /* 0x000fc4000001ff00 */
[C---:B------:R-:W-:Y:S02]  /*e9b0*/  ISETP.GT.AND P2, PT, R31.reuse, RZ, PT ;  /* 0x000000ff1f00720c */ /* 0x040fe40003f44270 */
[----:B------:R-:W-:Y:S02]  /*e9c0*/  CS2R R124, SRZ ;  /* 0x00000000007c7805 */ /* 0x000fe4000001ff00 */
[C---:B------:R-:W-:Y:S02]  /*e9d0*/  ISETP.GT.AND P3, PT, R31.reuse, 0x1, PT ;  /* 0x000000011f00780c */ /* 0x040fe40003f64270 */
[----:B------:R-:W-:Y:S02]  /*e9e0*/  CS2R R122, SRZ ;  /* 0x00000000007a7805 */ /* 0x000fe4000001ff00 */
[----:B------:R-:W-:Y:S02]  /*e9f0*/  ISETP.GT.AND P4, PT, R31, 0x8, PT ;  /* 0x000000081f00780c */ /* 0x000fe40003f84270 */
[----:B------:R-:W-:-:S02]  /*ea00*/  CS2R R120, SRZ ;  /* 0x0000000000787805 */ /* 0x000fc4000001ff00 */
[----:B------:R-:W-:Y:S01]  /*ea10*/  FSEL R101, R101, -INF , P2 ;  /* 0xff80000065657808 */ /* 0x000fe20001000000 */
[----:B------:R-:W0:Y:S01]  /*ea20*/  MUFU.TANH R47, R47 ;  /* 0x0000002f002f7308 */ /* 0x000e220000002400 */
[----:B-1----:R-:W-:Y:S02]  /*ea30*/  FSEL R99, R99, -INF , P3 ;  /* 0xff80000063637808 */ /* 0x002fe40001800000 */
[----:B------:R-:W-:Y:S02]  /*ea40*/  CS2R R118, SRZ ;  /* 0x0000000000767805 */ /* 0x000fe4000001ff00 */
[----:B---3--:R-:W-:Y:S02]  /*ea50*/  FSEL R95, R30, -INF , P4 ;  /* 0xff8000001e5f7808 */ /* 0x008fe40002000000 */
[----:B------:R-:W-:Y:S02]  /*ea60*/  CS2R R116, SRZ ;  /* 0x0000000000747805 */ /* 0x000fe4000001ff00 */
[----:B------:R-:W-:-:S02]  /*ea70*/  ISETP.GT.AND P2, PT, R31, 0x9, PT ;  /* 0x000000091f00780c */ /* 0x000fc40003f44270 */
[----:B------:R-:W-:Y:S02]  /*ea80*/  CS2R R114, SRZ ;  /* 0x0000000000727805 */ /* 0x000fe4000001ff00 */
[----:B------:R-:W-:Y:S01]  /*ea90*/  FMNMX.FTZ R30, R101, R99, !PT ;  /* 0x00000063651e7209 */ /* 0x000fe20007810000 */
[----:B------:R2:W-:Y:S01]  /*eaa0*/  MUFU.TANH R44, R63 ;  /* 0x0000003f002c7308 */ /* 0x0005e20000002400 */
[----:B------:R-:W-:Y:S02]  /*eab0*/  ISETP.GT.AND P3, PT, R31, 0x10, PT ;  /* 0x000000101f00780c */ /* 0x000fe40003f64270 */
[----:B------:R-:W-:Y:S02]  /*eac0*/  CS2R R112, SRZ ;  /* 0x0000000000707805 */ /* 0x000fe4000001ff00 */
[----:B-----5:R-:W-:Y:S02]  /*ead0*/  FSEL R93, R93, -INF , P2 ;  /* 0xff8000005d5d7808 */ /* 0x020fe40001000000 */
[----:B------:R-:W-:-:S02]  /*eae0*/  CS2R R110, SRZ ;  /* 0x00000000006e7805 */ /* 0x000fc4000001ff00 */
[----:B------:R-:W-:Y:S02]  /*eaf0*/  FMNMX.FTZ R30, R95, R30, !PT ;  /* 0x0000001e5f1e7209 */ /* 0x000fe40007810000 */
[----:B------:R-:W-:Y:S02]  /*eb00*/  CS2R R108, SRZ ;  /* 0x00000000006c7805 */ /* 0x000fe4000001ff00 */
[----:B------:R-:W-:Y:S01]  /*eb10*/  ISETP.GT.AND P2, PT, R31, 0x11, PT ;  /* 0x000000111f00780c */ /* 0x000fe20003f44270 */
[----:B------:R1:W-:Y:S01]  /*eb20*/  MUFU.TANH R29, R59 ;  /* 0x0000003b001d7308 */ /* 0x0003e20000002400 */
[----:B------:R-:W-:Y:S02]  /*eb30*/  FSEL R91, R34, -INF , P3 ;  /* 0xff800000225b7808 */ /* 0x000fe40001800000 */
[----:B------:R-:W-:Y:S02]  /*eb40*/  CS2R R106, SRZ ;  /* 0x00000000006a7805 */ /* 0x000fe4000001ff00 */
[----:B------:R-:W-:-:S02]  /*eb50*/  FMNMX.FTZ R30, R93, R30, !PT ;  /* 0x0000001e5d1e7209 */ /* 0x000fc40007810000 */
[----:B------:R-:W-:Y:S02]  /*eb60*/  CS2R R104, SRZ ;  /* 0x0000000000687805 */ /* 0x000fe4000001ff00 */
[----:B------:R-:W-:Y:S02]  /*eb70*/  ISETP.GT.AND P3, PT, R31, 0x18, PT ;  /* 0x000000181f00780c */ /* 0x000fe40003f64270 */
[----:B------:R-:W-:Y:S02]  /*eb80*/  CS2R R102, SRZ ;  /* 0x0000000000667805 */ /* 0x000fe4000001ff00 */
[----:B------:R-:W-:Y:S01]  /*eb90*/  FSEL R89, R35, -INF , P2 ;  /* 0xff80000023597808 */ /* 0x000fe20001000000 */
[----:B------:R-:W3:Y:S01]  /*eba0*/  MUFU.TANH R49, R51 ;  /* 0x0000003300317308 */ /* 0x000ee20000002400 */
[----:B------:R-:W-:Y:S02]  /*ebb0*/  FMNMX.FTZ R30, R91, R30, !PT ;  /* 0x0000001e5b1e7209 */ /* 0x000fe40007810000 */
[----:B------:R-:W-:-:S02]  /*ebc0*/  ISETP.GT.AND P2, PT, R31, 0x19, PT ;  /* 0x000000191f00780c */ /* 0x000fc40003f44270 */
[----:B----4-:R-:W-:Y:S02]  /*ebd0*/  FSEL R67, R38, -INF , P3 ;  /* 0xff80000026437808 */ /* 0x010fe40001800000 */
[----:B------:R-:W-:Y:S01]  /*ebe0*/  FMNMX.FTZ R30, R89, R30, !PT ;  /* 0x0000001e591e7209 */ /* 0x000fe20007810000 */
[----:B------:R-:W4:Y:S01]  /*ebf0*/  MUFU.TANH R54, R54 ;  /* 0x0000003600367308 */ /* 0x000f220000002400 */
[----:B------:R-:W-:Y:S02]  /*ec00*/  ISETP.GT.AND P3, PT, R31, 0x20, PT ;  /* 0x000000201f00780c */ /* 0x000fe40003f64270 */
[----:B--2---:R-:W-:Y:S02]  /*ec10*/  FSEL R63, R39, -INF , P2 ;  /* 0xff800000273f7808 */ /* 0x004fe40001000000 */
[----:B------:R-:W-:Y:S02]  /*ec20*/  FMNMX.FTZ R30, R67, R30, !PT ;  /* 0x0000001e431e7209 */ /* 0x000fe40007810000 */
[----:B------:R-:W-:Y:S01]  /*ec30*/  ISETP.GT.AND P2, PT, R31, 0x21, PT ;  /* 0x000000211f00780c */ /* 0x000fe20003f44270 */
[----:B------:R0:W2:Y:S01]  /*ec40*/  MUFU.TANH R45, R55 ;  /* 0x00000037002d7308 */ /* 0x0000a20000002400 */
[----:B-1----:R-:W-:-:S02]  /*ec50*/  FSEL R59, R42, -INF , P3 ;  /* 0xff8000002a3b7808 */ /* 0x002fc40001800000 */
[----:B------:R-:W-:Y:S02]  /*ec60*/  FMNMX.FTZ R30, R63, R30, !PT ;  /* 0x0000001e3f1e7209 */ /* 0x000fe40007810000 */
[----:B------:R-:W-:Y:S02]  /*ec70*/  ISETP.GT.AND P3, PT, R31, 0x28, PT ;  /* 0x000000281f00780c */ /* 0x000fe40003f64270 */
[----:B------:R-:W-:Y:S01]  /*ec80*/  FSEL R57, R43, -INF , P2 ;  /* 0xff8000002b397808 */ /* 0x000fe20001000000 */
[----:B------:R-:W1:Y:S01]  /*ec90*/  MUFU.TANH R33, R58 ;  /* 0x0000003a00217308 */ /* 0x000e620000002400 */
[----:B------:R-:W-:Y:S02]  /*eca0*/  FMNMX.FTZ R30, R59, R30, !PT ;  /* 0x0000001e3b1e7209 */ /* 0x000fe40007810000 */
[----:B------:R-:W-:Y:S02]  /*ecb0*/  ISETP.GT.AND P2, PT, R31, 0x29, PT ;  /* 0x000000291f00780c */ /* 0x000fe40003f44270 */
[----:B0-----:R-:W-:-:S02]  /*ecc0*/  FSEL R55, R46, -INF , P3 ;  /* 0xff8000002e377808 */ /* 0x001fc40001800000 */
[----:B------:R-:W-:Y:S01]  /*ecd0*/  FMNMX.FTZ R30, R57, R30, !PT ;  /* 0x0000001e391e7209 */ /* 0x000fe20007810000 */
[----:B------:R0:W5:Y:S01]  /*ece0*/  MUFU.TANH R37, R62 ;  /* 0x0000003e00257308 */ /* 0x0001620000002400 */
[----:B------:R-:W-:Y:S02]  /*ecf0*/  ISETP.GT.AND P3, PT, R31, 0x30, PT ;  /* 0x000000301f00780c */ /* 0x000fe40003f64270 */
[----:B------:R-:W-:Y:S02]  /*ed00*/  FSEL R53, R47, -INF , P2 ;  /* 0xff8000002f357808 */ /* 0x000fe40001000000 */
[----:B------:R-:W-:Y:S02]  /*ed10*/  FMNMX.FTZ R30, R55, R30, !PT ;  /* 0x0000001e371e7209 */ /* 0x000fe40007810000 */
[----:B------:R-:W-:Y:S01]  /*ed20*/  ISETP.GT.AND P2, PT, R31, 0x31, PT ;  /* 0x000000311f00780c */ /* 0x000fe20003f44270 */
[----:B------:R-:W5:Y:S01]  /*ed30*/  MUFU.TANH R66, R66 ;  /* 0x0000004200427308 */ /* 0x000f620000002400 */
[----:B------:R-:W-:Y:S01]  /*ed40*/  FSEL R51, R32, -INF , P3 ;  /* 0xff80000020337808 */ /* 0x000fe20001800000 */
[----:B0-----:R-:W-:Y:S01]  /*ed50*/  FMUL.FTZ R62, R60, UR6 ;  /* 0x000000063c3e7c20 */ /* 0x001fe20008410000 */
[----:B------:R-:W-:-:S02]  /*ed60*/  FMNMX.FTZ R30, R53, R30, !PT ;  /* 0x0000001e351e7209 */ /* 0x000fc40007810000 */
[----:B------:R-:W-:Y:S02]  /*ed70*/  ISETP.GT.AND P3, PT, R31, 0x38, PT ;  /* 0x000000381f00780c */ /* 0x000fe40003f64270 */
[----:B---3--:R-:W-:Y:S01]  /*ed80*/  FSEL R49, R49, -INF , P2 ;  /* 0xff80000031317808 */ /* 0x008fe20001000000 */
[----:B------:R0:W3:Y:S01]  /*ed90*/  MUFU.TANH R34, R7 ;  /* 0x0000000700227308 */ /* 0x0000e20000002400 */
[----:B------:R-:W-:Y:S02]  /*eda0*/  FMNMX.FTZ R30, R51, R30, !PT ;  /* 0x0000001e331e7209 */ /* 0x000fe40007810000 */
[----:B------:R-:W-:Y:S02]  /*edb0*/  ISETP.GT.AND P2, PT, R31, 0x39, PT ;  /* 0x000000391f00780c */ /* 0x000fe40003f44270 */
[----:B----4-:R-:W-:Y:S02]  /*edc0*/  FSEL R47, R54, -INF , P3 ;  /* 0xff800000362f7808 */ /* 0x010fe40001800000 */
[----:B------:R-:W-:Y:S01]  /*edd0*/  FMNMX.FTZ R30, R49, R30, !PT ;  /* 0x0000001e311e7209 */ /* 0x000fe20007810000 */
[----:B------:R-:W4:Y:S01]  /*ede0*/  MUFU.TANH R70, R70 ;  /* 0x0000004600467308 */ /* 0x000f220000002400 */
[----:B------:R-:W-:-:S02]  /*edf0*/  ISETP.GT.AND P3, PT, R31, 0x40, PT ;  /* 0x000000401f00780c */ /* 0x000fc40003f64270 */
[----:B--2---:R-:W-:Y:S02]  /*ee00*/  FSEL R45, R45, -INF , P2 ;  /* 0xff8000002d2d7808 */ /* 0x004fe40001000000 */
[----:B------:R-:W-:Y:S02]  /*ee10*/  FMNMX.FTZ R30, R47, R30, !PT ;  /* 0x0000001e2f1e7209 */ /* 0x000fe40007810000 */
[----:B------:R-:W-:Y:S01]  /*ee20*/  ISETP.GT.AND P2, PT, R31, 0x41, PT ;  /* 0x000000411f00780c */ /* 0x000fe20003f44270 */
[----:B------:R-:W2:Y:S01]  /*ee30*/  MUFU.TANH R42, R71 ;  /* 0x00000047002a7308 */ /* 0x000ea20000002400 */
[----:B-1----:R-:W-:Y:S02]  /*ee40*/  FSEL R33, R33, -INF , P3 ;  /* 0xff80000021217808 */ /* 0x002fe40001800000 */
[----:B------:R-:W-:Y:S02]  /*ee50*/  FMNMX.FTZ R30, R45, R30, !PT ;  /* 0x0000001e2d1e7209 */ /* 0x000fe40007810000 */
[----:B------:R-:W-:-:S02]  /*ee60*/  ISETP.GT.AND P3, PT, R31, 0x48, PT ;  /* 0x000000481f00780c */ /* 0x000fc40003f64270 */
[----:B------:R-:W-:Y:S01]  /*ee70*/  FSEL R32, R29, -INF , P2 ;  /* 0xff8000001d207808 */ /* 0x000fe20001000000 */
[----:B------:R-:W1:Y:S01]  /*ee80*/  MUFU.TANH R35, R74 ;  /* 0x0000004a00237308 */ /* 0x000e620000002400 */
[----:B0-----:R-:W-:Y:S02]  /*ee90*/  FMNMX.FTZ R7, R33, R30, !PT ;  /* 0x0000001e21077209 */ /* 0x001fe40007810000 */
[----:B------:R-:W-:Y:S02]  /*eea0*/  ISETP.GT.AND P2, PT, R31, 0x49, PT ;  /* 0x000000491f00780c */ /* 0x000fe40003f44270 */
[----:B-----5:R-:W-:Y:S02]  /*eeb0*/  FSEL R37, R37, -INF , P3 ;  /* 0xff80000025257808 */ /* 0x020fe40001800000 */
[----:B------:R-:W-:Y:S01]  /*eec0*/  FMNMX.FTZ R30, R32, R7, !PT ;  /* 0x00000007201e7209 */ /* 0x000fe20007810000 */
[----:B------:R-:W0:Y:S01]  /*eed0*/  MUFU.TANH R40, R75 ;  /* 0x0000004b00287308 */ /* 0x000e220000002400 */
[----:B------:R-:W-:-:S02]  /*eee0*/  ISETP.GT.AND P3, PT, R31, 0x50, PT ;  /* 0x000000501f00780c */ /* 0x000fc40003f64270 */
[----:B------:R-:W-:Y:S02]  /*eef0*/  FSEL R44, R44, -INF , P2 ;  /* 0xff8000002c2c7808 */ /* 0x000fe40001000000 */
[----:B------:R-:W-:Y:S02]  /*ef00*/  FMNMX.FTZ R7, R37, R30, !PT ;  /* 0x0000001e25077209 */ /* 0x000fe40007810000 */
[----:B------:R-:W-:Y:S01]  /*ef10*/  ISETP.GT.AND P2, PT, R31, 0x51, PT ;  /* 0x000000511f00780c */ /* 0x000fe20003f44270 */
[----:B------:R-:W5:Y:S01]  /*ef20*/  MUFU.TANH R36, R78 ;  /* 0x0000004e00247308 */ /* 0x000f620000002400 */
[----:B------:R-:W-:Y:S01]  /*ef30*/  FSEL R38, R66, -INF , P3 ;  /* 0xff80000042267808 */ /* 0x000fe20001800000 */
[----:B------:R-:W-:Y:S01]  /*ef40*/  FMUL.FTZ R66, R77, UR6 ;  /* 0x000000064d427c20 */ /* 0x000fe20008410000 */
[----:B------:R-:W-:Y:S02]  /*ef50*/  FMNMX.FTZ R7, R44, R7, !PT ;  /* 0x000000072c077209 */ /* 0x000fe40007810000 */
[----:B------:R-:W-:-:S02]  /*ef60*/  ISETP.GT.AND P3, PT, R31, 0x58, PT ;  /* 0x000000581f00780c */ /* 0x000fc40003f64270 */
[----:B---3--:R-:W-:Y:S01]  /*ef70*/  FSEL R43, R34, -INF , P2 ;  /* 0xff800000222b7808 */ /* 0x008fe20001000000 */
[----:B------:R-:W3:Y:S01]  /*ef80*/  MUFU.TANH R39, R79 ;  /* 0x0000004f00277308 */ /* 0x000ee20000002400 */
[----:B------:R-:W-:Y:S02]  /*ef90*/  FMNMX.FTZ R30, R38, R7, !PT ;  /* 0x00000007261e7209 */ /* 0x000fe40007810000 */
[----:B------:R-:W-:Y:S02]  /*efa0*/  ISETP.GT.AND P2, PT, R31, 0x59, PT ;  /* 0x000000591f00780c */ /* 0x000fe40003f44270 */
[----:B----4-:R-:W-:Y:S01]  /*efb0*/  FSEL R34, R70, -INF , P3 ;  /* 0xff80000046227808 */ /* 0x010fe20001800000 */
[----:B------:R-:W-:Y:S01]  /*efc0*/  FMUL.FTZ R70, R84, UR6 ;  /* 0x0000000654467c20 */ /* 0x000fe20008410000 */
        /* <DEDUP_REMOVED lines=10> */
[----:B0-----:R-:W-:Y:S01]  /*f070*/  FSEL R40, R40, -INF , P2 ;  /* 0xff80000028287808 */ /* 0x001fe20001000000 */
[----:B------:R-:W0:Y:S01]  /*f080*/  MUFU.TANH R41, R86 ;  /* 0x0000005600297308 */ /* 0x000e220000002400 */
[----:B------:R-:W-:Y:S02]  /*f090*/  FMNMX.FTZ R7, R35, R30, !PT ;  /* 0x0000001e23077209 */ /* 0x000fe40007810000 */
[C---:B------:R-:W-:Y:S02]  /*f0a0*/  ISETP.GT.AND P2, PT, R31.reuse, 0x69, PT ;  /* 0x000000691f00780c */ /* 0x040fe40003f44270 */
[----:B-----5:R-:W-:Y:S02]  /*f0b0*/  FSEL R36, R36, -INF , P3 ;  /* 0xff80000024247808 */ /* 0x020fe40001800000 */
[----:B------:R-:W-:Y:S01]  /*f0c0*/  FMNMX.FTZ R7, R40, R7, !PT ;  /* 0x0000000728077209 */ /* 0x000fe20007810000 */
[----:B------:R-:W1:Y:S01]  /*f0d0*/  MUFU.TANH R87, R87 ;  /* 0x0000005700577308 */ /* 0x000e620000002400 */
[----:B------:R-:W-:-:S02]  /*f0e0*/  ISETP.GT.AND P3, PT, R31, 0x70, PT ;  /* 0x000000701f00780c */ /* 0x000fc40003f64270 */
[----:B---3--:R-:W-:Y:S02]  /*f0f0*/  FSEL R39, R39, -INF , P2 ;  /* 0xff80000027277808 */ /* 0x008fe40001000000 */
[----:B------:R-:W-:Y:S02]  /*f100*/  FMNMX.FTZ R30, R36, R7, !PT ;  /* 0x00000007241e7209 */ /* 0x000fe40007810000 */
[----:B------:R-:W-:Y:S01]  /*f110*/  ISETP.GT.AND P2, PT, R31, 0x71, PT ;  /* 0x000000711f00780c */ /* 0x000fe20003f44270 */
[----:B------:R-:W-:Y:S01]  /*f120*/  MUFU.TANH R3, R3 ;  /* 0x0000000300037308 */ /* 0x000fe20000002400 */
[----:B----4-:R-:W-:Y:S02]  /*f130*/  FSEL R29, R29, -INF , P3 ;  /* 0xff8000001d1d7808 */ /* 0x010fe40001800000 */
[----:B------:R-:W-:Y:S02]  /*f140*/  FMNMX.FTZ R46, R39, R30, !PT ;  /* 0x0000001e272e7209 */ /* 0x000fe40007810000 */
[----:B------:R-:W-:-:S02]  /*f150*/  ISETP.GT.AND P3, PT, R31, 0x78, PT ;  /* 0x000000781f00780c */ /* 0x000fc40003f64270 */
[----:B--2---:R-:W-:Y:S01]  /*f160*/  FSEL R30, R83, -INF , P2 ;  /* 0xff800000531e7808 */ /* 0x004fe20001000000 */
[----:B------:R-:W2:Y:S01]  /*f170*/  MUFU.TANH R5, R5 ;  /* 0x0000000500057308 */ /* 0x000ea20000002400 */
[----:B------:R-:W-:Y:S02]  /*f180*/  FMNMX.FTZ R7, R29, R46, !PT ;  /* 0x0000002e1d077209 */ /* 0x000fe40007810000 */
[----:B------:R-:W-:Y:S01]  /*f190*/  ISETP.GT.AND P2, PT, R31, 0x79, PT ;  /* 0x000000791f00780c */ /* 0x000fe20003f44270 */
[----:B------:R-:W-:Y:S01]  /*f1a0*/  FMUL.FTZ R31, R65, UR6 ;  /* 0x00000006411f7c20 */ /* 0x000fe20008410000 */
[----:B0-----:R-:W-:Y:S01]  /*f1b0*/  FSEL R41, R41, -INF , P3 ;  /* 0xff80000029297808 */ /* 0x001fe20001800000 */
[----:B------:R-:W-:Y:S01]  /*f1c0*/  FMUL.FTZ R65, R72, UR6 ;  /* 0x0000000648417c20 */ /* 0x000fe20008410000 */
[----:B------:R-:W-:Y:S01]  /*f1d0*/  FMNMX.FTZ R46, R30, R7, !PT ;  /* 0x000000071e2e7209 */ /* 0x000fe20007810000 */
[----:B------:R-:W-:Y:S01]  /*f1e0*/  MUFU.TANH R78, R31 ;  /* 0x0000001f004e7308 */ /* 0x000fe20000002400 */
[----:B-1----:R-:W-:Y:S01]  /*f1f0*/  FSEL R7, R87, -INF , P2 ;  /* 0xff80000057077808 */ /* 0x002fe20001000000 */
[----:B------:R-:W-:Y:S01]  /*f200*/  FMUL.FTZ R72, R76, UR6 ;  /* 0x000000064c487c20 */ /* 0x000fe20008410000 */
[----:B------:R-:W-:-:S02]  /*f210*/  FMNMX.FTZ R46, R41, R46, !PT ;  /* 0x0000002e292e7209 */ /* 0x000fc40007810000 */
[----:B------:R-:W-:Y:S02]  /*f220*/  VIADDMNMX R97, R48, R97, R50, PT ;  /* 0x0000006130617246 */ /* 0x000fe40003800132 */
[----:B------:R-:W-:Y:S01]  /*f230*/  FMNMX.FTZ R46, R7, R46, !PT ;  /* 0x0000002e072e7209 */ /* 0x000fe20007810000 */
[----:B------:R-:W0:Y:S01]  /*f240*/  MUFU.TANH R8, R8 ;  /* 0x0000000800087308 */ /* 0x000e220000002400 */
[C---:B------:R-:W-:Y:S02]  /*f250*/  ISETP.GT.AND P3, PT, R97.reuse, 0x1, PT ;  /* 0x000000016100780c */ /* 0x040fe40003f64270 */
[----:B------:R-:W-:Y:S01]  /*f260*/  ISETP.GT.AND P4, PT, R97, 0x8, PT ;  /* 0x000000086100780c */ /* 0x000fe20003f84270 */
[----:B------:R-:W1:Y:S04]  /*f270*/  SHFL.BFLY PT, R71, R46, 0x2, 0x1f ;  /* 0x0c401f002e477f89 */ /* 0x000e6800000e0000 */
[----:B------:R-:W3:Y:S08]  /*f280*/  MUFU.TANH R6, R6 ;  /* 0x0000000600067308 */ /* 0x000ef00000002400 */
[----:B------:R-:W4:Y:S08]  /*f290*/  MUFU.TANH R10, R10 ;  /* 0x0000000a000a7308 */ /* 0x000f300000002400 */
[----:B------:R-:W5:Y:S01]  /*f2a0*/  MUFU.TANH R9, R9 ;  /* 0x0000000900097308 */ /* 0x000f620000002400 */
[----:B-1----:R-:W-:-:S07]  /*f2b0*/  FMNMX.FTZ R71, R46, R71, !PT ;  /* 0x000000472e477209 */ /* 0x002fce0007810000 */
[----:B------:R2:W-:Y:S01]  /*f2c0*/  MUFU.TANH R74, R61 ;  /* 0x0000003d004a7308 */ /* 0x0005e20000002400 */
[----:B------:R-:W1:Y:S07]  /*f2d0*/  SHFL.BFLY PT, R46, R71, 0x1, 0x1f ;  /* 0x0c201f00472e7f89 */ /* 0x000e6e00000e0000 */
[----:B------:R-:W5:Y:S01]  /*f2e0*/  MUFU.TANH R11, R11 ;  /* 0x0000000b000b7308 */ /* 0x000f620000002400 */
[----:B--2---:R-:W-:Y:S02]  /*f2f0*/  FSEL R61, R5, -INF , P3 ;  /* 0xff800000053d7808 */ /* 0x004fe40001800000 */
[----:B0-----:R-:W-:-:S02]  /*f300*/  FSEL R5, R8, -INF , P4 ;  /* 0xff80000008057808 */ /* 0x001fc40002000000 */
[----:B------:R-:W-:-:S03]  /*f310*/  ISETP.GT.AND P3, PT, R97, 0x10, PT ;  /* 0x000000106100780c */ /* 0x000fc60003f64270 */
[----:B------:R-:W0:Y:S08]  /*f320*/  MUFU.TANH R12, R12 ;  /* 0x0000000c000c7308 */ /* 0x000e300000002400 */
[----:B------:R-:W2:Y:S01]  /*f330*/  MUFU.TANH R14, R14 ;  /* 0x0000000e000e7308 */ /* 0x000ea20000002400 */
[----:B-1----:R-:W-:Y:S01]  /*f340*/  FMNMX.FTZ R31, R71, R46, !PT ;  /* 0x0000002e471f7209 */ /* 0x002fe20007810000 */
[----:B------:R-:W-:-:S03]  /*f350*/  FMUL.FTZ R71, R85, UR6 ;  /* 0x0000000655477c20 */ /* 0x000fc60008410000 */
[C---:B------:R-:W-:Y:S01]  /*f360*/  FSETP.NEU.FTZ.AND P2, PT, R31.reuse, -INF , PT ;  /* 0xff8000001f00780b */ /* 0x040fe20003f5d000 */
[----:B------:R-:W-:Y:S02]  /*f370*/  FMUL.FTZ R46, R31, UR48 ;  /* 0x000000301f2e7c20 */ /* 0x000fe40008410000 */
[----:B------:R1:W-:Y:S03]  /*f380*/  MUFU.TANH R83, R73 ;  /* 0x0000004900537308 */ /* 0x0003e60000002400 */
[----:B------:R-:W-:Y:S02]  /*f390*/  FSEL R46, R46, RZ, P2 ;  /* 0x000000ff2e2e7208 */ /* 0x000fe40001000000 */
[----:B------:R-:W-:-:S03]  /*f3a0*/  ISETP.GT.AND P2, PT, R97, RZ, PT ;  /* 0x000000ff6100720c */ /* 0x000fc60003f44270 */
[----:B------:R-:W2:Y:S01]  /*f3b0*/  MUFU.TANH R13, R13 ;  /* 0x0000000d000d7308 */ /* 0x000ea20000002400 */
[----:B------:R-:W-:Y:S01]  /*f3c0*/  FSEL R48, R3, -INF , P2 ;  /* 0xff80000003307808 */ /* 0x000fe20001000000 */
[--C-:B------:R-:W-:Y:S01]  /*f3d0*/  FFMA.FTZ R179, R67, UR48, -R46.reuse ;  /* 0x0000003043b37c23 */ /* 0x100fe2000801082e */
[----:B------:R-:W-:Y:S01]  /*f3e0*/  ISETP.GT.AND P2, PT, R97, 0x9, PT ;  /* 0x000000096100780c */ /* 0x000fe20003f44270 */
[--C-:B------:R-:W-:Y:S01]  /*f3f0*/  FFMA.FTZ R173, R59, UR48, -R46.reuse ;  /* 0x000000303bad7c23 */ /* 0x100fe2000801082e */
[----:B------:R-:W-:Y:S01]  /*f400*/  FMNMX.FTZ R50, R48, R61, !PT ;  /* 0x0000003d30327209 */ /* 0x000fe20007810000 */
[--C-:B------:R-:W-:Y:S01]  /*f410*/  FFMA.FTZ R175, R55, UR48, -R46.reuse ;  /* 0x0000003037af7c23 */ /* 0x100fe2000801082e */
[----:B---3--:R-:W-:Y:S01]  /*f420*/  FSEL R3, R6, -INF , P2 ;  /* 0xff80000006037808 */ /* 0x008fe20001000000 */
[----:B------:R-:W3:Y:S01]  /*f430*/  MUFU.TANH R15, R15 ;  /* 0x0000000f000f7308 */ /* 0x000ee20000002400 */
[----:B------:R-:W-:Y:S01]  /*f440*/  FMNMX.FTZ R6, R5, R50, !PT ;  /* 0x0000003205067209 */ /* 0x000fe20007810000 */
[--C-:B------:R-:W-:Y:S01]  /*f450*/  FFMA.FTZ R169, R51, UR48, -R46.reuse ;  /* 0x0000003033a97c23 */ /* 0x100fe2000801082e */
[----:B------:R-:W-:Y:S01]  /*f460*/  ISETP.GT.AND P2, PT, R97, 0x11, PT ;  /* 0x000000116100780c */ /* 0x000fe20003f44270 */
[--C-:B------:R-:W-:Y:S01]  /*f470*/  FFMA.FTZ R171, R47, UR48, -R46.reuse ;  /* 0x000000302fab7c23 */ /* 0x100fe2000801082e */
[----:B----4-:R-:W-:Y:S01]  /*f480*/  FSEL R50, R10, -INF , P3 ;  /* 0xff8000000a327808 */ /* 0x010fe20001800000 */
[--C-:B------:R-:W-:Y:S01]  /*f490*/  FFMA.FTZ R165, R33, UR48, -R46.reuse ;  /* 0x0000003021a57c23 */ /* 0x100fe2000801082e */
[----:B-1----:R-:W-:Y:S01]  /*f4a0*/  FMNMX.FTZ R73, R3, R6, !PT ;  /* 0x0000000603497209 */ /* 0x002fe20007810000 */
[----:B------:R-:W1:Y:S01]  /*f4b0*/  MUFU.TANH R20, R20 ;  /* 0x0000001400147308 */ /* 0x000e620000002400 */
[----:B------:R-:W-:Y:S01]  /*f4c0*/  ISETP.GT.AND P3, PT, R97, 0x18, PT ;  /* 0x000000186100780c */ /* 0x000fe20003f64270 */
[--C-:B------:R-:W-:Y:S01]  /*f4d0*/  FFMA.FTZ R167, R37, UR48, -R46.reuse ;  /* 0x0000003025a77c23 */ /* 0x100fe2000801082e */
[----:B-----5:R-:W-:Y:S01]  /*f4e0*/  FSEL R9, R9, -INF , P2 ;  /* 0xff80000009097808 */ /* 0x020fe20001000000 */
[--C-:B------:R-:W-:Y:S01]  /*f4f0*/  FFMA.FTZ R153, R29, UR48, -R46.reuse ;  /* 0x000000301d997c23 */ /* 0x100fe2000801082e */
[----:B------:R-:W-:Y:S01]  /*f500*/  FMNMX.FTZ R10, R50, R73, !PT ;  /* 0x00000049320a7209 */ /* 0x000fe20007810000 */
[--C-:B------:R-:W-:Y:S01]  /*f510*/  FFMA.FTZ R163, R34, UR48, -R46.reuse ;  /* 0x0000003022a37c23 */ /* 0x100fe2000801082e */
[----:B------:R-:W-:Y:S01]  /*f520*/  ISETP.GT.AND P2, PT, R97, 0x19, PT ;  /* 0x000000196100780c */ /* 0x000fe20003f44270 */
[----:B------:R-:W4:Y:S01]  /*f530*/  MUFU.TANH R24, R24 ;  /* 0x0000001800187308 */ /* 0x000f220000002400 */
[----:B------:R-:W-:Y:S01]  /*f540*/  FSEL R11, R11, -INF , P3 ;  /* 0xff8000000b0b7808 */ /* 0x000fe20001800000 */
        /* <DEDUP_REMOVED lines=17> */
[----:B------:R-:W-:Y:S01]  /*f660*/  FSEL R13, R13, -INF , P2 ;  /* 0xff8000000d0d7808 */ /* 0x000fe20001000000 */
[--C-:B------:R-:W-:Y:S01]  /*f670*/  FFMA.FTZ R157, R35, UR48, -R46.reuse ;  /* 0x00000030239d7c23 */ /* 0x100fe2000801082e */
[----:B------:R-:W-:Y:S01]  /*f680*/  FMNMX.FTZ R12, R54, R73, !PT ;  /* 0x00000049360c7209 */ /* 0x000fe20007810000 */
[--C-:B------:R-:W-:Y:S01]  /*f690*/  FFMA.FTZ R161, R38, UR48, -R46.reuse ;  /* 0x0000003026a17c23 */ /* 0x100fe2000801082e */
[----:B------:R-:W-:Y:S01]  /*f6a0*/  ISETP.GT.AND P2, PT, R97, 0x29, PT ;  /* 0x000000296100780c */ /* 0x000fe20003f44270 */
[----:B------:R-:W5:Y:S01]  /*f6b0*/  MUFU.TANH R26, R26 ;  /* 0x0000001a001a7308 */ /* 0x000f620000002400 */
[----:B---3--:R-:W-:Y:S01]  /*f6c0*/  FSEL R15, R15, -INF , P3 ;  /* 0xff8000000f0f7808 */ /* 0x008fe20001800000 */
[----:B------:R-:W-:Y:S01]  /*f6d0*/  FFMA.FTZ R159, R36, UR48, -R46 ;  /* 0x00000030249f7c23 */ /* 0x000fe2000801082e */
[----:B------:R-:W-:Y:S01]  /*f6e0*/  FMNMX.FTZ R12, R13, R12, !PT ;  /* 0x0000000c0d0c7209 */ /* 0x000fe20007810000 */
[----:B------:R-:W-:Y:S01]  /*f6f0*/  IMAD.MOV.U32 R35, RZ, RZ, R192 ;  /* 0x000000ffff237224 */ /* 0x000fe200078e00c0 */
[----:B------:R-:W-:Y:S01]  /*f700*/  ISETP.GT.AND P3, PT, R97, 0x30, PT ;  /* 0x000000306100780c */ /* 0x000fe20003f64270 */
[--C-:B------:R-:W-:Y:S01]  /*f710*/  FFMA.FTZ R32, R32, UR48, -R46.reuse ;  /* 0x0000003020207c23 */ /* 0x100fe2000801082e */
[----:B-1----:R-:W-:Y:S01]  /*f720*/  FSEL R56, R20, -INF , P2 ;  /* 0xff80000014387808 */ /* 0x002fe20001000000 */
[----:B------:R-:W1:Y:S01]  /*f730*/  MUFU.TANH R28, R28 ;  /* 0x0000001c001c7308 */ /* 0x000e620000002400 */
[----:B------:R-:W-:Y:S01]  /*f740*/  FMNMX.FTZ R67, R15, R12, !PT ;  /* 0x0000000c0f437209 */ /* 0x000fe20007810000 */
[--C-:B------:R-:W-:Y:S01]  /*f750*/  FFMA.FTZ R12, R63, UR48, -R46.reuse ;  /* 0x000000303f0c7c23 */ /* 0x100fe2000801082e */
[----:B------:R-:W-:Y:S01]  /*f760*/  ISETP.GT.AND P2, PT, R97, 0x31, PT ;  /* 0x000000316100780c */ /* 0x000fe20003f44270 */
[--C-:B------:R-:W-:Y:S01]  /*f770*/  FFMA.FTZ R44, R44, UR48, -R46.reuse ;  /* 0x000000302c2c7c23 */ /* 0x100fe2000801082e */
[----:B----4-:R-:W-:Y:S01]  /*f780*/  FSEL R58, R24, -INF , P3 ;  /* 0xff800000183a7808 */ /* 0x010fe20001800000 */
[--C-:B------:R-:W-:Y:S01]  /*f790*/  FFMA.FTZ R24, R57, UR48, -R46.reuse ;  /* 0x0000003039187c23 */ /* 0x100fe2000801082e */
[----:B------:R-:W-:Y:S01]  /*f7a0*/  FMNMX.FTZ R67, R56, R67, !PT ;  /* 0x0000004338437209 */ /* 0x000fe20007810000 */
[----:B------:R-:W3:Y:S01]  /*f7b0*/  MUFU.TANH R27, R27 ;  /* 0x0000001b001b7308 */ /* 0x000ee20000002400 */
[----:B------:R-:W-:Y:S01]  /*f7c0*/  ISETP.GT.AND P3, PT, R97, 0x38, PT ;  /* 0x000000386100780c */ /* 0x000fe20003f64270 */
[--C-:B------:R-:W-:Y:S01]  /*f7d0*/  FFMA.FTZ R38, R43, UR48, -R46.reuse ;  /* 0x000000302b267c23 */ /* 0x100fe2000801082e */
[----:B0-----:R-:W-:Y:S01]  /*f7e0*/  FSEL R21, R21, -INF , P2 ;  /* 0xff80000015157808 */ /* 0x001fe20001000000 */
[--C-:B------:R-:W-:Y:S01]  /*f7f0*/  FFMA.FTZ R40, R40, UR48, -R46.reuse ;  /* 0x0000003028287c23 */ /* 0x100fe2000801082e */
[----:B------:R-:W-:Y:S01]  /*f800*/  FMNMX.FTZ R14, R58, R67, !PT ;  /* 0x000000433a0e7209 */ /* 0x000fe20007810000 */
[--C-:B------:R-:W-:Y:S01]  /*f810*/  FFMA.FTZ R36, R39, UR48, -R46.reuse ;  /* 0x0000003027247c23 */ /* 0x100fe2000801082e */
[----:B------:R-:W-:Y:S01]  /*f820*/  ISETP.GT.AND P2, PT, R97, 0x39, PT ;  /* 0x000000396100780c */ /* 0x000fe20003f44270 */
[----:B------:R-:W0:Y:S01]  /*f830*/  MUFU.TANH R62, R62 ;  /* 0x0000003e003e7308 */ /* 0x000e220000002400 */
[----:B--2---:R-:W-:Y:S01]  /*f840*/  FSEL R25, R25, -INF , P3 ;  /* 0xff80000019197808 */ /* 0x004fe20001800000 */
[--C-:B------:R-:W-:Y:S01]  /*f850*/  FFMA.FTZ R30, R30, UR48, -R46.reuse ;  /* 0x000000301e1e7c23 */ /* 0x100fe2000801082e */
[----:B------:R-:W-:Y:S01]  /*f860*/  FMNMX.FTZ R14, R21, R14, !PT ;  /* 0x0000000e150e7209 */ /* 0x000fe20007810000 */
[--C-:B------:R-:W-:Y:S01]  /*f870*/  FFMA.FTZ R155, R41, UR48, -R46.reuse ;  /* 0x00000030299b7c23 */ /* 0x100fe2000801082e */
[----:B------:R-:W-:Y:S01]  /*f880*/  ISETP.GT.AND P3, PT, R97, 0x40, PT ;  /* 0x000000406100780c */ /* 0x000fe20003f64270 */
[--C-:B------:R-:W-:Y:S01]  /*f890*/  FFMA.FTZ R7, R7, UR48, -R46.reuse ;  /* 0x0000003007077c23 */ /* 0x100fe2000801082e */
[----:B-----5:R-:W-:Y:S01]  /*f8a0*/  FSEL R60, R26, -INF , P2 ;  /* 0xff8000001a3c7808 */ /* 0x020fe20001000000 */
[----:B------:R0:W2:Y:S01]  /*f8b0*/  MUFU.TANH R75, R64 ;  /* 0x00000040004b7308 */ /* 0x0000a20000002400 */
[----:B------:R-:W-:Y:S01]  /*f8c0*/  FMNMX.FTZ R63, R25, R14, !PT ;  /* 0x0000000e193f7209 */ /* 0x000fe20007810000 */
[----:B------:R-:W-:Y:S01]  /*f8d0*/  FFMA.FTZ R26, R53, UR48, -R46 ;  /* 0x00000030351a7c23 */ /* 0x000fe2000801082e */
[----:B------:R-:W-:-:S02]  /*f8e0*/  ISETP.GT.AND P2, PT, R97, 0x41, PT ;  /* 0x000000416100780c */ /* 0x000fc40003f44270 */
[----:B------:R-:W-:Y:S02]  /*f8f0*/  CS2R R100, SRZ ;  /* 0x0000000000647805 */ /* 0x000fe4000001ff00 */
[----:B-1----:R-:W-:Y:S01]  /*f900*/  FSEL R59, R28, -INF , P3 ;  /* 0xff8000001c3b7808 */ /* 0x002fe20001800000 */
[----:B------:R-:W-:Y:S01]  /*f910*/  FFMA.FTZ R28, R49, UR48, -R46 ;  /* 0x00000030311c7c23 */ /* 0x000fe2000801082e */
[----:B------:R-:W-:Y:S01]  /*f920*/  FMNMX.FTZ R14, R60, R63, !PT ;  /* 0x0000003f3c0e7209 */ /* 0x000fe20007810000 */
[----:B------:R1:W4:Y:S01]  /*f930*/  MUFU.TANH R79, R68 ;  /* 0x00000044004f7308 */ /* 0x0003220000002400 */
[----:B------:R-:W-:Y:S02]  /*f940*/  ISETP.GT.AND P3, PT, R97, 0x48, PT ;  /* 0x000000486100780c */ /* 0x000fe40003f64270 */
[----:B------:R-:W-:Y:S02]  /*f950*/  CS2R R94, SRZ ;  /* 0x00000000005e7805 */ /* 0x000fe4000001ff00 */
[----:B---3--:R-:W-:-:S02]  /*f960*/  FSEL R63, R27, -INF , P2 ;  /* 0xff8000001b3f7808 */ /* 0x008fc40001000000 */
[----:B------:R-:W-:Y:S02]  /*f970*/  CS2R R92, SRZ ;  /* 0x00000000005c7805 */ /* 0x000fe4000001ff00 */
[----:B------:R-:W-:Y:S02]  /*f980*/  FMNMX.FTZ R20, R59, R14, !PT ;  /* 0x0000000e3b147209 */ /* 0x000fe40007810000 */
[----:B------:R-:W-:Y:S02]  /*f990*/  CS2R R90, SRZ ;  /* 0x00000000005a7805 */ /* 0x000fe4000001ff00 */
[----:B------:R-:W-:Y:S01]  /*f9a0*/  ISETP.GT.AND P2, PT, R97, 0x49, PT ;  /* 0x000000496100780c */ /* 0x000fe20003f44270 */
[----:B------:R3:W5:Y:S01]  /*f9b0*/  MUFU.TANH R82, R69 ;  /* 0x0000004500527308 */ /* 0x0007620000002400 */
[----:B0-----:R-:W-:Y:S01]  /*f9c0*/  FSEL R64, R62, -INF , P3 ;  /* 0xff8000003e407808 */ /* 0x001fe20001800000 */
[----:B-1----:R-:W-:Y:S01]  /*f9d0*/  FMUL.FTZ R68, R80, UR6 ;  /* 0x0000000650447c20 */ /* 0x002fe20008410000 */
[----:B------:R-:W-:-:S02]  /*f9e0*/  FMNMX.FTZ R27, R63, R20, !PT ;  /* 0x000000143f1b7209 */ /* 0x000fc40007810000 */
[----:B------:R-:W-:Y:S02]  /*f9f0*/  ISETP.GT.AND P3, PT, R97, 0x50, PT ;  /* 0x000000506100780c */ /* 0x000fe40003f64270 */
[----:B------:R-:W-:Y:S01]  /*fa00*/  FSEL R57, R74, -INF , P2 ;  /* 0xff8000004a397808 */ /* 0x000fe20001000000 */
[----:B------:R-:W0:Y:S01]  /*fa10*/  MUFU.TANH R65, R65 ;  /* 0x0000004100417308 */ /* 0x000e220000002400 */
[----:B------:R-:W-:Y:S01]  /*fa20*/  FMNMX.FTZ R20, R64, R27, !PT ;  /* 0x0000001b40147209 */ /* 0x000fe20007810000 */
[----:B---3--:R-:W-:Y:S01]  /*fa30*/  FMUL.FTZ R69, R81, UR6 ;  /* 0x0000000651457c20 */ /* 0x008fe20008410000 */
[----:B------:R-:W-:Y:S02]  /*fa40*/  ISETP.GT.AND P2, PT, R97, 0x51, PT ;  /* 0x000000516100780c */ /* 0x000fe40003f44270 */
[----:B--2---:R-:W-:Y:S02]  /*fa50*/  FSEL R27, R75, -INF , P3 ;  /* 0xff8000004b1b7808 */ /* 0x004fe40001800000 */
[----:B------:R-:W-:Y:S01]  /*fa60*/  FMNMX.FTZ R20, R57, R20, !PT ;  /* 0x0000001439147209 */ /* 0x000fe20007810000 */
[----:B------:R1:W-:Y:S01]  /*fa70*/  MUFU.EX2 R14, R24 ;  /* 0x00000018000e7308 */ /* 0x0003e20000000800 */
[----:B------:R-:W-:-:S02]  /*fa80*/  ISETP.GT.AND P3, PT, R97, 0x58, PT ;  /* 0x000000586100780c */ /* 0x000fc40003f64270 */
[----:B------:R-:W-:Y:S02]  /*fa90*/  FSEL R55, R78, -INF , P2 ;  /* 0xff8000004e377808 */ /* 0x000fe40001000000 */
[----:B------:R-:W-:Y:S02]  /*faa0*/  ISETP.GT.AND P2, PT, R97, 0x59, PT ;  /* 0x000000596100780c */ /* 0x000fe40003f44270 */
[----:B----4-:R-:W-:Y:S01]  /*fab0*/  FSEL R53, R79, -INF , P3 ;  /* 0xff8000004f357808 */ /* 0x010fe20001800000 */
[----:B------:R-:W2:Y:S01]  /*fac0*/  MUFU.TANH R72, R72 ;  /* 0x0000004800487308 */ /* 0x000ea20000002400 */
[----:B-1----:R-:W-:Y:S02]  /*fad0*/  FMNMX.FTZ R24, R27, R20, !PT ;  /* 0x000000141b187209 */ /* 0x002fe40007810000 */
[----:B------:R-:W-:Y:S02]  /*fae0*/  ISETP.GT.AND P3, PT, R97, 0x60, PT ;  /* 0x000000606100780c */ /* 0x000fe40003f64270 */
[----:B------:R-:W-:-:S02]  /*faf0*/  FMNMX.FTZ R24, R55, R24, !PT ;  /* 0x0000001837187209 */ /* 0x000fc40007810000 */
[----:B-----5:R-:W-:Y:S01]  /*fb00*/  FSEL R62, R82, -INF , P2 ;  /* 0xff800000523e7808 */ /* 0x020fe20001000000 */
[----:B------:R-:W1:Y:S01]  /*fb10*/  MUFU.TANH R66, R66 ;  /* 0x0000004200427308 */ /* 0x000e620000002400 */
[----:B------:R-:W-:Y:S02]  /*fb20*/  FMNMX.FTZ R67, R53, R24, !PT ;  /* 0x0000001835437209 */ /* 0x000fe40007810000 */
[----:B------:R-:W-:Y:S02]  /*fb30*/  ISETP.GT.AND P2, PT, R97, 0x61, PT ;  /* 0x000000616100780c */ /* 0x000fe40003f44270 */
[----:B0-----:R-:W-:Y:S02]  /*fb40*/  FSEL R51, R65, -INF , P3 ;  /* 0xff80000041337808 */ /* 0x001fe40001800000 */
[----:B------:R-:W-:Y:S01]  /*fb50*/  FMNMX.FTZ R24, R62, R67, !PT ;  /* 0x000000433e187209 */ /* 0x000fe20007810000 */
[----:B------:R-:W0:Y:S01]  /*fb60*/  MUFU.TANH R68, R68 ;  /* 0x0000004400447308 */ /* 0x000e220000002400 */
[----:B------:R-:W-:-:S02]  /*fb70*/  ISETP.GT.AND P3, PT, R97, 0x68, PT ;  /* 0x000000686100780c */ /* 0x000fc40003f64270 */
[----:B------:R-:W-:Y:S02]  /*fb80*/  FSEL R65, R83, -INF , P2 ;  /* 0xff80000053417808 */ /* 0x000fe40001000000 */
[C---:B------:R-:W-:Y:S02]  /*fb90*/  ISETP.GT.AND P2, PT, R97.reuse, 0x69, PT ;  /* 0x000000696100780c */ /* 0x040fe40003f44270 */
[----:B--2---:R-:W-:Y:S01]  /*fba0*/  FSEL R49, R72, -INF , P3 ;  /* 0xff80000048317808 */ /* 0x004fe20001800000 */
[----:B------:R-:W2:Y:S01]  /*fbb0*/  MUFU.TANH R69, R69 ;  /* 0x0000004500457308 */ /* 0x000ea20000002400 */
[C---:B------:R-:W-:Y:S02]  /*fbc0*/  ISETP.GT.AND P3, PT, R97.reuse, 0x70, PT ;  /* 0x000000706100780c */ /* 0x040fe40003f64270 */
[----:B-1----:R-:W-:Y:S02]  /*fbd0*/  FSEL R66, R66, -INF , P2 ;  /* 0xff80000042427808 */ /* 0x002fe40001000000 */
[----:B------:R-:W-:-:S03]  /*fbe0*/  ISETP.GT.AND P2, PT, R97, 0x71, PT ;  /* 0x000000716100780c */ /* 0x000fc60003f44270 */
[----:B------:R1:W-:Y:S01]  /*fbf0*/  MUFU.EX2 R20, R26 ;  /* 0x0000001a00147308 */ /* 0x0003e20000000800 */
[----:B0-----:R-:W-:Y:S02]  /*fc00*/  FSEL R47, R68, -INF , P3 ;  /* 0xff800000442f7808 */ /* 0x001fe40001800000 */
[----:B------:R-:W-:-:S05]  /*fc10*/  ISETP.GT.AND P3, PT, R97, 0x78, PT ;  /* 0x000000786100780c */ /* 0x000fca0003f64270 */
[----:B------:R-:W0:Y:S01]  /*fc20*/  MUFU.TANH R70, R70 ;  /* 0x0000004600467308 */ /* 0x000e220000002400 */
[----:B-1----:R-:W-:-:S04]  /*fc30*/  FMNMX.FTZ R26, R51, R24, !PT ;  /* 0x00000018331a7209 */ /* 0x002fc80007810000 */
[----:B------:R-:W-:-:S03]  /*fc40*/  FMNMX.FTZ R26, R65, R26, !PT ;  /* 0x0000001a411a7209 */ /* 0x000fc60007810000 */
[----:B------:R-:W1:Y:S01]  /*fc50*/  MUFU.TANH R71, R71 ;  /* 0x0000004700477308 */ /* 0x000e620000002400 */
[----:B------:R-:W-:-:S04]  /*fc60*/  FMNMX.FTZ R67, R49, R26, !PT ;  /* 0x0000001a31437209 */ /* 0x000fc80007810000 */
[----:B------:R-:W-:Y:S02]  /*fc70*/  FMNMX.FTZ R26, R66, R67, !PT ;  /* 0x00000043421a7209 */ /* 0x000fe40007810000 */
[----:B--2---:R-:W-:Y:S01]  /*fc80*/  FSEL R67, R69, -INF , P2 ;  /* 0xff80000045437808 */ /* 0x004fe20001000000 */
[----:B------:R2:W-:Y:S01]  /*fc90*/  MUFU.EX2 R24, R28 ;  /* 0x0000001c00187308 */ /* 0x0005e20000000800 */
[----:B------:R-:W-:Y:S02]  /*fca0*/  FMNMX.FTZ R26, R47, R26, !PT ;  /* 0x0000001a2f1a7209 */ /* 0x000fe40007810000 */
[----:B------:R-:W-:Y:S02]  /*fcb0*/  ISETP.GT.AND P2, PT, R97, 0x79, PT ;  /* 0x000000796100780c */ /* 0x000fe40003f44270 */
[----:B------:R-:W-:Y:S02]  /*fcc0*/  CS2R R96, SRZ ;  /* 0x0000000000607805 */ /* 0x000fe4000001ff00 */
[----:B------:R-:W-:Y:S01]  /*fcd0*/  FMNMX.FTZ R26, R67, R26, !PT ;  /* 0x0000001a431a7209 */ /* 0x000fe20007810000 */
[----:B------:R-:W-:Y:S01]  /*fce0*/  MUFU.EX2 R181, R181 ;  /* 0x000000b500b57308 */ /* 0x000fe20000000800 */
[----:B--2---:R-:W-:Y:S01]  /*fcf0*/  FFMA.FTZ R28, R45, UR48, -R46 ;  /* 0x000000302d1c7c23 */ /* 0x004fe2000801082e */
[----:B0-----:R-:W-:-:S02]  /*fd00*/  FSEL R45, R70, -INF , P3 ;  /* 0xff800000462d7808 */ /* 0x001fc40001800000 */
[----:B-1----:R-:W-:Y:S02]  /*fd10*/  FSEL R68, R71, -INF , P2 ;  /* 0xff80000047447808 */ /* 0x002fe40001000000 */
[----:B------:R-:W-:Y:S02]  /*fd20*/  FMNMX.FTZ R33, R45, R26, !PT ;  /* 0x0000001a2d217209 */ /* 0x000fe40007810000 */
[----:B------:R0:W1:Y:S02]  /*fd30*/  MUFU.EX2 R8, R99 ;  /* 0x0000006300087308 */ /* 0x0000640000000800 */
[----:B------:R-:W-:-:S05]  /*fd40*/  FMNMX.FTZ R33, R68, R33, !PT ;  /* 0x0000002144217209 */ /* 0x000fca0007810000 */
[----:B------:R-:W2:Y:S01]  /*fd50*/  SHFL.BFLY PT, R26, R33, 0x2, 0x1f ;  /* 0x0c401f00211a7f89 */ /* 0x000ea200000e0000 */
[----:B------:R-:W-:Y:S01]  /*fd60*/  MUFU.EX2 R183, R183 ;  /* 0x000000b700b77308 */ /* 0x000fe20000000800 */
[----:B0-----:R-:W-:-:S07]  /*fd70*/  CS2R R98, SRZ ;  /* 0x0000000000627805 */ /* 0x001fce000001ff00 */
[----:B------:R-:W-:Y:S08]  /*fd80*/  MUFU.EX2 R6, R6 ;  /* 0x0000000600067308 */ /* 0x000ff00000000800 */
[----:B------:R-:W-:Y:S01]  /*fd90*/  MUFU.EX2 R177, R177 ;  /* 0x000000b100b17308 */ /* 0x000fe20000000800 */
[----:B--2---:R-:W-:-:S07]  /*fda0*/  FMNMX.FTZ R37, R33, R26, !PT ;  /* 0x0000001a21257209 */ /* 0x004fce0007810000 */
[----:B------:R-:W-:Y:S01]  /*fdb0*/  MUFU.EX2 R10, R10 ;  /* 0x0000000a000a7308 */ /* 0x000fe20000000800 */
[----:B------:R-:W0:Y:S07]  /*fdc0*/  SHFL.BFLY PT, R26, R37, 0x1, 0x1f ;  /* 0x0c201f00251a7f89 */ /* 0x000e2e00000e0000 */
[----:B------:R-:W-:Y:S08]  /*fdd0*/  MUFU.EX2 R179, R179 ;  /* 0x000000b300b37308 */ /* 0x000ff00000000800 */
[----:B------:R-:W-:Y:S08]  /*fde0*/  MUFU.EX2 R12, R12 ;  /* 0x0000000c000c7308 */ /* 0x000ff00000000800 */
[----:B------:R-:W-:Y:S01]  /*fdf0*/  MUFU.EX2 R173, R173 ;  /* 0x000000ad00ad7308 */ /* 0x000fe20000000800 */
[----:B0-----:R-:W-:-:S02]  /*fe00*/  FMNMX.FTZ R26, R37, R26, !PT ;  /* 0x0000001a251a7209 */ /* 0x001fc40007810000 */
[----:B------:R-:W0:Y:S02]  /*fe10*/  @P1 LDC R37, c[0x0][0x44c] ;  /* 0x00011300ff251b82 */ /* 0x000e240000000800 */
[C---:B------:R-:W-:Y:S01]  /*fe20*/  FSETP.NEU.FTZ.AND P2, PT, R26.reuse, -INF , PT ;  /* 0xff8000001a00780b */ /* 0x040fe20003f5d000 */
[----:B------:R-:W-:Y:S02]  /*fe30*/  FMUL.FTZ R29, R26, UR48 ;  /* 0x000000301a1d7c20 */ /* 0x000fe40008410000 */
[----:B------:R-:W-:Y:S03]  /*fe40*/  MUFU.EX2 R175, R175 ;  /* 0x000000af00af7308 */ /* 0x000fe60000000800 */
[----:B------:R-:W-:-:S05]  /*fe50*/  FSEL R42, R29, RZ, P2 ;  /* 0x000000ff1d2a7208 */ /* 0x000fca0001000000 */
[----:B------:R-:W-:Y:S01]  /*fe60*/  MUFU.EX2 R169, R169 ;  /* 0x000000a900a97308 */ /* 0x000fe20000000800 */
[--C-:B------:R-:W-:Y:S01]  /*fe70*/  FFMA.FTZ R180, R48, UR48, -R42.reuse ;  /* 0x0000003030b47c23 */ /* 0x100fe2000801082a */
[--C-:B------:R-:W-:Y:S01]  /*fe80*/  FFMA.FTZ R29, R61, UR48, -R42.reuse ;  /* 0x000000303d1d7c23 */ /* 0x100fe2000801082a */
[----:B------:R-:W2:Y:S01]  /*fe90*/  @P1 LDC R48, c[0x0][0x450] ;  /* 0x00011400ff301b82 */ /* 0x000ea20000000800 */
[--C-:B------:R-:W-:Y:S01]  /*fea0*/  FFMA.FTZ R182, R5, UR48, -R42.reuse ;  /* 0x0000003005b67c23 */ /* 0x100fe2000801082a */
[--C-:B------:R-:W-:Y:S01]  /*feb0*/  FFMA.FTZ R3, R3, UR48, -R42.reuse ;  /* 0x0000003003037c23 */ /* 0x100fe2000801082a */
[--C-:B------:R-:W-:Y:S01]  /*fec0*/  FFMA.FTZ R176, R50, UR48, -R42.reuse ;  /* 0x0000003032b07c23 */ /* 0x100fe2000801082a */
[----:B------:R-:W-:Y:S01]  /*fed0*/  IMAD.U32 R5, RZ, RZ, UR38 ;  /* 0x00000026ff057e24 */ /* 0x000fe2000f8e00ff */
[----:B------:R-:W-:Y:S01]  /*fee0*/  MUFU.EX2 R180, R180 ;  /* 0x000000b400b47308 */ /* 0x000fe20000000800 */
[--C-:B------:R-:W-:Y:S01]  /*fef0*/  FFMA.FTZ R9, R9, UR48, -R42.reuse ;  /* 0x0000003009097c23 */ /* 0x100fe2000801082a */
[--C-:B------:R-:W-:Y:S01]  /*ff00*/  FFMA.FTZ R178, R11, UR48, -R42.reuse ;  /* 0x000000300bb27c23 */ /* 0x100fe2000801082a */
[----:B------:R-:W-:Y:S01]  /*ff10*/  FFMA.FTZ R11, R52, UR48, -R42 ;  /* 0x00000030340b7c23 */ /* 0x000fe2000801082a */
[----:B------:R-:W-:Y:S01]  /*ff20*/  PRMT R0, R5, 0x654, R0 ;  /* 0x0000065405007816 */ /* 0x000fe20000000000 */
[----:B0-----:R-:W-:-:S04]  /*ff30*/  @P1 IMAD.HI.U32 R37, R192, R37, RZ ;  /* 0x00000025c0251227 */ /* 0x001fc800078e00ff */
[--C-:B------:R-:W-:Y:S01]  /*ff40*/  FFMA.FTZ R172, R54, UR48, -R42.reuse ;  /* 0x0000003036ac7c23 */ /* 0x100fe2000801082a */
[--C-:B------:R-:W-:Y:S01]  /*ff50*/  FFMA.FTZ R13, R13, UR48, -R42.reuse ;  /* 0x000000300d0d7c23 */ /* 0x100fe2000801082a */
[----:B------:R-:W0:Y:S01]  /*ff60*/  MUFU.EX2 R29, R29 ;  /* 0x0000001d001d7308 */ /* 0x000e220000000800 */
[----:B------:R1:W-:Y:S01]  /*ff70*/  SYNCS.ARRIVE.TRANS64.RED.A1T0 RZ, [R0+URZ], RZ ;  /* 0x000000ff00ff79a7 */ /* 0x0003e2000810043f */
[--C-:B------:R-:W-:Y:S01]  /*ff80*/  FFMA.FTZ R174, R15, UR48, -R42.reuse ;  /* 0x000000300fae7c23 */ /* 0x100fe2000801082a */
[--C-:B------:R-:W-:Y:S01]  /*ff90*/  FFMA.FTZ R15, R56, UR48, -R42.reuse ;  /* 0x00000030380f7c23 */ /* 0x100fe2000801082a */
[--C-:B------:R-:W-:Y:S01]  /*ffa0*/  FFMA.FTZ R168, R58, UR48, -R42.reuse ;  /* 0x000000303aa87c23 */ /* 0x100fe2000801082a */
[--C-:B------:R-:W-:Y:S01]  /*ffb0*/  FFMA.FTZ R33, R21, UR48, -R42.reuse ;  /* 0x0000003015217c23 */ /* 0x100fe2000801082a */
[--C-:B------:R-:W-:Y:S01]  /*ffc0*/  FFMA.FTZ R170, R25, UR48, -R42.reuse ;  /* 0x0000003019aa7c23 */ /* 0x100fe2000801082a */
[----:B------:R-:W-:Y:S01]  /*ffd0*/  FFMA.FTZ R21, R60, UR48, -R42 ;  /* 0x000000303c157c23 */ /* 0x000fe2000801082a */
[----:B------:R-:W3:Y:S01]  /*ffe0*/  MUFU.EX2 R182, R182 ;  /* 0x000000b600b67308 */ /* 0x000ee20000000800 */
[----:B-1----:R-:W-:Y:S01]  /*fff0*/  FADD.FTZ R0, R181, R8 ;  /* 0x00000008b5007221 */ /* 0x002fe20000010000 */
[--C-:B------:R-:W-:Y:S01]  /*10000*/  FFMA.FTZ R164, R59, UR48, -R42.reuse ;  /* 0x000000303ba47c23 */ /* 0x100fe2000801082a */
[----:B--2---:R-:W-:Y:S01]  /*10010*/  @P1 SHF.R.U32.HI R35, RZ, R48, R37 ;  /* 0x00000030ff231219 */ /* 0x004fe20000011625 */
[--C-:B------:R-:W-:Y:S01]  /*10020*/  FFMA.FTZ R25, R63, UR48, -R42.reuse ;  /* 0x000000303f197c23 */ /* 0x100fe2000801082a */
[--C-:B------:R-:W-:Y:S01]  /*10030*/  FFMA.FTZ R166, R64, UR48, -R42.reuse ;  /* 0x0000003040a67c23 */ /* 0x100fe2000801082a */
[----:B------:R-:W-:Y:S01]  /*10040*/  FFMA.FTZ R57, R57, UR48, -R42 ;  /* 0x0000003039397c23 */ /* 0x000fe2000801082a */
[----:B------:R-:W-:Y:S01]  /*10050*/  IADD3 R37, R35, R195, -R194 ;  /* 0x000000c323257210 */ /* 0x000fe20007ffe8c2 */
[----:B------:R-:W1:Y:S01]  /*10060*/  MUFU.EX2 R3, R3 ;  /* 0x0000000300037308 */ /* 0x000e620000000800 */
[----:B0-----:R-:W-:Y:S01]  /*10070*/  FADD.FTZ R5, R180, R29 ;  /* 0x0000001db4057221 */ /* 0x001fe20000010000 */
[--C-:B------:R-:W-:Y:S01]  /*10080*/  FFMA.FTZ R27, R27, UR48, -R42.reuse ;  /* 0x000000301b1b7c23 */ /* 0x100fe2000801082a */
[----:B------:R-:W-:Y:S01]  /*10090*/  SHF.R.S32.HI R48, RZ, 0x1f, R37 ;  /* 0x0000001fff307819 */ /* 0x000fe20000011425 */
[--C-:B------:R-:W-:Y:S01]  /*100a0*/  FFMA.FTZ R55, R55, UR48, -R42.reuse ;  /* 0x0000003037377c23 */ /* 0x100fe2000801082a */
[--C-:B------:R-:W-:Y:S01]  /*100b0*/  FFMA.FTZ R53, R53, UR48, -R42.reuse ;  /* 0x0000003035357c23 */ /* 0x100fe2000801082a */
[----:B------:R-:W-:Y:S01]  /*100c0*/  F2FP.F16.F32.PACK_AB R180, R29, R180 ;  /* 0x000000b41db4723e */ /* 0x000fe200000000ff */
[----:B------:R-:W-:Y:S01]  /*100d0*/  FFMA.FTZ R62, R62, UR48, -R42 ;  /* 0x000000303e3e7c23 */ /* 0x000fe2000801082a */
[----:B------:R-:W0:Y:S01]  /*100e0*/  MUFU.EX2 R176, R176 ;  /* 0x000000b000b07308 */ /* 0x000e220000000800 */
[----:B---3--:R-:W-:Y:S01]  /*100f0*/  FADD.FTZ R46, R182, R5 ;  /* 0x00000005b62e7221 */ /* 0x008fe20000010000 */
[----:B------:R-:W-:Y:S01]  /*10100*/  FADD.FTZ R5, R183, R0 ;  /* 0x00000000b7057221 */ /* 0x000fe20000010000 */
[C---:B------:R-:W-:Y:S01]  /*10110*/  F2FP.F16.F32.PACK_AB R183, R6.reuse, R183 ;  /* 0x000000b706b7723e */ /* 0x040fe200000000ff */
[--C-:B------:R-:W-:Y:S01]  /*10120*/  FFMA.FTZ R51, R51, UR48, -R42.reuse ;  /* 0x0000003033337c23 */ /* 0x100fe2000801082a */
[--C-:B------:R-:W-:Y:S01]  /*10130*/  FFMA.FTZ R65, R65, UR48, -R42.reuse ;  /* 0x0000003041417c23 */ /* 0x100fe2000801082a */
[----:B------:R-:W-:Y:S01]  /*10140*/  FADD.FTZ R0, R6, R5 ;  /* 0x0000000506007221 */ /* 0x000fe20000010000 */
[----:B------:R-:W-:Y:S01]  /*10150*/  FFMA.FTZ R49, R49, UR48, -R42 ;  /* 0x0000003031317c23 */ /* 0x000fe2000801082a */
[----:B------:R-:W2:Y:S01]  /*10160*/  MUFU.EX2 R9, R9 ;  /* 0x0000000900097308 */ /* 0x000ea20000000800 */
[----:B-1----:R-:W-:Y:S01]  /*10170*/  FADD.FTZ R35, R3, R46 ;  /* 0x0000002e03237221 */ /* 0x002fe20000010000 */
[----:B------:R-:W-:Y:S01]  /*10180*/  FADD.FTZ R5, R177, R0 ;  /* 0x00000000b1057221 */ /* 0x000fe20000010000 */
[----:B------:R-:W-:Y:S01]  /*10190*/  F2FP.F16.F32.PACK_AB R182, R3, R182 ;  /* 0x000000b603b6723e */ /* 0x000fe200000000ff */
[--C-:B------:R-:W-:Y:S01]  /*101a0*/  FFMA.FTZ R66, R66, UR48, -R42.reuse ;  /* 0x0000003042427c23 */ /* 0x100fe2000801082a */
[--C-:B------:R-:W-:Y:S01]  /*101b0*/  FFMA.FTZ R47, R47, UR48, -R42.reuse ;  /* 0x000000302f2f7c23 */ /* 0x100fe2000801082a */
[----:B------:R-:W-:Y:S01]  /*101c0*/  FADD.FTZ R0, R10, R5 ;  /* 0x000000050a007221 */ /* 0x000fe20000010000 */
[----:B------:R-:W-:Y:S01]  /*101d0*/  FFMA.FTZ R67, R67, UR48, -R42 ;  /* 0x0000003043437c23 */ /* 0x000fe2000801082a */
[----:B------:R-:W1:Y:S01]  /*101e0*/  MUFU.EX2 R178, R178 ;  /* 0x000000b200b27308 */ /* 0x000e620000000800 */
[----:B0-----:R-:W-:Y:S01]  /*101f0*/  FADD.FTZ R46, R176, R35 ;  /* 0x00000023b02e7221 */ /* 0x001fe20000010000 */
[----:B------:R-:W-:Y:S01]  /*10200*/  FADD.FTZ R5, R179, R0 ;  /* 0x00000000b3057221 */ /* 0x000fe20000010000 */
[--C-:B------:R-:W-:Y:S01]  /*10210*/  FFMA.FTZ R45, R45, UR48, -R42.reuse ;  /* 0x000000302d2d7c23 */ /* 0x100fe2000801082a */
[----:B------:R-:W-:Y:S01]  /*10220*/  F2FP.F16.F32.PACK_AB R181, R8, R181 ;  /* 0x000000b508b5723e */ /* 0x000fe200000000ff */
[----:B------:R-:W-:Y:S01]  /*10230*/  FFMA.FTZ R42, R68, UR48, -R42 ;  /* 0x00000030442a7c23 */ /* 0x000fe2000801082a */
[C---:B------:R-:W-:Y:S01]  /*10240*/  FADD.FTZ R0, R12.reuse, R5 ;  /* 0x000000050c007221 */ /* 0x040fe20000010000 */
[----:B------:R-:W-:Y:S01]  /*10250*/  F2FP.F16.F32.PACK_AB R179, R12, R179 ;  /* 0x000000b30cb3723e */ /* 0x000fe200000000ff */
[----:B------:R-:W0:Y:S01]  /*10260*/  MUFU.EX2 R11, R11 ;  /* 0x0000000b000b7308 */ /* 0x000e220000000800 */
[----:B--2---:R-:W-:Y:S01]  /*10270*/  FADD.FTZ R35, R9, R46 ;  /* 0x0000002e09237221 */ /* 0x004fe20000010000 */
[----:B------:R-:W-:Y:S01]  /*10280*/  FADD.FTZ R5, R173, R0 ;  /* 0x00000000ad057221 */ /* 0x000fe20000010000 */
[----:B------:R-:W-:-:S02]  /*10290*/  F2FP.F16.F32.PACK_AB R176, R9, R176 ;  /* 0x000000b009b0723e */ /* 0x000fc400000000ff */
[----:B------:R-:W-:Y:S01]  /*102a0*/  IADD3 R12, R88, -0x2, RZ ;  /* 0xfffffffe580c7810 */ /* 0x000fe20007ffe0ff */
[----:B------:R-:W-:Y:S01]  /*102b0*/  FADD.FTZ R0, R14, R5 ;  /* 0x000000050e007221 */ /* 0x000fe20000010000 */
[----:B------:R-:W-:Y:S01]  /*102c0*/  F2FP.F16.F32.PACK_AB R177, R10, R177 ;  /* 0x000000b10ab1723e */ /* 0x000fe200000000ff */
[----:B------:R-:W2:Y:S01]  /*102d0*/  MUFU.EX2 R172, R172 ;  /* 0x000000ac00ac7308 */ /* 0x000ea20000000800 */
[----:B-1----:R-:W-:Y:S01]  /*102e0*/  FADD.FTZ R46, R178, R35 ;  /* 0x00000023b22e7221 */ /* 0x002fe20000010000 */
[----:B------:R-:W-:Y:S01]  /*102f0*/  FADD.FTZ R5, R175, R0 ;  /* 0x00000000af057221 */ /* 0x000fe20000010000 */
[----:B------:R-:W-:Y:S02]  /*10300*/  F2FP.F16.F32.PACK_AB R173, R14, R173 ;  /* 0x000000ad0ead723e */ /* 0x000fe400000000ff */
[----:B------:R-:W-:Y:S02]  /*10310*/  CS2R R88, SRZ ;  /* 0x0000000000587805 */ /* 0x000fe4000001ff00 */
[C---:B------:R-:W-:Y:S01]  /*10320*/  F2FP.F16.F32.PACK_AB R175, R20.reuse, R175 ;  /* 0x000000af14af723e */ /* 0x040fe200000000ff */
[----:B------:R-:W-:Y:S01]  /*10330*/  FADD.FTZ R0, R20, R5 ;  /* 0x0000000514007221 */ /* 0x000fe20000010000 */
[----:B------:R-:W-:Y:S01]  /*10340*/  LEA.HI R5, R48, R37, RZ, 0x7 ;  /* 0x0000002530057211 */ /* 0x000fe200078f38ff */
[----:B------:R-:W1:Y:S01]  /*10350*/  MUFU.EX2 R13, R13 ;  /* 0x0000000d000d7308 */ /* 0x000e620000000800 */
[C---:B0-----:R-:W-:Y:S01]  /*10360*/  FADD.FTZ R35, R11.reuse, R46 ;  /* 0x0000002e0b237221 */ /* 0x041fe20000010000 */
[----:B------:R-:W-:-:S06]  /*10370*/  F2FP.F16.F32.PACK_AB R178, R11, R178 ;  /* 0x000000b20bb2723e */ /* 0x000fcc00000000ff */
[----:B------:R-:W0:Y:S01]  /*10380*/  MUFU.EX2 R174, R174 ;  /* 0x000000ae00ae7308 */ /* 0x000e220000000800 */
[----:B--2---:R-:W-:-:S07]  /*10390*/  FADD.FTZ R46, R172, R35 ;  /* 0x00000023ac2e7221 */ /* 0x004fce0000010000 */
[----:B------:R-:W2:Y:S01]  /*103a0*/  MUFU.EX2 R15, R15 ;  /* 0x0000000f000f7308 */ /* 0x000ea20000000800 */
[C---:B-1----:R-:W-:Y:S01]  /*103b0*/  FADD.FTZ R35, R13.reuse, R46 ;  /* 0x0000002e0d237221 */ /* 0x042fe20000010000 */
[----:B------:R-:W-:-:S06]  /*103c0*/  F2FP.F16.F32.PACK_AB R172, R13, R172 ;  /* 0x000000ac0dac723e */ /* 0x000fcc00000000ff */
[----:B------:R-:W1:Y:S01]  /*103d0*/  MUFU.EX2 R168, R168 ;  /* 0x000000a800a87308 */ /* 0x000e620000000800 */
[----:B0-----:R-:W-:-:S07]  /*103e0*/  FADD.FTZ R46, R174, R35 ;  /* 0x00000023ae2e7221 */ /* 0x001fce0000010000 */
[----:B------:R-:W0:Y:S01]  /*103f0*/  MUFU.EX2 R33, R33 ;  /* 0x0000002100217308 */ /* 0x000e220000000800 */
[C---:B--2---:R-:W-:Y:S01]  /*10400*/  FADD.FTZ R35, R15.reuse, R46 ;  /* 0x0000002e0f237221 */ /* 0x044fe20000010000 */
[----:B------:R-:W-:-:S06]  /*10410*/  F2FP.F16.F32.PACK_AB R174, R15, R174 ;  /* 0x000000ae0fae723e */ /* 0x000fcc00000000ff */
[----:B------:R-:W2:Y:S01]  /*10420*/  MUFU.EX2 R171, R171 ;  /* 0x000000ab00ab7308 */ /* 0x000ea20000000800 */
[----:B-1----:R-:W-:Y:S01]  /*10430*/  FADD.FTZ R46, R168, R35 ;  /* 0x00000023a82e7221 */ /* 0x002fe20000010000 */
[----:B------:R-:W-:Y:S01]  /*10440*/  FADD.FTZ R35, R169, R0 ;  /* 0x00000000a9237221 */ /* 0x000fe20000010000 */
[----:B------:R-:W-:-:S03]  /*10450*/  F2FP.F16.F32.PACK_AB R169, R24, R169 ;  /* 0x000000a918a9723e */ /* 0x000fc600000000ff */
[----:B------:R-:W-:Y:S02]  /*10460*/  FADD.FTZ R0, R24, R35 ;  /* 0x0000002318007221 */ /* 0x000fe40000010000 */
        /* <DEDUP_REMOVED lines=83> */
[----:B------:R0:W1:Y:S08]  /*109a0*/  MUFU.EX2 R6, R7 ;  /* 0x0000000700067308 */ /* 0x0000700000000800 */
[----:B------:R-:W3:Y:S01]  /*109b0*/  MUFU.EX2 R42, R42 ;  /* 0x0000002a002a7308 */ /* 0x000ee20000000800 */
[----:B0-----:R-:W-:Y:S01]  /*109c0*/  FADD.FTZ R7, R155, R8 ;  /* 0x000000089b077221 */ /* 0x001fe20000010000 */
[----:B--2---:R-:W-:-:S03]  /*109d0*/  FADD.FTZ R3, R45, R0 ;  /* 0x000000002d037221 */ /* 0x004fc60000010000 */
[C---:B-1----:R-:W-:Y:S01]  /*109e0*/  FADD.FTZ R0, R6.reuse, R7 ;  /* 0x0000000706007221 */ /* 0x042fe20000010000 */
[----:B------:R-:W-:Y:S02]  /*109f0*/  F2FP.F16.F32.PACK_AB R155, R6, R155 ;  /* 0x0000009b069b723e */ /* 0x000fe400000000ff */
[----:B------:R-:W-:-:S04]  /*10a00*/  SHF.R.S32.HI R6, RZ, 0x7, R5 ;  /* 0x00000007ff067819 */ /* 0x000fc80000011405 */
[----:B------:R-:W-:Y:S01]  /*10a10*/  VIMNMX R5, R199, R6, !PT ;  /* 0x00000006c7057248 */ /* 0x000fe20007fe0100 */
[C---:B---3--:R-:W-:Y:S01]  /*10a20*/  FADD.FTZ R3, R42.reuse, R3 ;  /* 0x000000032a037221 */ /* 0x048fe20000010000 */
[----:B------:R-:W-:Y:S02]  /*10a30*/  F2FP.F16.F32.PACK_AB R154, R42, R45 ;  /* 0x0000002d2a9a723e */ /* 0x000fe400000000ff */
[----:B------:R-:W-:-:S13]  /*10a40*/  ISETP.GE.AND P2, PT, R12, R5, PT ;  /* 0x000000050c00720c */ /* 0x000fda0003f46270 */
[----:B------:R-:W-:Y:S05]  /*10a50*/  @!P2 BRA `(.L_x_3073) ;  /* 0x0000003000eca947 */ /* 0x000fea0003800000 */
[----:B------:R-:W-:Y:S01]  /*10a60*/  IMAD.MOV.U32 R10, RZ, RZ, R31 ;  /* 0x000000ffff0a7224 */ /* 0x000fe200078e001f */
[----:B------:R-:W-:Y:S01]  /*10a70*/  MOV R13, R186 ;  /* 0x000000ba000d7202 */ /* 0x000fe20000000f00 */
[----:B------:R-:W-:Y:S02]  /*10a80*/  IMAD.MOV.U32 R11, RZ, RZ, R26 ;  /* 0x000000ffff0b7224 */ /* 0x000fe400078e001a */
[----:B------:R-:W-:Y:S02]  /*10a90*/  IMAD.MOV.U32 R6, RZ, RZ, R189 ;  /* 0x000000ffff067224 */ /* 0x000fe400078e00bd */
[----:B------:R-:W-:-:S07]  /*10aa0*/  IMAD.MOV.U32 R151, RZ, RZ, RZ ;  /* 0x000000ffff977224 */ /* 0x000fce00078e00ff */
.L_x_3085:
        /* <DEDUP_REMOVED lines=8> */
.L_x_3075:
        /* <DEDUP_REMOVED lines=8> */
.L_x_3076:
[----:B------:R-:W-:Y:S04]  /*10bb0*/  BSSY B0, `(.L_x_3074) ;  /* 0x0000004000007945 */ /* 0x000fe80003800000 */
[----:B-1----:R-:W-:Y:S05]  /*10bc0*/  @P3 BRA `(.L_x_3077) ;  /* 0x0000000000083947 */ /* 0x002fea0003800000 */
[----:B------:R-:W1:Y:S02]  /*10bd0*/  SYNCS.PHASECHK.TRANS64.TRYWAIT P3, [R7+URZ+0x28830], R8 ;  /* 0x02883008070075a7 */ /* 0x000e64000806017f */
[----:B-1----:R-:W-:Y:S05]  /*10be0*/  @!P3 BRA `(.L_x_3078) ;  /* 0x0000013000e4b947 */ /* 0x002fea0003800000 */
.L_x_3077:
[----:B------:R-:W-:Y:S05]  /*10bf0*/  BSYNC B0 ;  /* 0x0000000000007941 */ /* 0x000fea0003800000 */
.L_x_3074:
[----:B01----:R-:W0:Y:S01]  /*10c00*/  S2R R7, SR_TID.X ;  /* 0x0000000000077919 */ /* 0x003e220000002100 */
[----:B------:R-:W-:Y:S01]  /*10c10*/  IADD3 R186, R13, 0x1, RZ ;  /* 0x000000010dba7810 */ /* 0x000fe20007ffe0ff */
[----:B------:R-:W-:Y:S05]  /*10c20*/  WARPSYNC.ALL ;  /* 0x0000000000007948 */ /* 0x000fea0003800000 */
[C---:B------:R-:W-:Y:S01]  /*10c30*/  ISETP.NE.AND P3, PT, R186.reuse, 0x2, PT ;  /* 0x00000002ba00780c */ /* 0x040fe20003f65270 */
[----:B------:R-:W-:Y:S01]  /*10c40*/  IMAD.MOV.U32 R9, RZ, RZ, 0x40000040 ;  /* 0x40000040ff097424 */ /* 0x000fe200078e00ff */
[----:B------:R-:W-:Y:S01]  /*10c50*/  MOV R25, 0x40000040 ;  /* 0x4000004000197802 */ /* 0x000fe20000000f00 */
[----:B------:R-:W-:Y:S01]  /*10c60*/  IMAD.MOV.U32 R21, RZ, RZ, 0x40000040 ;  /* 0x40000040ff157424 */ /* 0x000fe200078e00ff */
[----:B------:R-:W-:Y:S01]  /*10c70*/  SEL R186, R186, RZ, P3 ;  /* 0x000000ffbaba7207 */ /* 0x000fe20001800000 */
[----:B------:R-:W-:Y:S01]  /*10c80*/  IMAD.MOV.U32 R15, RZ, RZ, 0x40000040 ;  /* 0x40000040ff0f7424 */ /* 0x000fe200078e00ff */
[----:B------:R-:W-:-:S02]  /*10c90*/  R2UR UR7, R9 ;  /* 0x00000000090772ca */ /* 0x000fc400000e0000 */
[C---:B------:R-:W-:Y:S01]  /*10ca0*/  R2UR UR15, R25.reuse ;  /* 0x00000000190f72ca */ /* 0x040fe200000e0000 */
[----:B------:R-:W-:Y:S01]  /*10cb0*/  IMAD R8, R186, 0x800, R4 ;  /* 0x00000800ba087824 */ /* 0x000fe200078e0204 */
[----:B------:R-:W-:Y:S02]  /*10cc0*/  R2UR UR31, R25 ;  /* 0x00000000191f72ca */ /* 0x000fe400000e0000 */
[----:B------:R-:W-:Y:S01]  /*10cd0*/  R2UR UR11, R21 ;  /* 0x00000000150b72ca */ /* 0x000fe200000e0000 */
[C---:B------:R-:W-:Y:S01]  /*10ce0*/  VIADD R20, R8.reuse, 0x2 ;  /* 0x0000000208147836 */ /* 0x040fe20000000000 */
[C---:B------:R-:W-:Y:S01]  /*10cf0*/  IADD3 R24, R8.reuse, 0x4, RZ ;  /* 0x0000000408187810 */ /* 0x040fe20007ffe0ff */
[C---:B------:R-:W-:Y:S01]  /*10d00*/  VIADD R14, R8.reuse, 0x6 ;  /* 0x00000006080e7836 */ /* 0x040fe20000000000 */
[----:B------:R-:W-:Y:S02]  /*10d10*/  R2UR UR6, R8 ;  /* 0x00000000080672ca */ /* 0x000fe400000e0000 */
[----:B------:R-:W-:-:S02]  /*10d20*/  R2UR UR14, R24 ;  /* 0x00000000180e72ca */ /* 0x000fc400000e0000 */
[----:B------:R-:W-:Y:S02]  /*10d30*/  IADD3 R24, R8, 0x404, RZ ;  /* 0x0000040408187810 */ /* 0x000fe40007ffe0ff */
[----:B------:R-:W-:Y:S01]  /*10d40*/  R2UR UR10, R20 ;  /* 0x00000000140a72ca */ /* 0x000fe200000e0000 */
[----:B------:R-:W-:Y:S01]  /*10d50*/  VIADD R20, R8, 0x400 ;  /* 0x0000040008147836 */ /* 0x000fe20000000000 */
[----:B------:R-:W-:Y:S02]  /*10d60*/  R2UR UR30, R24 ;  /* 0x00000000181e72ca */ /* 0x000fe400000e0000 */
[----:B0-----:R-:W-:Y:S02]  /*10d70*/  SHF.R.U32.HI R7, RZ, 0x7, R7 ;  /* 0x00000007ff077819 */ /* 0x001fe40000011607 */
[----:B------:R-:W-:Y:S01]  /*10d80*/  R2UR UR18, R14 ;  /* 0x000000000e1272ca */ /* 0x000fe200000e0000 */
[----:B------:R-:W-:Y:S01]  /*10d90*/  VIADD R14, R8, 0x402 ;  /* 0x00000402080e7836 */ /* 0x000fe20000000000 */
        /* <DEDUP_REMOVED lines=37> */
.L_x_3080:
[----:B------:R-:W-:Y:S01]  /*10ff0*/  SHF.L.U32 R6, R6, 0x1f, RZ ;  /* 0x0000001f06067819 */ /* 0x000fe200000006ff */
[----:B------:R-:W-:-:S04]  /*11000*/  IMAD R7, R13, 0x8, R18 ;  /* 0x000000080d077824 */ /* 0x000fc800078e0212 */
[----:B------:R0:W1:Y:S01]  /*11010*/  SYNCS.PHASECHK.TRANS64.TRYWAIT P2, [R7+URZ+0x28850], R6 ;  /* 0x02885006070075a7 */ /* 0x000062000804017f */
[----:B------:R-:W-:Y:S05]  /*11020*/  @!P0 BRA `(.L_x_3081) ;  /* 0x0000000000048947 */ /* 0x000fea0003800000 */
[----:B------:R-:W-:Y:S01]  /*11030*/  BPT.TRAP 0x1 ;  /* 0x000000040000795c */ /* 0x000fe20000300000 */
.L_x_3081:
[----:B-1----:R-:W-:Y:S05]  /*11040*/  @P2 BRA `(.L_x_3079) ;  /* 0x0000000000082947 */ /* 0x002fea0003800000 */
[----:B------:R-:W1:Y:S02]  /*11050*/  SYNCS.PHASECHK.TRANS64.TRYWAIT P2, [R7+URZ+0x28850], R6 ;  /* 0x02885006070075a7 */ /* 0x000e64000804017f */
[----:B-1----:R-:W-:Y:S05]  /*11060*/  @!P2 BRA `(.L_x_3082) ;  /* 0x0000012c00d8a947 */ /* 0x002fea0003800000 */
.L_x_3079:
[----:B01----:R-:W-:Y:S01]  /*11070*/  VIADD R6, R18, 0x400 ;  /* 0x0000040012067836 */ /* 0x003fe20000000000 */
[----:B------:R-:W-:Y:S05]  /*11080*/  WARPSYNC.ALL ;  /* 0x0000000000007948 */ /* 0x000fea0003800000 */
[----:B------:R-:W-:Y:S01]  /*11090*/  SHF.R.U32.HI R6, RZ, 0x4, R6 ;  /* 0x00000004ff067819 */ /* 0x000fe20000011606 */
[----:B------:R-:W-:Y:S01]  /*110a0*/  IMAD.MOV.U32 R7, RZ, RZ, 0x40000040 ;  /* 0x40000040ff077424 */ /* 0x000fe200078e00ff */
[----:B------:R-:W-:Y:S01]  /*110b0*/  WARPGROUP.ARRIVE ;  /* 0x00000000000079c5 */ /* 0x000fe20000000000 */
[----:B------:R-:W-:Y:S01]  /*110c0*/  IMAD.MOV.U32 R9, RZ, RZ, 0x40000040 ;  /* 0x40000040ff097424 */ /* 0x000fe200078e00ff */
[----:B------:R-:W-:-:S04]  /*110d0*/  LOP3.LUT R6, R6, 0x3fff, RZ, 0xc0, !PT ;  /* 0x00003fff06067812 */ /* 0x000fc800078ec0ff */
[----:B------:R-:W0:Y:S01]  /*110e0*/  S2R R14, SR_TID.X ;  /* 0x00000000000e7919 */ /* 0x000e220000002100 */
[----:B------:R-:W-:Y:S01]  /*110f0*/  R2UR UR7, R7 ;  /* 0x00000000070772ca */ /* 0x000fe200000e0000 */
[----:B------:R-:W-:Y:S01]  /*11100*/  IMAD.MOV.U32 R7, RZ, RZ, 0x40000040 ;  /* 0x40000040ff077424 */ /* 0x000fe200078e00ff */
[----:B------:R-:W-:-:S04]  /*11110*/  LOP3.LUT R6, R6, 0x4000000, RZ, 0xfc, !PT ;  /* 0x0400000006067812 */ /* 0x000fc800078efcff */
[----:B------:R-:W-:-:S04]  /*11120*/  LEA R6, R13, R6, 0xb ;  /* 0x000000060d067211 */ /* 0x000fc800078e58ff */
[C---:B------:R-:W-:Y:S01]  /*11130*/  R2UR UR6, R6.reuse ;  /* 0x00000000060672ca */ /* 0x040fe200000e0000 */
[----:B------:R-:W-:-:S12]  /*11140*/  VIADD R8, R6, 0x80 ;  /* 0x0000008006087836 */ /* 0x000fd80000000000 */
[----:B------:R-:W-:Y:S01]  /*11150*/  HGMMA.64x128x16.F32 R88, R180, gdesc[UR4].tnspB, R88, gsb0 ;  /* 0x41e00004b4587df0 */ /* 0x000fe20008000858 */
[----:B------:R-:W-:Y:S02]  /*11160*/  R2UR UR6, R8 ;  /* 0x00000000080672ca */ /* 0x000fe400000e0000 */
[----:B------:R-:W-:Y:S01]  /*11170*/  R2UR UR7, R9 ;  /* 0x00000000090772ca */ /* 0x000fe200000e0000 */
[----:B------:R-:W-:Y:S01]  /*11180*/  IMAD.MOV.U32 R9, RZ, RZ, 0x40000040 ;  /* 0x40000040ff097424 */ /* 0x000fe200078e00ff */
[----:B------:R-:W-:Y:S02]  /*11190*/  IADD3 R8, R6, 0x100, RZ ;  /* 0x0000010006087810 */ /* 0x000fe40007ffe0ff */
        /* <DEDUP_REMOVED lines=48> */
.L_x_3083:
[----:B------:R-:W-:Y:S01]  /*114a0*/  FMUL.FTZ R158, R33, UR47 ;  /* 0x0000002f219e7c20 */ /* 0x000fe20008410000 */
[----:B------:R-:W-:Y:S01]  /*114b0*/  FMUL.FTZ R14, R34, UR47 ;  /* 0x0000002f220e7c20 */ /* 0x000fe20008410000 */
[----:B------:R-:W1:Y:S01]  /*114c0*/  @P1 LDC R33, c[0x0][0x44c] ;  /* 0x00011300ff211b82 */ /* 0x000e620000000800 */
[----:B0-----:R-:W-:Y:S01]  /*114d0*/  FMUL.FTZ R6, R26, UR47 ;  /* 0x0000002f1a067c20 */ /* 0x001fe20008410000 */
[----:B------:R-:W-:Y:S01]  /*114e0*/  IADD3 R26, R206, R192, RZ ;  /* 0x000000c0ce1a7210 */ /* 0x000fe20007ffe0ff */
[----:B------:R-:W-:Y:S01]  /*114f0*/  FMUL.FTZ R157, R24, UR47 ;  /* 0x0000002f189d7c20 */ /* 0x000fe20008410000 */
[----:B------:R-:W-:Y:S01]  /*11500*/  FMUL.FTZ R156, R25, UR47 ;  /* 0x0000002f199c7c20 */ /* 0x000fe20008410000 */
[----:B------:R-:W-:Y:S01]  /*11510*/  FMUL.FTZ R15, R35, UR47 ;  /* 0x0000002f230f7c20 */ /* 0x000fe20008410000 */
[----:B------:R-:W-:Y:S01]  /*11520*/  FMUL.FTZ R155, R28, UR47 ;  /* 0x0000002f1c9b7c20 */ /* 0x000fe20008410000 */
[----:B------:R-:W-:Y:S01]  /*11530*/  FMUL.FTZ R153, R29, UR47 ;  /* 0x0000002f1d997c20 */ /* 0x000fe20008410000 */
[----:B------:R-:W0:Y:S01]  /*11540*/  @P1 LDC R34, c[0x0][0x450] ;  /* 0x00011400ff221b82 */ /* 0x000e220000000800 */
[----:B------:R-:W2:Y:S01]  /*11550*/  MUFU.TANH R157, R157 ;  /* 0x0000009d009d7308 */ /* 0x000ea20000002400 */
        /* <DEDUP_REMOVED lines=8> */
[----:B------:R-:W-:Y:S01]  /*115e0*/  FMUL.FTZ R44, R52, UR47 ;  /* 0x0000002f342c7c20 */ /* 0x000fe20008410000 */
[----:B------:R-:W-:Y:S01]  /*115f0*/  FMUL.FTZ R21, R39, UR47 ;  /* 0x0000002f27157c20 */ /* 0x000fe20008410000 */
[----:B------:R-:W-:Y:S01]  /*11600*/  FMUL.FTZ R39, R41, UR47 ;  /* 0x0000002f29277c20 */ /* 0x000fe20008410000 */
[----:B------:R-:W-:Y:S01]  /*11610*/  FMUL.FTZ R41, R45, UR47 ;  /* 0x0000002f2d297c20 */ /* 0x000fe20008410000 */
[----:B------:R-:W-:Y:S01]  /*11620*/  FMUL.FTZ R24, R42, UR47 ;  /* 0x0000002f2a187c20 */ /* 0x000fe20008410000 */
[----:B------:R-:W-:Y:S01]  /*11630*/  FMUL.FTZ R42, R48, UR47 ;  /* 0x0000002f302a7c20 */ /* 0x000fe20008410000 */
[----:B-1----:R-:W-:Y:S01]  /*11640*/  @P1 IMAD.HI.U32 R33, R26, R33, RZ ;  /* 0x000000211a211227 */ /* 0x002fe200078e00ff */
[----:B------:R-:W1:Y:S03]  /*11650*/  MUFU.TANH R155, R155 ;  /* 0x0000009b009b7308 */ /* 0x000e660000002400 */
[----:B------:R-:W-:Y:S01]  /*11660*/  FMUL.FTZ R45, R53, UR47 ;  /* 0x0000002f352d7c20 */ /* 0x000fe20008410000 */
[----:B------:R-:W-:Y:S01]  /*11670*/  FMUL.FTZ R25, R43, UR47 ;  /* 0x0000002f2b197c20 */ /* 0x000fe20008410000 */
[----:B------:R-:W-:Y:S01]  /*11680*/  FMUL.FTZ R43, R49, UR47 ;  /* 0x0000002f312b7c20 */ /* 0x000fe20008410000 */
[----:B------:R-:W-:Y:S01]  /*11690*/  FMUL.FTZ R9, R31, UR47 ;  /* 0x0000002f1f097c20 */ /* 0x000fe20008410000 */
[----:B------:R-:W-:Y:S01]  /*116a0*/  FMUL.FTZ R31, R54, UR47 ;  /* 0x0000002f361f7c20 */ /* 0x000fe20008410000 */
[----:B------:R-:W-:Y:S01]  /*116b0*/  FMUL.FTZ R7, R27, UR47 ;  /* 0x0000002f1b077c20 */ /* 0x000fe20008410000 */
[----:B0-----:R-:W-:Y:S01]  /*116c0*/  @P1 SHF.R.U32.HI R26, RZ, R34, R33 ;  /* 0x00000022ff1a1219 */ /* 0x001fe20000011621 */
[----:B------:R-:W-:Y:S01]  /*116d0*/  IMAD.MOV.U32 R33, RZ, RZ, -0x80 ;  /* 0xffffff80ff217424 */ /* 0x000fe200078e00ff */
[----:B------:R-:W0:Y:S01]  /*116e0*/  MUFU.TANH R153, R153 ;  /* 0x0000009900997308 */ /* 0x000e220000002400 */
[----:B------:R-:W-:Y:S01]  /*116f0*/  FMUL.FTZ R32, R55, UR47 ;  /* 0x0000002f37207c20 */ /* 0x000fe20008410000 */
[----:B------:R-:W-:Y:S01]  /*11700*/  FMUL.FTZ R27, R46, UR47 ;  /* 0x0000002f2e1b7c20 */ /* 0x000fe20008410000 */
[----:B------:R-:W4:Y:S01]  /*11710*/  SHFL.IDX PT, R159, R26, RZ, 0x1c1f ;  /* 0x001c1fff1a9f7589 */ /* 0x000f2200000e0000 */
[----:B------:R-:W-:-:S02]  /*11720*/  IMAD R34, R12, R33, 0x1 ;  /* 0x000000010c227424 */ /* 0x000fc400078e0221 */
[----:B------:R-:W-:Y:S01]  /*11730*/  FMUL.FTZ R46, R56, UR47 ;  /* 0x0000002f382e7c20 */ /* 0x000fe20008410000 */
[----:B------:R-:W-:Y:S01]  /*11740*/  FMUL.FTZ R28, R47, UR47 ;  /* 0x0000002f2f1c7c20 */ /* 0x000fe20008410000 */
[----:B------:R-:W-:Y:S01]  /*11750*/  FMUL.FTZ R47, R57, UR47 ;  /* 0x0000002f392f7c20 */ /* 0x000fe20008410000 */
[----:B------:R-:W5:Y:S01]  /*11760*/  MUFU.TANH R152, R152 ;  /* 0x0000009800987308 */ /* 0x000f620000002400 */
[----:B------:R-:W-:Y:S01]  /*11770*/  IADD3 R35, R195, R34, -R193 ;  /* 0x00000022c3237210 */ /* 0x000fe20007ffe8c1 */
[----:B------:R-:W-:Y:S01]  /*11780*/  FMUL.FTZ R49, R60, UR47 ;  /* 0x0000002f3c317c20 */ /* 0x000fe20008410000 */
[----:B------:R-:W-:Y:S01]  /*11790*/  FMUL.FTZ R48, R61, UR47 ;  /* 0x0000002f3d307c20 */ /* 0x000fe20008410000 */
[----:B------:R-:W-:Y:S01]  /*117a0*/  FMUL.FTZ R8, R30, UR47 ;  /* 0x0000002f1e087c20 */ /* 0x000fe20008410000 */
[----:B------:R-:W-:Y:S01]  /*117b0*/  FMUL.FTZ R33, R58, UR47 ;  /* 0x0000002f3a217c20 */ /* 0x000fe20008410000 */
[----:B------:R-:W-:Y:S02]  /*117c0*/  IMAD.IADD R154, R35, 0x1, -R194 ;  /* 0x00000001239a7824 */ /* 0x000fe400078e0ac2 */
        /* <DEDUP_REMOVED lines=12> */
[----:B----4-:R-:W-:-:S02]  /*11890*/  IMAD.IADD R159, R154, 0x1, R159 ;  /* 0x000000019a9f7824 */ /* 0x010fc400078e029f */
[----:B------:R-:W-:Y:S01]  /*118a0*/  FMUL.FTZ R67, R71, UR47 ;  /* 0x0000002f47437c20 */ /* 0x000fe20008410000 */
[----:B------:R-:W-:Y:S01]  /*118b0*/  FMUL.FTZ R71, R79, UR47 ;  /* 0x0000002f4f477c20 */ /* 0x000fe20008410000 */
[----:B------:R-:W-:Y:S01]  /*118c0*/  UMOV UR48, UR45 ;  /* 0x0000002d00307c82 */ /* 0x000fe20008000000 */
[C---:B------:R-:W-:Y:S01]  /*118d0*/  ISETP.GT.AND P2, PT, R159.reuse, RZ, PT ;  /* 0x000000ff9f00720c */ /* 0x040fe20003f44270 */
[----:B------:R-:W4:Y:S01]  /*118e0*/  MUFU.TANH R36, R36 ;  /* 0x0000002400247308 */ /* 0x000f220000002400 */
[----:B------:R-:W-:Y:S02]  /*118f0*/  ISETP.GT.AND P3, PT, R159, 0x1, PT ;  /* 0x000000019f00780c */ /* 0x000fe40003f64270 */
[----:B--2---:R-:W-:Y:S02]  /*11900*/  FSEL R157, R157, -INF , P2 ;  /* 0xff8000009d9d7808 */ /* 0x004fe40001000000 */
[----:B------:R-:W-:Y:S02]  /*11910*/  ISETP.GT.AND P2, PT, R159, 0x8, PT ;  /* 0x000000089f00780c */ /* 0x000fe40003f44270 */
[----:B---3--:R-:W-:Y:S01]  /*11920*/  FSEL R156, R156, -INF , P3 ;  /* 0xff8000009c9c7808 */ /* 0x008fe20001800000 */
[----:B------:R-:W2:Y:S01]  /*11930*/  MUFU.TANH R38, R38 ;  /* 0x0000002600267308 */ /* 0x000ea20000002400 */
[----:B------:R-:W-:-:S02]  /*11940*/  FMNMX.FTZ R35, R157, R11, !PT ;  /* 0x0000000b9d237209 */ /* 0x000fc40007810000 */
[----:B------:R-:W-:Y:S02]  /*11950*/  ISETP.GT.AND P3, PT, R159, 0x9, PT ;  /* 0x000000099f00780c */ /* 0x000fe40003f64270 */
[----:B-1----:R-:W-:Y:S02]  /*11960*/  FSEL R155, R155, -INF , P2 ;  /* 0xff8000009b9b7808 */ /* 0x002fe40001000000 */
[----:B------:R-:W-:Y:S01]  /*11970*/  FMNMX.FTZ R50, R156, R35, !PT ;  /* 0x000000239c327209 */ /* 0x000fe20007810000 */
[----:B------:R-:W1:Y:S01]  /*11980*/  MUFU.TANH R39, R39 ;  /* 0x0000002700277308 */ /* 0x000e620000002400 */
[----:B------:R-:W-:Y:S02]  /*11990*/  ISETP.GT.AND P2, PT, R159, 0x10, PT ;  /* 0x000000109f00780c */ /* 0x000fe40003f44270 */
[----:B0-----:R-:W-:Y:S02]  /*119a0*/  FSEL R153, R153, -INF , P3 ;  /* 0xff80000099997808 */ /* 0x001fe40001800000 */
[----:B------:R-:W-:Y:S01]  /*119b0*/  FMNMX.FTZ R52, R155, R50, !PT ;  /* 0x000000329b347209 */ /* 0x000fe20007810000 */
[----:B------:R-:W-:Y:S01]  /*119c0*/  FMUL.FTZ R50, R64, UR47 ;  /* 0x0000002f40327c20 */ /* 0x000fe20008410000 */
[----:B------:R-:W-:Y:S01]  /*119d0*/  ISETP.GT.AND P3, PT, R159, 0x11, PT ;  /* 0x000000119f00780c */ /* 0x000fe20003f64270 */
[----:B------:R-:W0:Y:S01]  /*119e0*/  MUFU.TANH R40, R40 ;  /* 0x0000002800287308 */ /* 0x000e220000002400 */
[----:B-----5:R-:W-:-:S02]  /*119f0*/  FSEL R152, R152, -INF , P2 ;  /* 0xff80000098987808 */ /* 0x020fc40001000000 */
[----:B------:R-:W-:Y:S02]  /*11a00*/  FMNMX.FTZ R37, R153, R52, !PT ;  /* 0x0000003499257209 */ /* 0x000fe40007810000 */
[C---:B------:R-:W-:Y:S02]  /*11a10*/  ISETP.GT.AND P2, PT, R159.reuse, 0x18, PT ;  /* 0x000000189f00780c */ /* 0x040fe40003f44270 */
[----:B------:R-:W-:Y:S01]  /*11a20*/  FSEL R35, R158, -INF , P3 ;  /* 0xff8000009e237808 */ /* 0x000fe20001800000 */
[----:B------:R-:W3:Y:S01]  /*11a30*/  MUFU.TANH R41, R41 ;  /* 0x0000002900297308 */ /* 0x000ee20000002400 */
[----:B------:R-:W-:Y:S02]  /*11a40*/  FMNMX.FTZ R52, R152, R37, !PT ;  /* 0x0000002598347209 */ /* 0x000fe40007810000 */
[----:B------:R-:W-:Y:S02]  /*11a50*/  ISETP.GT.AND P3, PT, R159, 0x19, PT ;  /* 0x000000199f00780c */ /* 0x000fe40003f64270 */
[----:B------:R-:W-:-:S02]  /*11a60*/  FSEL R37, R160, -INF , P2 ;  /* 0xff800000a0257808 */ /* 0x000fc40001000000 */
[----:B------:R-:W-:Y:S01]  /*11a70*/  FMNMX.FTZ R52, R35, R52, !PT ;  /* 0x0000003423347209 */ /* 0x000fe20007810000 */
[----:B------:R-:W5:Y:S01]  /*11a80*/  MUFU.TANH R42, R42 ;  /* 0x0000002a002a7308 */ /* 0x000f620000002400 */
[----:B------:R-:W-:Y:S02]  /*11a90*/  ISETP.GT.AND P2, PT, R159, 0x20, PT ;  /* 0x000000209f00780c */ /* 0x000fe40003f44270 */
[----:B----4-:R-:W-:Y:S02]  /*11aa0*/  FSEL R36, R36, -INF , P3 ;  /* 0xff80000024247808 */ /* 0x010fe40001800000 */
[----:B------:R-:W-:Y:S01]  /*11ab0*/  FMNMX.FTZ R53, R37, R52, !PT ;  /* 0x0000003425357209 */ /* 0x000fe20007810000 */
[----:B------:R-:W-:Y:S01]  /*11ac0*/  FMUL.FTZ R52, R68, UR47 ;  /* 0x0000002f44347c20 */ /* 0x000fe20008410000 */
[----:B------:R-:W-:Y:S01]  /*11ad0*/  ISETP.GT.AND P3, PT, R159, 0x21, PT ;  /* 0x000000219f00780c */ /* 0x000fe20003f64270 */
[----:B------:R-:W4:Y:S01]  /*11ae0*/  MUFU.TANH R43, R43 ;  /* 0x0000002b002b7308 */ /* 0x000f220000002400 */
[----:B--2---:R-:W-:-:S02]  /*11af0*/  FSEL R38, R38, -INF , P2 ;  /* 0xff80000026267808 */ /* 0x004fc40001000000 */
[----:B------:R-:W-:Y:S02]  /*11b00*/  FMNMX.FTZ R53, R36, R53, !PT ;  /* 0x0000003524357209 */ /* 0x000fe40007810000 */
[----:B------:R-:W-:Y:S02]  /*11b10*/  ISETP.GT.AND P2, PT, R159, 0x28, PT ;  /* 0x000000289f00780c */ /* 0x000fe40003f44270 */
[----:B-1----:R-:W-:Y:S01]  /*11b20*/  FSEL R39, R39, -INF , P3 ;  /* 0xff80000027277808 */ /* 0x002fe20001800000 */
[----:B------:R-:W1:Y:S01]  /*11b30*/  MUFU.TANH R44, R44 ;  /* 0x0000002c002c7308 */ /* 0x000e620000002400 */
[----:B------:R-:W-:Y:S01]  /*11b40*/  FMNMX.FTZ R54, R38, R53, !PT ;  /* 0x0000003526367209 */ /* 0x000fe20007810000 */
[----:B------:R-:W-:Y:S01]  /*11b50*/  FMUL.FTZ R53, R69, UR47 ;  /* 0x0000002f45357c20 */ /* 0x000fe20008410000 */
[----:B------:R-:W-:Y:S02]  /*11b60*/  ISETP.GT.AND P3, PT, R159, 0x29, PT ;  /* 0x000000299f00780c */ /* 0x000fe40003f64270 */
[----:B0-----:R-:W-:-:S02]  /*11b70*/  FSEL R40, R40, -INF , P2 ;  /* 0xff80000028287808 */ /* 0x001fc40001000000 */
[----:B------:R-:W-:Y:S01]  /*11b80*/  FMNMX.FTZ R55, R39, R54, !PT ;  /* 0x0000003627377209 */ /* 0x000fe20007810000 */
[----:B------:R-:W0:Y:S01]  /*11b90*/  MUFU.TANH R45, R45 ;  /* 0x0000002d002d7308 */ /* 0x000e220000002400 */
[----:B------:R-:W-:Y:S02]  /*11ba0*/  ISETP.GT.AND P2, PT, R159, 0x30, PT ;  /* 0x000000309f00780c */ /* 0x000fe40003f44270 */
[----:B---3--:R-:W-:Y:S02]  /*11bb0*/  FSEL R41, R41, -INF , P3 ;  /* 0xff80000029297808 */ /* 0x008fe40001800000 */
[----:B------:R-:W-:Y:S01]  /*11bc0*/  FMNMX.FTZ R54, R40, R55, !PT ;  /* 0x0000003728367209 */ /* 0x000fe20007810000 */
[----:B------:R-:W-:Y:S01]  /*11bd0*/  FMUL.FTZ R55, R72, UR47 ;  /* 0x0000002f48377c20 */ /* 0x000fe20008410000 */
[----:B------:R-:W-:Y:S01]  /*11be0*/  ISETP.GT.AND P3, PT, R159, 0x31, PT ;  /* 0x000000319f00780c */ /* 0x000fe20003f64270 */
[----:B------:R-:W2:Y:S01]  /*11bf0*/  MUFU.TANH R46, R46 ;  /* 0x0000002e002e7308 */ /* 0x000ea20000002400 */
[----:B-----5:R-:W-:-:S02]  /*11c00*/  FSEL R42, R42, -INF , P2 ;  /* 0xff8000002a2a7808 */ /* 0x020fc40001000000 */
[----:B------:R-:W-:Y:S01]  /*11c10*/  FMNMX.FTZ R57, R41, R54, !PT ;  /* 0x0000003629397209 */ /* 0x000fe20007810000 */
[----:B------:R-:W-:Y:S01]  /*11c20*/  FMUL.FTZ R54, R73, UR47 ;  /* 0x0000002f49367c20 */ /* 0x000fe20008410000 */
[----:B------:R-:W-:Y:S01]  /*11c30*/  ISETP.GT.AND P2, PT, R159, 0x38, PT ;  /* 0x000000389f00780c */ /* 0x000fe20003f44270 */
[----:B------:R-:W-:Y:S01]  /*11c40*/  FMUL.FTZ R73, R83, UR47 ;  /* 0x0000002f53497c20 */ /* 0x000fe20008410000 */
[----:B----4-:R-:W-:Y:S01]  /*11c50*/  FSEL R43, R43, -INF , P3 ;  /* 0xff8000002b2b7808 */ /* 0x010fe20001800000 */
[----:B------:R-:W3:Y:S01]  /*11c60*/  MUFU.TANH R47, R47 ;  /* 0x0000002f002f7308 */ /* 0x000ee20000002400 */
[----:B------:R-:W-:Y:S02]  /*11c70*/  FMNMX.FTZ R56, R42, R57, !PT ;  /* 0x000000392a387209 */ /* 0x000fe40007810000 */
[----:B------:R-:W-:Y:S02]  /*11c80*/  ISETP.GT.AND P3, PT, R159, 0x39, PT ;  /* 0x000000399f00780c */ /* 0x000fe40003f64270 */
[----:B-1----:R-:W-:-:S02]  /*11c90*/  FSEL R44, R44, -INF , P2 ;  /* 0xff8000002c2c7808 */ /* 0x002fc40001000000 */
[----:B------:R-:W-:Y:S01]  /*11ca0*/  FMNMX.FTZ R57, R43, R56, !PT ;  /* 0x000000382b397209 */ /* 0x000fe20007810000 */
[----:B------:R-:W1:Y:S01]  /*11cb0*/  MUFU.TANH R49, R49 ;  /* 0x0000003100317308 */ /* 0x000e620000002400 */
[----:B------:R-:W-:Y:S01]  /*11cc0*/  ISETP.GT.AND P2, PT, R159, 0x40, PT ;  /* 0x000000409f00780c */ /* 0x000fe20003f44270 */
[----:B------:R-:W-:Y:S01]  /*11cd0*/  FMUL.FTZ R56, R76, UR47 ;  /* 0x0000002f4c387c20 */ /* 0x000fe20008410000 */
[----:B0-----:R-:W-:Y:S02]  /*11ce0*/  FSEL R45, R45, -INF , P3 ;  /* 0xff8000002d2d7808 */ /* 0x001fe40001800000 */
[----:B------:R-:W-:Y:S02]  /*11cf0*/  FMNMX.FTZ R58, R44, R57, !PT ;  /* 0x000000392c3a7209 */ /* 0x000fe40007810000 */
[----:B------:R-:W-:Y:S01]  /*11d00*/  ISETP.GT.AND P3, PT, R159, 0x41, PT ;  /* 0x000000419f00780c */ /* 0x000fe20003f64270 */
[----:B------:R-:W0:Y:S01]  /*11d10*/  MUFU.TANH R48, R48 ;  /* 0x0000003000307308 */ /* 0x000e220000002400 */
[----:B--2---:R-:W-:-:S02]  /*11d20*/  FSEL R46, R46, -INF , P2 ;  /* 0xff8000002e2e7808 */ /* 0x004fc40001000000 */
[----:B------:R-:W-:Y:S02]  /*11d30*/  FMNMX.FTZ R57, R45, R58, !PT ;  /* 0x0000003a2d397209 */ /* 0x000fe40007810000 */
[----:B------:R-:W-:Y:S02]  /*11d40*/  ISETP.GT.AND P2, PT, R159, 0x48, PT ;  /* 0x000000489f00780c */ /* 0x000fe40003f44270 */
[----:B---3--:R-:W-:Y:S01]  /*11d50*/  FSEL R47, R47, -INF , P3 ;  /* 0xff8000002f2f7808 */ /* 0x008fe20001800000 */
[----:B------:R-:W2:Y:S01]  /*11d60*/  MUFU.TANH R50, R50 ;  /* 0x0000003200327308 */ /* 0x000ea20000002400 */
[----:B------:R-:W-:Y:S01]  /*11d70*/  FMNMX.FTZ R58, R46, R57, !PT ;  /* 0x000000392e3a7209 */ /* 0x000fe20007810000 */
[----:B------:R-:W-:Y:S01]  /*11d80*/  FMUL.FTZ R57, R77, UR47 ;  /* 0x0000002f4d397c20 */ /* 0x000fe20008410000 */
[----:B------:R-:W-:Y:S02]  /*11d90*/  ISETP.GT.AND P3, PT, R159, 0x49, PT ;  /* 0x000000499f00780c */ /* 0x000fe40003f64270 */
[----:B-1----:R-:W-:-:S02]  /*11da0*/  FSEL R49, R49, -INF , P2 ;  /* 0xff80000031317808 */ /* 0x002fc40001000000 */
[----:B------:R-:W-:Y:S01]  /*11db0*/  FMNMX.FTZ R58, R47, R58, !PT ;  /* 0x0000003a2f3a7209 */ /* 0x000fe20007810000 */
[----:B------:R-:W1:Y:S01]  /*11dc0*/  MUFU.TANH R51, R51 ;  /* 0x0000003300337308 */ /* 0x000e620000002400 */
[----:B------:R-:W-:Y:S02]  /*11dd0*/  ISETP.GT.AND P2, PT, R159, 0x50, PT ;  /* 0x000000509f00780c */ /* 0x000fe40003f44270 */
[----:B0-----:R-:W-:Y:S02]  /*11de0*/  FSEL R48, R48, -INF , P3 ;  /* 0xff80000030307808 */ /* 0x001fe40001800000 */
[----:B------:R-:W-:Y:S02]  /*11df0*/  FMNMX.FTZ R59, R49, R58, !PT ;  /* 0x0000003a313b7209 */ /* 0x000fe40007810000 */
[----:B------:R-:W-:Y:S01]  /*11e00*/  ISETP.GT.AND P3, PT, R159, 0x51, PT ;  /* 0x000000519f00780c */ /* 0x000fe20003f64270 */
[----:B------:R-:W0:Y:S01]  /*11e10*/  MUFU.TANH R52, R52 ;  /* 0x0000003400347308 */ /* 0x000e220000002400 */
[----:B--2---:R-:W-:-:S02]  /*11e20*/  FSEL R50, R50, -INF , P2 ;  /* 0xff80000032327808 */ /* 0x004fc40001000000 */
[----:B------:R-:W-:Y:S02]  /*11e30*/  FMNMX.FTZ R59, R48, R59, !PT ;  /* 0x0000003b303b7209 */ /* 0x000fe40007810000 */
[----:B------:R-:W-:Y:S02]  /*11e40*/  ISETP.GT.AND P2, PT, R159, 0x58, PT ;  /* 0x000000589f00780c */ /* 0x000fe40003f44270 */
[----:B------:R-:W-:Y:S01]  /*11e50*/  FMNMX.FTZ R58, R50, R59, !PT ;  /* 0x0000003b323a7209 */ /* 0x000fe20007810000 */
        /* <DEDUP_REMOVED lines=37> */
[----:B-1----:R-:W-:-:S04]  /*120b0*/  FSEL R63, R84, -INF , P2 ;  /* 0xff800000543f7808 */ /* 0x002fc80001000000 */
[----:B------:R-:W-:Y:S01]  /*120c0*/  FMNMX.FTZ R68, R63, R64, !PT ;  /* 0x000000403f447209 */ /* 0x000fe20007810000 */
[----:B------:R-:W-:Y:S01]  /*120d0*/  FMUL.FTZ R64, R66, UR47 ;  /* 0x0000002f42407c20 */ /* 0x000fe20008410000 */
[----:B------:R-:W-:Y:S01]  /*120e0*/  FMUL.FTZ R66, R70, UR47 ;  /* 0x0000002f46427c20 */ /* 0x000fe20008410000 */
[----:B------:R-:W1:Y:S01]  /*120f0*/  MUFU.TANH R7, R7 ;  /* 0x0000000700077308 */ /* 0x000e620000002400 */
[----:B0-----:R-:W-:Y:S01]  /*12100*/  FSEL R61, R85, -INF , P3 ;  /* 0xff800000553d7808 */ /* 0x001fe20001800000 */
[----:B------:R-:W-:-:S03]  /*12110*/  FMUL.FTZ R70, R78, UR47 ;  /* 0x0000002f4e467c20 */ /* 0x000fc60008410000 */
[----:B------:R-:W-:Y:S01]  /*12120*/  FMNMX.FTZ R72, R61, R68, !PT ;  /* 0x000000443d487209 */ /* 0x000fe20007810000 */
[----:B------:R-:W-:Y:S02]  /*12130*/  FMUL.FTZ R68, R74, UR47 ;  /* 0x0000002f4a447c20 */ /* 0x000fe40008410000 */
[----:B------:R-:W0:Y:S02]  /*12140*/  MUFU.TANH R8, R8 ;  /* 0x0000000800087308 */ /* 0x000e240000002400 */
[----:B------:R-:W3:Y:S06]  /*12150*/  SHFL.BFLY PT, R69, R72, 0x2, 0x1f ;  /* 0x0c401f0048457f89 */ /* 0x000eec00000e0000 */
[----:B------:R-:W4:Y:S08]  /*12160*/  MUFU.TANH R9, R9 ;  /* 0x0000000900097308 */ /* 0x000f300000002400 */
[----:B------:R-:W5:Y:S08]  /*12170*/  MUFU.TANH R14, R14 ;  /* 0x0000000e000e7308 */ /* 0x000f700000002400 */
[----:B------:R-:W5:Y:S01]  /*12180*/  MUFU.TANH R15, R15 ;  /* 0x0000000f000f7308 */ /* 0x000f620000002400 */
[----:B---3--:R-:W-:Y:S01]  /*12190*/  FMNMX.FTZ R74, R72, R69, !PT ;  /* 0x00000045484a7209 */ /* 0x008fe20007810000 */
[----:B------:R-:W-:Y:S01]  /*121a0*/  FMUL.FTZ R69, R75, UR47 ;  /* 0x0000002f4b457c20 */ /* 0x000fe20008410000 */
[----:B------:R-:W-:Y:S01]  /*121b0*/  FMUL.FTZ R72, R82, UR47 ;  /* 0x0000002f52487c20 */ /* 0x000fe20008410000 */
[----:B------:R-:W3:Y:S04]  /*121c0*/  SHFL.IDX PT, R75, R26, 0x1, 0x1c1f ;  /* 0x003c1f001a4b7f89 */ /* 0x000ee800000e0000 */
[----:B------:R-:W5:Y:S01]  /*121d0*/  MUFU.TANH R20, R20 ;  /* 0x0000001400147308 */ /* 0x000f620000002400 */
[----:B------:R-:W4:Y:S07]  /*121e0*/  SHFL.BFLY PT, R77, R74, 0x1, 0x1f ;  /* 0x0c201f004a4d7f89 */ /* 0x000f2e00000e0000 */
[----:B------:R-:W5:Y:S08]  /*121f0*/  MUFU.TANH R21, R21 ;  /* 0x0000001500157308 */ /* 0x000f700000002400 */
[----:B------:R-:W5:Y:S01]  /*12200*/  MUFU.TANH R24, R24 ;  /* 0x0000001800187308 */ /* 0x000f620000002400 */
[----:B---3--:R-:W-:-:S07]  /*12210*/  IADD3 R78, R154, R75, RZ ;  /* 0x0000004b9a4e7210 */ /* 0x008fce0007ffe0ff */
[----:B------:R-:W3:Y:S01]  /*12220*/  MUFU.TANH R25, R25 ;  /* 0x0000001900197308 */ /* 0x000ee20000002400 */
[C---:B------:R-:W-:Y:S02]  /*12230*/  ISETP.GT.AND P3, PT, R78.reuse, RZ, PT ;  /* 0x000000ff4e00720c */ /* 0x040fe40003f64270 */
[----:B------:R-:W-:Y:S02]  /*12240*/  ISETP.GT.AND P4, PT, R78, 0x1, PT ;  /* 0x000000014e00780c */ /* 0x000fe40003f84270 */
[----:B--2---:R-:W-:Y:S02]  /*12250*/  FSEL R6, R6, -INF , P3 ;  /* 0xff80000006067808 */ /* 0x004fe40001800000 */
[----:B------:R-:W-:Y:S01]  /*12260*/  ISETP.GT.AND P3, PT, R78, 0x8, PT ;  /* 0x000000084e00780c */ /* 0x000fe20003f64270 */
[----:B------:R-:W2:Y:S01]  /*12270*/  MUFU.TANH R27, R27 ;  /* 0x0000001b001b7308 */ /* 0x000ea20000002400 */
[----:B-1----:R-:W-:Y:S02]  /*12280*/  FSEL R79, R7, -INF , P4 ;  /* 0xff800000074f7808 */ /* 0x002fe40002000000 */
[----:B------:R-:W-:-:S02]  /*12290*/  FMNMX.FTZ R80, R6, R10, !PT ;  /* 0x0000000a06507209 */ /* 0x000fc40007810000 */
[----:B------:R-:W-:Y:S02]  /*122a0*/  ISETP.GT.AND P4, PT, R78, 0x9, PT ;  /* 0x000000094e00780c */ /* 0x000fe40003f84270 */
[----:B0-----:R-:W-:Y:S01]  /*122b0*/  FSEL R8, R8, -INF , P3 ;  /* 0xff80000008087808 */ /* 0x001fe20001800000 */
[----:B------:R-:W0:Y:S01]  /*122c0*/  MUFU.TANH R28, R28 ;  /* 0x0000001c001c7308 */ /* 0x000e220000002400 */
[----:B------:R-:W-:Y:S02]  /*122d0*/  FMNMX.FTZ R81, R79, R80, !PT ;  /* 0x000000504f517209 */ /* 0x000fe40007810000 */
[----:B----4-:R-:W-:Y:S01]  /*122e0*/  FMNMX.FTZ R26, R74, R77, !PT ;  /* 0x0000004d4a1a7209 */ /* 0x010fe20007810000 */
[----:B------:R-:W-:Y:S01]  /*122f0*/  FMUL.FTZ R74, R86, UR47 ;  /* 0x0000002f564a7c20 */ /* 0x000fe20008410000 */
[----:B------:R-:W-:Y:S01]  /*12300*/  ISETP.GT.AND P3, PT, R78, 0x10, PT ;  /* 0x000000104e00780c */ /* 0x000fe20003f64270 */
[----:B------:R-:W-:Y:S01]  /*12310*/  FMUL.FTZ R77, R87, UR47 ;  /* 0x0000002f574d7c20 */ /* 0x000fe20008410000 */
[----:B------:R-:W-:Y:S01]  /*12320*/  FSEL R9, R9, -INF , P4 ;  /* 0xff80000009097808 */ /* 0x000fe20002000000 */
[----:B------:R-:W-:Y:S01]  /*12330*/  FMUL.FTZ R76, R26, UR48 ;  /* 0x000000301a4c7c20 */ /* 0x000fe20008410000 */
[----:B------:R-:W-:Y:S01]  /*12340*/  FMNMX.FTZ R82, R8, R81, !PT ;  /* 0x0000005108527209 */ /* 0x000fe20007810000 */
[----:B------:R-:W1:Y:S01]  /*12350*/  MUFU.TANH R29, R29 ;  /* 0x0000001d001d7308 */ /* 0x000e620000002400 */
[----:B------:R-:W-:-:S02]  /*12360*/  ISETP.GT.AND P4, PT, R78, 0x11, PT ;  /* 0x000000114e00780c */ /* 0x000fc40003f84270 */
[----:B-----5:R-:W-:Y:S02]  /*12370*/  FSEL R80, R14, -INF , P3 ;  /* 0xff8000000e507808 */ /* 0x020fe40001800000 */
[----:B------:R-:W-:Y:S02]  /*12380*/  FMNMX.FTZ R81, R9, R82, !PT ;  /* 0x0000005209517209 */ /* 0x000fe40007810000 */
[----:B------:R-:W-:Y:S01]  /*12390*/  FSETP.NEU.FTZ.AND P2, PT, R26, -INF , PT ;  /* 0xff8000001a00780b */ /* 0x000fe20003f5d000 */
[----:B------:R-:W4:Y:S01]  /*123a0*/  MUFU.TANH R30, R30 ;  /* 0x0000001e001e7308 */ /* 0x000f220000002400 */
[----:B------:R-:W-:Y:S02]  /*123b0*/  ISETP.GT.AND P3, PT, R78, 0x18, PT ;  /* 0x000000184e00780c */ /* 0x000fe40003f64270 */
[----:B------:R-:W-:Y:S02]  /*123c0*/  FSEL R15, R15, -INF , P4 ;  /* 0xff8000000f0f7808 */ /* 0x000fe40002000000 */
[----:B------:R-:W-:-:S02]  /*123d0*/  FMNMX.FTZ R14, R80, R81, !PT ;  /* 0x00000051500e7209 */ /* 0x000fc40007810000 */
[----:B------:R-:W-:Y:S01]  /*123e0*/  FSEL R76, R76, RZ, P2 ;  /* 0x000000ff4c4c7208 */ /* 0x000fe20001000000 */
[----:B------:R-:W5:Y:S01]  /*123f0*/  MUFU.TANH R31, R31 ;  /* 0x0000001f001f7308 */ /* 0x000f620000002400 */
[----:B------:R-:W-:Y:S02]  /*12400*/  ISETP.GT.AND P4, PT, R78, 0x19, PT ;  /* 0x000000194e00780c */ /* 0x000fe40003f84270 */
[----:B------:R-:W-:Y:S01]  /*12410*/  FSEL R20, R20, -INF , P3 ;  /* 0xff80000014147808 */ /* 0x000fe20001800000 */
[--C-:B------:R-:W-:Y:S01]  /*12420*/  FFMA.FTZ R83, R35, UR48, -R76.reuse ;  /* 0x0000003023537c23 */ /* 0x100fe2000801084c */
[----:B------:R-:W-:Y:S01]  /*12430*/  FMNMX.FTZ R81, R15, R14, !PT ;  /* 0x0000000e0f517209 */ /* 0x000fe20007810000 */
[--C-:B------:R-:W-:Y:S01]  /*12440*/  FFMA.FTZ R178, R37, UR48, -R76.reuse ;  /* 0x0000003025b27c23 */ /* 0x100fe2000801084c */
[----:B------:R-:W-:Y:S01]  /*12450*/  ISETP.GT.AND P3, PT, R78, 0x20, PT ;  /* 0x000000204e00780c */ /* 0x000fe20003f64270 */
[----:B------:R-:W5:Y:S01]  /*12460*/  MUFU.TANH R32, R32 ;  /* 0x0000002000207308 */ /* 0x000f620000002400 */
[----:B------:R-:W-:Y:S01]  /*12470*/  FSEL R35, R21, -INF , P4 ;  /* 0xff80000015237808 */ /* 0x000fe20002000000 */
[--C-:B------:R-:W-:Y:S01]  /*12480*/  FFMA.FTZ R172, R38, UR48, -R76.reuse ;  /* 0x0000003026ac7c23 */ /* 0x100fe2000801084c */
[----:B------:R-:W-:Y:S01]  /*12490*/  FMNMX.FTZ R82, R20, R81, !PT ;  /* 0x0000005114527209 */ /* 0x000fe20007810000 */
[--C-:B------:R-:W-:Y:S01]  /*124a0*/  FFMA.FTZ R81, R39, UR48, -R76.reuse ;  /* 0x0000003027517c23 */ /* 0x100fe2000801084c */
[----:B------:R-:W-:Y:S01]  /*124b0*/  ISETP.GT.AND P4, PT, R78, 0x21, PT ;  /* 0x000000214e00780c */ /* 0x000fe20003f84270 */
[--C-:B------:R-:W-:Y:S01]  /*124c0*/  FFMA.FTZ R174, R40, UR48, -R76.reuse ;  /* 0x0000003028ae7c23 */ /* 0x100fe2000801084c */
[----:B------:R-:W-:Y:S01]  /*124d0*/  FSEL R24, R24, -INF , P3 ;  /* 0xff80000018187808 */ /* 0x000fe20001800000 */
[----:B------:R-:W5:Y:S01]  /*124e0*/  MUFU.TANH R33, R33 ;  /* 0x0000002100217308 */ /* 0x000f620000002400 */
[----:B------:R-:W-:Y:S01]  /*124f0*/  FMNMX.FTZ R21, R35, R82, !PT ;  /* 0x0000005223157209 */ /* 0x000fe20007810000 */
[--C-:B------:R-:W-:Y:S01]  /*12500*/  FFMA.FTZ R168, R42, UR48, -R76.reuse ;  /* 0x000000302aa87c23 */ /* 0x100fe2000801084c */
[----:B------:R-:W-:Y:S01]  /*12510*/  ISETP.GT.AND P3, PT, R78, 0x28, PT ;  /* 0x000000284e00780c */ /* 0x000fe20003f64270 */
[--C-:B------:R-:W-:Y:S01]  /*12520*/  FFMA.FTZ R164, R46, UR48, -R76.reuse ;  /* 0x000000302ea47c23 */ /* 0x100fe2000801084c */
[----:B---3--:R-:W-:Y:S01]  /*12530*/  FSEL R25, R25, -INF , P4 ;  /* 0xff80000019197808 */ /* 0x008fe20002000000 */
[--C-:B------:R-:W-:Y:S01]  /*12540*/  FFMA.FTZ R46, R48, UR48, -R76.reuse ;  /* 0x00000030302e7c23 */ /* 0x100fe2000801084c */
[----:B------:R-:W-:Y:S01]  /*12550*/  FMNMX.FTZ R82, R24, R21, !PT ;  /* 0x0000001518527209 */ /* 0x000fe20007810000 */
[----:B------:R-:W3:Y:S01]  /*12560*/  MUFU.TANH R34, R34 ;  /* 0x0000002200227308 */ /* 0x000ee20000002400 */
[----:B------:R-:W-:Y:S01]  /*12570*/  ISETP.GT.AND P4, PT, R78, 0x29, PT ;  /* 0x000000294e00780c */ /* 0x000fe20003f84270 */
[--C-:B------:R-:W-:Y:S01]  /*12580*/  FFMA.FTZ R21, R36, UR48, -R76.reuse ;  /* 0x0000003024157c23 */ /* 0x100fe2000801084c */
[----:B--2---:R-:W-:Y:S01]  /*12590*/  FSEL R37, R27, -INF , P3 ;  /* 0xff8000001b257808 */ /* 0x004fe20001800000 */
[--C-:B------:R-:W-:Y:S01]  /*125a0*/  FFMA.FTZ R166, R49, UR48, -R76.reuse ;  /* 0x0000003031a67c23 */ /* 0x100fe2000801084c */
[----:B------:R-:W-:Y:S01]  /*125b0*/  FMNMX.FTZ R82, R25, R82, !PT ;  /* 0x0000005219527209 */ /* 0x000fe20007810000 */
[--C-:B------:R-:W-:Y:S01]  /*125c0*/  FFMA.FTZ R180, R157, UR48, -R76.reuse ;  /* 0x000000309db47c23 */ /* 0x100fe2000801084c */
[----:B------:R-:W-:Y:S01]  /*125d0*/  ISETP.GT.AND P3, PT, R78, 0x30, PT ;  /* 0x000000304e00780c */ /* 0x000fe20003f64270 */
[----:B------:R-:W2:Y:S01]  /*125e0*/  MUFU.TANH R60, R60 ;  /* 0x0000003c003c7308 */ /* 0x000ea20000002400 */
[----:B0-----:R-:W-:Y:S01]  /*125f0*/  FSEL R28, R28, -INF , P4 ;  /* 0xff8000001c1c7808 */ /* 0x001fe20002000000 */
[--C-:B------:R-:W-:Y:S01]  /*12600*/  FFMA.FTZ R162, R52, UR48, -R76.reuse ;  /* 0x0000003034a27c23 */ /* 0x100fe2000801084c */
[----:B------:R-:W-:Y:S01]  /*12610*/  FMNMX.FTZ R27, R37, R82, !PT ;  /* 0x00000052251b7209 */ /* 0x000fe20007810000 */
[--C-:B------:R-:W-:Y:S01]  /*12620*/  FFMA.FTZ R156, R156, UR48, -R76.reuse ;  /* 0x000000309c9c7c23 */ /* 0x100fe2000801084c */
[----:B------:R-:W-:Y:S01]  /*12630*/  ISETP.GT.AND P4, PT, R78, 0x31, PT ;  /* 0x000000314e00780c */ /* 0x000fe20003f84270 */
[--C-:B------:R-:W-:Y:S01]  /*12640*/  FFMA.FTZ R45, R45, UR48, -R76.reuse ;  /* 0x000000302d2d7c23 */ /* 0x100fe2000801084c */
[----:B-1----:R-:W-:Y:S01]  /*12650*/  FSEL R29, R29, -INF , P3 ;  /* 0xff8000001d1d7808 */ /* 0x002fe20001800000 */
[----:B------:R-:W0:Y:S01]  /*12660*/  MUFU.TANH R62, R62 ;  /* 0x0000003e003e7308 */ /* 0x000e220000002400 */
[----:B------:R-:W-:Y:S01]  /*12670*/  FMNMX.FTZ R38, R28, R27, !PT ;  /* 0x0000001b1c267209 */ /* 0x000fe20007810000 */
[--C-:B------:R-:W-:Y:S01]  /*12680*/  FFMA.FTZ R182, R155, UR48, -R76.reuse ;  /* 0x000000309bb67c23 */ /* 0x100fe2000801084c */
[----:B------:R-:W-:Y:S01]  /*12690*/  ISETP.GT.AND P3, PT, R78, 0x38, PT ;  /* 0x000000384e00780c */ /* 0x000fe20003f64270 */
[--C-:B------:R-:W-:Y:S01]  /*126a0*/  FFMA.FTZ R7, R153, UR48, -R76.reuse ;  /* 0x0000003099077c23 */ /* 0x100fe2000801084c */
[----:B----4-:R-:W-:Y:S01]  /*126b0*/  FSEL R36, R30, -INF , P4 ;  /* 0xff8000001e247808 */ /* 0x010fe20002000000 */
[--C-:B------:R-:W-:Y:S01]  /*126c0*/  FFMA.FTZ R176, R152, UR48, -R76.reuse ;  /* 0x0000003098b07c23 */ /* 0x100fe2000801084c */
[----:B------:R-:W-:Y:S01]  /*126d0*/  FMNMX.FTZ R27, R29, R38, !PT ;  /* 0x000000261d1b7209 */ /* 0x000fe20007810000 */
[----:B------:R-:W1:Y:S01]  /*126e0*/  MUFU.TANH R64, R64 ;  /* 0x0000004000407308 */ /* 0x000e620000002400 */
[----:B-----5:R-:W-:Y:S01]  /*126f0*/  FSEL R38, R31, -INF , P3 ;  /* 0xff8000001f267808 */ /* 0x020fe20001800000 */
[--C-:B------:R-:W-:Y:S01]  /*12700*/  FFMA.FTZ R160, R50, UR48, -R76.reuse ;  /* 0x0000003032a07c23 */ /* 0x100fe2000801084c */
[----:B------:R-:W-:Y:S01]  /*12710*/  ISETP.GT.AND P4, PT, R78, 0x39, PT ;  /* 0x000000394e00780c */ /* 0x000fe20003f84270 */
        /* <DEDUP_REMOVED lines=22> */
[----:B------:R-:W-:Y:S01]  /*12880*/  FFMA.FTZ R30, R41, UR48, -R76 ;  /* 0x00000030291e7c23 */ /* 0x000fe2000801084c */
[----:B--2---:R-:W-:-:S02]  /*12890*/  FSEL R60, R60, -INF , P3 ;  /* 0xff8000003c3c7808 */ /* 0x004fc40001800000 */
[----:B------:R-:W-:Y:S02]  /*128a0*/  FMNMX.FTZ R31, R34, R31, !PT ;  /* 0x0000001f221f7209 */ /* 0x000fe40007810000 */
[----:B------:R-:W-:Y:S01]  /*128b0*/  ISETP.GT.AND P3, PT, R78, 0x50, PT ;  /* 0x000000504e00780c */ /* 0x000fe20003f64270 */
[----:B------:R-:W2:Y:S01]  /*128c0*/  MUFU.TANH R68, R68 ;  /* 0x0000004400447308 */ /* 0x000ea20000002400 */
[----:B0-----:R-:W-:Y:S02]  /*128d0*/  FSEL R62, R62, -INF , P4 ;  /* 0xff8000003e3e7808 */ /* 0x001fe40002000000 */
[----:B------:R-:W-:Y:S02]  /*128e0*/  FMNMX.FTZ R31, R60, R31, !PT ;  /* 0x0000001f3c1f7209 */ /* 0x000fe40007810000 */
[----:B------:R-:W-:Y:S02]  /*128f0*/  ISETP.GT.AND P4, PT, R78, 0x51, PT ;  /* 0x000000514e00780c */ /* 0x000fe40003f84270 */
[----:B-1----:R-:W-:Y:S01]  /*12900*/  FSEL R64, R64, -INF , P3 ;  /* 0xff80000040407808 */ /* 0x002fe20001800000 */
[----:B------:R-:W0:Y:S01]  /*12910*/  MUFU.TANH R69, R69 ;  /* 0x0000004500457308 */ /* 0x000e220000002400 */
[----:B------:R-:W-:-:S02]  /*12920*/  FMNMX.FTZ R31, R62, R31, !PT ;  /* 0x0000001f3e1f7209 */ /* 0x000fc40007810000 */
[----:B------:R-:W-:Y:S02]  /*12930*/  ISETP.GT.AND P3, PT, R78, 0x58, PT ;  /* 0x000000584e00780c */ /* 0x000fe40003f64270 */
[----:B----4-:R-:W-:Y:S02]  /*12940*/  FSEL R65, R65, -INF , P4 ;  /* 0xff80000041417808 */ /* 0x010fe40002000000 */
[----:B------:R-:W-:Y:S01]  /*12950*/  FMNMX.FTZ R32, R64, R31, !PT ;  /* 0x0000001f40207209 */ /* 0x000fe20007810000 */
[----:B------:R-:W1:Y:S01]  /*12960*/  MUFU.TANH R70, R70 ;  /* 0x0000004600467308 */ /* 0x000e620000002400 */
[----:B------:R-:W-:Y:S02]  /*12970*/  ISETP.GT.AND P4, PT, R78, 0x59, PT ;  /* 0x000000594e00780c */ /* 0x000fe40003f84270 */
[----:B-----5:R-:W-:Y:S02]  /*12980*/  FSEL R66, R66, -INF , P3 ;  /* 0xff80000042427808 */ /* 0x020fe40001800000 */
[----:B------:R-:W-:-:S02]  /*12990*/  FMNMX.FTZ R31, R65, R32, !PT ;  /* 0x00000020411f7209 */ /* 0x000fc40007810000 */
[----:B------:R-:W-:Y:S01]  /*129a0*/  ISETP.GT.AND P3, PT, R78, 0x60, PT ;  /* 0x000000604e00780c */ /* 0x000fe20003f64270 */
[----:B------:R-:W4:Y:S01]  /*129b0*/  MUFU.TANH R71, R71 ;  /* 0x0000004700477308 */ /* 0x000f220000002400 */
[----:B---3--:R-:W-:Y:S02]  /*129c0*/  FSEL R67, R67, -INF , P4 ;  /* 0xff80000043437808 */ /* 0x008fe40002000000 */
[----:B------:R-:W-:Y:S02]  /*129d0*/  FMNMX.FTZ R40, R66, R31, !PT ;  /* 0x0000001f42287209 */ /* 0x000fe40007810000 */
[----:B------:R-:W-:Y:S02]  /*129e0*/  ISETP.GT.AND P4, PT, R78, 0x61, PT ;  /* 0x000000614e00780c */ /* 0x000fe40003f84270 */
[----:B--2---:R-:W-:Y:S01]  /*129f0*/  FSEL R68, R68, -INF , P3 ;  /* 0xff80000044447808 */ /* 0x004fe20001800000 */
[----:B------:R-:W2:Y:S01]  /*12a00*/  MUFU.TANH R72, R72 ;  /* 0x0000004800487308 */ /* 0x000ea20000002400 */
[----:B------:R-:W-:-:S02]  /*12a10*/  FMNMX.FTZ R31, R67, R40, !PT ;  /* 0x00000028431f7209 */ /* 0x000fc40007810000 */
[----:B------:R-:W-:Y:S02]  /*12a20*/  ISETP.GT.AND P3, PT, R78, 0x68, PT ;  /* 0x000000684e00780c */ /* 0x000fe40003f64270 */
[----:B0-----:R-:W-:Y:S02]  /*12a30*/  FSEL R69, R69, -INF , P4 ;  /* 0xff80000045457808 */ /* 0x001fe40002000000 */
[----:B------:R-:W-:Y:S01]  /*12a40*/  FMNMX.FTZ R40, R68, R31, !PT ;  /* 0x0000001f44287209 */ /* 0x000fe20007810000 */
[----:B------:R-:W0:Y:S01]  /*12a50*/  MUFU.TANH R73, R73 ;  /* 0x0000004900497308 */ /* 0x000e220000002400 */
[----:B------:R-:W-:Y:S02]  /*12a60*/  ISETP.GT.AND P4, PT, R78, 0x69, PT ;  /* 0x000000694e00780c */ /* 0x000fe40003f84270 */
[----:B-1----:R-:W-:Y:S02]  /*12a70*/  FSEL R70, R70, -INF , P3 ;  /* 0xff80000046467808 */ /* 0x002fe40001800000 */
[----:B------:R-:W-:-:S02]  /*12a80*/  FMNMX.FTZ R31, R69, R40, !PT ;  /* 0x00000028451f7209 */ /* 0x000fc40007810000 */
[----:B------:R-:W-:Y:S01]  /*12a90*/  ISETP.GT.AND P3, PT, R78, 0x70, PT ;  /* 0x000000704e00780c */ /* 0x000fe20003f64270 */
[----:B------:R-:W1:Y:S01]  /*12aa0*/  MUFU.TANH R74, R74 ;  /* 0x0000004a004a7308 */ /* 0x000e620000002400 */
[----:B----4-:R-:W-:Y:S02]  /*12ab0*/  FSEL R71, R71, -INF , P4 ;  /* 0xff80000047477808 */ /* 0x010fe40002000000 */
        /* <DEDUP_REMOVED lines=8> */
[----:B------:R-:W-:Y:S01]  /*12b40*/  MUFU.EX2 R180, R180 ;  /* 0x000000b400b47308 */ /* 0x000fe20000000800 */
[----:B------:R-:W-:Y:S02]  /*12b50*/  ISETP.GT.AND P4, PT, R78, 0x79, PT ;  /* 0x000000794e00780c */ /* 0x000fe40003f84270 */
[----:B-1----:R-:W-:Y:S02]  /*12b60*/  FSEL R74, R74, -INF , P3 ;  /* 0xff8000004a4a7808 */ /* 0x002fe40001800000 */
[----:B------:R-:W-:-:S03]  /*12b70*/  FMNMX.FTZ R31, R73, R42, !PT ;  /* 0x0000002a491f7209 */ /* 0x000fc60007810000 */
[----:B------:R0:W-:Y:S01]  /*12b80*/  MUFU.EX2 R75, R156 ;  /* 0x0000009c004b7308 */ /* 0x0001e20000000800 */
[----:B--2---:R-:W-:Y:S02]  /*12b90*/  FSEL R77, R77, -INF , P4 ;  /* 0xff8000004d4d7808 */ /* 0x004fe40002000000 */
[----:B------:R-:W-:-:S04]  /*12ba0*/  FMNMX.FTZ R42, R74, R31, !PT ;  /* 0x0000001f4a2a7209 */ /* 0x000fc80007810000 */
[----:B------:R-:W-:Y:S01]  /*12bb0*/  FMNMX.FTZ R42, R77, R42, !PT ;  /* 0x0000002a4d2a7209 */ /* 0x000fe20007810000 */
[----:B------:R1:W-:Y:S01]  /*12bc0*/  MUFU.EX2 R40, R45 ;  /* 0x0000002d00287308 */ /* 0x0003e20000000800 */
[----:B0-----:R-:W-:-:S03]  /*12bd0*/  FFMA.FTZ R156, R55, UR48, -R76 ;  /* 0x00000030379c7c23 */ /* 0x001fc6000801084c */
[----:B------:R-:W0:Y:S04]  /*12be0*/  SHFL.BFLY PT, R31, R42, 0x2, 0x1f ;  /* 0x0c401f002a1f7f89 */ /* 0x000e2800000e0000 */
[----:B------:R-:W-:Y:S01]  /*12bf0*/  MUFU.EX2 R182, R182 ;  /* 0x000000b600b67308 */ /* 0x000fe20000000800 */
[----:B-1----:R-:W-:-:S07]  /*12c00*/  FFMA.FTZ R45, R51, UR48, -R76 ;  /* 0x00000030332d7c23 */ /* 0x002fce000801084c */
[----:B------:R-:W-:Y:S08]  /*12c10*/  MUFU.EX2 R7, R7 ;  /* 0x0000000700077308 */ /* 0x000ff00000000800 */
[----:B------:R-:W-:Y:S01]  /*12c20*/  MUFU.EX2 R176, R176 ;  /* 0x000000b000b07308 */ /* 0x000fe20000000800 */
[----:B0-----:R-:W-:Y:S01]  /*12c30*/  FMNMX.FTZ R41, R42, R31, !PT ;  /* 0x0000001f2a297209 */ /* 0x001fe20007810000 */
[----:B------:R-:W-:-:S06]  /*12c40*/  FFMA.FTZ R42, R57, UR48, -R76 ;  /* 0x00000030392a7c23 */ /* 0x000fcc000801084c */
[----:B------:R-:W-:Y:S01]  /*12c50*/  MUFU.EX2 R14, R83 ;  /* 0x00000053000e7308 */ /* 0x000fe20000000800 */
[----:B------:R-:W0:Y:S07]  /*12c60*/  SHFL.BFLY PT, R48, R41, 0x1, 0x1f ;  /* 0x0c201f0029307f89 */ /* 0x000e2e00000e0000 */
[----:B------:R-:W-:Y:S08]  /*12c70*/  MUFU.EX2 R178, R178 ;  /* 0x000000b200b27308 */ /* 0x000ff00000000800 */
[----:B------:R-:W-:Y:S08]  /*12c80*/  MUFU.EX2 R21, R21 ;  /* 0x0000001500157308 */ /* 0x000ff00000000800 */
[----:B------:R-:W-:Y:S01]  /*12c90*/  MUFU.EX2 R172, R172 ;  /* 0x000000ac00ac7308 */ /* 0x000fe20000000800 */
[----:B0-----:R-:W-:Y:S01]  /*12ca0*/  FMNMX.FTZ R31, R41, R48, !PT ;  /* 0x00000030291f7209 */ /* 0x001fe20007810000 */
[----:B------:R-:W-:-:S03]  /*12cb0*/  FFMA.FTZ R48, R61, UR48, -R76 ;  /* 0x000000303d307c23 */ /* 0x000fc6000801084c */
[C---:B------:R-:W-:Y:S01]  /*12cc0*/  FSETP.NEU.FTZ.AND P3, PT, R31.reuse, -INF , PT ;  /* 0xff8000001f00780b */ /* 0x040fe20003f7d000 */
[----:B------:R-:W-:Y:S02]  /*12cd0*/  FMUL.FTZ R49, R31, UR48 ;  /* 0x000000301f317c20 */ /* 0x000fe40008410000 */
        /* <DEDUP_REMOVED lines=9> */
[----:B------:R-:W-:Y:S01]  /*12d70*/  FSEL R11, R31, RZ, P3 ;  /* 0x000000ff1f0b7208 */ /* 0x000fe20001800000 */
[----:B------:R-:W-:Y:S01]  /*12d80*/  MUFU.EX2 R181, R181 ;  /* 0x000000b500b57308 */ /* 0x000fe20000000800 */
[--C-:B------:R-:W-:Y:S01]  /*12d90*/  FFMA.FTZ R50, R15, UR48, -R49.reuse ;  /* 0x000000300f327c23 */ /* 0x100fe20008010831 */
[----:B------:R-:W-:Y:S01]  /*12da0*/  FMUL.FTZ R6, R6, UR48 ;  /* 0x0000003006067c20 */ /* 0x000fe20008410000 */
[--C-:B------:R-:W-:Y:S01]  /*12db0*/  FFMA.FTZ R179, R20, UR48, -R49.reuse ;  /* 0x0000003014b37c23 */ /* 0x100fe20008010831 */
[----:B------:R-:W-:Y:S01]  /*12dc0*/  FADD.FTZ R11, -R11, R10 ;  /* 0x0000000a0b0b7221 */ /* 0x000fe20000010100 */
[--C-:B------:R-:W-:Y:S01]  /*12dd0*/  FFMA.FTZ R35, R35, UR48, -R49.reuse ;  /* 0x0000003023237c23 */ /* 0x100fe20008010831 */
[--C-:B------:R-:W-:Y:S01]  /*12de0*/  FFMA.FTZ R173, R24, UR48, -R49.reuse ;  /* 0x0000003018ad7c23 */ /* 0x100fe20008010831 */
[--C-:B------:R-:W-:Y:S01]  /*12df0*/  FFMA.FTZ R20, R25, UR48, -R49.reuse ;  /* 0x0000003019147c23 */ /* 0x100fe20008010831 */
[----:B------:R-:W-:Y:S01]  /*12e00*/  FMUL.FTZ R8, R11, UR48 ;  /* 0x000000300b087c20 */ /* 0x000fe20008410000 */
        /* <DEDUP_REMOVED lines=17> */
[----:B0-----:R-:W-:Y:S01]  /*12f20*/  FFMA.FTZ R10, R6, R3, R180 ;  /* 0x00000003060a7223 */ /* 0x001fe200000100b4 */
[--C-:B------:R-:W-:Y:S01]  /*12f30*/  FFMA.FTZ R157, R68, UR48, -R49.reuse ;  /* 0x00000030449d7c23 */ /* 0x100fe20008010831 */
[--C-:B------:R-:W-:Y:S01]  /*12f40*/  FFMA.FTZ R24, R69, UR48, -R49.reuse ;  /* 0x0000003045187c23 */ /* 0x100fe20008010831 */
[--C-:B------:R-:W-:Y:S01]  /*12f50*/  FFMA.FTZ R159, R70, UR48, -R49.reuse ;  /* 0x00000030469f7c23 */ /* 0x100fe20008010831 */
[----:B------:R-:W-:Y:S01]  /*12f60*/  FADD.FTZ R11, R75, R10 ;  /* 0x0000000a4b0b7221 */ /* 0x000fe20000010000 */
[----:B------:R-:W-:Y:S01]  /*12f70*/  FFMA.FTZ R153, R72, UR48, -R49 ;  /* 0x0000003048997c23 */ /* 0x000fe20008010831 */
[----:B------:R-:W-:Y:S01]  /*12f80*/  IMAD R38, R186, 0x8, R18 ;  /* 0x00000008ba267824 */ /* 0x000fe200078e0212 */
[----:B------:R-:W0:Y:S01]  /*12f90*/  MUFU.EX2 R183, R183 ;  /* 0x000000b700b77308 */ /* 0x000e220000000800 */
[----:B-1----:R-:W-:Y:S01]  /*12fa0*/  FFMA.FTZ R3, R8, R0, R181 ;  /* 0x0000000008037223 */ /* 0x002fe200000100b5 */
[----:B------:R-:W-:Y:S01]  /*12fb0*/  FADD.FTZ R10, R182, R11 ;  /* 0x0000000bb60a7221 */ /* 0x000fe20000010000 */
[----:B------:R-:W-:Y:S01]  /*12fc0*/  FFMA.FTZ R155, R74, UR48, -R49 ;  /* 0x000000304a9b7c23 */ /* 0x000fe20008010831 */
[----:B------:R-:W-:-:S04]  /*12fd0*/  IMAD.U32 R39, RZ, RZ, UR38 ;  /* 0x00000026ff277e24 */ /* 0x000fc8000f8e00ff */
        /* <DEDUP_REMOVED lines=13> */
[----:B--2---:R-:W-:-:S07]  /*130b0*/  FADD.FTZ R11, R177, R0 ;  /* 0x00000000b10b7221 */ /* 0x004fce0000010000 */
        /* <DEDUP_REMOVED lines=19> */
[----:B------:R2:W3:Y:S01]  /*131f0*/  MUFU.EX2 R32, R43 ;  /* 0x0000002b00207308 */ /* 0x0004e20000000800 */
[----:B0-----:R-:W-:-:S07]  /*13200*/  FADD.FTZ R11, R168, R11 ;  /* 0x0000000ba80b7221 */ /* 0x001fce0000010000 */
[----:B------:R-:W0:Y:S01]  /*13210*/  MUFU.EX2 R9, R9 ;  /* 0x0000000900097308 */ /* 0x000e220000000800 */
[----:B-1----:R-:W-:Y:S01]  /*13220*/  FADD.FTZ R0, R169, R0 ;  /* 0x00000000a9007221 */ /* 0x002fe20000010000 */
[----:B--2---:R-:W-:-:S06]  /*13230*/  FFMA.FTZ R43, R54, UR48, -R76 ;  /* 0x00000030362b7c23 */ /* 0x004fcc000801084c */
[----:B------:R-:W1:Y:S01]  /*13240*/  MUFU.EX2 R170, R170 ;  /* 0x000000aa00aa7308 */ /* 0x000e620000000800 */
[----:B---3--:R-:W-:-:S07]  /*13250*/  FADD.FTZ R11, R32, R11 ;  /* 0x0000000b200b7221 */ /* 0x008fce0000010000 */
        /* <DEDUP_REMOVED lines=47> */
[----:B------:R-:W-:-:S05]  /*13550*/  VIADD R0, R38, 0x28840 ;  /* 0x0002884026007836 */ /* 0x000fca0000000000 */
[----:B------:R-:W-:Y:S01]  /*13560*/  PRMT R0, R39, 0x654, R0 ;  /* 0x0000065427007816 */ /* 0x000fe20000000000 */
[----:B------:R-:W0:Y:S01]  /*13570*/  MUFU.EX2 R158, R158 ;  /* 0x0000009e009e7308 */ /* 0x000e220000000800 */
[----:B-1----:R-:W-:Y:S01]  /*13580*/  FADD.FTZ R37, R43, R34 ;  /* 0x000000222b257221 */ /* 0x002fe20000010000 */
[----:B------:R-:W-:Y:S01]  /*13590*/  FFMA.FTZ R34, R77, UR48, -R49 ;  /* 0x000000304d227c23 */ /* 0x000fe20008010831 */
[----:B------:R1:W-:Y:S05]  /*135a0*/  SYNCS.ARRIVE.TRANS64.RED.A1T0 RZ, [R0+URZ], RZ ;  /* 0x000000ff00ff79a7 */ /* 0x0003ea000810043f */
[----:B------:R-:W3:Y:S01]  /*135b0*/  MUFU.EX2 R159, R159 ;  /* 0x0000009f009f7308 */ /* 0x000ee20000000800 */
[----:B--2---:R-:W-:-:S07]  /*135c0*/  FADD.FTZ R38, R24, R3 ;  /* 0x0000000318267221 */ /* 0x004fce0000010000 */
[----:B------:R-:W2:Y:S01]  /*135d0*/  MUFU.EX2 R42, R42 ;  /* 0x0000002a002a7308 */ /* 0x000ea20000000800 */
[----:B0-----:R-:W-:-:S07]  /*135e0*/  FADD.FTZ R37, R158, R37 ;  /* 0x000000259e257221 */ /* 0x001fce0000010000 */
[----:B------:R-:W0:Y:S01]  /*135f0*/  MUFU.EX2 R11, R11 ;  /* 0x0000000b000b7308 */ /* 0x000e220000000800 */
[----:B---3--:R-:W-:-:S07]  /*13600*/  FADD.FTZ R38, R159, R38 ;  /* 0x000000269f267221 */ /* 0x008fce0000010000 */
        /* <DEDUP_REMOVED lines=20> */
.L_x_3084:
[----:B------:R-:W-:Y:S01]  /*13750*/  LEA R13, R13, R18, 0x3 ;  /* 0x000000120d0d7211 */ /* 0x000fe200078e18ff */
[----:B------:R-:W-:Y:S01]  /*13760*/  IMAD.U32 R38, RZ, RZ, UR38 ;  /* 0x00000026ff267e24 */ /* 0x000fe2000f8e00ff */
[----:B------:R-:W-:Y:S01]  /*13770*/  ISETP.GT.AND P2, PT, R12, R5, PT ;  /* 0x000000050c00720c */ /* 0x000fe20003f44270 */
[-C--:B------:R-:W-:Y:S01]  /*13780*/  FMUL.FTZ R88, R88, R6.reuse ;  /* 0x0000000658587220 */ /* 0x080fe20000410000 */
[----:B------:R-:W-:Y:S01]  /*13790*/  F2FP.F16.F32.PACK_AB R159, R11, R159 ;  /* 0x0000009f0b9f723e */ /* 0x000fe200000000ff */
        /* <DEDUP_REMOVED lines=94> */
[-C--:B------:R-:W-:Y:S01]  /*13d80*/  FMUL.FTZ R147, R147, R8.reuse ;  /* 0x0000000893937220 */ /* 0x080fe20000410000 */
[-C--:B------:R-:W-:Y:S01]  /*13d90*/  FMUL.FTZ R150, R150, R8.reuse ;  /* 0x0000000896967220 */ /* 0x080fe20000410000 */
[----:B------:R-:W-:Y:S01]  /*13da0*/  FMUL.FTZ R151, R151, R8 ;  /* 0x0000000897977220 */ /* 0x000fe20000410000 */
[----:B------:R-:W-:Y:S01]  /*13db0*/  VIADD R12, R12, 0xffffffff ;  /* 0xffffffff0c0c7836 */ /* 0x000fe20000000000 */
[----:B------:R-:W-:Y:S01]  /*13dc0*/  MOV R10, R31 ;  /* 0x0000001f000a7202 */ /* 0x000fe20000000f00 */
[----:B------:R-:W-:-:S02]  /*13dd0*/  IMAD.MOV.U32 R11, RZ, RZ, R26 ;  /* 0x000000ffff0b7224 */ /* 0x000fc400078e001a */
[----:B------:R-:W-:Y:S02]  /*13de0*/  IMAD.MOV.U32 R6, RZ, RZ, R189 ;  /* 0x000000ffff067224 */ /* 0x000fe400078e00bd */
[----:B0-----:R-:W-:Y:S01]  /*13df0*/  IMAD.MOV.U32 R13, RZ, RZ, R186 ;  /* 0x000000ffff0d7224 */ /* 0x001fe200078e00ba */
[----:B------:R-:W-:Y:S06]  /*13e00*/  @P2 BRA `(.L_x_3085) ;  /* 0xffffffcc00282947 */ /* 0x000fec000383ffff */
.L_x_3073:
[----:B------:R-:W-:-:S13]  /*13e10*/  ISETP.GE.AND P1, PT, R12, R199, PT ;  /* 0x000000c70c00720c */ /* 0x000fda0003f26270 */
[----:B------:R-:W-:Y:S05]  /*13e20*/  @!P1 BRA `(.L_x_3086) ;  /* 0x00000028008c9947 */ /* 0x000fea0003800000 */
[----:B------:R-:W-:Y:S01]  /*13e30*/  MOV R5, R31 ;  /* 0x0000001f00057202 */ /* 0x000fe20000000f00 */
[----:B------:R-:W-:Y:S02]  /*13e40*/  IMAD.MOV.U32 R10, RZ, RZ, R26 ;  /* 0x000000ffff0a7224 */ /* 0x000fe400078e001a */
[----:B------:R-:W-:Y:S02]  /*13e50*/  IMAD.MOV.U32 R6, RZ, RZ, R189 ;  /* 0x000000ffff067224 */ /* 0x000fe400078e00bd */
[----:B------:R-:W-:-:S07]  /*13e60*/  IMAD.MOV.U32 R11, RZ, RZ, R186 ;  /* 0x000000ffff0b7224 */ /* 0x000fce00078e00ba */
.L_x_3098:
[----:B------:R-:W-:Y:S01]  /*13e70*/  ISETP.NE.AND P2, PT, R191, RZ, PT ;  /* 0x000000ffbf00720c */ /* 0x000fe20003f45270 */
[----:B------:R-:W-:Y:S05]  /*13e80*/  YIELD ;  /* 0x0000000000007946 */ /* 0x000fea0003800000 */
[----:B------:R-:W-:-:S04]  /*13e90*/  IADD3 R186, R11, 0x1, RZ ;  /* 0x000000010bba7810 */ /* 0x000fc80007ffe0ff */
[----:B------:R-:W-:-:S04]  /*13ea0*/  ISETP.NE.AND P1, PT, R186, 0x2, PT ;  /* 0x00000002ba00780c */ /* 0x000fc80003f25270 */
[----:B------:R-:W-:Y:S02]  /*13eb0*/  SEL R189, RZ, 0x1, P1 ;  /* 0x00000001ffbd7807 */ /* 0x000fe40000800000 */
[----:B------:R-:W-:Y:S02]  /*13ec0*/  SEL R186, R186, RZ, P1 ;  /* 0x000000ffbaba7207 */ /* 0x000fe40000800000 */
[----:B------:R-:W-:Y:S01]  /*13ed0*/  LOP3.LUT R189, R6, R189, RZ, 0x3c, !PT ;  /* 0x000000bd06bd7212 */ /* 0x000fe200078e3cff */
[----:B------:R-:W-:Y:S06]  /*13ee0*/  @P2 BRA `(.L_x_3087) ;  /* 0x0000000000302947 */ /* 0x000fec0003800000 */
[----:B------:R-:W-:Y:S05]  /*13ef0*/  @!P0 BRA `(.L_x_3088) ;  /* 0x0000000000048947 */ /* 0x000fea0003800000 */
[----:B------:R-:W-:Y:S01]  /*13f00*/  BPT.TRAP 0x1 ;  /* 0x000000040000795c */ /* 0x000fe20000300000 */
.L_x_3088:
[----:B------:R-:W-:Y:S01]  /*13f10*/  IMAD R7, R186, 0x8, R18 ;  /* 0x00000008ba077824 */ /* 0x000fe200078e0212 */
[----:B------:R-:W-:-:S04]  /*13f20*/  SHF.L.U32 R8, R189, 0x1f, RZ ;  /* 0x0000001fbd087819 */ /* 0x000fc800000006ff */
[----:B------:R0:W1:Y:S01]  /*13f30*/  SYNCS.PHASECHK.TRANS64.TRYWAIT P1, [R7+URZ+0x28830], R8 ;  /* 0x02883008070075a7 */ /* 0x000062000802017f */
[----:B------:R-:W-:Y:S05]  /*13f40*/  @!P0 BRA `(.L_x_3089) ;  /* 0x0000000000048947 */ /* 0x000fea0003800000 */
[----:B------:R-:W-:Y:S01]  /*13f50*/  BPT.TRAP 0x1 ;  /* 0x000000040000795c */ /* 0x000fe20000300000 */
.L_x_3089:
[----:B------:R-:W-:Y:S04]  /*13f60*/  BSSY B0, `(.L_x_3087) ;  /* 0x0000004000007945 */ /* 0x000fe80003800000 */
[----:B-1----:R-:W-:Y:S05]  /*13f70*/  @P1 BRA `(.L_x_3090) ;  /* 0x0000000000081947 */ /* 0x002fea0003800000 */
[----:B------:R-:W1:Y:S02]  /*13f80*/  SYNCS.PHASECHK.TRANS64.TRYWAIT P1, [R7+URZ+0x28830], R8 ;  /* 0x02883008070075a7 */ /* 0x000e64000802017f */
[----:B-1----:R-:W-:Y:S05]  /*13f90*/  @!P1 BRA `(.L_x_3091) ;  /* 0x0000010000209947 */ /* 0x002fea0003800000 */
.L_x_3090:
[----:B------:R-:W-:Y:S05]  /*13fa0*/  BSYNC B0 ;  /* 0x0000000000007941 */ /* 0x000fea0003800000 */
.L_x_3087:
[----:B01----:R-:W0:Y:S01]  /*13fb0*/  S2R R7, SR_TID.X ;  /* 0x0000000000077919 */ /* 0x003e220000002100 */
[----:B------:R-:W-:Y:S05]  /*13fc0*/  WARPSYNC.ALL ;  /* 0x0000000000007948 */ /* 0x000fea0003800000 */
[----:B------:R-:W-:Y:S01]  /*13fd0*/  IMAD R8, R186, 0x800, R4 ;  /* 0x00000800ba087824 */ /* 0x000fe200078e0204 */
[----:B------:R-:W-:Y:S01]  /*13fe0*/  MOV R21, 0x40000040 ;  /* 0x4000004000157802 */ /* 0x000fe20000000f00 */
[----:B------:R-:W-:Y:S02]  /*13ff0*/  IMAD.MOV.U32 R9, RZ, RZ, 0x40000040 ;  /* 0x40000040ff097424 */ /* 0x000fe400078e00ff */
[C---:B------:R-:W-:Y:S01]  /*14000*/  VIADD R24, R8.reuse, 0x4 ;  /* 0x0000000408187836 */ /* 0x040fe20000000000 */
[C---:B------:R-:W-:Y:S01]  /*14010*/  R2UR UR6, R8.reuse ;  /* 0x00000000080672ca */ /* 0x040fe200000e0000 */
[----:B------:R-:W-:Y:S01]  /*14020*/  IMAD.MOV.U32 R25, RZ, RZ, 0x40000040 ;  /* 0x40000040ff197424 */ /* 0x000fe200078e00ff */
[----:B------:R-:W-:Y:S01]  /*14030*/  R2UR UR7, R9 ;  /* 0x00000000090772ca */ /* 0x000fe200000e0000 */
[----:B------:R-:W-:Y:S01]  /*14040*/  VIADD R14, R8, 0x6 ;  /* 0x00000006080e7836 */ /* 0x000fe20000000000 */
[----:B------:R-:W-:Y:S01]  /*14050*/  R2UR UR14, R24 ;  /* 0x00000000180e72ca */ /* 0x000fe200000e0000 */
[----:B------:R-:W-:Y:S01]  /*14060*/  VIADD R24, R8, 0x404 ;  /* 0x0000040408187836 */ /* 0x000fe20000000000 */
[C---:B------:R-:W-:Y:S01]  /*14070*/  R2UR UR15, R25.reuse ;  /* 0x00000000190f72ca */ /* 0x040fe200000e0000 */
[----:B------:R-:W-:Y:S01]  /*14080*/  IMAD.MOV.U32 R15, RZ, RZ, 0x40000040 ;  /* 0x40000040ff0f7424 */ /* 0x000fe200078e00ff */
[----:B------:R-:W-:-:S02]  /*14090*/  R2UR UR31, R25 ;  /* 0x00000000191f72ca */ /* 0x000fc400000e0000 */
[----:B------:R-:W-:Y:S02]  /*140a0*/  R2UR UR30, R24 ;  /* 0x00000000181e72ca */ /* 0x000fe400000e0000 */
[----:B------:R-:W-:Y:S02]  /*140b0*/  IADD3 R20, R8, 0x2, RZ ;  /* 0x0000000208147810 */ /* 0x000fe40007ffe0ff */
[----:B------:R-:W-:Y:S02]  /*140c0*/  R2UR UR11, R21 ;  /* 0x00000000150b72ca */ /* 0x000fe400000e0000 */
[----:B------:R-:W-:Y:S01]  /*140d0*/  R2UR UR10, R20 ;  /* 0x00000000140a72ca */ /* 0x000fe200000e0000 */
[----:B------:R-:W-:Y:S01]  /*140e0*/  VIADD R20, R8, 0x400 ;  /* 0x0000040008147836 */ /* 0x000fe20000000000 */
[----:B------:R-:W-:Y:S02]  /*140f0*/  R2UR UR18, R14 ;  /* 0x000000000e1272ca */ /* 0x000fe400000e0000 */
[----:B------:R-:W-:-:S02]  /*14100*/  R2UR UR19, R15 ;  /* 0x000000000f1372ca */ /* 0x000fc400000e0000 */
[----:B0-----:R-:W-:Y:S02]  /*14110*/  SHF.R.U32.HI R7, RZ, 0x7, R7 ;  /* 0x00000007ff077819 */ /* 0x001fe40000011607 */
[----:B------:R-:W-:Y:S02]  /*14120*/  R2UR UR22, R20 ;  /* 0x00000000141672ca */ /* 0x000fe400000e0000 */
[----:B------:R-:W-:Y:S01]  /*14130*/  R2UR UR23, R21 ;  /* 0x00000000151772ca */ /* 0x000fe200000e0000 */
[----:B------:R-:W-:Y:S01]  /*14140*/  VIADD R7, R7, 0x8 ;  /* 0x0000000807077836 */ /* 0x000fe20000000000 */
[C---:B------:R-:W-:Y:S01]  /*14150*/  IADD3 R14, R8.reuse, 0x402, RZ ;  /* 0x00000402080e7810 */ /* 0x040fe20007ffe0ff */
[----:B------:R-:W-:Y:S01]  /*14160*/  VIADD R8, R8, 0x406 ;  /* 0x0000040608087836 */ /* 0x000fe20000000000 */
[----:B------:R-:W-:Y:S02]  /*14170*/  R2UR UR27, R15 ;  /* 0x000000000f1b72ca */ /* 0x000fe400000e0000 */
[----:B------:R0:W-:Y:S01]  /*14180*/  BAR.SYNC.DEFER_BLOCKING R7, 0x100 ;  /* 0x000400070000751d */ /* 0x0001e20000010000 */
[----:B------:R-:W-:-:S02]  /*14190*/  R2UR UR26, R14 ;  /* 0x000000000e1a72ca */ /* 0x000fc400000e0000 */
        /* <DEDUP_REMOVED lines=29> */
.L_x_3093:
[----:B------:R-:W-:Y:S01]  /*14370*/  SHF.L.U32 R6, R6, 0x1f, RZ ;  /* 0x0000001f06067819 */ /* 0x000fe200000006ff */
[----:B------:R-:W-:-:S04]  /*14380*/  IMAD R7, R11, 0x8, R18 ;  /* 0x000000080b077824 */ /* 0x000fc800078e0212 */
[----:B------:R0:W1:Y:S01]  /*14390*/  SYNCS.PHASECHK.TRANS64.TRYWAIT P1, [R7+URZ+0x28850], R6 ;  /* 0x02885006070075a7 */ /* 0x000062000802017f */
[----:B------:R-:W-:Y:S05]  /*143a0*/  @!P0 BRA `(.L_x_3094) ;  /* 0x0000000000048947 */ /* 0x000fea0003800000 */
[----:B------:R-:W-:Y:S01]  /*143b0*/  BPT.TRAP 0x1 ;  /* 0x000000040000795c */ /* 0x000fe20000300000 */
.L_x_3094:
[----:B-1----:R-:W-:Y:S05]  /*143c0*/  @P1 BRA `(.L_x_3092) ;  /* 0x0000000000081947 */ /* 0x002fea0003800000 */
[----:B------:R-:W1:Y:S02]  /*143d0*/  SYNCS.PHASECHK.TRANS64.TRYWAIT P1, [R7+URZ+0x28850], R6 ;  /* 0x02885006070075a7 */ /* 0x000e64000802017f */
[----:B-1----:R-:W-:Y:S05]  /*143e0*/  @!P1 BRA `(.L_x_3095) ;  /* 0x000000fc00209947 */ /* 0x002fea0003800000 */
.L_x_3092:
[----:B01----:R-:W-:Y:S01]  /*143f0*/  IADD3 R6, R18, 0x400, RZ ;  /* 0x0000040012067810 */ /* 0x003fe20007ffe0ff */
[----:B------:R-:W-:Y:S01]  /*14400*/  IMAD.MOV.U32 R7, RZ, RZ, 0x40000040 ;  /* 0x40000040ff077424 */ /* 0x000fe200078e00ff */
[----:B------:R-:W-:Y:S05]  /*14410*/  WARPSYNC.ALL ;  /* 0x0000000000007948 */ /* 0x000fea0003800000 */
[----:B------:R-:W-:Y:S01]  /*14420*/  SHF.R.U32.HI R6, RZ, 0x4, R6 ;  /* 0x00000004ff067819 */ /* 0x000fe20000011606 */
[----:B------:R-:W-:Y:S01]  /*14430*/  WARPGROUP.ARRIVE ;  /* 0x00000000000079c5 */ /* 0x000fe20000000000 */
[----:B------:R-:W-:-:S05]  /*14440*/  R2UR UR7, R7 ;  /* 0x00000000070772ca */ /* 0x000fca00000e0000 */
[----:B------:R-:W0:Y:S01]  /*14450*/  S2R R13, SR_TID.X ;  /* 0x00000000000d7919 */ /* 0x000e220000002100 */
[----:B------:R-:W-:Y:S02]  /*14460*/  LOP3.LUT R6, R6, 0x3fff, RZ, 0xc0, !PT ;  /* 0x00003fff06067812 */ /* 0x000fe400078ec0ff */
[----:B------:R-:W-:Y:S02]  /*14470*/  MOV R9, 0x40000040 ;  /* 0x4000004000097802 */ /* 0x000fe40000000f00 */
[----:B------:R-:W-:Y:S02]  /*14480*/  LOP3.LUT R6, R6, 0x4000000, RZ, 0xfc, !PT ;  /* 0x0400000006067812 */ /* 0x000fe400078efcff */
[----:B------:R-:W-:-:S03]  /*14490*/  MOV R7, 0x40000040 ;  /* 0x4000004000077802 */ /* 0x000fc60000000f00 */
[----:B------:R-:W-:-:S04]  /*144a0*/  IMAD R6, R11, 0x800, R6 ;  /* 0x000008000b067824 */ /* 0x000fc800078e0206 */
[C---:B------:R-:W-:Y:S01]  /*144b0*/  VIADD R8, R6.reuse, 0x80 ;  /* 0x0000008006087836 */ /* 0x040fe20000000000 */
[----:B------:R-:W-:-:S13]  /*144c0*/  R2UR UR6, R6 ;  /* 0x00000000060672ca */ /* 0x000fda00000e0000 */
[----:B------:R-:W-:Y:S01]  /*144d0*/  HGMMA.64x128x16.F32 R88, R180, gdesc[UR4].tnspB, R88, gsb0 ;  /* 0x41e00004b4587df0 */ /* 0x000fe20008000858 */
[----:B------:R-:W-:Y:S01]  /*144e0*/  R2UR UR6, R8 ;  /* 0x00000000080672ca */ /* 0x000fe200000e0000 */
[----:B------:R-:W-:Y:S01]  /*144f0*/  VIADD R8, R6, 0x100 ;  /* 0x0000010006087836 */ /* 0x000fe20000000000 */
[----:B------:R-:W-:Y:S01]  /*14500*/  R2UR UR7, R9 ;  /* 0x00000000090772ca */ /* 0x000fe200000e0000 */
[----:B------:R-:W-:Y:S01]  /*14510*/  IMAD.MOV.U32 R9, RZ, RZ, 0x40000040 ;  /* 0x40000040ff097424 */ /* 0x000fe200078e00ff */
[----:B0-----:R-:W-:Y:S01]  /*14520*/  SHF.R.U32.HI R13, RZ, 0x7, R13 ;  /* 0x00000007ff0d7819 */ /* 0x001fe2000001160d */
        /* <DEDUP_REMOVED lines=47> */
.L_x_3096:
        /* <DEDUP_REMOVED lines=191> */
[----:B--2---:R-:W-:-:S05]  /*15410*/  FMNMX.FTZ R82, R78, R31, !PT ;  /* 0x0000001f4e527209 */ /* 0x004fca0007810000 */
        /* <DEDUP_REMOVED lines=12> */
[----:B------:R-:W-:Y:S01]  /*154e0*/  FFMA.FTZ R34, R38, UR48, -R81 ;  /* 0x0000003026227c23 */ /* 0x000fe20008010851 */
[C---:B------:R-:W-:Y:S01]  /*154f0*/  FADD.FTZ R5, -R31.reuse, R5 ;  /* 0x000000051f057221 */ /* 0x040fe20000010100 */
[----:B------:R-:W-:Y:S01]  /*15500*/  FMUL.FTZ R38, R31, UR48 ;  /* 0x000000301f267c20 */ /* 0x000fe20008410000 */
[----:B------:R-:W-:Y:S01]  /*15510*/  FMUL.FTZ R10, R10, UR48 ;  /* 0x000000300a0a7c20 */ /* 0x000fe20008410000 */
        /* <DEDUP_REMOVED lines=29> */
[----:B------:R-:W-:Y:S01]  /*156f0*/  FFMA.FTZ R175, R39, UR48, -R38 ;  /* 0x0000003027af7c23 */ /* 0x000fe20008010826 */
        /* <DEDUP_REMOVED lines=18> */
[--C-:B------:R-:W-:Y:S01]  /*15820*/  FFMA.FTZ R161, R59, UR48, -R38.reuse ;  /* 0x000000303ba17c23 */ /* 0x100fe20008010826 */
[--C-:B------:R-:W-:Y:S01]  /*15830*/  FFMA.FTZ R21, R58, UR48, -R81.reuse ;  /* 0x000000303a157c23 */ /* 0x100fe20008010851 */
[--C-:B------:R-:W-:Y:S01]  /*15840*/  FFMA.FTZ R25, R60, UR48, -R38.reuse ;  /* 0x000000303c197c23 */ /* 0x100fe20008010826 */
[--C-:B------:R-:W-:Y:S01]  /*15850*/  FFMA.FTZ R162, R61, UR48, -R81.reuse ;  /* 0x000000303da27c23 */ /* 0x100fe20008010851 */
[--C-:B------:R-:W-:Y:S01]  /*15860*/  FFMA.FTZ R163, R63, UR48, -R38.reuse ;  /* 0x000000303fa37c23 */ /* 0x100fe20008010826 */
[----:B------:R-:W-:Y:S01]  /*15870*/  FFMA.FTZ R14, R62, UR48, -R81 ;  /* 0x000000303e0e7c23 */ /* 0x000fe20008010851 */
[----:B------:R-:W1:Y:S01]  /*15880*/  MUFU.EX2 R182, R182 ;  /* 0x000000b600b67308 */ /* 0x000e620000000800 */
[----:B0-----:R-:W-:Y:S01]  /*15890*/  FADD.FTZ R3, R86, R3 ;  /* 0x0000000356037221 */ /* 0x001fe20000010000 */
[--C-:B------:R-:W-:Y:S01]  /*158a0*/  FFMA.FTZ R20, R64, UR48, -R38.reuse ;  /* 0x0000003040147c23 */ /* 0x100fe20008010826 */
[--C-:B------:R-:W-:Y:S01]  /*158b0*/  FFMA.FTZ R156, R65, UR48, -R81.reuse ;  /* 0x00000030419c7c23 */ /* 0x100fe20008010851 */
[--C-:B------:R-:W-:Y:S01]  /*158c0*/  FFMA.FTZ R157, R67, UR48, -R38.reuse ;  /* 0x00000030439d7c23 */ /* 0x100fe20008010826 */
[--C-:B------:R-:W-:Y:S01]  /*158d0*/  FFMA.FTZ R13, R66, UR48, -R81.reuse ;  /* 0x00000030420d7c23 */ /* 0x100fe20008010851 */
[----:B------:R-:W-:Y:S01]  /*158e0*/  FFMA.FTZ R15, R68, UR48, -R38 ;  /* 0x00000030440f7c23 */ /* 0x000fe20008010826 */
[--C-:B------:R-:W-:Y:S01]  /*158f0*/  FFMA.FTZ R158, R69, UR48, -R81.reuse ;  /* 0x00000030459e7c23 */ /* 0x100fe20008010851 */
[----:B------:R-:W0:Y:S01]  /*15900*/  MUFU.EX2 R183, R183 ;  /* 0x000000b700b77308 */ /* 0x000e220000000800 */
        /* <DEDUP_REMOVED lines=8> */
[----:B-1----:R-:W-:Y:S01]  /*15990*/  FADD.FTZ R8, R182, R3 ;  /* 0x00000003b6087221 */ /* 0x002fe20000010000 */
[----:B------:R-:W-:Y:S01]  /*159a0*/  FFMA.FTZ R155, R79, UR48, -R38 ;  /* 0x000000304f9b7c23 */ /* 0x000fe20008010826 */
[----:B------:R-:W-:Y:S01]  /*159b0*/  FFMA.FTZ R37, R78, UR48, -R81 ;  /* 0x000000304e257c23 */ /* 0x000fe20008010851 */
[----:B------:R-:W-:-:S02]  /*159c0*/  IMAD R43, R186, 0x8, R18 ;  /* 0x00000008ba2b7824 */ /* 0x000fc400078e0212 */
[----:B------:R-:W-:Y:S02]  /*159d0*/  IMAD.U32 R44, RZ, RZ, UR38 ;  /* 0x00000026ff2c7e24 */ /* 0x000fe4000f8e00ff */
[----:B------:R-:W1:Y:S01]  /*159e0*/  MUFU.EX2 R46, R46 ;  /* 0x0000002e002e7308 */ /* 0x000e620000000800 */
[----:B0-----:R-:W-:Y:S01]  /*159f0*/  FADD.FTZ R3, R183, R0 ;  /* 0x00000000b7037221 */ /* 0x001fe20000010000 */
[----:B------:R-:W-:-:S05]  /*15a00*/  VIADD R43, R43, 0x28840 ;  /* 0x000288402b2b7836 */ /* 0x000fca0000000000 */
[----:B------:R-:W-:Y:S01]  /*15a10*/  PRMT R43, R44, 0x654, R43 ;  /* 0x000006542c2b7816 */ /* 0x000fe2000000002b */
[----:B------:R-:W0:Y:S01]  /*15a20*/  MUFU.EX2 R176, R176 ;  /* 0x000000b000b07308 */ /* 0x000e220000000800 */
[----:B--2---:R-:W-:Y:S02]  /*15a30*/  FADD.FTZ R9, R85, R8 ;  /* 0x0000000855097221 */ /* 0x004fe40000010000 */
[----:B------:R2:W-:Y:S05]  /*15a40*/  SYNCS.ARRIVE.TRANS64.RED.A1T0 RZ, [R43+URZ], RZ ;  /* 0x000000ff2bff79a7 */ /* 0x0005ea000810043f */
        /* <DEDUP_REMOVED lines=56> */
[----:B------:R-:W-:-:S06]  /*15dd0*/  FFMA.FTZ R9, R72, UR48, -R38 ;  /* 0x0000003048097c23 */ /* 0x000fcc0008010826 */
        /* <DEDUP_REMOVED lines=15> */
[----:B---3--:R-:W-:Y:S01]  /*15ed0*/  FADD.FTZ R3, R21, R8 ;  /* 0x0000000815037221 */ /* 0x008fe20000010000 */
[--C-:B------:R-:W-:Y:S01]  /*15ee0*/  FFMA.FTZ R8, R76, UR48, -R38.reuse ;  /* 0x000000304c087c23 */ /* 0x100fe20008010826 */
[----:B------:R-:W-:-:S05]  /*15ef0*/  FFMA.FTZ R38, R80, UR48, -R38 ;  /* 0x0000003050267c23 */ /* 0x000fca0008010826 */
        /* <DEDUP_REMOVED lines=40> */
[----:B--2---:R-:W-:Y:S06]  /*16180*/  @!P0 BRA `(.L_x_3097) ;  /* 0x0000000000048947 */ /* 0x004fec0003800000 */
[----:B------:R-:W-:Y:S01]  /*16190*/  BPT.TRAP 0x1 ;  /* 0x000000040000795c */ /* 0x000fe20000300000 */
.L_x_3097:
[----:B------:R-:W-:Y:S01]  /*161a0*/  LEA R11, R11, R18, 0x3 ;  /* 0x000000120b0b7211 */ /* 0x000fe200078e18ff */
[----:B------:R-:W-:Y:S01]  /*161b0*/  IMAD.U32 R40, RZ, RZ, UR38 ;  /* 0x00000026ff287e24 */ /* 0x000fe2000f8e00ff */
[----:B------:R-:W-:Y:S01]  /*161c0*/  ISETP.GT.AND P1, PT, R12, R199, PT ;  /* 0x000000c70c00720c */ /* 0x000fe20003f24270 */
[----:B------:R-:W-:Y:S01]  /*161d0*/  FMUL.FTZ R88, R88, R10 ;  /* 0x0000000a58587220 */ /* 0x000fe20000410000 */
[----:B------:R-:W-:Y:S01]  /*161e0*/  F2FP.F16.F32.PACK_AB R152, R6, R152 ;  /* 0x000000980698723e */ /* 0x000fe200000000ff */
[----:B------:R-:W-:Y:S02]  /*161f0*/  VIADD R11, R11, 0x28860 ;  /* 0x000288600b0b7836 */ /* 0x000fe40000000000 */
[-C--:B------:R-:W-:Y:S01]  /*16200*/  FMUL.FTZ R89, R89, R10.reuse ;  /* 0x0000000a59597220 */ /* 0x080fe20000410000 */
        /* <DEDUP_REMOVED lines=70> */
[----:B------:R-:W-:Y:S01]  /*16670*/  F2FP.F16.F32.PACK_AB R183, R46, R183 ;  /* 0x000000b72eb7723e */ /* 0x000fe200000000ff */
[----:B0-----:R-:W-:Y:S01]  /*16680*/  IMAD.MOV.U32 R11, RZ, RZ, R186 ;  /* 0x000000ffff0b7224 */ /* 0x001fe200078e00ba */
        /* <DEDUP_REMOVED lines=27> */
[----:B------:R-:W-:Y:S01]  /*16840*/  MOV R5, R31 ;  /* 0x0000001f00057202 */ /* 0x000fe20000000f00 */
[----:B------:R-:W-:Y:S06]  /*16850*/  @P1 BRA `(.L_x_3098) ;  /* 0xffffffd400841947 */ /* 0x000fec000383ffff */
.L_x_3086:
[----:B------:R-:W-:Y:S05]  /*16860*/  WARPSYNC.ALL ;  /* 0x0000000000007948 */ /* 0x000fea0003800000 */
[----:B------:R-:W-:Y:S06]  /*16870*/  BAR.ARV 0x8, 0x180 ;  /* 0x0206000000007b1d */ /* 0x000fec0000002000 */
[----:B------:R-:W-:Y:S05]  /*16880*/  @!P0 BRA `(.L_x_3099) ;  /* 0x0000000000048947 */ /* 0x000fea0003800000 */
[----:B------:R-:W-:Y:S01]  /*16890*/  BPT.TRAP 0x1 ;  /* 0x000000040000795c */ /* 0x000fe20000300000 */
.L_x_3099:
[----:B------:R-:W-:Y:S02]  /*168a0*/  LEA R11, R186, R18, 0x3 ;  /* 0x00000012ba0b7211 */ /* 0x000fe400078e18ff */
[----:B------:R-:W-:-:S04]  /*168b0*/  SHF.L.U32 R4, R189, 0x1f, RZ ;  /* 0x0000001fbd047819 */ /* 0x000fc800000006ff */
[----:B------:R0:W1:Y:S01]  /*168c0*/  SYNCS.PHASECHK.TRANS64.TRYWAIT P1, [R11+URZ+0x28850], R4 ;  /* 0x028850040b0075a7 */ /* 0x000062000802017f */
[----:B------:R-:W-:Y:S05]  /*168d0*/  @!P0 BRA `(.L_x_3100) ;  /* 0x0000000000048947 */ /* 0x000fea0003800000 */
[----:B------:R-:W-:Y:S01]  /*168e0*/  BPT.TRAP 0x1 ;  /* 0x000000040000795c */ /* 0x000fe20000300000 */
.L_x_3100:
[----:B------:R-:W-:-:S05]  /*168f0*/  VIADD R18, R18, 0x400 ;  /* 0x0000040012127836 */ /* 0x000fca0000000000 */
[----:B------:R-:W-:-:S04]  /*16900*/  SHF.R.U32.HI R18, RZ, 0x4, R18 ;  /* 0x00000004ff127819 */ /* 0x000fc80000011612 */
[----:B------:R-:W-:-:S04]  /*16910*/  LOP3.LUT R18, R18, 0x3fff, RZ, 0xc0, !PT ;  /* 0x00003fff12127812 */ /* 0x000fc800078ec0ff */
[----:B------:R-:W-:Y:S01]  /*16920*/  LOP3.LUT R5, R18, 0x4000000, RZ, 0xfc, !PT ;  /* 0x0400000012057812 */ /* 0x000fe200078efcff */
[----:B-1----:R-:W-:Y:S06]  /*16930*/  @P1 BRA `(.L_x_3101) ;  /* 0x0000000000081947 */ /* 0x002fec0003800000 */
[----:B------:R-:W1:Y:S02]  /*16940*/  SYNCS.PHASECHK.TRANS64.TRYWAIT P1, [R11+URZ+0x28850], R4 ;  /* 0x028850040b0075a7 */ /* 0x000e64000802017f */
[----:B-1----:R-:W-:Y:S05]  /*16950*/  @!P1 BRA `(.L_x_3102) ;  /* 0x000000d400d89947 */ /* 0x002fea0003800000 */
.L_x_3101:
[----:B01----:R-:W-:Y:S01]  /*16960*/  IMAD R4, R186, 0x800, R5 ;  /* 0x00000800ba047824 */ /* 0x003fe200078e0205 */
[----:B------:R-:W-:Y:S05]  /*16970*/  WARPSYNC.ALL ;  /* 0x0000000000007948 */ /* 0x000fea0003800000 */
[----:B------:R-:W-:Y:S01]  /*16980*/  IMAD.MOV.U32 R5, RZ, RZ, 0x40000040 ;  /* 0x40000040ff057424 */ /* 0x000fe200078e00ff */
[C---:B------:R-:W-:Y:S01]  /*16990*/  R2UR UR6, R4.reuse ;  /* 0x00000000040672ca */ /* 0x040fe200000e0000 */
[----:B------:R-:W-:Y:S01]  /*169a0*/  WARPGROUP.ARRIVE ;  /* 0x00000000000079c5 */ /* 0x000fe20000000000 */
[----:B------:R-:W-:Y:S01]  /*169b0*/  IMAD.MOV.U32 R7, RZ, RZ, 0x40000040 ;  /* 0x40000040ff077424 */ /* 0x000fe200078e00ff */
[----:B------:R-:W-:Y:S01]  /*169c0*/  IADD3 R6, R4, 0x80, RZ ;  /* 0x0000008004067810 */ /* 0x000fe20007ffe0ff */
[----:B------:R-:W-:Y:S01]  /*169d0*/  IMAD.MOV.U32 R9, RZ, RZ, RZ ;  /* 0x000000ffff097224 */ /* 0x000fe200078e00ff */
[----:B------:R-:W-:Y:S01]  /*169e0*/  R2UR UR7, R5 ;  /* 0x00000000050772ca */ /* 0x000fe200000e0000 */
[----:B------:R-:W-:-:S02]  /*169f0*/  IMAD.MOV.U32 R5, RZ, RZ, 0x40000040 ;  /* 0x40000040ff057424 */ /* 0x000fc400078e00ff */
[----:B------:R-:W-:-:S10]  /*16a00*/  IMAD.U32 R15, RZ, RZ, UR48 ;  /* 0x00000030ff0f7e24 */ /* 0x000fd4000f8e00ff */
        /* <DEDUP_REMOVED lines=43> */
[----:B------:R-:W-:Y:S01]  /*16cc0*/  R2UR UR7, R5 ;  /* 0x00000000050772ca */ /* 0x000fe200000e0000 */
[----:B------:R-:W0:Y:S04]  /*16cd0*/  SHFL.BFLY PT, R4, R3, 0x2, 0x1f ;  /* 0x0c401f0003047f89 */ /* 0x000e2800000e0000 */
[----:B------:R-:W1:Y:S01]  /*16ce0*/  SHFL.BFLY PT, R5, R0, 0x2, 0x1f ;  /* 0x0c401f0000057f89 */ /* 0x000e6200000e0000 */
[----:B0-----:R-:W-:Y:S01]  /*16cf0*/  FADD.FTZ R4, R4, R3 ;  /* 0x0000000304047221 */ /* 0x001fe20000010000 */
[----:B------:R-:W-:-:S02]  /*16d00*/  IMAD.MOV.U32 R3, RZ, RZ, -0x800000 ;  /* 0xff800000ff037424 */ /* 0x000fc400078e00ff */
[----:B-1----:R-:W-:Y:S01]  /*16d10*/  FADD.FTZ R6, R5, R0 ;  /* 0x0000000005067221 */ /* 0x002fe20000010000 */
[----:B------:R-:W-:Y:S01]  /*16d20*/  IMAD.MOV.U32 R0, RZ, RZ, -0x800000 ;  /* 0xff800000ff007424 */ /* 0x000fe200078e00ff */
[----:B------:R-:W0:Y:S04]  /*16d30*/  SHFL.BFLY PT, R5, R4, 0x1, 0x1f ;  /* 0x0c201f0004057f89 */ /* 0x000e2800000e0000 */
[----:B------:R-:W1:Y:S01]  /*16d40*/  SHFL.BFLY PT, R7, R6, 0x1, 0x1f ;  /* 0x0c201f0006077f89 */ /* 0x000e6200000e0000 */
[----:B0-----:R-:W-:Y:S01]  /*16d50*/  FADD.FTZ R12, R4, R5 ;  /* 0x00000005040c7221 */ /* 0x001fe20000010000 */
[----:B------:R-:W-:Y:S02]  /*16d60*/  IMAD.MOV.U32 R5, RZ, RZ, RZ ;  /* 0x000000ffff057224 */ /* 0x000fe400078e00ff */
[----:B-1----:R-:W-:-:S02]  /*16d70*/  FADD.FTZ R13, R6, R7 ;  /* 0x00000007060d7221 */ /* 0x002fc40000010000 */
[----:B------:R-:W-:Y:S02]  /*16d80*/  FSETP.NE.FTZ.AND P1, PT, R12, RZ, PT ;  /* 0x000000ff0c00720b */ /* 0x000fe40003f35000 */
[----:B------:R-:W-:Y:S02]  /*16d90*/  MOV R7, UR48 ;  /* 0x0000003000077c02 */ /* 0x000fe40008000f00 */
        /* <DEDUP_REMOVED lines=17> */
.L_x_3103:
[----:B------:R-:W-:Y:S01]  /*16eb0*/  IMAD.U32 R7, RZ, RZ, UR38 ;  /* 0x00000026ff077e24 */ /* 0x000fe2000f8e00ff */
[----:B------:R-:W-:Y:S01]  /*16ec0*/  IADD3 R4, R11, 0x28860, RZ ;  /* 0x000288600b047810 */ /* 0x000fe20007ffe0ff */
        /* <DEDUP_REMOVED lines=15> */
[----:B-1----:R-:W-:Y:S01]  /*16fc0*/  SEL R4, RZ, 0x1, P1 ;  /* 0x00000001ff047807 */ /* 0x002fe20000800000 */
        /* <DEDUP_REMOVED lines=22> */
[-C--:B0-----:R-:W-:Y:S01]  /*17130*/  FMUL.FTZ R90, R90, R9.reuse ;  /* 0x000000095a5a7220 */ /* 0x081fe20000410000 */
        /* <DEDUP_REMOVED lines=34> */
.L_x_3014:
        /* <DEDUP_REMOVED lines=13> */
[----:B------:R-:W4:Y:S01]  /*17430*/  S2R R9, SR_SWINHI ;  /* 0x0000000000097919 */ /* 0x000f220000002f00 */
[----:B------:R-:W-:Y:S02]  /*17440*/  F2FP.F16.F32.PACK_AB R36, R137, R136 ;  /* 0x000000888924723e */ /* 0x000fe400000000ff */
[----:B------:R-:W-:Y:S02]  /*17450*/  MOV R40, R18 ;  /* 0x0000001200287202 */ /* 0x000fe40000000f00 */
[----:B----4-:R-:W-:-:S03]  /*17460*/  MOV R41, R9 ;  /* 0x0000000900297202 */ /* 0x010fc60000000f00 */
[----:B--2---:R-:W-:-:S03]  /*17470*/  IMAD.WIDE R12, R8, 0x2, R40 ;  /* 0x00000002080c7825 */ /* 0x004fc600078e0228 */
[C---:B------:R-:W-:Y:S02]  /*17480*/  IADD3 R37, P0, R12.reuse, 0x40, RZ ;  /* 0x000000400c257810 */ /* 0x040fe40007f1e0ff */
[----:B------:R-:W-:Y:S02]  /*17490*/  IADD3 R35, P5, R12, 0x20, RZ ;  /* 0x000000200c237810 */ /* 0x000fe40007fbe0ff */
[----:B------:R-:W-:Y:S01]  /*174a0*/  LOP3.LUT R8, R37, 0x380, RZ, 0xc0, !PT ;  /* 0x0000038025087812 */ /* 0x000fe200078ec0ff */
[----:B------:R-:W-:Y:S01]  /*174b0*/  IMAD.X R31, RZ, RZ, R13, P0 ;  /* 0x000000ffff1f7224 */ /* 0x000fe200000e060d */
[C---:B------:R-:W-:Y:S02]  /*174c0*/  ISETP.NE.AND P0, PT, R208.reuse, RZ, PT ;  /* 0x000000ffd000720c */ /* 0x040fe40003f05270 */
[----:B---3--:R-:W-:Y:S02]  /*174d0*/  LOP3.LUT R4, R35, 0x380, RZ, 0xc0, !PT ;  /* 0x0000038023047812 */ /* 0x008fe400078ec0ff */
[----:B------:R-:W-:Y:S01]  /*174e0*/  SEL R208, R208, UR4, P0 ;  /* 0x00000004d0d07c07 */ /* 0x000fe20008000000 */
[----:B------:R-:W-:Y:S05]  /*174f0*/  WARPSYNC.ALL ;  /* 0x0000000000007948 */ /* 0x000fea0003800000 */
[C---:B------:R-:W-:Y:S01]  /*17500*/  LOP3.LUT R15, R12.reuse, 0x380, RZ, 0xc0, !PT ;  /* 0x000003800c0f7812 */ /* 0x040fe200078ec0ff */
[----:B------:R-:W-:Y:S01]  /*17510*/  ULDC.64 UR6, c[0x0][0xc08] ;  /* 0x0003020000067ab9 */ /* 0x000fe20000000a00 */
[----:B------:R-:W-:Y:S01]  /*17520*/  IADD3 R39, P1, R12, 0x60, RZ ;  /* 0x000000600c277810 */ /* 0x000fe20007f3e0ff */
[----:B------:R-:W-:Y:S01]  /*17530*/  ULDC.64 UR4, c[0x0][0xc00] ;  /* 0x0003000000047ab9 */ /* 0x000fe20000000a00 */
[----:B------:R-:W-:-:S02]  /*17540*/  SHF.R.U64 R4, R4, 0x3, RZ ;  /* 0x0000000304047819 */ /* 0x000fc400000012ff */
[----:B------:R-:W-:Y:S01]  /*17550*/  SHF.R.U64 R8, R8, 0x3, RZ ;  /* 0x0000000308087819 */ /* 0x000fe200000012ff */
[--C-:B------:R-:W-:Y:S01]  /*17560*/  IMAD.X R27, RZ, RZ, R13.reuse, P1 ;  /* 0x000000ffff1b7224 */ /* 0x100fe200008e060d */
[C---:B-1----:R-:W-:Y:S02]  /*17570*/  IADD3 R43, P2, R12.reuse, 0x4000, RZ ;  /* 0x000040000c2b7810 */ /* 0x042fe40007f5e0ff */
[C---:B------:R-:W-:Y:S02]  /*17580*/  IADD3 R45, P3, R12.reuse, 0x4020, RZ ;  /* 0x000040200c2d7810 */ /* 0x040fe40007f7e0ff */
[----:B------:R-:W-:Y:S01]  /*17590*/  IADD3.X R29, RZ, R13, RZ, P5, !PT ;  /* 0x0000000dff1d7210 */ /* 0x000fe20002ffe4ff */
[----:B------:R-:W-:Y:S01]  /*175a0*/  IMAD.X R25, RZ, RZ, R13, P2 ;  /* 0x000000ffff197224 */ /* 0x000fe200010e060d */
[----:B------:R-:W-:Y:S02]  /*175b0*/  SHF.R.U64 R15, R15, 0x3, RZ ;  /* 0x000000030f0f7819 */ /* 0x000fe400000012ff */
[----:B------:R-:W-:-:S02]  /*175c0*/  IADD3 R47, P4, R12, 0x4040, RZ ;  /* 0x000040400c2f7810 */ /* 0x000fc40007f9e0ff */
[----:B------:R-:W-:Y:S02]  /*175d0*/  IADD3 R32, P5, R12, 0x4060, RZ ;  /* 0x000040600c207810 */ /* 0x000fe40007fbe0ff */
[----:B------:R-:W-:Y:S01]  /*175e0*/  LOP3.LUT R10, R39, 0x380, RZ, 0xc0, !PT ;  /* 0x00000380270a7812 */ /* 0x000fe200078ec0ff */
[--C-:B------:R-:W-:Y:S01]  /*175f0*/  IMAD.X R9, RZ, RZ, R13.reuse, P4 ;  /* 0x000000ffff097224 */ /* 0x100fe200020e060d */
[----:B------:R-:W-:Y:S01]  /*17600*/  LOP3.LUT R28, R4, R35, RZ, 0x3c, !PT ;  /* 0x00000023041c7212 */ /* 0x000fe200078e3cff */
[----:B------:R-:W-:Y:S01]  /*17610*/  IMAD.X R33, RZ, RZ, R13, P5 ;  /* 0x000000ffff217224 */ /* 0x000fe200028e060d */
[----:B------:R-:W-:Y:S02]  /*17620*/  LOP3.LUT R30, R8, R37, RZ, 0x3c, !PT ;  /* 0x00000025081e7212 */ /* 0x000fe400078e3cff */
[----:B------:R-:W-:Y:S02]  /*17630*/  LOP3.LUT R12, R15, R12, RZ, 0x3c, !PT ;  /* 0x0000000c0f0c7212 */ /* 0x000fe400078e3cff */
[----:B------:R-:W-:-:S02]  /*17640*/  LOP3.LUT R4, R43, 0x380, RZ, 0xc0, !PT ;  /* 0x000003802b047812 */ /* 0x000fc400078ec0ff */
[----:B------:R-:W-:Y:S02]  /*17650*/  LOP3.LUT R8, R45, 0x380, RZ, 0xc0, !PT ;  /* 0x000003802d087812 */ /* 0x000fe400078ec0ff */
[----:B------:R-:W-:Y:S02]  /*17660*/  LOP3.LUT R14, R47, 0x380, RZ, 0xc0, !PT ;  /* 0x000003802f0e7812 */ /* 0x000fe400078ec0ff */
[----:B------:R-:W-:Y:S02]  /*17670*/  LOP3.LUT R15, R32, 0x380, RZ, 0xc0, !PT ;  /* 0x00000380200f7812 */ /* 0x000fe400078ec0ff */
[----:B------:R-:W-:Y:S02]  /*17680*/  SHF.R.U64 R10, R10, 0x3, RZ ;  /* 0x000000030a0a7819 */ /* 0x000fe400000012ff */
[----:B------:R-:W-:Y:S02]  /*17690*/  SHF.R.U64 R4, R4, 0x3, RZ ;  /* 0x0000000304047819 */ /* 0x000fe400000012ff */
[----:B------:R-:W-:-:S02]  /*176a0*/  SHF.R.U64 R8, R8, 0x3, RZ ;  /* 0x0000000308087819 */ /* 0x000fc400000012ff */
[----:B------:R-:W-:Y:S02]  /*176b0*/  SHF.R.U64 R14, R14, 0x3, RZ ;  /* 0x000000030e0e7819 */ /* 0x000fe400000012ff */
[----:B------:R-:W-:Y:S02]  /*176c0*/  SHF.R.U64 R15, R15, 0x3, RZ ;  /* 0x000000030f0f7819 */ /* 0x000fe400000012ff */
[----:B------:R-:W-:Y:S02]  /*176d0*/  LOP3.LUT R26, R10, R39, RZ, 0x3c, !PT ;  /* 0x000000270a1a7212 */ /* 0x000fe400078e3cff */
[----:B-----5:R-:W-:Y:S02]  /*176e0*/  LOP3.LUT R24, R4, R43, RZ, 0x3c, !PT ;  /* 0x0000002b04187212 */ /* 0x020fe400078e3cff */
[----:B------:R-:W-:Y:S02]  /*176f0*/  LOP3.LUT R10, R8, R45, RZ, 0x3c, !PT ;  /* 0x0000002d080a7212 */ /* 0x000fe400078e3cff */
[----:B------:R-:W-:-:S02]  /*17700*/  IADD3.X R11, RZ, R13, RZ, P3, !PT ;  /* 0x0000000dff0b7210 */ /* 0x000fc40001ffe4ff */
[----:B------:R-:W-:Y:S02]  /*17710*/  LOP3.LUT R8, R14, R47, RZ, 0x3c, !PT ;  /* 0x0000002f0e087212 */ /* 0x000fe400078e3cff */
[----:B------:R-:W-:Y:S02]  /*17720*/  LOP3.LUT R32, R15, R32, RZ, 0x3c, !PT ;  /* 0x000000200f207212 */ /* 0x000fe400078e3cff */
[----:B------:R-:W-:Y:S02]  /*17730*/  MOV R4, R12 ;  /* 0x0000000c00047202 */ /* 0x000fe40000000f00 */
[----:B------:R-:W-:Y:S02]  /*17740*/  F2FP.F16.F32.PACK_AB R12, R21, R20 ;  /* 0x00000014150c723e */ /* 0x000fe400000000ff */
[----:B------:R-:W-:Y:S02]  /*17750*/  F2FP.F16.F32.PACK_AB R13, R91, R90 ;  /* 0x0000005a5b0d723e */ /* 0x000fe400000000ff */
[----:B------:R-:W-:-:S02]  /*17760*/  F2FP.F16.F32.PACK_AB R14, R93, R92 ;  /* 0x0000005c5d0e723e */ /* 0x000fc400000000ff */
[----:B------:R-:W-:Y:S01]  /*17770*/  F2FP.F16.F32.PACK_AB R15, R95, R94 ;  /* 0x0000005e5f0f723e */ /* 0x000fe200000000ff */
[----:B------:R-:W-:Y:S01]  /*17780*/  BAR.SYNC.DEFER_BLOCKING 0x1, 0x100 ;  /* 0x0044000000007b1d */ /* 0x000fe20000010000 */
[----:B------:R-:W-:Y:S02]  /*17790*/  MOV R43, R10 ;  /* 0x0000000a002b7202 */ /* 0x000fe40000000f00 */
[----:B------:R-:W-:Y:S02]  /*177a0*/  MOV R42, R8 ;  /* 0x00000008002a7202 */ /* 0x000fe40000000f00 */
[----:B------:R-:W-:Y:S02]  /*177b0*/  MOV R37, R28 ;  /* 0x0000001c00257202 */ /* 0x000fe40000000f00 */
[----:B------:R-:W-:Y:S02]  /*177c0*/  F2FP.F16.F32.PACK_AB R8, R97, R96 ;  /* 0x000000606108723e */ /* 0x000fe400000000ff */
[----:B------:R-:W-:-:S02]  /*177d0*/  F2FP.F16.F32.PACK_AB R9, R99, R98 ;  /* 0x000000626309723e */ /* 0x000fc400000000ff */
[----:B------:R-:W-:Y:S02]  /*177e0*/  F2FP.F16.F32.PACK_AB R10, R101, R100 ;  /* 0x00000064650a723e */ /* 0x000fe400000000ff */
[----:B------:R-:W-:Y:S02]  /*177f0*/  F2FP.F16.F32.PACK_AB R11, R103, R102 ;  /* 0x00000066670b723e */ /* 0x000fe400000000ff */
[----:B------:R-:W-:Y:S02]  /*17800*/  MOV R38, R30 ;  /* 0x0000001e00267202 */ /* 0x000fe40000000f00 */
[----:B------:R-:W-:Y:S02]  /*17810*/  MOV R39, R26 ;  /* 0x0000001a00277202 */ /* 0x000fe40000000f00 */
[----:B------:R-:W-:Y:S02]  /*17820*/  MOV R44, R24 ;  /* 0x00000018002c7202 */ /* 0x000fe40000000f00 */
[----:B------:R-:W-:-:S02]  /*17830*/  F2FP.F16.F32.PACK_AB R24, R113, R112 ;  /* 0x000000707118723e */ /* 0x000fc400000000ff */
[----:B------:R-:W-:Y:S01]  /*17840*/  F2FP.F16.F32.PACK_AB R25, R115, R114 ;  /* 0x000000727319723e */ /* 0x000fe200000000ff */
[----:B------:R1:W-:Y:S01]  /*17850*/  STSM.16.M88.4 [R4], R12 ;  /* 0x0000000c04007844 */ /* 0x0003e20000000200 */
[----:B------:R-:W-:Y:S02]  /*17860*/  F2FP.F16.F32.PACK_AB R26, R117, R116 ;  /* 0x00000074751a723e */ /* 0x000fe400000000ff */
[----:B------:R-:W-:Y:S01]  /*17870*/  F2FP.F16.F32.PACK_AB R27, R119, R118 ;  /* 0x00000076771b723e */ /* 0x000fe200000000ff */
[----:B------:R2:W-:Y:S01]  /*17880*/  STSM.16.M88.4 [R37], R8 ;  /* 0x0000000825007844 */ /* 0x0005e20000000200 */
[----:B------:R-:W-:Y:S02]  /*17890*/  F2FP.F16.F32.PACK_AB R28, R121, R120 ;  /* 0x00000078791c723e */ /* 0x000fe400000000ff */
[----:B------:R-:W-:Y:S02]  /*178a0*/  F2FP.F16.F32.PACK_AB R29, R123, R122 ;  /* 0x0000007a7b1d723e */ /* 0x000fe400000000ff */
[----:B------:R-:W-:-:S02]  /*178b0*/  F2FP.F16.F32.PACK_AB R30, R125, R124 ;  /* 0x0000007c7d1e723e */ /* 0x000fc400000000ff */
[----:B------:R-:W-:Y:S02]  /*178c0*/  F2FP.F16.F32.PACK_AB R31, R127, R126 ;  /* 0x0000007e7f1f723e */ /* 0x000fe400000000ff */
[----:B------:R-:W-:Y:S02]  /*178d0*/  F2FP.F16.F32.PACK_AB R35, R135, R134 ;  /* 0x000000868723723e */ /* 0x000fe400000000ff */
[----:B------:R-:W-:Y:S02]  /*178e0*/  ISETP.NE.U32.AND P0, PT, RZ, UR4, PT ;  /* 0x00000004ff007c0c */ /* 0x000fe4000bf05070 */
[----:B-1----:R-:W-:Y:S02]  /*178f0*/  F2FP.F16.F32.PACK_AB R12, R105, R104 ;  /* 0x00000068690c723e */ /* 0x002fe400000000ff */
[----:B------:R-:W-:Y:S02]  /*17900*/  F2FP.F16.F32.PACK_AB R13, R107, R106 ;  /* 0x0000006a6b0d723e */ /* 0x000fe400000000ff */
[----:B------:R-:W-:-:S02]  /*17910*/  F2FP.F16.F32.PACK_AB R14, R109, R108 ;  /* 0x0000006c6d0e723e */ /* 0x000fc400000000ff */
[----:B------:R-:W-:Y:S02]  /*17920*/  F2FP.F16.F32.PACK_AB R15, R111, R110 ;  /* 0x0000006e6f0f723e */ /* 0x000fe400000000ff */
[----:B------:R-:W-:Y:S02]  /*17930*/  MOV R4, R32 ;  /* 0x0000002000047202 */ /* 0x000fe40000000f00 */
[----:B------:R-:W-:Y:S01]  /*17940*/  F2FP.F16.F32.PACK_AB R32, R129, R128 ;  /* 0x000000808120723e */ /* 0x000fe200000000ff */
[----:B------:R1:W-:Y:S01]  /*17950*/  STSM.16.M88.4 [R38], R12 ;  /* 0x0000000c26007844 */ /* 0x0003e20000000200 */
[----:B------:R-:W-:Y:S02]  /*17960*/  F2FP.F16.F32.PACK_AB R33, R131, R130 ;  /* 0x000000828321723e */ /* 0x000fe400000000ff */
[----:B--2---:R-:W-:Y:S01]  /*17970*/  F2FP.F16.F32.PACK_AB R37, R139, R138 ;  /* 0x0000008a8b25723e */ /* 0x004fe200000000ff */
[----:B------:R2:W-:Y:S01]  /*17980*/  STSM.16.M88.4 [R39], R24 ;  /* 0x0000001827007844 */ /* 0x0005e20000000200 */
[----:B------:R-:W-:-:S02]  /*17990*/  F2FP.F16.F32.PACK_AB R8, R145, R144 ;  /* 0x000000909108723e */ /* 0x000fc400000000ff */
[----:B------:R-:W-:Y:S01]  /*179a0*/  F2FP.F16.F32.PACK_AB R9, R147, R146 ;  /* 0x000000929309723e */ /* 0x000fe200000000ff */
[----:B------:R3:W-:Y:S01]  /*179b0*/  STSM.16.M88.4 [R44], R28 ;  /* 0x0000001c2c007844 */ /* 0x0007e20000000200 */
[----:B------:R-:W-:Y:S02]  /*179c0*/  F2FP.F16.F32.PACK_AB R10, R149, R148 ;  /* 0x00000094950a723e */ /* 0x000fe400000000ff */
[----:B------:R-:W-:Y:S01]  /*179d0*/  F2FP.F16.F32.PACK_AB R11, R151, R150 ;  /* 0x00000096970b723e */ /* 0x000fe200000000ff */
[----:B------:R-:W-:Y:S01]  /*179e0*/  STSM.16.M88.4 [R43], R32 ;  /* 0x000000202b007844 */ /* 0x000fe20000000200 */
[----:B------:R-:W-:Y:S02]  /*179f0*/  ISETP.NE.U32.AND P3, PT, RZ, UR6, PT ;  /* 0x00000006ff007c0c */ /* 0x000fe4000bf65070 */
[----:B------:R-:W-:Y:S01]  /*17a00*/  ISETP.NE.AND.EX P0, PT, RZ, UR5, PT, P0 ;  /* 0x00000005ff007c0c */ /* 0x000fe2000bf05300 */
[----:B-1----:R-:W-:Y:S01]  /*17a10*/  IMAD.MOV.U32 R12, RZ, RZ, RZ ;  /* 0x000000ffff0c7224 */ /* 0x002fe200078e00ff */
[----:B------:R-:W-:-:S02]  /*17a20*/  F2FP.F16.F32.PACK_AB R38, R141, R140 ;  /* 0x0000008c8d26723e */ /* 0x000fc400000000ff */
[C---:B------:R-:W-:Y:S02]  /*17a30*/  IADD3 R14, P1, R210.reuse, UR4, RZ ;  /* 0x00000004d20e7c10 */ /* 0x040fe4000ff3e0ff */
[----:B--2---:R-:W-:Y:S02]  /*17a40*/  F2FP.F16.F32.PACK_AB R39, R143, R142 ;  /* 0x0000008e8f27723e */ /* 0x004fe400000000ff */
[----:B------:R-:W-:Y:S02]  /*17a50*/  ISETP.NE.AND.EX P3, PT, RZ, UR7, PT, P3 ;  /* 0x00000007ff007c0c */ /* 0x000fe4000bf65330 */
[----:B------:R-:W-:Y:S01]  /*17a60*/  IADD3.X R15, R211, UR5, RZ, P1, !PT ;  /* 0x00000005d30f7c10 */ /* 0x000fe20008ffe4ff */
[----:B------:R-:W-:Y:S04]  /*17a70*/  STSM.16.M88.4 [R42], R36 ;  /* 0x000000242a007844 */ /* 0x000fe80000000200 */
[----:B------:R1:W-:Y:S01]  /*17a80*/  STSM.16.M88.4 [R4], R8 ;  /* 0x0000000804007844 */ /* 0x0003e20000000200 */
[----:B------:R-:W-:Y:S05]  /*17a90*/  BAR.SYNC.DEFER_BLOCKING 0x1, 0x100 ;  /* 0x0044000000007b1d */ /* 0x000fea0000010000 */
[----:B------:R-:W-:Y:S01]  /*17aa0*/  @P3 IADD3 R210, P1, R210, UR6, RZ ;  /* 0x00000006d2d23c10 */ /* 0x000fe2000ff3e0ff */
[----:B------:R-:W-:-:S03]  /*17ab0*/  ULDC UR6, c[0x0][0xa88] ;  /* 0x0002a20000067ab9 */ /* 0x000fc60000000800 */
[----:B------:R-:W-:Y:S02]  /*17ac0*/  @P3 IADD3.X R211, R211, UR7, RZ, P1, !PT ;  /* 0x00000007d3d33c10 */ /* 0x000fe40008ffe4ff */
[----:B------:R-:W-:Y:S01]  /*17ad0*/  MOV R13, UR6 ;  /* 0x00000006000d7c02 */ /* 0x000fe20008000f00 */
[----:B---3--:R-:W-:Y:S01]  /*17ae0*/  IMAD.MOV.U32 R30, RZ, RZ, 0x9b8 ;  /* 0x000009b8ff1e7424 */ /* 0x008fe200078e00ff */
[----:B------:R-:W-:Y:S01]  /*17af0*/  ISETP.GT.AND P2, PT, R208, 0x1, PT ;  /* 0x00000001d000780c */ /* 0x000fe20003f44270 */
[----:B-1----:R-:W1:Y:S01]  /*17b00*/  LDC R4, c[0x0][0xbe8] ;  /* 0x0002fa00ff047b82 */ /* 0x002e620000000800 */
[----:B------:R2:W5:Y:S04]  /*17b10*/  @P0 LDG.E R12, desc[UR42][R14.64] ;  /* 0x0000002a0e0c0981 */ /* 0x000568000c1e1900 */
[----:B------:R2:W5:Y:S01]  /*17b20*/  @P3 LDG.E R13, desc[UR42][R210.64] ;  /* 0x0000002ad20d3981 */ /* 0x000562000c1e1900 */
[----:B------:R-:W-:-:S04]  /*17b30*/  SEL R30, R30, 0x978, P2 ;  /* 0x000009781e1e7807 */ /* 0x000fc80001000000 */
[----:B------:R2:W3:Y:S01]  /*17b40*/  LDC.64 R26, c[0x0][R30+0x220] ;  /* 0x000088001e1a7b82 */ /* 0x0004e20000000a00 */
[----:B-1----:R-:W-:-:S07]  /*17b50*/  ISETP.NE.AND P1, PT, R4, 0x1, PT ;  /* 0x000000010400780c */ /* 0x002fce0003f25270 */
[----:B------:R2:W1:Y:S08]  /*17b60*/  LDC.64 R24, c[0x0][R30+0x218] ;  /* 0x000086001e187b82 */ /* 0x0004700000000a00 */
[----:B------:R2:W4:Y:S01]  /*17b70*/  LDC.64 R8, c[0x0][R30+0x228] ;  /* 0x00008a001e087b82 */ /* 0x0005220000000a00 */
[----:B---3--:R-:W-:Y:S05]  /*17b80*/  @P3 BRA `(.L_x_3106) ;  /* 0x0000000000103947 */ /* 0x008fea0003800000 */
[----:B------:R-:W-:Y:S05]  /*17b90*/  @!P0 BRA `(.L_x_3106) ;  /* 0x00000000000c8947 */ /* 0x000fea0003800000 */
[----:B------:R-:W3:Y:S04]  /*17ba0*/  LDG.E R10, desc[UR42][R14.64] ;  /* 0x0000002a0e0a7981 */ /* 0x000ee8000c1e1900 */
[----:B-----5:R-:W3:Y:S02]  /*17bb0*/  LDG.E R13, desc[UR42][R14.64+0x4] ;  /* 0x0000042a0e0d7981 */ /* 0x020ee4000c1e1900 */
[----:B---3--:R-:W-:-:S07]  /*17bc0*/  IMAD.IADD R13, R13, 0x1, -R10 ;  /* 0x000000010d0d7824 */ /* 0x008fce00078e0a0a */
.L_x_3106:
[----:B------:R-:W3:Y:S01]  /*17bd0*/  LDL R36, [R1+0x14] ;  /* 0x0000140001247983 */ /* 0x000ee20000100800 */
[----:B--2---:R-:W2:Y:S01]  /*17be0*/  LDC.64 R14, c[0x0][R30+0x210] ;  /* 0x000084001e0e7b82 */ /* 0x004ea20000000a00 */
[----:B------:R-:W-:Y:S01]  /*17bf0*/  ISETP.NE.U32.AND P0, PT, RZ, UR4, PT ;  /* 0x00000004ff007c0c */ /* 0x000fe2000bf05070 */
[-C--:B-1----:R-:W-:Y:S01]  /*17c00*/  IMAD R31, R25, R188.reuse, RZ ;  /* 0x000000bc191f7224 */ /* 0x082fe200078e02ff */
[----:B------:R-:W-:Y:S01]  /*17c10*/  SEL R29, R212, RZ, P2 ;  /* 0x000000ffd41d7207 */ /* 0x000fe20001000000 */
[----:B------:R-:W-:Y:S01]  /*17c20*/  IMAD.WIDE.U32 R24, R24, R188, RZ ;  /* 0x000000bc18187225 */ /* 0x000fe200078e00ff */
[----:B------:R-:W-:-:S03]  /*17c30*/  ISETP.NE.AND.EX P0, PT, RZ, UR5, PT, P0 ;  /* 0x00000005ff007c0c */ /* 0x000fc6000bf05300 */
[----:B------:R-:W1:Y:S01]  /*17c40*/  @P1 LDC R32, c[0x0][0xbec] ;  /* 0x0002fb00ff201b82 */ /* 0x000e620000000800 */
[----:B------:R-:W-:Y:S01]  /*17c50*/  SEL R209, R209, RZ, !P0 ;  /* 0x000000ffd1d17207 */ /* 0x000fe20004000000 */
[----:B------:R-:W-:Y:S01]  /*17c60*/  IMAD.IADD R35, R206, 0x1, R192 ;  /* 0x00000001ce237824 */ /* 0x000fe200078e02c0 */
[----:B------:R-:W-:Y:S02]  /*17c70*/  SEL R219, R219, RZ, !P0 ;  /* 0x000000ffdbdb7207 */ /* 0x000fe40004000000 */
[----:B------:R-:W-:Y:S01]  /*17c80*/  IADD3 R34, R25, R31, RZ ;  /* 0x0000001f19227210 */ /* 0x000fe20007ffe0ff */
[----:B------:R-:W-:Y:S02]  /*17c90*/  IMAD R27, R27, R209, RZ ;  /* 0x000000d11b1b7224 */ /* 0x000fe400078e02ff */
[----:B------:R-:W0:Y:S01]  /*17ca0*/  @P1 LDC R33, c[0x0][0xbf0] ;  /* 0x0002fc00ff211b82 */ /* 0x000e220000000800 */
[----:B----4-:R-:W-:Y:S01]  /*17cb0*/  IMAD R31, R9, R29, RZ ;  /* 0x0000001d091f7224 */ /* 0x010fe200078e02ff */
[----:B-----5:R-:W-:Y:S01]  /*17cc0*/  SHF.R.S32.HI R9, RZ, 0x1f, R12 ;  /* 0x0000001fff097819 */ /* 0x020fe2000001140c */
[----:B------:R-:W-:-:S02]  /*17cd0*/  IMAD R219, R26, R219, R27 ;  /* 0x000000db1adb7224 */ /* 0x000fc400078e021b */
[----:B------:R-:W-:-:S03]  /*17ce0*/  IMAD.WIDE.U32 R26, R26, R209, RZ ;  /* 0x000000d11a1a7225 */ /* 0x000fc600078e00ff */
[----:B------:R-:W4:Y:S01]  /*17cf0*/  LDC.64 R10, c[0x0][0xba8] ;  /* 0x0002ea00ff0a7b82 */ /* 0x000f220000000a00 */
[----:B------:R-:W-:Y:S01]  /*17d00*/  IMAD.IADD R219, R27, 0x1, R219 ;  /* 0x000000011bdb7824 */ /* 0x000fe200078e02db */
[----:B------:R-:W-:Y:S01]  /*17d10*/  IADD3 R28, P0, P3, R26, R24, R12 ;  /* 0x000000181a1c7210 */ /* 0x000fe20007b1e00c */
[----:B------:R-:W-:Y:S02]  /*17d20*/  IMAD.MOV.U32 R27, RZ, RZ, R35 ;  /* 0x000000ffff1b7224 */ /* 0x000fe400078e0023 */
[----:B------:R-:W-:Y:S01]  /*17d30*/  IMAD.WIDE.U32 R24, R8, R29, RZ ;  /* 0x0000001d08187225 */ /* 0x000fe200078e00ff */
[----:B------:R-:W-:-:S03]  /*17d40*/  IADD3.X R29, R219, R34, R9, P0, P3 ;  /* 0x00000022db1d7210 */ /* 0x000fc600007e6409 */
[----:B-1----:R-:W-:Y:S01]  /*17d50*/  @P1 IMAD.HI.U32 R26, R35, R32, RZ ;  /* 0x00000020231a1227 */ /* 0x002fe200078e00ff */
[----:B------:R-:W-:-:S04]  /*17d60*/  IADD3 R31, R25, R31, RZ ;  /* 0x0000001f191f7210 */ /* 0x000fc80007ffe0ff */
[----:B0-----:R-:W-:-:S04]  /*17d70*/  @P1 SHF.R.U32.HI R27, RZ, R33, R26 ;  /* 0x00000021ff1b1219 */ /* 0x001fc8000001161a */
[----:B------:R-:W-:Y:S01]  /*17d80*/  IADD3 R24, P0, P3, R27, R28, R24 ;  /* 0x0000001c1b187210 */ /* 0x000fe20007b1e018 */
[--C-:B------:R-:W-:Y:S01]  /*17d90*/  IMAD.MOV R33, RZ, RZ, -R27.reuse ;  /* 0x000000ffff217224 */ /* 0x100fe200078e0a1b */
[----:B------:R-:W-:Y:S01]  /*17da0*/  SHF.R.S32.HI R8, RZ, 0x1f, R27 ;  /* 0x0000001fff087819 */ /* 0x000fe2000001141b */
[----:B----4-:R-:W0:Y:S02]  /*17db0*/  @!P2 LDC R10, c[0x0][0xb50] ;  /* 0x0002d400ff0aab82 */ /* 0x010e240000000800 */
[----:B------:R-:W-:Y:S01]  /*17dc0*/  IMAD R27, R4, R33, R35 ;  /* 0x00000021041b7224 */ /* 0x000fe200078e0223 */
[----:B------:R-:W-:-:S03]  /*17dd0*/  IADD3.X R25, R8, R29, R31, P0, P3 ;  /* 0x0000001d08197210 */ /* 0x000fc600007e641f */
[----:B--2---:R-:W-:Y:S01]  /*17de0*/  IMAD R8, R15, R27, RZ ;  /* 0x0000001b0f087224 */ /* 0x004fe200078e02ff */
[----:B------:R-:W-:Y:S01]  /*17df0*/  SHF.R.S32.HI R29, RZ, 0x1f, R27 ;  /* 0x0000001fff1d7819 */ /* 0x000fe2000001141b */
[----:B------:R-:W1:Y:S04]  /*17e00*/  @!P2 LDC R11, c[0x0][0xb54] ;  /* 0x0002d500ff0bab82 */ /* 0x000e680000000800 */
[C---:B------:R-:W-:Y:S02]  /*17e10*/  IMAD R29, R14.reuse, R29, R8 ;  /* 0x0000001d0e1d7224 */ /* 0x040fe400078e0208 */
[----:B------:R-:W-:-:S04]  /*17e20*/  IMAD.WIDE.U32 R14, R14, R27, R24 ;  /* 0x0000001b0e0e7225 */ /* 0x000fc800078e0018 */
[----:B------:R-:W-:Y:S01]  /*17e30*/  IMAD.IADD R8, R15, 0x1, R29 ;  /* 0x000000010f087824 */ /* 0x000fe200078e021d */
[----:B0-----:R-:W-:-:S05]  /*17e40*/  LEA R24, P0, R14, R10, 0x2 ;  /* 0x0000000a0e187211 */ /* 0x001fca00078010ff */
[----:B------:R-:W-:Y:S01]  /*17e50*/  SHFL.IDX PT, R10, R24, RZ, 0x1c1f ;  /* 0x001c1fff180a7589 */ /* 0x000fe200000e0000 */
[----:B-1----:R-:W-:Y:S01]  /*17e60*/  LEA.HI.X R26, R14, R11, R8, 0x2, P0 ;  /* 0x0000000b0e1a7211 */ /* 0x002fe200000f1408 */
[----:B------:R-:W-:Y:S02]  /*17e70*/  IMAD R8, R13, R4, RZ ;  /* 0x000000040d087224 */ /* 0x000fe400078e02ff */
[----:B------:R-:W-:Y:S01]  /*17e80*/  SHFL.IDX PT, R14, R24, 0x1, 0x1c1f ;  /* 0x003c1f00180e7f89 */ /* 0x000fe200000e0000 */
[----:B------:R-:W-:-:S03]  /*17e90*/  LOP3.LUT P0, RZ, R220, 0x3, RZ, 0xc0, !PT ;  /* 0x00000003dcff7812 */ /* 0x000fc6000780c0ff */
[----:B------:R-:W0:Y:S04]  /*17ea0*/  SHFL.IDX PT, R11, R26, RZ, 0x1c1f ;  /* 0x001c1fff1a0b7589 */ /* 0x000e2800000e0000 */
[----:B------:R-:W1:Y:S01]  /*17eb0*/  SHFL.IDX PT, R15, R26, 0x1, 0x1c1f ;  /* 0x003c1f001a0f7f89 */ /* 0x000e6200000e0000 */
[----:B---3--:R-:W-:-:S04]  /*17ec0*/  IMAD.IADD R27, R36, 0x1, R192 ;  /* 0x00000001241b7824 */ /* 0x008fc800078e02c0 */
[C---:B------:R-:W-:Y:S01]  /*17ed0*/  VIADD R25, R27.reuse, 0x8 ;  /* 0x000000081b197836 */ /* 0x040fe20000000000 */
[----:B------:R-:W-:-:S04]  /*17ee0*/  ISETP.GE.OR P3, PT, R27, R8, P0 ;  /* 0x000000081b00720c */ /* 0x000fc80000766670 */
[----:B------:R-:W-:-:S09]  /*17ef0*/  ISETP.GE.OR P0, PT, R25, R8, P0 ;  /* 0x000000081900720c */ /* 0x000fd20000706670 */
[----:B0-----:R0:W-:Y:S04]  /*17f00*/  @!P3 ST.E desc[UR42][R10.64], R3 ;  /* 0x000000030a00b985 */ /* 0x0011e8000c10192a */
[----:B-1----:R0:W-:Y:S01]  /*17f10*/  @!P0 ST.E desc[UR42][R14.64], R0 ;  /* 0x000000000e008985 */ /* 0x0021e2000c10192a */
[----:B------:R-:W-:Y:S05]  /*17f20*/  @P2 BRA `(.L_x_3107) ;  /* 0x0000000800a42947 */ /* 0x000fea0003800000 */
[----:B------:R-:W-:Y:S01]  /*17f30*/  SHF.L.U32 R36, R187, 0x6, RZ ;  /* 0x00000006bb247819 */ /* 0x000fe200000006ff */
[----:B------:R-:W1:Y:S01]  /*17f40*/  @P1 LDC R13, c[0x0][0xbec] ;  /* 0x0002fb00ff0d1b82 */ /* 0x000e620000000800 */
[----:B------:R-:W-:-:S03]  /*17f50*/  ULDC.64 UR4, c[0x0][0xaa0] ;  /* 0x0002a80000047ab9 */ /* 0x000fc60000000a00 */
[----:B0-----:R-:W-:-:S04]  /*17f60*/  IMAD.IADD R3, R16, 0x1, R36 ;  /* 0x0000000110037824 */ /* 0x001fc800078e0224 */
[----:B------:R-:W-:Y:S01]  /*17f70*/  IMAD.WIDE R40, R3, 0x2, R40 ;  /* 0x0000000203287825 */ /* 0x000fe200078e0228 */
[----:B------:R-:W0:Y:S02]  /*17f80*/  @P1 LDC R15, c[0x0][0xbf0] ;  /* 0x0002fc00ff0f1b82 */ /* 0x000e240000000800 */
        /* <DEDUP_REMOVED lines=13> */
[----:B------:R-:W-:Y:S01]  /*18060*/  IADD3 R45, P4, R40, 0x5000, RZ ;  /* 0x00005000282d7810 */ /* 0x000fe20007f9e0ff */
[----:B------:R-:W-:Y:S01]  /*18070*/  IMAD.WIDE.U32 R10, R12, UR4, RZ ;  /* 0x000000040c0a7c25 */ /* 0x000fe2000f8e00ff */
[C---:B------:R-:W-:Y:S01]  /*18080*/  IADD3 R49, P5, R40.reuse, 0x6000, RZ ;  /* 0x0000600028317810 */ /* 0x040fe20007fbe0ff */
[----:B------:R-:W5:Y:S01]  /*18090*/  LD.E.128 R28, desc[UR42][R28.64] ;  /* 0x0000002a1c1c7980 */ /* 0x000f62000c101d00 */
[----:B------:R-:W-:-:S02]  /*180a0*/  IADD3 R3, P0, R40, 0x7000, RZ ;  /* 0x0000700028037810 */ /* 0x000fc40007f1e0ff */
[----:B------:R-:W-:Y:S01]  /*180b0*/  LOP3.LUT R36, R37, 0x380, RZ, 0xc0, !PT ;  /* 0x0000038025247812 */ /* 0x000fe200078ec0ff */
[----:B------:R-:W5:Y:S01]  /*180c0*/  LD.E.128 R32, desc[UR42][R32.64] ;  /* 0x0000002a20207980 */ /* 0x000f62000c101d00 */
[----:B------:R-:W-:Y:S02]  /*180d0*/  LOP3.LUT R42, R43, 0x380, RZ, 0xc0, !PT ;  /* 0x000003802b2a7812 */ /* 0x000fe400078ec0ff */
[----:B------:R-:W-:Y:S02]  /*180e0*/  LOP3.LUT R44, R45, 0x380, RZ, 0xc0, !PT ;  /* 0x000003802d2c7812 */ /* 0x000fe400078ec0ff */
[----:B------:R-:W-:Y:S02]  /*180f0*/  LOP3.LUT R48, R49, 0x380, RZ, 0xc0, !PT ;  /* 0x0000038031307812 */ /* 0x000fe400078ec0ff */
[----:B------:R-:W-:Y:S02]  /*18100*/  LOP3.LUT R25, R40, 0x380, RZ, 0xc0, !PT ;  /* 0x0000038028197812 */ /* 0x000fe400078ec0ff */
[----:B------:R-:W-:-:S02]  /*18110*/  LOP3.LUT R0, R3, 0x380, RZ, 0xc0, !PT ;  /* 0x0000038003007812 */ /* 0x000fc400078ec0ff */
[----:B------:R-:W-:Y:S02]  /*18120*/  SHF.R.U64 R36, R36, 0x3, RZ ;  /* 0x0000000324247819 */ /* 0x000fe400000012ff */
[----:B------:R-:W-:Y:S02]  /*18130*/  SHF.R.U64 R42, R42, 0x3, RZ ;  /* 0x000000032a2a7819 */ /* 0x000fe400000012ff */
[----:B------:R-:W-:Y:S02]  /*18140*/  SHF.R.U64 R44, R44, 0x3, RZ ;  /* 0x000000032c2c7819 */ /* 0x000fe400000012ff */
[----:B------:R-:W-:Y:S02]  /*18150*/  SHF.R.U64 R48, R48, 0x3, RZ ;  /* 0x0000000330307819 */ /* 0x000fe400000012ff */
[----:B------:R-:W-:Y:S02]  /*18160*/  SHF.R.U64 R25, R25, 0x3, RZ ;  /* 0x0000000319197819 */ /* 0x000fe400000012ff */
[----:B------:R-:W-:Y:S01]  /*18170*/  SHF.R.U64 R0, R0, 0x3, RZ ;  /* 0x0000000300007819 */ /* 0x000fe200000012ff */
[----:B------:R-:W-:Y:S01]  /*18180*/  IMAD R9, R12, UR5, R9 ;  /* 0x000000050c097c24 */ /* 0x000fe2000f8e0209 */
[----:B------:R-:W-:Y:S01]  /*18190*/  LOP3.LUT R36, R36, R37, RZ, 0x3c, !PT ;  /* 0x0000002524247212 */ /* 0x000fe200078e3cff */
        /* <DEDUP_REMOVED lines=9> */
[----:B------:R-:W-:-:S02]  /*18230*/  IADD3.X R37, RZ, R41, RZ, P2, !PT ;  /* 0x00000029ff257210 */ /* 0x000fc400017fe4ff */
[----:B------:R-:W-:Y:S02]  /*18240*/  IADD3.X R53, RZ, R41, RZ, P0, !PT ;  /* 0x00000029ff357210 */ /* 0x000fe400007fe4ff */
[----:B------:R-:W-:Y:S01]  /*18250*/  LOP3.LUT R52, R0, R3, RZ, 0x3c, !PT ;  /* 0x0000000300347212 */ /* 0x000fe200078e3cff */
[----:B------:R-:W-:Y:S01]  /*18260*/  IMAD R3, R207, 0x20, R187 ;  /* 0x00000020cf037824 */ /* 0x000fe200078e02bb */
[----:B------:R-:W5:Y:S01]  /*18270*/  LD.E.128 R24, desc[UR42][R24.64] ;  /* 0x0000002a18187980 */ /* 0x000f62000c101d00 */
[----:B------:R-:W-:-:S03]  /*18280*/  IMAD.IADD R11, R11, 0x1, R9 ;  /* 0x000000010b0b7824 */ /* 0x000fc600078e0209 */
[----:B------:R-:W5:Y:S01]  /*18290*/  LD.E.128 R36, desc[UR42][R36.64] ;  /* 0x0000002a24247980 */ /* 0x000f62000c101d00 */
[----:B------:R-:W-:Y:S01]  /*182a0*/  IMAD.WIDE.U32 R10, R188, UR4, R10 ;  /* 0x00000004bc0a7c25 */ /* 0x000fe2000f8e000a */
[----:B------:R-:W-:Y:S02]  /*182b0*/  IADD3 R14, R192, R3, RZ ;  /* 0x00000003c00e7210 */ /* 0x000fe40007ffe0ff */
[----:B------:R-:W5:Y:S01]  /*182c0*/  LD.E.128 R40, desc[UR42][R42.64] ;  /* 0x0000002a2a287980 */ /* 0x000f62000c101d00 */
[----:B------:R-:W-:-:S03]  /*182d0*/  SHF.R.S32.HI R12, RZ, 0x1f, R209 ;  /* 0x0000001fff0c7819 */ /* 0x000fc600000114d1 */
        /* <DEDUP_REMOVED lines=9> */
[----:B------:R-:W-:Y:S01]  /*18370*/  IMAD R11, R188, UR5, R11 ;  /* 0x00000005bc0b7c24 */ /* 0x000fe2000f8e020b */
[----:B------:R-:W-:Y:S01]  /*18380*/  ULDC.64 UR4, c[0x0][0xaf0] ;  /* 0x0002bc0000047ab9 */ /* 0x000fe20000000a00 */
[----:B-1----:R-:W-:-:S04]  /*18390*/  @P1 IMAD.HI.U32 R0, R14, R13, RZ ;  /* 0x0000000d0e001227 */ /* 0x002fc800078e00ff */
[----:B------:R-:W-:Y:S02]  /*183a0*/  IMAD R12, R12, UR4, RZ ;  /* 0x000000040c0c7c24 */ /* 0x000fe4000f8e02ff */
[----:B------:R-:W-:Y:S01]  /*183b0*/  IMAD.MOV.U32 R3, RZ, RZ, R14 ;  /* 0x000000ffff037224 */ /* 0x000fe200078e000e */
[----:B0-----:R-:W-:Y:S01]  /*183c0*/  @P1 SHF.R.U32.HI R3, RZ, R15, R0 ;  /* 0x0000000fff031219 */ /* 0x001fe20000011600 */
[C---:B------:R-:W-:Y:S02]  /*183d0*/  IMAD R13, R209.reuse, UR5, R12 ;  /* 0x00000005d10d7c24 */ /* 0x040fe4000f8e020c */
[----:B------:R-:W-:Y:S01]  /*183e0*/  IMAD.WIDE.U32 R10, R209, UR4, R10 ;  /* 0x00000004d10a7c25 */ /* 0x000fe2000f8e000a */
[----:B------:R-:W-:Y:S01]  /*183f0*/  SHF.R.S32.HI R9, RZ, 0x1f, R3 ;  /* 0x0000001fff097819 */ /* 0x000fe20000011403 */
[----:B------:R-:W-:Y:S01]  /*18400*/  ULDC.64 UR4, c[0x0][0xae0] ;  /* 0x0002b80000047ab9 */ /* 0x000fe20000000a00 */
[----:B------:R-:W-:Y:S01]  /*18410*/  IADD3 R0, R18, 0x28820, RZ ;  /* 0x0002882012007810 */ /* 0x000fe20007ffe0ff */
[----:B------:R-:W-:-:S02]  /*18420*/  IMAD.IADD R11, R11, 0x1, R13 ;  /* 0x000000010b0b7824 */ /* 0x000fc400078e020d */
[----:B------:R-:W-:Y:S01]  /*18430*/  IMAD.MOV R13, RZ, RZ, -R3 ;  /* 0x000000ffff0d7224 */ /* 0x000fe200078e0a03 */
[----:B------:R-:W-:Y:S01]  /*18440*/  PRMT R0, RZ, 0x654, R0 ;  /* 0x00000654ff007816 */ /* 0x000fe20000000000 */
[----:B------:R-:W-:Y:S02]  /*18450*/  IMAD R12, R9, UR4, RZ ;  /* 0x00000004090c7c24 */ /* 0x000fe4000f8e02ff */
[----:B------:R-:W-:Y:S01]  /*18460*/  IMAD R9, R4, R13, R14 ;  /* 0x0000000d04097224 */ /* 0x000fe200078e020e */
[----:B--2---:R0:W-:Y:S01]  /*18470*/  SYNCS.ARRIVE.TRANS64.RED.A1T0 RZ, [R0+URZ], RZ ;  /* 0x000000ff00ff79a7 */ /* 0x0041e2000810043f */
[C---:B------:R-:W-:Y:S02]  /*18480*/  IMAD R13, R3.reuse, UR5, R12 ;  /* 0x00000005030d7c24 */ /* 0x040fe4000f8e020c */
[----:B------:R-:W-:Y:S01]  /*18490*/  IMAD.WIDE.U32 R10, R3, UR4, R10 ;  /* 0x00000004030a7c25 */ /* 0x000fe2000f8e000a */
[----:B------:R-:W-:Y:S01]  /*184a0*/  ULDC.64 UR4, c[0x0][0xad8] ;  /* 0x0002b60000047ab9 */ /* 0x000fe20000000a00 */
[----:B0-----:R-:W-:-:S02]  /*184b0*/  SHF.R.S32.HI R0, RZ, 0x1f, R9 ;  /* 0x0000001fff007819 */ /* 0x001fc40000011409 */
[----:B------:R-:W-:-:S03]  /*184c0*/  IMAD.IADD R11, R11, 0x1, R13 ;  /* 0x000000010b0b7824 */ /* 0x000fc600078e020d */
        /* <DEDUP_REMOVED lines=12> */
.L_x_3364:
        /* <DEDUP_REMOVED lines=12> */
.L_x_3110:
[----:B------:R-:W-:Y:S05]  /*18650*/  BSYNC B1 ;  /* 0x0000000000017941 */ /* 0x000fea0003800000 */
.L_x_3109:
[----:B------:R-:W-:-:S03]  /*18660*/  UMOV UR4, 0xffffffff ;  /* 0xffffffff00047882 */ /* 0x000fc60000000000 */
[----:B------:R-:W-:Y:S05]  /*18670*/  BRA.DIV UR4, `(.L_x_3111) ;  /* 0x000000ba04d87947 */ /* 0x000fea000b800000 */
[----:B-1----:R1:W4:Y:S04]  /*18680*/  SHFL.IDX PT, R3, R4, 0x1, 0x181f ;  /* 0x00381f0004037f89 */ /* 0x00232800000e0000 */
[----:B--23--:R1:W2:Y:S02]  /*18690*/  SHFL.IDX PT, R14, R0, 0x1, 0x181f ;  /* 0x00381f00000e7f89 */ /* 0x00c2a400000e0000 */
.L_x_3368:
[----:B------:R-:W-:Y:S01]  /*186a0*/  IADD3 R9, R21, 0x20, RZ ;  /* 0x0000002015097810 */ /* 0x000fe20007ffe0ff */
[----:B------:R-:W-:Y:S03]  /*186b0*/  BSSY B1, `(.L_x_3112) ;  /* 0x000000c000017945 */ /* 0x000fe60003800000 */
        /* <DEDUP_REMOVED lines=9> */
[----:B-----5:R3:W-:Y:S04]  /*18750*/  @!P2 ST.E.128 desc[UR42][R10.64], R28 ;  /* 0x0000001c0a00a985 */ /* 0x0207e8000c101d2a */
[----:B------:R3:W-:Y:S02]  /*18760*/  @!P3 ST.E.128 desc[UR42][R14.64], R44 ;  /* 0x0000002c0e00b985 */ /* 0x0007e4000c101d2a */
.L_x_3113:
[----:B------:R-:W-:Y:S05]  /*18770*/  BSYNC B1 ;  /* 0x0000000000017941 */ /* 0x000fea0003800000 */
.L_x_3112:
[----:B------:R-:W-:-:S03]  /*18780*/  UMOV UR4, 0xffffffff ;  /* 0xffffffff00047882 */ /* 0x000fc60000000000 */
[----:B------:R-:W-:Y:S05]  /*18790*/  BRA.DIV UR4, `(.L_x_3114) ;  /* 0x000000ba04d87947 */ /* 0x000fea000b800000 */
[----:B----4-:R4:W0:Y:S04]  /*187a0*/  SHFL.IDX PT, R3, R4, 0x2, 0x181f ;  /* 0x00581f0004037f89 */ /* 0x01082800000e0000 */
[----:B--23--:R4:W2:Y:S02]  /*187b0*/  SHFL.IDX PT, R14, R0, 0x2, 0x181f ;  /* 0x00581f00000e7f89 */ /* 0x00c8a400000e0000 */
.L_x_3372:
        /* <DEDUP_REMOVED lines=11> */
[----:B-----5:R3:W-:Y:S04]  /*18870*/  @!P2 ST.E.128 desc[UR42][R10.64], R32 ;  /* 0x000000200a00a985 */ /* 0x0207e8000c101d2a */
[----:B------:R3:W-:Y:S02]  /*18880*/  @!P3 ST.E.128 desc[UR42][R14.64], R48 ;  /* 0x000000300e00b985 */ /* 0x0007e4000c101d2a */
.L_x_3116:
[----:B------:R-:W-:Y:S05]  /*18890*/  BSYNC B1 ;  /* 0x0000000000017941 */ /* 0x000fea0003800000 */
.L_x_3115:
[----:B------:R-:W-:-:S03]  /*188a0*/  UMOV UR4, 0xffffffff ;  /* 0xffffffff00047882 */ /* 0x000fc60000000000 */
[----:B------:R-:W-:Y:S05]  /*188b0*/  BRA.DIV UR4, `(.L_x_3117) ;  /* 0x000000ba04d87947 */ /* 0x000fea000b800000 */
[----:B0-----:R0:W0:Y:S04]  /*188c0*/  SHFL.IDX PT, R3, R4, 0x3, 0x181f ;  /* 0x00781f0004037f89 */ /* 0x00102800000e0000 */
[----:B--23--:R2:W3:Y:S02]  /*188d0*/  SHFL.IDX PT, R14, R0, 0x3, 0x181f ;  /* 0x00781f00000e7f89 */ /* 0x00c4e400000e0000 */
.L_x_3376:
        /* <DEDUP_REMOVED lines=8> */
[----:B-----5:R0:W-:Y:S10]  /*18960*/  @!P1 ST.E.128 desc[UR42][R8.64], R36 ;  /* 0x0000002408009985 */ /* 0x0201f4000c101d2a */
[----:B------:R-:W-:Y:S05]  /*18970*/  @P0 BRA `(.L_x_3118) ;  /* 0x0000001800480947 */ /* 0x000fea0003800000 */
[----:B------:R-:W-:-:S04]  /*18980*/  LEA R14, P0, R2, R14, 0x1 ;  /* 0x0000000e020e7211 */ /* 0x000fc800078008ff */
[----:B------:R-:W-:-:S05]  /*18990*/  LEA.HI.X R15, R2, R3, R184, 0x1, P0 ;  /* 0x00000003020f7211 */ /* 0x000fca00000f0cb8 */
[----:B------:R3:W-:Y:S01]  /*189a0*/  ST.E.128 desc[UR42][R14.64], R52 ;  /* 0x000000340e007985 */ /* 0x0007e2000c101d2a */
[----:B------:R-:W-:Y:S05]  /*189b0*/  BRA `(.L_x_3118) ;  /* 0x0000001800387947 */ /* 0x000fea0003800000 */
.L_x_3107:
[----:B0-----:R-:W0:Y:S01]  /*189c0*/  @P1 LDC R14, c[0x0][0xbec] ;  /* 0x0002fb00ff0e1b82 */ /* 0x001e220000000800 */
[----:B------:R-:W-:Y:S01]  /*189d0*/  ULDC.64 UR4, c[0x0][0xb08] ;  /* 0x0002c20000047ab9 */ /* 0x000fe20000000a00 */
[----:B------:R-:W-:Y:S01]  /*189e0*/  SHF.R.S32.HI R0, RZ, 0x1f, R209 ;  /* 0x0000001fff007819 */ /* 0x000fe200000114d1 */
[----:B------:R-:W-:Y:S01]  /*189f0*/  IMAD R9, R9, UR4, RZ ;  /* 0x0000000409097c24 */ /* 0x000fe2000f8e02ff */
[----:B------:R-:W-:Y:S01]  /*18a00*/  MOV R3, R35 ;  /* 0x0000002300037202 */ /* 0x000fe20000000f00 */
[C---:B------:R-:W-:Y:S01]  /*18a10*/  IMAD.WIDE.U32 R10, R12.reuse, UR4, RZ ;  /* 0x000000040c0a7c25 */ /* 0x040fe2000f8e00ff */
[----:B------:R-:W-:Y:S01]  /*18a20*/  ULDC.64 UR6, c[0x0][0xb30] ;  /* 0x0002cc0000067ab9 */ /* 0x000fe20000000a00 */
[C---:B------:R-:W-:Y:S01]  /*18a30*/  IADD3 R43, R193.reuse, 0x38, RZ ;  /* 0x00000038c12b7810 */ /* 0x040fe20007ffe0ff */
[----:B------:R-:W1:Y:S01]  /*18a40*/  @P1 LDC R13, c[0x0][0xbf0] ;  /* 0x0002fc00ff0d1b82 */ /* 0x000e620000000800 */
[----:B------:R-:W-:Y:S01]  /*18a50*/  IMAD R9, R12, UR5, R9 ;  /* 0x000000050c097c24 */ /* 0x000fe2000f8e0209 */
[----:B------:R-:W-:Y:S01]  /*18a60*/  ULDC.64 UR4, c[0x0][0xb38] ;  /* 0x0002ce0000047ab9 */ /* 0x000fe20000000a00 */
[----:B------:R-:W-:Y:S01]  /*18a70*/  VIADD R24, R193, 0x8 ;  /* 0x00000008c1187836 */ /* 0x000fe20000000000 */
[----:B------:R-:W-:Y:S01]  /*18a80*/  SHF.R.S32.HI R44, RZ, 0x1f, R43 ;  /* 0x0000001fff2c7819 */ /* 0x000fe2000001142b */
[----:B------:R-:W-:-:S02]  /*18a90*/  IMAD.IADD R11, R11, 0x1, R9 ;  /* 0x000000010b0b7824 */ /* 0x000fc400078e0209 */
        /* <DEDUP_REMOVED lines=8> */
[----:B0-----:R-:W-:Y:S01]  /*18b20*/  @P1 IMAD.HI.U32 R14, R35, R14, RZ ;  /* 0x0000000e230e1227 */ /* 0x001fe200078e00ff */
[----:B------:R-:W-:-:S03]  /*18b30*/  SHF.R.S32.HI R38, RZ, 0x1f, R37 ;  /* 0x0000001fff267819 */ /* 0x000fc60000011425 */
[C---:B------:R-:W-:Y:S01]  /*18b40*/  IMAD R9, R209.reuse, UR5, R0 ;  /* 0x00000005d1097c24 */ /* 0x040fe2000f8e0200 */
[----:B-1----:R-:W-:Y:S01]  /*18b50*/  @P1 SHF.R.U32.HI R3, RZ, R13, R14 ;  /* 0x0000000dff031219 */ /* 0x002fe2000001160e */
[----:B------:R-:W-:Y:S01]  /*18b60*/  IMAD.WIDE.U32 R10, R209, UR4, R10 ;  /* 0x00000004d10a7c25 */ /* 0x000fe2000f8e000a */
[----:B------:R-:W-:Y:S02]  /*18b70*/  ULDC.64 UR4, c[0x0][0xb48] ;  /* 0x0002d20000047ab9 */ /* 0x000fe40000000a00 */
[----:B------:R-:W-:Y:S01]  /*18b80*/  SHF.R.S32.HI R0, RZ, 0x1f, R3 ;  /* 0x0000001fff007819 */ /* 0x000fe20000011403 */
[----:B------:R-:W-:Y:S02]  /*18b90*/  IMAD.IADD R11, R11, 0x1, R9 ;  /* 0x000000010b0b7824 */ /* 0x000fe400078e0209 */
[----:B------:R-:W-:Y:S02]  /*18ba0*/  IMAD.MOV R9, RZ, RZ, -R3 ;  /* 0x000000ffff097224 */ /* 0x000fe400078e0a03 */
[----:B------:R-:W-:-:S04]  /*18bb0*/  IMAD.WIDE.U32 R10, R212, UR4, R10 ;  /* 0x00000004d40a7c25 */ /* 0x000fc8000f8e000a */
[----:B------:R-:W-:Y:S01]  /*18bc0*/  IMAD R9, R4, R9, R35 ;  /* 0x0000000904097224 */ /* 0x000fe200078e0223 */
[----:B------:R-:W-:Y:S01]  /*18bd0*/  IADD3 R4, R18, 0x28820, RZ ;  /* 0x0002882012047810 */ /* 0x000fe20007ffe0ff */
[----:B------:R-:W-:Y:S01]  /*18be0*/  IMAD R0, R0, UR6, RZ ;  /* 0x0000000600007c24 */ /* 0x000fe2000f8e02ff */
[----:B------:R-:W-:Y:S01]  /*18bf0*/  IADD3 R35, R193, 0x18, RZ ;  /* 0x00000018c1237810 */ /* 0x000fe20007ffe0ff */
[----:B------:R-:W-:Y:S01]  /*18c00*/  IMAD R11, R212, UR5, R11 ;  /* 0x00000005d40b7c24 */ /* 0x000fe2000f8e020b */
[----:B------:R-:W-:Y:S01]  /*18c10*/  ULDC.64 UR4, c[0x0][0xb28] ;  /* 0x0002ca0000047ab9 */ /* 0x000fe20000000a00 */
[C---:B------:R-:W-:Y:S01]  /*18c20*/  IMAD R13, R3.reuse, UR7, R0 ;  /* 0x00000007030d7c24 */ /* 0x040fe2000f8e0200 */
[----:B------:R-:W-:Y:S01]  /*18c30*/  SHF.R.S32.HI R0, RZ, 0x1f, R9 ;  /* 0x0000001fff007819 */ /* 0x000fe20000011409 */
[----:B------:R-:W-:Y:S01]  /*18c40*/  IMAD.WIDE.U32 R10, R3, UR6, R10 ;  /* 0x00000006030a7c25 */ /* 0x000fe2000f8e000a */
[----:B------:R-:W-:Y:S02]  /*18c50*/  PRMT R4, RZ, 0x654, R4 ;  /* 0x00000654ff047816 */ /* 0x000fe40000000004 */
[----:B------:R-:W-:Y:S01]  /*18c60*/  SHF.R.S32.HI R36, RZ, 0x1f, R35 ;  /* 0x0000001fff247819 */ /* 0x000fe20000011423 */
[----:B------:R-:W-:Y:S01]  /*18c70*/  IMAD R0, R0, UR4, RZ ;  /* 0x0000000400007c24 */ /* 0x000fe2000f8e02ff */
[----:B------:R0:W-:Y:S01]  /*18c80*/  SYNCS.ARRIVE.TRANS64.RED.A1T0 RZ, [R4+URZ], RZ ;  /* 0x000000ff04ff79a7 */ /* 0x0001e2000810043f */
[----:B------:R-:W-:-:S02]  /*18c90*/  IMAD.IADD R11, R11, 0x1, R13 ;  /* 0x000000010b0b7824 */ /* 0x000fc400078e020d */
[C---:B------:R-:W-:Y:S02]  /*18ca0*/  IMAD R3, R9.reuse, UR5, R0 ;  /* 0x0000000509037c24 */ /* 0x040fe4000f8e0200 */
[----:B------:R-:W-:Y:S01]  /*18cb0*/  IMAD.WIDE.U32 R10, R9, UR4, R10 ;  /* 0x00000004090a7c25 */ /* 0x000fe2000f8e000a */
[----:B------:R-:W-:-:S03]  /*18cc0*/  ULDC.64 UR4, c[0x0][0xb00] ;  /* 0x0002c00000047ab9 */ /* 0x000fc60000000a00 */
[----:B------:R-:W-:Y:S01]  /*18cd0*/  IMAD.IADD R3, R11, 0x1, R3 ;  /* 0x000000010b037824 */ /* 0x000fe200078e0203 */
[C---:B------:R-:W-:Y:S01]  /*18ce0*/  LEA R0, P0, R10.reuse, UR4, 0x2 ;  /* 0x000000040a007c11 */ /* 0x040fe2000f8010ff */
[C---:B------:R-:W-:Y:S01]  /*18cf0*/  VIADD R39, R193.reuse, 0x28 ;  /* 0x00000028c1277836 */ /* 0x040fe20000000000 */
[----:B------:R-:W-:Y:S01]  /*18d00*/  UMOV UR4, 0xffffffff ;  /* 0xffffffff00047882 */ /* 0x000fe20000000000 */
[C---:B------:R-:W-:Y:S01]  /*18d10*/  VIADD R41, R193.reuse, 0x30 ;  /* 0x00000030c1297836 */ /* 0x040fe20000000000 */
[----:B0-----:R-:W-:Y:S01]  /*18d20*/  LEA.HI.X R4, R10, UR5, R3, 0x2, P0 ;  /* 0x000000050a047c11 */ /* 0x001fe200080f1403 */
[C---:B------:R-:W-:Y:S01]  /*18d30*/  VIADD R45, R193.reuse, 0x40 ;  /* 0x00000040c12d7836 */ /* 0x040fe20000000000 */
[----:B------:R-:W-:Y:S01]  /*18d40*/  SHF.R.S32.HI R40, RZ, 0x1f, R39 ;  /* 0x0000001fff287819 */ /* 0x000fe20000011427 */
[----:B------:R-:W-:Y:S01]  /*18d50*/  VIADD R47, R193, 0x48 ;  /* 0x00000048c12f7836 */ /* 0x000fe20000000000 */
[----:B------:R-:W-:Y:S02]  /*18d60*/  SHF.R.S32.HI R42, RZ, 0x1f, R41 ;  /* 0x0000001fff2a7819 */ /* 0x000fe40000011429 */
[----:B------:R-:W-:-:S02]  /*18d70*/  SHF.R.S32.HI R46, RZ, 0x1f, R45 ;  /* 0x0000001fff2e7819 */ /* 0x000fc4000001142d */
[----:B------:R-:W-:Y:S01]  /*18d80*/  SHF.R.S32.HI R48, RZ, 0x1f, R47 ;  /* 0x0000001fff307819 */ /* 0x000fe2000001142f */
[----:B------:R-:W-:Y:S06]  /*18d90*/  BRA.DIV UR4, `(.L_x_3119) ;  /* 0x000000b604e87947 */ /* 0x000fec000b800000 */
[----:B------:R0:W1:Y:S04]  /*18da0*/  SHFL.IDX PT, R3, R4, RZ, 0x1c1f ;  /* 0x001c1fff04037589 */ /* 0x00006800000e0000 */
[----:B------:R0:W2:Y:S02]  /*18db0*/  SHFL.IDX PT, R14, R0, RZ, 0x1c1f ;  /* 0x001c1fff000e7589 */ /* 0x0000a400000e0000 */
.L_x_3379:
        /* <DEDUP_REMOVED lines=12> */
[-C--:B------:R-:W-:Y:S01]  /*18e80*/  @!P3 LEA R26, P4, R33, R14.reuse, 0x2 ;  /* 0x0000000e211ab211 */ /* 0x080fe200078810ff */
        /* <DEDUP_REMOVED lines=19> */
[-C--:B------:R-:W-:Y:S02]  /*18fc0*/  @!P1 LEA R20, P5, R43, R14.reuse, 0x2 ;  /* 0x0000000e2b149211 */ /* 0x080fe400078a10ff */
[----:B------:R-:W-:Y:S02]  /*18fd0*/  ISETP.GE.AND P2, PT, R47, UR4, PT ;  /* 0x000000042f007c0c */ /* 0x000fe4000bf46270 */
[-C--:B------:R-:W-:Y:S02]  /*18fe0*/  @!P4 LEA.HI.X R13, R41, R3.reuse, R42, 0x2, P0 ;  /* 0x00000003290dc211 */ /* 0x080fe400000f142a */
[----:B------:R-:W-:Y:S02]  /*18ff0*/  ISETP.GE.AND P0, PT, R218, UR4, PT ;  /* 0x00000004da007c0c */ /* 0x000fe4000bf06270 */
[----:B------:R-:W-:Y:S01]  /*19000*/  @!P1 LEA.HI.X R21, R43, R3, R44, 0x2, P5 ;  /* 0x000000032b159211 */ /* 0x000fe200028f142c */
[----:B------:R2:W-:Y:S01]  /*19010*/  @!P4 ST.E.64 desc[UR42][R12.64], R112 ;  /* 0x000000700c00c985 */ /* 0x0005e2000c101b2a */
[----:B---3--:R-:W-:-:S03]  /*19020*/  @!P3 LEA R26, P5, R45, R14, 0x2 ;  /* 0x0000000e2d1ab211 */ /* 0x008fc600078a10ff */
[----:B------:R3:W-:Y:S01]  /*19030*/  @!P1 ST.E.64 desc[UR42][R20.64], R116 ;  /* 0x0000007414009985 */ /* 0x0007e2000c101b2a */
[----:B------:R-:W-:Y:S02]  /*19040*/  ISETP.GE.AND P1, PT, R217, UR4, PT ;  /* 0x00000004d9007c0c */ /* 0x000fe4000bf26270 */
[-C--:B------:R-:W-:Y:S02]  /*19050*/  @!P3 LEA.HI.X R27, R45, R3.reuse, R46, 0x2, P5 ;  /* 0x000000032d1bb211 */ /* 0x080fe400028f142e */
[CC--:B----4-:R-:W-:Y:S02]  /*19060*/  @!P2 LEA R28, P4, R47.reuse, R14.reuse, 0x2 ;  /* 0x0000000e2f1ca211 */ /* 0x0d0fe400078810ff */
        /* <DEDUP_REMOVED lines=25> */
.L_x_3121:
[----:B------:R-:W-:Y:S05]  /*19200*/  BSYNC B1 ;  /* 0x0000000000017941 */ /* 0x000fea0003800000 */
.L_x_3120:
[----:B------:R-:W-:-:S03]  /*19210*/  UMOV UR4, 0xffffffff ;  /* 0xffffffff00047882 */ /* 0x000fc60000000000 */
[----:B------:R-:W-:Y:S05]  /*19220*/  BRA.DIV UR4, `(.L_x_3122) ;  /* 0x000000b204f87947 */ /* 0x000fea000b800000 */
[----:B-1----:R1:W3:Y:S04]  /*19230*/  SHFL.IDX PT, R3, R4, 0x1, 0x1c1f ;  /* 0x003c1f0004037f89 */ /* 0x0022e800000e0000 */
[----:B--2---:R1:W2:Y:S02]  /*19240*/  SHFL.IDX PT, R14, R0, 0x1, 0x1c1f ;  /* 0x003c1f00000e7f89 */ /* 0x0042a400000e0000 */
.L_x_3383:
        /* <DEDUP_REMOVED lines=8> */
[-C--:B---3--:R-:W-:Y:S02]  /*192d0*/  @!P4 MOV R15, R3.reuse ;  /* 0x00000003000fc202 */ /* 0x088fe40000000f00 */
[----:B------:R-:W-:Y:S02]  /*192e0*/  @!P2 LEA.HI.X R11, R24, R3, R32, 0x2, P3 ;  /* 0x00000003180ba211 */ /* 0x000fe400018f1420 */
[----:B------:R-:W-:Y:S01]  /*192f0*/  ISETP.GE.AND P3, PT, R37, UR4, PT ;  /* 0x0000000425007c0c */ /* 0x000fe2000bf66270 */
[----:B------:R-:W-:Y:S01]  /*19300*/  @!P4 IMAD.WIDE R8, R193, 0x4, R14 ;  /* 0x00000004c108c825 */ /* 0x000fe200078e020e */
[----:B------:R-:W-:-:S04]  /*19310*/  @!P1 LEA R12, P5, R33, R14, 0x2 ;  /* 0x0000000e210c9211 */ /* 0x000fc800078a10ff */
[----:B------:R2:W-:Y:S01]  /*19320*/  @!P4 ST.E.64 desc[UR42][R8.64], R90 ;  /* 0x0000005a0800c985 */ /* 0x0005e2000c101b2a */
[-C--:B------:R-:W-:Y:S02]  /*19330*/  @!P1 LEA.HI.X R13, R33, R3.reuse, R34, 0x2, P5 ;  /* 0x00000003210d9211 */ /* 0x080fe400028f1422 */
[----:B------:R-:W-:Y:S01]  /*19340*/  ISETP.GE.AND P4, PT, R39, UR4, PT ;  /* 0x0000000427007c0c */ /* 0x000fe2000bf86270 */
[----:B------:R3:W-:Y:S01]  /*19350*/  @!P2 ST.E.64 desc[UR42][R10.64], R94 ;  /* 0x0000005e0a00a985 */ /* 0x0007e2000c101b2a */
[----:B------:R-:W-:Y:S02]  /*19360*/  ISETP.GE.AND P2, PT, R41, UR4, PT ;  /* 0x0000000429007c0c */ /* 0x000fe4000bf46270 */
[-C--:B------:R-:W-:Y:S01]  /*19370*/  @!P0 LEA R20, P5, R35, R14.reuse, 0x2 ;  /* 0x0000000e23148211 */ /* 0x080fe200078a10ff */
[----:B------:R4:W-:Y:S01]  /*19380*/  @!P1 ST.E.64 desc[UR42][R12.64], R98 ;  /* 0x000000620c009985 */ /* 0x0009e2000c101b2a */
[----:B------:R-:W-:Y:S02]  /*19390*/  @!P3 LEA R24, P1, R37, R14, 0x2 ;  /* 0x0000000e2518b211 */ /* 0x000fe400078210ff */
[----:B------:R-:W-:-:S02]  /*193a0*/  @!P0 LEA.HI.X R21, R35, R3, R36, 0x2, P5 ;  /* 0x0000000323158211 */ /* 0x000fc400028f1424 */
[-C--:B------:R-:W-:Y:S02]  /*193b0*/  @!P3 LEA.HI.X R25, R37, R3.reuse, R38, 0x2, P1 ;  /* 0x000000032519b211 */ /* 0x080fe400008f1426 */
[----:B------:R-:W-:Y:S01]  /*193c0*/  ISETP.GE.AND P1, PT, R43, UR4, PT ;  /* 0x000000042b007c0c */ /* 0x000fe2000bf26270 */
[----:B------:R5:W-:Y:S01]  /*193d0*/  @!P0 ST.E.64 desc[UR42][R20.64], R102 ;  /* 0x0000006614008985 */ /* 0x000be2000c101b2a */
[-C--:B--2---:R-:W-:Y:S02]  /*193e0*/  @!P4 LEA R8, P5, R39, R14.reuse, 0x2 ;  /* 0x0000000e2708c211 */ /* 0x084fe400078a10ff */
[----:B------:R-:W-:Y:S01]  /*193f0*/  ISETP.GE.AND P0, PT, R45, UR4, PT ;  /* 0x000000042d007c0c */ /* 0x000fe2000bf06270 */
[----:B------:R2:W-:Y:S01]  /*19400*/  @!P3 ST.E.64 desc[UR42][R24.64], R106 ;  /* 0x0000006a1800b985 */ /* 0x0005e2000c101b2a */
[----:B------:R-:W-:Y:S02]  /*19410*/  @!P4 LEA.HI.X R9, R39, R3, R40, 0x2, P5 ;  /* 0x000000032709c211 */ /* 0x000fe400028f1428 */
[----:B---3--:R-:W-:-:S02]  /*19420*/  @!P2 LEA R10, P5, R41, R14, 0x2 ;  /* 0x0000000e290aa211 */ /* 0x008fc400078a10ff */
[----:B------:R-:W-:Y:S01]  /*19430*/  ISETP.GE.AND P3, PT, R47, UR4, PT ;  /* 0x000000042f007c0c */ /* 0x000fe2000bf66270 */
[----:B------:R3:W-:Y:S01]  /*19440*/  @!P4 ST.E.64 desc[UR42][R8.64], R110 ;  /* 0x0000006e0800c985 */ /* 0x0007e2000c101b2a */
[-C--:B------:R-:W-:Y:S02]  /*19450*/  @!P2 LEA.HI.X R11, R41, R3.reuse, R42, 0x2, P5 ;  /* 0x00000003290ba211 */ /* 0x080fe400028f142a */
[CC--:B----4-:R-:W-:Y:S02]  /*19460*/  @!P1 LEA R12, P5, R43.reuse, R14.reuse, 0x2 ;  /* 0x0000000e2b0c9211 */ /* 0x0d0fe400078a10ff */
[----:B------:R-:W-:Y:S01]  /*19470*/  ISETP.GE.AND P4, PT, R218, UR4, PT ;  /* 0x00000004da007c0c */ /* 0x000fe2000bf86270 */
[----:B------:R4:W-:Y:S01]  /*19480*/  @!P2 ST.E.64 desc[UR42][R10.64], R114 ;  /* 0x000000720a00a985 */ /* 0x0009e2000c101b2a */
[----:B------:R-:W-:Y:S02]  /*19490*/  @!P1 LEA.HI.X R13, R43, R3, R44, 0x2, P5 ;  /* 0x000000032b0d9211 */ /* 0x000fe400028f142c */
[----:B------:R-:W-:-:S02]  /*194a0*/  @!P0 LEA R26, P5, R45, R14, 0x2 ;  /* 0x0000000e2d1a8211 */ /* 0x000fc400078a10ff */
[----:B------:R-:W-:Y:S01]  /*194b0*/  ISETP.GE.AND P2, PT, R216, UR4, PT ;  /* 0x00000004d8007c0c */ /* 0x000fe2000bf46270 */
[----:B------:R0:W-:Y:S01]  /*194c0*/  @!P1 ST.E.64 desc[UR42][R12.64], R118 ;  /* 0x000000760c009985 */ /* 0x0001e2000c101b2a */
[-C--:B------:R-:W-:Y:S02]  /*194d0*/  @!P0 LEA.HI.X R27, R45, R3.reuse, R46, 0x2, P5 ;  /* 0x000000032d1b8211 */ /* 0x080fe400028f142e */
[-C--:B-----5:R-:W-:Y:S02]  /*194e0*/  @!P3 LEA R20, P5, R47, R14.reuse, 0x2 ;  /* 0x0000000e2f14b211 */ /* 0x0a0fe400078a10ff */
[----:B------:R-:W-:Y:S01]  /*194f0*/  ISETP.GE.AND P1, PT, R217, UR4, PT ;  /* 0x00000004d9007c0c */ /* 0x000fe2000bf26270 */
[----:B------:R5:W-:Y:S01]  /*19500*/  @!P0 ST.E.64 desc[UR42][R26.64], R122 ;  /* 0x0000007a1a008985 */ /* 0x000be2000c101b2a */
[----:B------:R-:W-:Y:S02]  /*19510*/  @!P3 LEA.HI.X R21, R47, R3, R48, 0x2, P5 ;  /* 0x000000032f15b211 */ /* 0x000fe400028f1430 */
[----:B--2---:R-:W-:-:S02]  /*19520*/  @!P4 LEA R24, P5, R218, R14, 0x2 ;  /* 0x0000000eda18c211 */ /* 0x004fc400078a10ff */
[----:B------:R-:W-:Y:S01]  /*19530*/  ISETP.GE.AND P0, PT, R215, UR4, PT ;  /* 0x00000004d7007c0c */ /* 0x000fe2000bf06270 */
[----:B------:R2:W-:Y:S01]  /*19540*/  @!P3 ST.E.64 desc[UR42][R20.64], R126 ;  /* 0x0000007e1400b985 */ /* 0x0005e2000c101b2a */
[----:B------:R-:W-:Y:S02]  /*19550*/  ISETP.GE.AND P3, PT, R214, UR4, PT ;  /* 0x00000004d6007c0c */ /* 0x000fe4000bf66270 */
[----:B------:R-:W-:-:S03]  /*19560*/  @!P4 LEA.HI.X R25, R218, R3, R226, 0x2, P5 ;  /* 0x00000003da19c211 */ /* 0x000fc600028f14e2 */
[CC--:B---3--:R-:W-:Y:S02]  /*19570*/  @!P1 LEA R8, P5, R217.reuse, R14.reuse, 0x2 ;  /* 0x0000000ed9089211 */ /* 0x0c8fe400078a10ff */
[----:B------:R2:W-:Y:S01]  /*19580*/  @!P4 ST.E.64 desc[UR42][R24.64], R130 ;  /* 0x000000821800c985 */ /* 0x0005e2000c101b2a */
[CC--:B----4-:R-:W-:Y:S02]  /*19590*/  @!P2 LEA R10, P4, R216.reuse, R14.reuse, 0x2 ;  /* 0x0000000ed80aa211 */ /* 0x0d0fe400078810ff */
[-C--:B------:R-:W-:Y:S02]  /*195a0*/  @!P1 LEA.HI.X R9, R217, R3.reuse, R225, 0x2, P5 ;  /* 0x00000003d9099211 */ /* 0x080fe400028f14e1 */
[-C--:B0-----:R-:W-:Y:S02]  /*195b0*/  @!P0 LEA R12, P5, R215, R14.reuse, 0x2 ;  /* 0x0000000ed70c8211 */ /* 0x081fe400078a10ff */
[----:B------:R-:W-:Y:S01]  /*195c0*/  @!P2 LEA.HI.X R11, R216, R3, R224, 0x2, P4 ;  /* 0x00000003d80ba211 */ /* 0x000fe200020f14e0 */
[----:B------:R2:W-:Y:S01]  /*195d0*/  @!P1 ST.E.64 desc[UR42][R8.64], R134 ;  /* 0x0000008608009985 */ /* 0x0005e2000c101b2a */
[----:B-----5:R-:W-:-:S02]  /*195e0*/  @!P3 LEA R26, P4, R214, R14, 0x2 ;  /* 0x0000000ed61ab211 */ /* 0x020fc400078810ff */
[-C--:B------:R-:W-:Y:S01]  /*195f0*/  @!P0 LEA.HI.X R13, R215, R3.reuse, R223, 0x2, P5 ;  /* 0x00000003d70d8211 */ /* 0x080fe200028f14df */
[----:B------:R2:W-:Y:S01]  /*19600*/  @!P2 ST.E.64 desc[UR42][R10.64], R138 ;  /* 0x0000008a0a00a985 */ /* 0x0005e2000c101b2a */
[----:B------:R-:W-:-:S03]  /*19610*/  @!P3 LEA.HI.X R27, R214, R3, R222, 0x2, P4 ;  /* 0x00000003d61bb211 */ /* 0x000fc600020f14de */
[----:B------:R2:W-:Y:S01]  /*19620*/  @!P0 ST.E.64 desc[UR42][R12.64], R142 ;  /* 0x0000008e0c008985 */ /* 0x0005e2000c101b2a */
[----:B------:R-:W-:-:S03]  /*19630*/  ISETP.GE.AND P0, PT, R213, UR4, PT ;  /* 0x00000004d5007c0c */ /* 0x000fc6000bf06270 */
[----:B------:R2:W-:Y:S10]  /*19640*/  @!P3 ST.E.64 desc[UR42][R26.64], R146 ;  /* 0x000000921a00b985 */ /* 0x0005f4000c101b2a */
[----:B------:R-:W-:Y:S05]  /*19650*/  @P0 BRA `(.L_x_3118) ;  /* 0x0000000c00100947 */ /* 0x000fea0003800000 */
[----:B------:R-:W-:-:S04]  /*19660*/  LEA R14, P0, R213, R14, 0x2 ;  /* 0x0000000ed50e7211 */ /* 0x000fc800078010ff */
[----:B------:R-:W-:-:S05]  /*19670*/  LEA.HI.X R15, R213, R3, R221, 0x2, P0 ;  /* 0x00000003d50f7211 */ /* 0x000fca00000f14dd */
[----:B------:R0:W-:Y:S01]  /*19680*/  ST.E.64 desc[UR42][R14.64], R150 ;  /* 0x000000960e007985 */ /* 0x0001e2000c101b2a */
[----:B------:R-:W-:Y:S05]  /*19690*/  BRA `(.L_x_3118) ;  /* 0x0000000c00007947 */ /* 0x000fea0003800000 */
.L_x_3105:
        /* <DEDUP_REMOVED lines=10> */
[----:B-----5:R-:W-:-:S04]  /*19740*/  IMAD.U32 R24, RZ, RZ, UR4 ;  /* 0x00000004ff187e24 */ /* 0x020fc8000f8e00ff */
[----:B------:R-:W-:-:S04]  /*19750*/  @P1 IADD3 R210, P2, R210, UR6, RZ ;  /* 0x00000006d2d21c10 */ /* 0x000fc8000ff5e0ff */
[----:B------:R-:W-:Y:S01]  /*19760*/  @P1 IADD3.X R211, R211, UR7, RZ, P2, !PT ;  /* 0x00000007d3d31c10 */ /* 0x000fe200097fe4ff */
[----:B------:R4:W5:Y:S04]  /*19770*/  @P0 LDG.E R3, desc[UR42][R8.64] ;  /* 0x0000002a08030981 */ /* 0x000968000c1e1900 */
[----:B------:R4:W5:Y:S01]  /*19780*/  @P1 LDG.E R24, desc[UR42][R210.64] ;  /* 0x0000002ad2181981 */ /* 0x000962000c1e1900 */
[----:B------:R-:W-:Y:S01]  /*19790*/  ISETP.NE.AND P2, PT, R208, RZ, PT ;  /* 0x000000ffd000720c */ /* 0x000fe20003f45270 */
[----:B------:R-:W1:-:S12]  /*197a0*/  S2R R0, SR_TID.X ;  /* 0x0000000000007919 */ /* 0x000e580000002100 */
[----:B------:R-:W2:Y:S01]  /*197b0*/  @!P2 LDC R208, c[0x0][0xad4] ;  /* 0x0002b500ffd0ab82 */ /* 0x000ea20000000800 */
[----:B-1----:R-:W-:Y:S01]  /*197c0*/  VIADD R0, R0, 0xffffff80 ;  /* 0xffffff8000007836 */ /* 0x002fe20000000000 */
[----:B--2---:R-:W-:-:S04]  /*197d0*/  ISETP.GT.AND P2, PT, R208, 0x1, PT ;  /* 0x00000001d000780c */ /* 0x004fc80003f44270 */
[----:B------:R-:W-:Y:S01]  /*197e0*/  ISETP.GT.AND P3, PT, R0, 0x7f, PT ;  /* 0x0000007f0000780c */ /* 0x000fe20003f64270 */
[----:B----4-:R-:W-:-:S12]  /*197f0*/  @P1 BRA `(.L_x_3123) ;  /* 0x0000000000101947 */ /* 0x010fd80003800000 */
[----:B------:R-:W-:Y:S05]  /*19800*/  @!P0 BRA `(.L_x_3123) ;  /* 0x00000000000c8947 */ /* 0x000fea0003800000 */
[----:B------:R-:W2:Y:S04]  /*19810*/  LDG.E R11, desc[UR42][R8.64] ;  /* 0x0000002a080b7981 */ /* 0x000ea8000c1e1900 */
[----:B-----5:R-:W2:Y:S02]  /*19820*/  LDG.E R24, desc[UR42][R8.64+0x4] ;  /* 0x0000042a08187981 */ /* 0x020ea4000c1e1900 */
[----:B--2---:R-:W-:-:S07]  /*19830*/  IADD3 R24, -R11, R24, RZ ;  /* 0x000000180b187210 */ /* 0x004fce0007ffe1ff */
.L_x_3123:
[----:B------:R-:W-:Y:S01]  /*19840*/  BSSY B1, `(.L_x_3124) ;  /* 0x0000036000017945 */ /* 0x000fe20003800000 */
[----:B------:R-:W-:Y:S02]  /*19850*/  SEL R209, R209, RZ, !P0 ;  /* 0x000000ffd1d17207 */ /* 0x000fe40004000000 */
[----:B------:R-:W-:Y:S02]  /*19860*/  SEL R219, R219, RZ, !P0 ;  /* 0x000000ffdbdb7207 */ /* 0x000fe40004000000 */
[----:B-----5:R-:W-:Y:S01]  /*19870*/  SHF.R.S32.HI R28, RZ, 0x1f, R3 ;  /* 0x0000001fff1c7819 */ /* 0x020fe20000011403 */
[----:B------:R-:W-:Y:S06]  /*19880*/  @P3 BRA `(.L_x_3125) ;  /* 0x0000000000c43947 */ /* 0x000fec0003800000 */
[----:B------:R-:W1:Y:S01]  /*19890*/  S2R R31, SR_TID.X ;  /* 0x00000000001f7919 */ /* 0x000e620000002100 */
[----:B------:R-:W2:Y:S02]  /*198a0*/  LDC R35, c[0x0][0xbe8] ;  /* 0x0002fa00ff237b82 */ /* 0x000ea40000000800 */
[----:B--2---:R-:W-:Y:S01]  /*198b0*/  IMAD R0, R24, R35, RZ ;  /* 0x0000002318007224 */ /* 0x004fe200078e02ff */
[----:B-1----:R-:W-:-:S04]  /*198c0*/  IADD3 R31, R192, -0x80, R31 ;  /* 0xffffff80c01f7810 */ /* 0x002fc80007ffe01f */
[----:B------:R-:W-:-:S13]  /*198d0*/  ISETP.GE.AND P0, PT, R31, R0, PT ;  /* 0x000000001f00720c */ /* 0x000fda0003f06270 */
[----:B------:R-:W-:Y:S05]  /*198e0*/  @P0 BRA `(.L_x_3125) ;  /* 0x0000000000ac0947 */ /* 0x000fea0003800000 */
[----:B------:R-:W-:Y:S01]  /*198f0*/  IMAD.MOV.U32 R26, RZ, RZ, 0x9b8 ;  /* 0x000009b8ff1a7424 */ /* 0x000fe200078e00ff */
[----:B------:R-:W-:Y:S01]  /*19900*/  ISETP.GT.AND P0, PT, R208, 0x1, PT ;  /* 0x00000001d000780c */ /* 0x000fe20003f04270 */
[----:B------:R-:W1:Y:S01]  /*19910*/  LDC.64 R32, c[0x0][0xba8] ;  /* 0x0002ea00ff207b82 */ /* 0x000e620000000a00 */
[----:B------:R-:W-:Y:S01]  /*19920*/  ISETP.NE.AND P1, PT, R35, 0x1, PT ;  /* 0x000000012300780c */ /* 0x000fe20003f25270 */
[----:B------:R-:W-:Y:S01]  /*19930*/  IMAD.MOV.U32 R25, RZ, RZ, R31 ;  /* 0x000000ffff197224 */ /* 0x000fe200078e001f */
[----:B------:R-:W-:-:S05]  /*19940*/  SEL R26, R26, 0x978, P0 ;  /* 0x000009781a1a7807 */ /* 0x000fca0000000000 */
[----:B------:R-:W2:Y:S08]  /*19950*/  LDC.64 R10, c[0x0][R26+0x220] ;  /* 0x000088001a0a7b82 */ /* 0x000eb00000000a00 */
[----:B------:R-:W4:Y:S08]  /*19960*/  LDC.64 R8, c[0x0][R26+0x218] ;  /* 0x000086001a087b82 */ /* 0x000f300000000a00 */
[----:B------:R-:W5:Y:S08]  /*19970*/  LDC.64 R12, c[0x0][R26+0x228] ;  /* 0x00008a001a0c7b82 */ /* 0x000f700000000a00 */
[----:B------:R-:W0:Y:S08]  /*19980*/  @P1 LDC R0, c[0x0][0xbec] ;  /* 0x0002fb00ff001b82 */ /* 0x000e300000000800 */
[----:B------:R-:W5:Y:S08]  /*19990*/  LDC.64 R14, c[0x0][R26+0x210] ;  /* 0x000084001a0e7b82 */ /* 0x000f700000000a00 */
[----:B------:R-:W3:Y:S01]  /*199a0*/  @P1 LDC R29, c[0x0][0xbf0] ;  /* 0x0002fc00ff1d1b82 */ /* 0x000ee20000000800 */
[----:B0-----:R-:W-:-:S07]  /*199b0*/  @P1 IMAD.HI.U32 R0, R31, R0, RZ ;  /* 0x000000001f001227 */ /* 0x001fce00078e00ff */
[----:B-1----:R-:W0:Y:S01]  /*199c0*/  @!P0 LDC R32, c[0x0][0xb50] ;  /* 0x0002d400ff208b82 */ /* 0x002e220000000800 */
[-C--:B--2---:R-:W-:Y:S02]  /*199d0*/  IMAD R11, R11, R209.reuse, RZ ;  /* 0x000000d10b0b7224 */ /* 0x084fe400078e02ff */
[----:B------:R-:W-:-:S05]  /*199e0*/  IMAD.WIDE.U32 R20, R10, R209, RZ ;  /* 0x000000d10a147225 */ /* 0x000fca00078e00ff */
[----:B------:R-:W1:Y:S01]  /*199f0*/  @!P0 LDC R33, c[0x0][0xb54] ;  /* 0x0002d500ff218b82 */ /* 0x000e620000000800 */
[-C--:B----4-:R-:W-:Y:S02]  /*19a00*/  IMAD R27, R9, R188.reuse, RZ ;  /* 0x000000bc091b7224 */ /* 0x090fe400078e02ff */
[----:B------:R-:W-:Y:S01]  /*19a10*/  IMAD.WIDE.U32 R8, R8, R188, RZ ;  /* 0x000000bc08087225 */ /* 0x000fe200078e00ff */
[----:B---3--:R-:W-:-:S03]  /*19a20*/  @P1 SHF.R.U32.HI R25, RZ, R29, R0 ;  /* 0x0000001dff191219 */ /* 0x008fc60000011600 */
[----:B------:R-:W-:Y:S01]  /*19a30*/  IMAD R29, R10, R219, R11 ;  /* 0x000000db0a1d7224 */ /* 0x000fe200078e020b */
[----:B------:R-:W-:Y:S01]  /*19a40*/  SEL R11, R212, RZ, P0 ;  /* 0x000000ffd40b7207 */ /* 0x000fe20000000000 */
[----:B------:R-:W-:Y:S01]  /*19a50*/  IMAD.IADD R27, R9, 0x1, R27 ;  /* 0x00000001091b7824 */ /* 0x000fe200078e021b */
[----:B------:R-:W-:Y:S01]  /*19a60*/  IADD3 R4, -R25, RZ, RZ ;  /* 0x000000ff19047210 */ /* 0x000fe20007ffe1ff */
[----:B------:R-:W-:Y:S01]  /*19a70*/  IMAD.IADD R29, R21, 0x1, R29 ;  /* 0x00000001151d7824 */ /* 0x000fe200078e021d */
[----:B------:R-:W-:Y:S01]  /*19a80*/  IADD3 R0, P1, P3, R20, R8, R3 ;  /* 0x0000000814007210 */ /* 0x000fe20007b3e003 */
[----:B-----5:R-:W-:-:S04]  /*19a90*/  IMAD.WIDE.U32 R8, R12, R11, RZ ;  /* 0x0000000b0c087225 */ /* 0x020fc800078e00ff */
[----:B------:R-:W-:Y:S02]  /*19aa0*/  IMAD R13, R13, R11, RZ ;  /* 0x0000000b0d0d7224 */ /* 0x000fe400078e02ff */
[----:B------:R-:W-:Y:S01]  /*19ab0*/  IMAD R11, R35, R4, R31 ;  /* 0x00000004230b7224 */ /* 0x000fe200078e021f */
[----:B------:R-:W-:Y:S01]  /*19ac0*/  IADD3.X R4, R29, R27, R28, P1, P3 ;  /* 0x0000001b1d047210 */ /* 0x000fe20000fe641c */
[----:B------:R-:W-:Y:S01]  /*19ad0*/  IMAD.IADD R13, R9, 0x1, R13 ;  /* 0x00000001090d7824 */ /* 0x000fe200078e020d */
[----:B------:R-:W-:Y:S01]  /*19ae0*/  IADD3 R8, P0, P1, R25, R0, R8 ;  /* 0x0000000019087210 */ /* 0x000fe2000791e008 */
[----:B------:R-:W-:Y:S01]  /*19af0*/  IMAD R0, R15, R11, RZ ;  /* 0x0000000b0f007224 */ /* 0x000fe200078e02ff */
[----:B------:R-:W-:-:S04]  /*19b00*/  SHF.R.S32.HI R25, RZ, 0x1f, R25 ;  /* 0x0000001fff197819 */ /* 0x000fc80000011419 */
[----:B------:R-:W-:Y:S02]  /*19b10*/  IADD3.X R9, R25, R4, R13, P0, P1 ;  /* 0x0000000419097210 */ /* 0x000fe400007e240d */
[----:B------:R-:W-:Y:S01]  /*19b20*/  SHF.R.S32.HI R13, RZ, 0x1f, R11 ;  /* 0x0000001fff0d7819 */ /* 0x000fe2000001140b */
[----:B------:R-:W-:-:S04]  /*19b30*/  IMAD.WIDE.U32 R8, R14, R11, R8 ;  /* 0x0000000b0e087225 */ /* 0x000fc800078e0008 */
[----:B------:R-:W-:Y:S01]  /*19b40*/  IMAD R13, R14, R13, R0 ;  /* 0x0000000d0e0d7224 */ /* 0x000fe200078e0200 */
[----:B0-----:R-:W-:-:S03]  /*19b50*/  LEA R10, P0, R8, R32, 0x2 ;  /* 0x00000020080a7211 */ /* 0x001fc600078010ff */
[----:B------:R-:W-:Y:S01]  /*19b60*/  IMAD.IADD R0, R9, 0x1, R13 ;  /* 0x0000000109007824 */ /* 0x000fe200078e020d */
[----:B------:R-:W-:-:S04]  /*19b70*/  MOV R9, 0xff800000 ;  /* 0xff80000000097802 */ /* 0x000fc80000000f00 */
[----:B-1----:R-:W-:-:S05]  /*19b80*/  LEA.HI.X R11, R8, R33, R0, 0x2, P0 ;  /* 0x00000021080b7211 */ /* 0x002fca00000f1400 */
[----:B------:R1:W-:Y:S02]  /*19b90*/  STG.E desc[UR42][R10.64], R9 ;  /* 0x000000090a007986 */ /* 0x0003e4000c10192a */
.L_x_3125:
[----:B------:R-:W-:Y:S05]  /*19ba0*/  BSYNC B1 ;  /* 0x0000000000017941 */ /* 0x000fea0003800000 */
.L_x_3124:
        /* <DEDUP_REMOVED lines=11> */
[----:B------:R-:W-:-:S03]  /*19c60*/  IMAD.WIDE.U32 R8, R188, UR4, R8 ;  /* 0x00000004bc087c25 */ /* 0x000fc6000f8e0008 */
[----:B------:R-:W-:Y:S01]  /*19c70*/  MOV R3, R13 ;  /* 0x0000000d00037202 */ /* 0x000fe20000000f00 */
[----:B------:R-:W-:Y:S01]  /*19c80*/  IMAD R9, R188, UR5, R9 ;  /* 0x00000005bc097c24 */ /* 0x000fe2000f8e0209 */
[----:B------:R-:W-:Y:S01]  /*19c90*/  ULDC.64 UR4, c[0x0][0xae0] ;  /* 0x0002b80000047ab9 */ /* 0x000fe20000000a00 */
[----:B------:R-:W-:Y:S01]  /*19ca0*/  IMAD.IADD R192, R187, 0x1, R192 ;  /* 0x00000001bbc07824 */ /* 0x000fe200078e02c0 */
[----:B--2---:R-:W-:Y:S01]  /*19cb0*/  ISETP.NE.AND P0, PT, R21, 0x1, PT ;  /* 0x000000011500780c */ /* 0x004fe20003f05270 */
[----:B------:R-:W-:-:S12]  /*19cc0*/  IMAD.WIDE.U32 R8, R209, UR6, R8 ;  /* 0x00000006d1087c25 */ /* 0x000fd8000f8e0008 */
[----:B---3--:R-:W1:Y:S08]  /*19cd0*/  @P0 LDC R4, c[0x0][0xbec] ;  /* 0x0002fb00ff040b82 */ /* 0x008e700000000800 */
[----:B------:R-:W2:Y:S01]  /*19ce0*/  @P0 LDC R15, c[0x0][0xbf0] ;  /* 0x0002fc00ff0f0b82 */ /* 0x000ea20000000800 */
[----:B-1----:R-:W-:-:S04]  /*19cf0*/  @P0 IMAD.HI.U32 R0, R13, R4, RZ ;  /* 0x000000040d000227 */ /* 0x002fc800078e00ff */
[----:B------:R-:W-:Y:S01]  /*19d00*/  IMAD R4, R219, UR6, RZ ;  /* 0x00000006db047c24 */ /* 0x000fe2000f8e02ff */
[----:B--2---:R-:W-:-:S03]  /*19d10*/  @P0 SHF.R.U32.HI R3, RZ, R15, R0 ;  /* 0x0000000fff030219 */ /* 0x004fc60000011600 */
[----:B------:R-:W-:Y:S01]  /*19d20*/  IMAD R11, R209, UR7, R4 ;  /* 0x00000007d10b7c24 */ /* 0x000fe2000f8e0204 */
[--C-:B------:R-:W-:Y:S01]  /*19d30*/  SHF.R.S32.HI R0, RZ, 0x1f, R3.reuse ;  /* 0x0000001fff007819 */ /* 0x100fe20000011403 */
[----:B------:R-:W-:Y:S02]  /*19d40*/  IMAD.MOV R4, RZ, RZ, -R3 ;  /* 0x000000ffff047224 */ /* 0x000fe400078e0a03 */
[----:B------:R-:W-:Y:S02]  /*19d50*/  IMAD.IADD R9, R9, 0x1, R11 ;  /* 0x0000000109097824 */ /* 0x000fe400078e020b */
[----:B------:R-:W-:Y:S02]  /*19d60*/  IMAD R0, R0, UR4, RZ ;  /* 0x0000000400007c24 */ /* 0x000fe4000f8e02ff */
[----:B------:R-:W-:Y:S02]  /*19d70*/  IMAD R11, R21, R4, R13 ;  /* 0x00000004150b7224 */ /* 0x000fe400078e020d */
[----:B------:R-:W-:-:S02]  /*19d80*/  IMAD R13, R3, UR5, R0 ;  /* 0x00000005030d7c24 */ /* 0x000fc4000f8e0200 */
[----:B------:R-:W-:Y:S01]  /*19d90*/  IMAD.WIDE.U32 R8, R3, UR4, R8 ;  /* 0x0000000403087c25 */ /* 0x000fe2000f8e0008 */
[----:B------:R-:W-:Y:S01]  /*19da0*/  SHF.R.S32.HI R0, RZ, 0x1f, R11 ;  /* 0x0000001fff007819 */ /* 0x000fe2000001140b */
[----:B------:R-:W-:Y:S02]  /*19db0*/  ULDC.64 UR4, c[0x0][0xad8] ;  /* 0x0002b60000047ab9 */ /* 0x000fe40000000a00 */
[----:B------:R-:W-:Y:S02]  /*19dc0*/  IMAD.IADD R9, R9, 0x1, R13 ;  /* 0x0000000109097824 */ /* 0x000fe400078e020d */
[----:B------:R-:W-:Y:S02]  /*19dd0*/  IMAD R0, R0, UR4, RZ ;  /* 0x0000000400007c24 */ /* 0x000fe4000f8e02ff */
[----:B------:R-:W-:-:S04]  /*19de0*/  IMAD.WIDE.U32 R8, R11, UR4, R8 ;  /* 0x000000040b087c25 */ /* 0x000fc8000f8e0008 */
[----:B------:R-:W-:Y:S01]  /*19df0*/  IMAD R3, R11, UR5, R0 ;  /* 0x000000050b037c24 */ /* 0x000fe2000f8e0200 */
[----:B------:R-:W-:Y:S02]  /*19e00*/  ULDC.64 UR4, c[0x0][0xa80] ;  /* 0x0002a00000047ab9 */ /* 0x000fe40000000a00 */
[----:B------:R-:W-:Y:S01]  /*19e10*/  LEA R0, P0, R8, UR4, 0x1 ;  /* 0x0000000408007c11 */ /* 0x000fe2000f8008ff */
[----:B------:R-:W-:Y:S01]  /*19e20*/  UMOV UR4, 0xffffffff ;  /* 0xffffffff00047882 */ /* 0x000fe20000000000 */
[----:B------:R-:W-:-:S04]  /*19e30*/  IADD3 R3, R9, R3, RZ ;  /* 0x0000000309037210 */ /* 0x000fc80007ffe0ff */
[----:B------:R-:W-:Y:S01]  /*19e40*/  LEA.HI.X R4, R8, UR5, R3, 0x1, P0 ;  /* 0x0000000508047c11 */ /* 0x000fe200080f0c03 */
[----:B------:R-:W-:Y:S06]  /*19e50*/  BRA.DIV UR4, `(.L_x_3126) ;  /* 0x000000aa04347947 */ /* 0x000fec000b800000 */
[----:B------:R1:W2:Y:S04]  /*19e60*/  SHFL.IDX PT, R3, R4, RZ, 0x181f ;  /* 0x00181fff04037589 */ /* 0x0002a800000e0000 */
[----:B------:R1:W3:Y:S02]  /*19e70*/  SHFL.IDX PT, R14, R0, RZ, 0x181f ;  /* 0x00181fff000e7589 */ /* 0x0002e400000e0000 */
.L_x_3386:
[----:B------:R-:W-:Y:S01]  /*19e80*/  IMAD R21, R24, R21, RZ ;  /* 0x0000001518157224 */ /* 0x000fe200078e02ff */
[----:B------:R-:W-:Y:S04]  /*19e90*/  BSSY B1, `(.L_x_3127) ;  /* 0x000000c000017945 */ /* 0x000fe80003800000 */
[----:B------:R-:W-:-:S13]  /*19ea0*/  ISETP.GE.AND P0, PT, R192, R21, PT ;  /* 0x00000015c000720c */ /* 0x000fda0003f06270 */
[----:B------:R-:W-:Y:S05]  /*19eb0*/  @P0 BRA `(.L_x_3128) ;  /* 0x0000000000240947 */ /* 0x000fea0003800000 */
[----:B------:R-:W-:Y:S02]  /*19ec0*/  ULDC UR4, c[0x0][0xac8] ;  /* 0x0002b20000047ab9 */ /* 0x000fe40000000800 */
[----:B------:R-:W-:Y:S02]  /*19ed0*/  ISETP.GE.AND P2, PT, R16, UR4, PT ;  /* 0x0000000410007c0c */ /* 0x000fe4000bf46270 */
[----:B------:R-:W-:-:S11]  /*19ee0*/  ISETP.GE.AND P3, PT, R2, UR4, PT ;  /* 0x0000000402007c0c */ /* 0x000fd6000bf66270 */
[-C--:B---3--:R-:W-:Y:S02]  /*19ef0*/  @!P2 LEA R8, P0, R16, R14.reuse, 0x1 ;  /* 0x0000000e1008a211 */ /* 0x088fe400078008ff */
[----:B------:R-:W-:Y:S02]  /*19f00*/  @!P3 LEA R14, P1, R2, R14, 0x1 ;  /* 0x0000000e020eb211 */ /* 0x000fe400078208ff */
[-C--:B--2---:R-:W-:Y:S02]  /*19f10*/  @!P2 LEA.HI.X R9, R16, R3.reuse, R17, 0x1, P0 ;  /* 0x000000031009a211 */ /* 0x084fe400000f0c11 */
[----:B------:R-:W-:-:S03]  /*19f20*/  @!P3 LEA.HI.X R15, R2, R3, R184, 0x1, P1 ;  /* 0x00000003020fb211 */ /* 0x000fc600008f0cb8 */
[----:B------:R4:W-:Y:S04]  /*19f30*/  @!P2 ST.E.128 desc[UR42][R8.64], RZ ;  /* 0x000000ff0800a985 */ /* 0x0009e8000c101d2a */
[----:B------:R4:W-:Y:S02]  /*19f40*/  @!P3 ST.E.128 desc[UR42][R14.64], RZ ;  /* 0x000000ff0e00b985 */ /* 0x0009e4000c101d2a */
.L_x_3128:
[----:B------:R-:W-:Y:S05]  /*19f50*/  BSYNC B1 ;  /* 0x0000000000017941 */ /* 0x000fea0003800000 */
.L_x_3127:
[----:B------:R-:W-:-:S03]  /*19f60*/  UMOV UR4, 0xffffffff ;  /* 0xffffffff00047882 */ /* 0x000fc60000000000 */
[----:B------:R-:W-:Y:S05]  /*19f70*/  BRA.DIV UR4, `(.L_x_3129) ;  /* 0x000000aa04207947 */ /* 0x000fea000b800000 */
[----:B--2---:R2:W0:Y:S04]  /*19f80*/  SHFL.IDX PT, R3, R4, 0x1, 0x181f ;  /* 0x00381f0004037f89 */ /* 0x00442800000e0000 */
[----:B---34-:R2:W3:Y:S02]  /*19f90*/  SHFL.IDX PT, R14, R0, 0x1, 0x181f ;  /* 0x00381f00000e7f89 */ /* 0x0184e400000e0000 */
.L_x_3390:
[----:B------:R-:W-:Y:S01]  /*19fa0*/  VIADD R8, R192, 0x20 ;  /* 0x00000020c0087836 */ /* 0x000fe20000000000 */
        /* <DEDUP_REMOVED lines=12> */
.L_x_3131:
[----:B------:R-:W-:Y:S05]  /*1a070*/  BSYNC B1 ;  /* 0x0000000000017941 */ /* 0x000fea0003800000 */
.L_x_3130:
[----:B------:R-:W-:-:S03]  /*1a080*/  UMOV UR4, 0xffffffff ;  /* 0xffffffff00047882 */ /* 0x000fc60000000000 */
[----:B------:R-:W-:Y:S05]  /*1a090*/  BRA.DIV UR4, `(.L_x_3132) ;  /* 0x000000aa04207947 */ /* 0x000fea000b800000 */
[----:B0-----:R0:W0:Y:S04]  /*1a0a0*/  SHFL.IDX PT, R3, R4, 0x2, 0x181f ;  /* 0x00581f0004037f89 */ /* 0x00102800000e0000 */
[----:B---34-:R3:W4:Y:S02]  /*1a0b0*/  SHFL.IDX PT, R14, R0, 0x2, 0x181f ;  /* 0x00581f00000e7f89 */ /* 0x01872400000e0000 */
.L_x_3394:
        /* <DEDUP_REMOVED lines=13> */
.L_x_3134:
[----:B------:R-:W-:Y:S05]  /*1a190*/  BSYNC B1 ;  /* 0x0000000000017941 */ /* 0x000fea0003800000 */
.L_x_3133:
[----:B------:R-:W-:-:S03]  /*1a1a0*/  UMOV UR4, 0xffffffff ;  /* 0xffffffff00047882 */ /* 0x000fc60000000000 */
[----:B------:R-:W-:Y:S05]  /*1a1b0*/  BRA.DIV UR4, `(.L_x_3135) ;  /* 0x000000aa04207947 */ /* 0x000fea000b800000 */
[----:B0-----:R0:W0:Y:S04]  /*1a1c0*/  SHFL.IDX PT, R3, R4, 0x3, 0x181f ;  /* 0x00781f0004037f89 */ /* 0x00102800000e0000 */
[----:B----4-:R4:W0:Y:S02]  /*1a1d0*/  SHFL.IDX PT, R14, R0, 0x3, 0x181f ;  /* 0x00781f00000e7f89 */ /* 0x01082400000e0000 */
.L_x_3398:
[----:B-1234-:R-:W-:-:S04]  /*1a1e0*/  IADD3 R0, R192, 0x60, RZ ;  /* 0x00000060c0007810 */ /* 0x01efc80007ffe0ff */
        /* <DEDUP_REMOVED lines=11> */
.L_x_3118:
[----:B------:R-:W-:Y:S05]  /*1a2a0*/  BSYNC B0 ;  /* 0x0000000000007941 */ /* 0x000fea0003800000 */
.L_x_3104:
[----:B------:R-:W-:Y:S02]  /*1a2b0*/  ULDC UR4, c[0x0][0xc3c] ;  /* 0x00030f0000047ab9 */ /* 0x000fe40000000800 */
[----:B---3--:R-:W-:-:S13]  /*1a2c0*/  ISETP.GE.AND P0, PT, R7, UR4, PT ;  /* 0x0000000407007c0c */ /* 0x008fda000bf06270 */
[----:B------:R-:W-:Y:S05]  /*1a2d0*/  @!P0 BRA `(.L_x_3136) ;  /* 0xfffffe6c00cc8947 */ /* 0x000fea000383ffff */
[----:B------:R-:W-:Y:S05]  /*1a2e0*/  BRA `(.L_x_2902) ;  /* 0x0000007800487947 */ /* 0x000fea0003800000 */
.L_x_2900:
        /* <DEDUP_REMOVED lines=16> */
.L_x_3137:
        /* <DEDUP_REMOVED lines=37> */
[----:B0-----:R-:W-:Y:S02]  /*1a640*/  ISETP.GT.AND P6, PT, R8, UR6, PT ;  /* 0x0000000608007c0c */ /* 0x001fe4000bfc4270 */
[----:B------:R-:W-:-:S11]  /*1a650*/  MOV R3, R8 ;  /* 0x0000000800037202 */ /* 0x000fd60000000f00 */
[----:B------:R-:W-:Y:S05]  /*1a660*/  @P6 BRA `(.L_x_3139) ;  /* 0x0000000000a06947 */ /* 0x000fea0003800000 */
[----:B------:R-:W-:Y:S01]  /*1a670*/  IMAD.MOV.U32 R8, RZ, RZ, R3 ;  /* 0x000000ffff087224 */ /* 0x000fe200078e0003 */
[----:B------:R-:W-:Y:S01]  /*1a680*/  UMOV UR4, URZ ;  /* 0x0000003f00047c82 */ /* 0x000fe20008000000 */
[----:B------:R-:W-:-:S05]  /*1a690*/  ULDC UR5, c[0x0][0xc38] ;  /* 0x00030e0000057ab9 */ /* 0x000fca0000000800 */
.L_x_3141:
        /* <DEDUP_REMOVED lines=37> */
.L_x_3139:
[----:B------:R-:W-:Y:S01]  /*1a8f0*/  IADD3 R3, -R3, R8, RZ ;  /* 0x0000000803037210 */ /* 0x000fe20007ffe1ff */
[----:B------:R-:W-:-:S04]  /*1a900*/  IMAD.MOV.U32 R16, RZ, RZ, RZ ;  /* 0x000000ffff107224 */ /* 0x000fc800078e00ff */
        /* <DEDUP_REMOVED lines=11> */
.L_x_3142:
        /* <DEDUP_REMOVED lines=25> */
[-C--:B------:R-:W-:Y:S01]  /*1ab50*/  @!P1 IADD3 R3, R3, -R12.reuse, RZ ;  /* 0x8000000c03039210 */ /* 0x080fe20007ffe0ff */
[----:B------:R-:W-:Y:S01]  /*1ab60*/  @!P1 VIADD R2, R2, 0x1 ;  /* 0x0000000102029836 */ /* 0x000fe20000000000 */
[----:B------:R-:W-:Y:S02]  /*1ab70*/  ISETP.NE.AND P1, PT, R6, RZ, PT ;  /* 0x000000ff0600720c */ /* 0x000fe40003f25270 */
[----:B------:R-:W-:Y:S02]  /*1ab80*/  ISETP.GE.U32.AND P0, PT, R3, R12, PT ;  /* 0x0000000c0300720c */ /* 0x000fe40003f06070 */
[----:B------:R-:W0:Y:S11]  /*1ab90*/  F2I.FTZ.U32.TRUNC.NTZ R3, R11 ;  /* 0x0000000b00037305 */ /* 0x000e36000021f000 */
[----:B------:R-:W-:-:S02]  /*1aba0*/  @P0 VIADD R2, R2, 0x1 ;  /* 0x0000000102020836 */ /* 0x000fc40000000000 */
[----:B0-----:R-:W-:-:S03]  /*1abb0*/  IMAD.MOV R13, RZ, RZ, -R3 ;  /* 0x000000ffff0d7224 */ /* 0x001fc600078e0a03 */
[----:B------:R-:W-:Y:S02]  /*1abc0*/  MOV R10, R2 ;  /* 0x00000002000a7202 */ /* 0x000fe40000000f00 */
[----:B------:R-:W-:Y:S01]  /*1abd0*/  IABS R2, R9 ;  /* 0x0000000900027213 */ /* 0x000fe20000000000 */
[----:B------:R-:W-:Y:S02]  /*1abe0*/  IMAD R11, R13, R4, RZ ;  /* 0x000000040d0b7224 */ /* 0x000fe400078e02ff */
[----:B------:R-:W-:Y:S01]  /*1abf0*/  @!P2 IMAD.MOV R10, RZ, RZ, -R10 ;  /* 0x000000ffff0aa224 */ /* 0x000fe200078e0a0a */
[----:B------:R-:W-:Y:S01]  /*1ac00*/  @!P1 LOP3.LUT R10, RZ, R6, RZ, 0x33, !PT ;  /* 0x00000006ff0a9212 */ /* 0x000fe200078e33ff */
[----:B------:R-:W-:Y:S01]  /*1ac10*/  IMAD.MOV R12, RZ, RZ, -R2 ;  /* 0x000000ffff0c7224 */ /* 0x000fe200078e0a02 */
[----:B------:R-:W-:Y:S02]  /*1ac20*/  MOV R2, RZ ;  /* 0x000000ff00027202 */ /* 0x000fe40000000f00 */
[----:B------:R-:W-:-:S03]  /*1ac30*/  IABS R8, R10 ;  /* 0x0000000a00087213 */ /* 0x000fc60000000000 */
[----:B------:R-:W-:-:S04]  /*1ac40*/  IMAD.HI.U32 R2, R3, R11, R2 ;  /* 0x0000000b03027227 */ /* 0x000fc800078e0002 */
[----:B------:R-:W-:Y:S02]  /*1ac50*/  IMAD.MOV.U32 R3, RZ, RZ, R8 ;  /* 0x000000ffff037224 */ /* 0x000fe400078e0008 */
[----:B------:R-:W-:Y:S02]  /*1ac60*/  IMAD.MOV.U32 R8, RZ, RZ, R12 ;  /* 0x000000ffff087224 */ /* 0x000fe400078e000c */
[----:B------:R-:W-:-:S04]  /*1ac70*/  IMAD.HI.U32 R2, R2, R3, RZ ;  /* 0x0000000302027227 */ /* 0x000fc800078e00ff */
[----:B------:R-:W-:-:S05]  /*1ac80*/  IMAD R3, R2, R8, R3 ;  /* 0x0000000802037224 */ /* 0x000fca00078e0203 */
[----:B------:R-:W-:-:S13]  /*1ac90*/  ISETP.GT.U32.AND P1, PT, R4, R3, PT ;  /* 0x000000030400720c */ /* 0x000fda0003f24070 */
[----:B------:R-:W-:Y:S01]  /*1aca0*/  @!P1 IMAD.IADD R3, R3, 0x1, -R4 ;  /* 0x0000000103039824 */ /* 0x000fe200078e0a04 */
[----:B------:R-:W-:Y:S02]  /*1acb0*/  @!P1 IADD3 R2, R2, 0x1, RZ ;  /* 0x0000000102029810 */ /* 0x000fe40007ffe0ff */
        /* <DEDUP_REMOVED lines=14> */
.L_x_3143:
        /* <DEDUP_REMOVED lines=31> */
[----:B------:R-:W-:Y:S01]  /*1af90*/  IMAD R4, R4, R2, R5 ;  /* 0x0000000204047224 */ /* 0x000fe200078e0205 */
[----:B------:R-:W-:Y:S02]  /*1afa0*/  MOV R2, RZ ;  /* 0x000000ff00027202 */ /* 0x000fe40000000f00 */
[----:B------:R-:W-:-:S04]  /*1afb0*/  VIADDMNMX R13, R3, UR5, R13, PT ;  /* 0x00000005030d7c46 */ /* 0x000fc8000b80010d */
[-C--:B------:R-:W-:Y:S01]  /*1afc0*/  IABS R10, R13.reuse ;  /* 0x0000000d000a7213 */ /* 0x080fe20000000000 */
[----:B------:R-:W-:Y:S01]  /*1afd0*/  IMAD.MOV R18, RZ, RZ, -R13 ;  /* 0x000000ffff127224 */ /* 0x000fe200078e0a0d */
[----:B------:R-:W-:Y:S02]  /*1afe0*/  IABS R12, R13 ;  /* 0x0000000d000c7213 */ /* 0x000fe40000000000 */
[----:B------:R-:W0:Y:S08]  /*1aff0*/  I2F.RP R8, R10 ;  /* 0x0000000a00087306 */ /* 0x000e300000209400 */
[----:B0-----:R-:W0:Y:S02]  /*1b000*/  MUFU.RCP R8, R8 ;  /* 0x0000000800087308 */ /* 0x001e240000001000 */
[----:B0-----:R-:W-:-:S06]  /*1b010*/  IADD3 R3, R8, 0xffffffe, RZ ;  /* 0x0ffffffe08037810 */ /* 0x001fcc0007ffe0ff */
        /* <DEDUP_REMOVED lines=21> */
.L_x_3144:
[----:B------:R-:W-:-:S05]  /*1b170*/  LOP3.LUT R17, RZ, R2, RZ, 0x33, !PT ;  /* 0x00000002ff117212 */ /* 0x000fca00078e33ff */
[----:B------:R-:W-:Y:S01]  /*1b180*/  IMAD.IADD R17, R6, 0x1, R17 ;  /* 0x0000000106117824 */ /* 0x000fe200078e0211 */
[----:B------:R-:W-:Y:S06]  /*1b190*/  BRA `(.L_x_3145) ;  /* 0x00000000000c7947 */ /* 0x000fec0003800000 */
.L_x_3140:
[----:B------:R-:W-:Y:S01]  /*1b1a0*/  MOV R17, RZ ;  /* 0x000000ff00117202 */ /* 0x000fe20000000f00 */
[----:B------:R-:W-:Y:S02]  /*1b1b0*/  IMAD.U32 R16, RZ, RZ, UR6 ;  /* 0x00000006ff107e24 */ /* 0x000fe4000f8e00ff */
[----:B------:R-:W-:-:S07]  /*1b1c0*/  IMAD.MOV.U32 R18, RZ, RZ, RZ ;  /* 0x000000ffff127224 */ /* 0x000fce00078e00ff */
.L_x_3145:
[----:B------:R-:W-:-:S13]  /*1b1d0*/  ISETP.NE.AND P0, PT, R7, RZ, PT ;  /* 0x000000ff0700720c */ /* 0x000fda0003f05270 */
[----:B------:R-:W0:Y:S01]  /*1b1e0*/  @!P0 S2R R3, SR_CgaCtaId ;  /* 0x0000000000038919 */ /* 0x000e220000008800 */
[----:B------:R-:W-:-:S04]  /*1b1f0*/  @!P0 MOV R2, 0x400 ;  /* 0x0000040000028802 */ /* 0x000fc80000000f00 */
[----:B0-----:R-:W-:-:S05]  /*1b200*/  @!P0 LEA R2, R3, R2, 0x18 ;  /* 0x0000000203028211 */ /* 0x001fca00078ec0ff */
[----:B------:R1:W-:Y:S01]  /*1b210*/  @!P0 STS.128 [R2+0x288d0], R16 ;  /* 0x0288d01002008388 */ /* 0x0003e20000000c00 */
[----:B------:R-:W-:Y:S06]  /*1b220*/  BAR.ARV 0x5, 0x180 ;  /* 0x0146000000007b1d */ /* 0x000fec0000002000 */
.L_x_3138:
        /* <DEDUP_REMOVED lines=15> */
[----:B------:R-:W-:Y:S01]  /*1b320*/  IMAD.MOV.U32 R27, RZ, RZ, RZ ;  /* 0x000000ffff1b7224 */ /* 0x000fe200078e00ff */
[----:B-1----:R-:W-:Y:S01]  /*1b330*/  LOP3.LUT R2, R3, 0x38, R0, 0x78, !PT ;  /* 0x0000003803027812 */ /* 0x002fe200078e7800 */
[----:B------:R-:W-:Y:S01]  /*1b340*/  IMAD.SHL.U32 R0, R0, 0x10, RZ ;  /* 0x0000001000007824 */ /* 0x000fe200078e00ff */
[----:B------:R-:W-:Y:S01]  /*1b350*/  MOV R29, 0x1 ;  /* 0x00000001001d7802 */ /* 0x000fe20000000f00 */
[----:B------:R-:W-:Y:S01]  /*1b360*/  IMAD.MOV.U32 R25, RZ, RZ, RZ ;  /* 0x000000ffff197224 */ /* 0x000fe200078e00ff */
[----:B------:R-:W-:Y:S01]  /*1b370*/  LOP3.LUT R35, R2, 0x200, R35, 0xf8, !PT ;  /* 0x0000020002237812 */ /* 0x000fe200078ef823 */
[----:B------:R-:W-:Y:S01]  /*1b380*/  ULOP3.LUT UR38, UR36, 0x2, URZ, 0xfc, !UPT ;  /* 0x0000000224267892 */ /* 0x000fe2000f8efc3f */
[----:B------:R-:W-:Y:S01]  /*1b390*/  SHF.R.U32.HI R2, RZ, 0x3, R4 ;  /* 0x00000003ff027819 */ /* 0x000fe20000011604 */
[----:B------:R-:W-:Y:S01]  /*1b3a0*/  ULDC.64 UR40, c[0x0][0x198] ;  /* 0x0000660000287ab9 */ /* 0x000fe20000000a00 */
[----:B------:R-:W-:Y:S01]  /*1b3b0*/  LOP3.LUT R0, R0, 0x70, RZ, 0xc0, !PT ;  /* 0x0000007000007812 */ /* 0x000fe200078ec0ff */
[----:B------:R-:W-:Y:S01]  /*1b3c0*/  ULDC UR37, c[0x0][0xc] ;  /* 0x0000030000257ab9 */ /* 0x000fe20000000800 */
[----:B------:R-:W-:-:S02]  /*1b3d0*/  MOV R28, 0x1 ;  /* 0x00000001001c7802 */ /* 0x000fc40000000f00 */
[----:B------:R-:W-:Y:S01]  /*1b3e0*/  LOP3.LUT R2, R2, R0, RZ, 0xfc, !PT ;  /* 0x0000000002027212 */ /* 0x000fe200078efcff */
[----:B0-----:R-:W-:Y:S01]  /*1b3f0*/  ULEA UR4, UR5, UR4, 0x18 ;  /* 0x0000000405047291 */ /* 0x001fe2000f8ec03f */
[----:B------:R-:W-:-:S05]  /*1b400*/  LOP3.LUT R30, R31, 0x40, RZ, 0xfc, !PT ;  /* 0x000000401f1e7812 */ /* 0x000fca00078efcff */
[----:B------:R-:W-:-:S04]  /*1b410*/  IMAD.U32 R22, RZ, RZ, UR4 ;  /* 0x00000004ff167e24 */ /* 0x000fc8000f8e00ff */
[----:B------:R-:W-:-:S05]  /*1b420*/  IMAD R0, R35, 0x2, R22 ;  /* 0x0000000223007824 */ /* 0x000fca00078e0216 */
[----:B------:R2:W-:Y:S02]  /*1b430*/  STL [R1+0x8], R0 ;  /* 0x0000080001007387 */ /* 0x0005e40000100800 */
.L_x_3249:
[----:B0-----:R-:W0:Y:S02]  /*1b440*/  LDC.64 R2, c[0x0][0xc88] ;  /* 0x00032200ff027b82 */ /* 0x001e240000000a00 */
[----:B0-----:R-:W-:-:S05]  /*1b450*/  IMAD.WIDE R2, R19, 0x4, R2 ;  /* 0x0000000413027825 */ /* 0x001fca00078e0202 */
[----:B--2---:R-:W2:Y:S01]  /*1b460*/  LDG.E R33, desc[UR42][R2.64] ;  /* 0x0000002a02217981 */ /* 0x004ea2000c1e1900 */
[----:B------:R-:W-:Y:S05]  /*1b470*/  YIELD ;  /* 0x0000000000007946 */ /* 0x000fea0003800000 */
[----:B------:R-:W-:Y:S01]  /*1b480*/  ULDC.64 UR4, c[0x0][0xa28] ;  /* 0x00028a0000047ab9 */ /* 0x000fe20000000a00 */
[----:B------:R-:W-:Y:S01]  /*1b490*/  IMAD.MOV.U32 R13, RZ, RZ, RZ ;  /* 0x000000ffff0d7224 */ /* 0x000fe200078e00ff */
[----:B------:R-:W-:Y:S01]  /*1b4a0*/  ISETP.NE.U32.AND P0, PT, RZ, UR4, PT ;  /* 0x00000004ff007c0c */ /* 0x000fe2000bf05070 */
[----:B------:R-:W-:Y:S01]  /*1b4b0*/  ULDC.64 UR8, c[0x0][0xa18] ;  /* 0x0002860000087ab9 */ /* 0x000fe20000000a00 */
[----:B------:R-:W-:Y:S01]  /*1b4c0*/  MOV R6, RZ ;  /* 0x000000ff00067202 */ /* 0x000fe20000000f00 */
[----:B------:R-:W-:Y:S01]  /*1b4d0*/  ULDC.64 UR6, c[0x0][0xa10] ;  /* 0x0002840000067ab9 */ /* 0x000fe20000000a00 */
[----:B------:R-:W-:-:S02]  /*1b4e0*/  ISETP.NE.AND.EX P0, PT, RZ, UR5, PT, P0 ;  /* 0x00000005ff007c0c */ /* 0x000fc4000bf05300 */
[----:B--2---:R-:W-:-:S11]  /*1b4f0*/  SHF.R.S32.HI R0, RZ, 0x1f, R33 ;  /* 0x0000001fff007819 */ /* 0x004fd60000011421 */
[C---:B------:R-:W-:Y:S01]  /*1b500*/  @P0 LEA R2, P1, R33.reuse, UR4, 0x2 ;  /* 0x0000000421020c11 */ /* 0x040fe2000f8210ff */
[C---:B------:R-:W-:Y:S01]  /*1b510*/  IMAD.SHL.U32 R23, R33.reuse, 0x4, RZ ;  /* 0x0000000421177824 */ /* 0x040fe200078e00ff */
[C-C-:B------:R-:W-:Y:S01]  /*1b520*/  SHF.L.U64.HI R24, R33.reuse, 0x2, R0.reuse ;  /* 0x0000000221187819 */ /* 0x140fe20000010200 */
[----:B------:R0:W-:Y:S01]  /*1b530*/  STL [R1+0x14], R0 ;  /* 0x0000140001007387 */ /* 0x0001e20000100800 */
[----:B------:R-:W-:Y:S01]  /*1b540*/  @P0 LEA.HI.X R3, R33, UR5, R0, 0x2, P1 ;  /* 0x0000000521030c11 */ /* 0x000fe200088f1400 */
[----:B------:R-:W-:-:S04]  /*1b550*/  ULDC.64 UR4, c[0x0][0xa00] ;  /* 0x0002800000047ab9 */ /* 0x000fc80000000a00 */
[----:B-1----:R1:W2:Y:S01]  /*1b560*/  @P0 LDG.E R13, desc[UR42][R2.64] ;  /* 0x0000002a020d0981 */ /* 0x0022a2000c1e1900 */
[----:B------:R-:W-:Y:S02]  /*1b570*/  ISETP.NE.U32.AND P0, PT, RZ, UR4, PT ;  /* 0x00000004ff007c0c */ /* 0x000fe4000bf05070 */
[----:B------:R-:W-:Y:S01]  /*1b580*/  ISETP.NE.U32.AND P2, PT, RZ, UR8, PT ;  /* 0x00000008ff007c0c */ /* 0x000fe2000bf45070 */
[----:B0-----:R-:W-:Y:S01]  /*1b590*/  IMAD.MOV.U32 R0, RZ, RZ, RZ ;  /* 0x000000ffff007224 */ /* 0x001fe200078e00ff */
[----:B------:R-:W-:Y:S02]  /*1b5a0*/  ISETP.NE.AND.EX P0, PT, RZ, UR5, PT, P0 ;  /* 0x00000005ff007c0c */ /* 0x000fe4000bf05300 */
[----:B------:R-:W-:Y:S02]  /*1b5b0*/  ISETP.NE.AND.EX P2, PT, RZ, UR9, PT, P2 ;  /* 0x00000009ff007c0c */ /* 0x000fe4000bf45320 */
[----:B------:R-:W-:Y:S02]  /*1b5c0*/  ISETP.NE.U32.AND P1, PT, RZ, UR6, PT ;  /* 0x00000006ff007c0c */ /* 0x000fe4000bf25070 */
[----:B-1----:R-:W-:-:S02]  /*1b5d0*/  IADD3 R2, P3, R23, UR4, RZ ;  /* 0x0000000417027c10 */ /* 0x002fc4000ff7e0ff */
[----:B------:R-:W-:Y:S02]  /*1b5e0*/  ISETP.NE.AND.EX P1, PT, RZ, UR7, PT, P1 ;  /* 0x00000007ff007c0c */ /* 0x000fe4000bf25310 */
[----:B------:R-:W-:Y:S02]  /*1b5f0*/  IADD3.X R3, R24, UR5, RZ, P3, !PT ;  /* 0x0000000518037c10 */ /* 0x000fe40009ffe4ff */
[----:B------:R-:W-:-:S03]  /*1b600*/  IADD3 R4, P4, R23, UR6, RZ ;  /* 0x0000000617047c10 */ /* 0x000fc6000ff9e0ff */
[----:B------:R-:W3:Y:S01]  /*1b610*/  @P0 LDG.E R6, desc[UR42][R2.64] ;  /* 0x0000002a02060981 */ /* 0x000ee2000c1e1900 */
[----:B------:R-:W-:Y:S01]  /*1b620*/  ULDC UR4, c[0x0][0x288] ;  /* 0x0000a20000047ab9 */ /* 0x000fe20000000800 */
[----:B------:R-:W-:Y:S01]  /*1b630*/  IADD3.X R5, R24, UR7, RZ, P4, !PT ;  /* 0x0000000718057c10 */ /* 0x000fe2000a7fe4ff */
[----:B------:R-:W-:Y:S01]  /*1b640*/  IMAD.U32 R8, RZ, RZ, UR4 ;  /* 0x00000004ff087e24 */ /* 0x000fe2000f8e00ff */
[----:B------:R-:W-:-:S03]  /*1b650*/  ULDC.64 UR4, c[0x0][0x418] ;  /* 0x0001060000047ab9 */ /* 0x000fc60000000a00 */
        /* <DEDUP_REMOVED lines=10> */
[----:B------:R-:W-:-:S03]  /*1b700*/  UIMAD UR4, UR4, UR5, URZ ;  /* 0x00000005040472a4 */ /* 0x000fc6000f8e023f */
[----:B------:R-:W-:Y:S02]  /*1b710*/  ULDC UR5, c[0x0][0x348] ;  /* 0x0000d20000057ab9 */ /* 0x000fe40000000800 */
[----:B0-----:R-:W-:Y:S01]  /*1b720*/  MOV R6, UR5 ;  /* 0x0000000500067c02 */ /* 0x001fe20008000f00 */
[----:B------:R-:W-:Y:S01]  /*1b730*/  IMAD.U32 R9, RZ, RZ, UR4 ;  /* 0x00000004ff097e24 */ /* 0x000fe2000f8e00ff */
[----:B---3--:R0:W-:Y:S04]  /*1b740*/  STL [R1+0x10], R8 ;  /* 0x0000100801007387 */ /* 0x0081e80000100800 */
[----:B--2---:R0:W-:Y:S01]  /*1b750*/  STL [R1], R13 ;  /* 0x0000000d01007387 */ /* 0x0041e20000100800 */
[----:B------:R-:W-:Y:S01]  /*1b760*/  IMAD.MOV.U32 R12, RZ, RZ, R8 ;  /* 0x000000ffff0c7224 */ /* 0x000fe200078e0008 */
[----:B------:R-:W-:Y:S06]  /*1b770*/  @P2 BRA `(.L_x_3147) ;  /* 0x0000000000142947 */ /* 0x000fec0003800000 */
[----:B------:R-:W-:Y:S05]  /*1b780*/  @!P0 BRA `(.L_x_3147) ;  /* 0x0000000000108947 */ /* 0x000fea0003800000 */
[----:B0-----:R-:W2:Y:S04]  /*1b790*/  LDG.E R8, desc[UR42][R2.64] ;  /* 0x0000002a02087981 */ /* 0x001ea8000c1e1900 */
[----:B------:R-:W2:Y:S02]  /*1b7a0*/  LDG.E R7, desc[UR42][R2.64+0x4] ;  /* 0x0000042a02077981 */ /* 0x000ea4000c1e1900 */
[----:B--2---:R-:W-:-:S05]  /*1b7b0*/  IMAD.IADD R12, R7, 0x1, -R8 ;  /* 0x00000001070c7824 */ /* 0x004fca00078e0a08 */
[----:B------:R1:W-:Y:S02]  /*1b7c0*/  STL [R1+0x10], R12 ;  /* 0x0000100c01007387 */ /* 0x0003e40000100800 */
.L_x_3147:
[----:B------:R-:W-:Y:S01]  /*1b7d0*/  ULDC.64 UR4, c[0x0][0xa20] ;  /* 0x0002880000047ab9 */ /* 0x000fe20000000a00 */
[C---:B------:R-:W-:Y:S01]  /*1b7e0*/  LOP3.LUT R2, R18.reuse, 0xff000000, RZ, 0xc0, !PT ;  /* 0xff00000012027812 */ /* 0x040fe200078ec0ff */
[----:B------:R-:W-:Y:S01]  /*1b7f0*/  IMAD.MOV.U32 R34, RZ, RZ, R33 ;  /* 0x000000ffff227224 */ /* 0x000fe200078e0021 */
[----:B------:R-:W-:Y:S02]  /*1b800*/  ISETP.NE.U32.AND P0, PT, RZ, UR4, PT ;  /* 0x00000004ff007c0c */ /* 0x000fe4000bf05070 */
[----:B------:R-:W-:Y:S02]  /*1b810*/  SHF.R.U32.HI R3, RZ, 0x8, R2 ;  /* 0x00000008ff037819 */ /* 0x000fe40000011602 */
[----:B------:R-:W-:Y:S02]  /*1b820*/  ISETP.NE.AND.EX P0, PT, RZ, UR5, PT, P0 ;  /* 0x00000005ff007c0c */ /* 0x000fe4000bf05300 */
[C---:B0-----:R-:W-:Y:S02]  /*1b830*/  LOP3.LUT R8, R18.reuse, 0xff0000, RZ, 0xc0, !PT ;  /* 0x00ff000012087812 */ /* 0x041fe400078ec0ff */
[----:B------:R-:W-:-:S02]  /*1b840*/  LOP3.LUT R18, R18, 0xffff, RZ, 0xc0, !PT ;  /* 0x0000ffff12127812 */ /* 0x000fc400078ec0ff */
[----:B------:R-:W-:-:S07]  /*1b850*/  LEA.HI R8, R8, R3, RZ, 0x10 ;  /* 0x0000000308087211 */ /* 0x000fce00078f80ff */
[----:B------:R-:W-:Y:S05]  /*1b860*/  @!P0 BRA `(.L_x_3148) ;  /* 0x0000000000108947 */ /* 0x000fea0003800000 */
[----:B------:R-:W-:-:S04]  /*1b870*/  IADD3 R2, P0, R23, UR4, RZ ;  /* 0x0000000417027c10 */ /* 0x000fc8000ff1e0ff */
[----:B------:R-:W-:-:S05]  /*1b880*/  IADD3.X R3, R24, UR5, RZ, P0, !PT ;  /* 0x0000000518037c10 */ /* 0x000fca00087fe4ff */
[----:B------:R0:W5:Y:S01]  /*1b890*/  LDG.E R9, desc[UR42][R2.64] ;  /* 0x0000002a02097981 */ /* 0x000162000c1e1900 */
[----:B------:R-:W-:Y:S05]  /*1b8a0*/  BRA `(.L_x_3149) ;  /* 0x0000000000247947 */ /* 0x000fea0003800000 */
.L_x_3148:
        /* <DEDUP_REMOVED lines=8> */
[----:B--2---:R-:W-:-:S07]  /*1b930*/  IADD3 R9, -R9, R10, RZ ;  /* 0x0000000a09097210 */ /* 0x004fce0007ffe1ff */
.L_x_3149:
[----:B0-----:R-:W2:Y:S01]  /*1b940*/  @P1 LDG.E R2, desc[UR42][R4.64] ;  /* 0x0000002a04021981 */ /* 0x001ea2000c1e1900 */
[----:B------:R-:W0:Y:S03]  /*1b950*/  LDC R3, c[0x0][0x448] ;  /* 0x00011200ff037b82 */ /* 0x000e260000000800 */
[----:B------:R-:W2:Y:S01]  /*1b960*/  @P1 LDG.E R11, desc[UR42][R4.64+0x4] ;  /* 0x0000042a040b1981 */ /* 0x000ea2000c1e1900 */
[----:B-----5:R-:W-:Y:S01]  /*1b970*/  IADD3 R9, -R13, R9, RZ ;  /* 0x000000090d097210 */ /* 0x020fe20007ffe1ff */
[----:B------:R-:W-:Y:S01]  /*1b980*/  BSSY B0, `(.L_x_3150) ;  /* 0x0000035000007945 */ /* 0x000fe20003800000 */
[----:B------:R-:W-:Y:S02]  /*1b990*/  LOP3.LUT R37, R8, 0xff, RZ, 0xc0, !PT ;  /* 0x000000ff08257812 */ /* 0x000fe400078ec0ff */
[----:B------:R-:W-:Y:S02]  /*1b9a0*/  MOV R13, RZ ;  /* 0x000000ff000d7202 */ /* 0x000fe40000000f00 */
[----:B0-----:R-:W-:-:S13]  /*1b9b0*/  ISETP.NE.AND P0, PT, R3, 0x1, PT ;  /* 0x000000010300780c */ /* 0x001fda0003f05270 */
[----:B------:R-:W0:Y:S08]  /*1b9c0*/  @P0 LDC R7, c[0x0][0x44c] ;  /* 0x00011300ff070b82 */ /* 0x000e300000000800 */
[----:B------:R-:W3:Y:S01]  /*1b9d0*/  @P0 LDC R3, c[0x0][0x450] ;  /* 0x00011400ff030b82 */ /* 0x000ee20000000800 */
[----:B--2---:R-:W-:Y:S02]  /*1b9e0*/  @P1 IMAD.IADD R6, R11, 0x1, -R2 ;  /* 0x000000010b061824 */ /* 0x004fe400078e0a02 */
[----:B------:R-:W-:-:S02]  /*1b9f0*/  IMAD.SHL.U32 R2, R17, 0x80, RZ ;  /* 0x0000008011027824 */ /* 0x000fc400078e00ff */
[----:B------:R-:W-:Y:S02]  /*1ba00*/  IMAD.IADD R36, R9, 0x1, R6 ;  /* 0x0000000109247824 */ /* 0x000fe400078e0206 */
[----:B------:R-:W-:-:S04]  /*1ba10*/  VIADD R2, R2, 0x7f ;  /* 0x0000007f02027836 */ /* 0x000fc80000000000 */
[----:B0-----:R-:W-:Y:S01]  /*1ba20*/  @P0 IMAD.HI.U32 R10, R2, R7, RZ ;  /* 0x00000007020a0227 */ /* 0x001fe200078e00ff */
[----:B------:R-:W-:-:S04]  /*1ba30*/  IADD3 R7, R36, 0x80, -R12 ;  /* 0x0000008024077810 */ /* 0x000fc80007ffe80c */
[----:B---3--:R-:W-:Y:S01]  /*1ba40*/  @P0 SHF.R.U32.HI R2, RZ, R3, R10 ;  /* 0x00000003ff020219 */ /* 0x008fe2000001160a */
[----:B------:R-:W-:-:S04]  /*1ba50*/  VIADD R3, R36, 0x7f ;  /* 0x0000007f24037836 */ /* 0x000fc80000000000 */
[----:B------:R-:W-:Y:S01]  /*1ba60*/  IMAD.IADD R2, R7, 0x1, R2 ;  /* 0x0000000107027824 */ /* 0x000fe200078e0202 */
[----:B------:R-:W-:-:S04]  /*1ba70*/  SHF.R.S32.HI R4, RZ, 0x1f, R3 ;  /* 0x0000001fff047819 */ /* 0x000fc80000011403 */
[----:B------:R-:W-:Y:S02]  /*1ba80*/  LEA.HI R4, R4, R3, RZ, 0x7 ;  /* 0x0000000304047211 */ /* 0x000fe400078f38ff */
[----:B------:R-:W-:Y:S02]  /*1ba90*/  SHF.R.S32.HI R3, RZ, 0x1f, R2 ;  /* 0x0000001fff037819 */ /* 0x000fe40000011402 */
[----:B------:R-:W-:Y:S02]  /*1baa0*/  SHF.R.S32.HI R5, RZ, 0x7, R4 ;  /* 0x00000007ff057819 */ /* 0x000fe40000011404 */
[----:B------:R-:W-:Y:S02]  /*1bab0*/  LEA.HI R3, R3, R2, RZ, 0x7 ;  /* 0x0000000203037211 */ /* 0x000fe400078f38ff */
[----:B------:R-:W-:Y:S02]  /*1bac0*/  SHF.R.U32.HI R4, RZ, 0x10, R8 ;  /* 0x00000010ff047819 */ /* 0x000fe40000011608 */
[----:B------:R-:W-:-:S04]  /*1bad0*/  SHF.R.S32.HI R10, RZ, 0x7, R3 ;  /* 0x00000007ff0a7819 */ /* 0x000fc80000011403 */
[----:B------:R-:W-:-:S04]  /*1bae0*/  VIMNMX R10, R5, R10, PT ;  /* 0x0000000a050a7248 */ /* 0x000fc80003fe0100 */
[----:B------:R-:W-:-:S13]  /*1baf0*/  ISETP.GE.AND P0, PT, R10, 0x1, PT ;  /* 0x000000010a00780c */ /* 0x000fda0003f06270 */
[----:B------:R-:W-:Y:S05]  /*1bb00*/  @!P0 BRA `(.L_x_3151) ;  /* 0x0000000000708947 */ /* 0x000fea0003800000 */
[----:B------:R-:W-:Y:S01]  /*1bb10*/  ISETP.NE.AND P0, PT, R4, RZ, PT ;  /* 0x000000ff0400720c */ /* 0x000fe20003f05270 */
[----:B------:R-:W-:-:S03]  /*1bb20*/  ULDC UR4, c[0x0][0x9f0] ;  /* 0x00027c0000047ab9 */ /* 0x000fc60000000800 */
[----:B------:R-:W-:-:S04]  /*1bb30*/  SEL R8, R4, UR4, P0 ;  /* 0x0000000404087c07 */ /* 0x000fc80008000000 */
[----:B-1----:R-:W-:Y:S02]  /*1bb40*/  IABS R12, R8 ;  /* 0x00000008000c7213 */ /* 0x002fe40000000000 */
[----:B------:R-:W-:Y:S02]  /*1bb50*/  IADD3 R11, R8, -0x1, R10 ;  /* 0xffffffff080b7810 */ /* 0x000fe40007ffe00a */
[----:B------:R-:W0:Y:S08]  /*1bb60*/  I2F.RP R2, R12 ;  /* 0x0000000c00027306 */ /* 0x000e300000209400 */
[----:B0-----:R-:W0:Y:S02]  /*1bb70*/  MUFU.RCP R2, R2 ;  /* 0x0000000200027308 */ /* 0x001e240000001000 */
[----:B0-----:R-:W-:-:S06]  /*1bb80*/  VIADD R2, R2, 0xffffffe ;  /* 0x0ffffffe02027836 */ /* 0x001fcc0000000000 */
[----:B------:R0:W1:Y:S02]  /*1bb90*/  F2I.FTZ.U32.TRUNC.NTZ R3, R2 ;  /* 0x0000000200037305 */ /* 0x000064000021f000 */
[----:B0-----:R-:W-:-:S04]  /*1bba0*/  LOP3.LUT R2, R11, R8, RZ, 0x3c, !PT ;  /* 0x000000080b027212 */ /* 0x001fc800078e3cff */
[----:B------:R-:W-:Y:S01]  /*1bbb0*/  ISETP.GE.AND P3, PT, R2, RZ, PT ;  /* 0x000000ff0200720c */ /* 0x000fe20003f66270 */
[----:B-1----:R-:W-:-:S04]  /*1bbc0*/  IMAD.MOV R2, RZ, RZ, -R3 ;  /* 0x000000ffff027224 */ /* 0x002fc800078e0a03 */
[----:B------:R-:W-:Y:S02]  /*1bbd0*/  IMAD R13, R2, R12, RZ ;  /* 0x0000000c020d7224 */ /* 0x000fe400078e02ff */
[----:B------:R-:W-:-:S04]  /*1bbe0*/  IMAD.MOV.U32 R2, RZ, RZ, RZ ;  /* 0x000000ffff027224 */ /* 0x000fc800078e00ff */
[----:B------:R-:W-:Y:S01]  /*1bbf0*/  IMAD.HI.U32 R13, R3, R13, R2 ;  /* 0x0000000d030d7227 */ /* 0x000fe200078e0002 */
[----:B------:R-:W-:Y:S02]  /*1bc00*/  IABS R2, R11 ;  /* 0x0000000b00027213 */ /* 0x000fe40000000000 */
[----:B------:R-:W-:-:S03]  /*1bc10*/  IABS R3, R8 ;  /* 0x0000000800037213 */ /* 0x000fc60000000000 */
[----:B------:R-:W-:Y:S01]  /*1bc20*/  IMAD.HI.U32 R13, R13, R2, RZ ;  /* 0x000000020d0d7227 */ /* 0x000fe200078e00ff */
[----:B------:R-:W-:-:S05]  /*1bc30*/  IADD3 R3, RZ, -R3, RZ ;  /* 0x80000003ff037210 */ /* 0x000fca0007ffe0ff */
[----:B------:R-:W-:-:S05]  /*1bc40*/  IMAD R2, R13, R3, R2 ;  /* 0x000000030d027224 */ /* 0x000fca00078e0202 */
[----:B------:R-:W-:-:S13]  /*1bc50*/  ISETP.GT.U32.AND P2, PT, R12, R2, PT ;  /* 0x000000020c00720c */ /* 0x000fda0003f44070 */
[----:B------:R-:W-:Y:S02]  /*1bc60*/  @!P2 IMAD.IADD R2, R2, 0x1, -R12 ;  /* 0x000000010202a824 */ /* 0x000fe400078e0a0c */
[----:B------:R-:W-:Y:S01]  /*1bc70*/  @!P2 VIADD R13, R13, 0x1 ;  /* 0x000000010d0da836 */ /* 0x000fe20000000000 */
[----:B------:R-:W-:Y:S02]  /*1bc80*/  ISETP.NE.AND P2, PT, R8, RZ, PT ;  /* 0x000000ff0800720c */ /* 0x000fe40003f45270 */
[----:B------:R-:W-:-:S13]  /*1bc90*/  ISETP.GE.U32.AND P0, PT, R2, R12, PT ;  /* 0x0000000c0200720c */ /* 0x000fda0003f06070 */
[----:B------:R-:W-:-:S05]  /*1bca0*/  @P0 VIADD R13, R13, 0x1 ;  /* 0x000000010d0d0836 */ /* 0x000fca0000000000 */
[----:B------:R-:W-:Y:S02]  /*1bcb0*/  @!P3 IADD3 R13, -R13, RZ, RZ ;  /* 0x000000ff0d0db210 */ /* 0x000fe40007ffe1ff */
[----:B------:R-:W-:-:S07]  /*1bcc0*/  @!P2 LOP3.LUT R13, RZ, R8, RZ, 0x33, !PT ;  /* 0x00000008ff0da212 */ /* 0x000fce00078e33ff */
.L_x_3151:
[----:B------:R-:W-:Y:S05]  /*1bcd0*/  BSYNC B0 ;  /* 0x0000000000007941 */ /* 0x000fea0003800000 */
.L_x_3150:
[-C--:B------:R-:W-:Y:S01]  /*1bce0*/  IMAD R2, R37, R13.reuse, RZ ;  /* 0x0000000d25027224 */ /* 0x080fe200078e02ff */
[----:B------:R-:W-:Y:S04]  /*1bcf0*/  BSSY B0, `(.L_x_3152) ;  /* 0x0000114000007945 */ /* 0x000fe80003800000 */
[C---:B------:R-:W-:Y:S01]  /*1bd00*/  VIADDMNMX R10, R2.reuse, R13, R10, PT ;  /* 0x0000000d020a7246 */ /* 0x040fe2000380010a */
[----:B------:R-:W-:-:S04]  /*1bd10*/  IMAD R2, R2, 0x80, -R9 ;  /* 0x0000008002027824 */ /* 0x000fc800078e0a09 */
[----:B------:R-:W-:-:S05]  /*1bd20*/  IMAD R10, R10, 0x80, -R9 ;  /* 0x000000800a0a7824 */ /* 0x000fca00078e0a09 */
[----:B------:R-:W-:Y:S02]  /*1bd30*/  VIMNMX R10, R10, R6, PT ;  /* 0x000000060a0a7248 */ /* 0x000fe40003fe0100 */
[----:B------:R-:W-:-:S04]  /*1bd40*/  VIMNMX R6, RZ, R2, !PT ;  /* 0x00000002ff067248 */ /* 0x000fc80007fe0100 */
[----:B------:R-:W-:Y:S02]  /*1bd50*/  ISETP.GT.AND P0, PT, R10, R6, PT ;  /* 0x000000060a00720c */ /* 0x000fe40003f04270 */
[----:B------:R-:W-:-:S11]  /*1bd60*/  SHF.R.U32.HI R6, RZ, 0x7, R6 ;  /* 0x00000007ff067819 */ /* 0x000fd60000011606 */
[----:B------:R-:W-:-:S05]  /*1bd70*/  @P0 VIADD R2, R10, 0x7f ;  /* 0x0000007f0a020836 */ /* 0x000fca0000000000 */
[----:B------:R-:W-:-:S04]  /*1bd80*/  @P0 SHF.R.S32.HI R3, RZ, 0x1f, R2 ;  /* 0x0000001fff030819 */ /* 0x000fc80000011402 */
[----:B------:R-:W-:Y:S02]  /*1bd90*/  @P0 LEA.HI R2, R3, R2, RZ, 0x7 ;  /* 0x0000000203020211 */ /* 0x000fe400078f38ff */
[-C--:B------:R-:W-:Y:S02]  /*1bda0*/  MOV R3, R6.reuse ;  /* 0x0000000600037202 */ /* 0x080fe40000000f00 */
        /* <DEDUP_REMOVED lines=10> */
[----:B------:R0:W2:Y:S02]  /*1be50*/  SHFL.IDX PT, R14, R8, RZ, 0x1f ;  /* 0x00001fff080e7589 */ /* 0x0000a400000e0000 */
.L_x_3401:
[----:B--2---:R-:W-:Y:S02]  /*1be60*/  ISETP.NE.AND P0, PT, R14, RZ, PT ;  /* 0x000000ff0e00720c */ /* 0x004fe40003f05270 */
[----:B------:R-:W-:-:S11]  /*1be70*/  PLOP3.LUT P6, PT, PT, PT, PT, 0x8, 0x0 ;  /* 0x000000000000781c */ /* 0x000fd60003fce170 */
[----:B------:R-:W-:Y:S05]  /*1be80*/  @P0 BRA `(.L_x_3155) ;  /* 0x00000000000c0947 */ /* 0x000fea0003800000 */
[----:B------:R-:W-:-:S03]  /*1be90*/  UMOV UR4, 0xffffffff ;  /* 0xffffffff00047882 */ /* 0x000fc60000000000 */
[----:B------:R-:W-:Y:S05]  /*1bea0*/  BRA.DIV UR4, `(.L_x_3156) ;  /* 0x0000008e04607947 */ /* 0x000fea000b800000 */
[----:B------:R-:W-:-:S13]  /*1beb0*/  ELECT P6, URZ, PT ;  /* 0x00000000003f782f */ /* 0x000fda00038c0000 */
.L_x_3155:
[----:B0-----:R-:W2:Y:S01]  /*1bec0*/  LDL R8, [R1+0x24] ;  /* 0x0000240001087983 */ /* 0x001ea20000100800 */
[----:B------:R-:W-:Y:S01]  /*1bed0*/  BSSY B1, `(.L_x_3157) ;  /* 0x0000008000017945 */ /* 0x000fe20003800000 */
[----:B--2---:R-:W-:-:S05]  /*1bee0*/  VIADD R8, R8, 0x1 ;  /* 0x0000000108087836 */ /* 0x004fca0000000000 */
[----:B------:R-:W-:-:S04]  /*1bef0*/  LEA.HI R9, R8, R8, RZ, 0x1 ;  /* 0x0000000808097211 */ /* 0x000fc800078f08ff */
[----:B------:R-:W-:-:S05]  /*1bf00*/  LOP3.LUT R9, R9, 0xfffffffe, RZ, 0xc0, !PT ;  /* 0xfffffffe09097812 */ /* 0x000fca00078ec0ff */
[----:B------:R-:W-:-:S05]  /*1bf10*/  IMAD.IADD R8, R8, 0x1, -R9 ;  /* 0x0000000108087824 */ /* 0x000fca00078e0a09 */
[----:B------:R-:W-:-:S04]  /*1bf20*/  SHF.L.U32 R8, R8, 0x1f, RZ ;  /* 0x0000001f08087819 */ /* 0x000fc800000006ff */
[----:B------:R-:W0:Y:S02]  /*1bf30*/  SYNCS.PHASECHK.TRANS64.TRYWAIT P0, [R22+URZ+0x28820], R8 ;  /* 0x02882008160075a7 */ /* 0x000e24000800017f */
[----:B0-----:R-:W-:Y:S05]  /*1bf40*/  @!P0 BRA `(.L_x_3158) ;  /* 0x0000008c00588947 */ /* 0x001fea0003800000 */
.L_x_3404:
[----:B------:R-:W-:Y:S05]  /*1bf50*/  BSYNC B1 ;  /* 0x0000000000017941 */ /* 0x000fea0003800000 */
.L_x_3157:
[----:B------:R-:W-:Y:S04]  /*1bf60*/  BSSY B1, `(.L_x_3159) ;  /* 0x000006e000017945 */ /* 0x000fe80003800000 */
[----:B------:R-:W-:Y:S05]  /*1bf70*/  @!P6 BRA `(.L_x_3160) ;  /* 0x0000000400b0e947 */ /* 0x000fea0003800000 */
[----:B0-----:R-:W-:Y:S01]  /*1bf80*/  IMAD R8, R27, 0x8, R22 ;  /* 0x000000081b087824 */ /* 0x001fe200078e0216 */
[----:B------:R-:W-:Y:S01]  /*1bf90*/  SHF.L.U32 R9, R29, 0x1f, RZ ;  /* 0x0000001f1d097819 */ /* 0x000fe200000006ff */
[----:B------:R-:W0:Y:S01]  /*1bfa0*/  S2R R10, SR_TID.X ;  /* 0x00000000000a7919 */ /* 0x000e220000002100 */
[----:B------:R-:W-:Y:S02]  /*1bfb0*/  BSSY B2, `(.L_x_3161) ;  /* 0x0000005000027945 */ /* 0x000fe40003800000 */
[----:B------:R-:W2:Y:S01]  /*1bfc0*/  SYNCS.PHASECHK.TRANS64.TRYWAIT P0, [R8+URZ+0x288a0], R9 ;  /* 0x0288a009080075a7 */ /* 0x000ea2000800017f */
[----:B0-----:R-:W-:-:S04]  /*1bfd0*/  LOP3.LUT R10, R10, 0x7f, RZ, 0xc0, !PT ;  /* 0x0000007f0a0a7812 */ /* 0x001fc800078ec0ff */
[----:B------:R-:W-:Y:S01]  /*1bfe0*/  ISETP.NE.AND P1, PT, R10, RZ, PT ;  /* 0x000000ff0a00720c */ /* 0x000fe20003f25270 */
[----:B--2---:R-:W-:-:S12]  /*1bff0*/  @!P0 BRA `(.L_x_3162) ;  /* 0x0000008c00408947 */ /* 0x004fd80003800000 */
.L_x_3405:
[----:B------:R-:W-:Y:S05]  /*1c000*/  BSYNC B2 ;  /* 0x0000000000027941 */ /* 0x000fea0003800000 */
.L_x_3161:
[----:B------:R-:W-:Y:S04]  /*1c010*/  BSSY B2, `(.L_x_3163) ;  /* 0x0000009000027945 */ /* 0x000fe80003800000 */
[----:B------:R-:W-:Y:S05]  /*1c020*/  @P1 BRA `(.L_x_3164) ;  /* 0x00000000001c1947 */ /* 0x000fea0003800000 */
[----:B------:R-:W2:Y:S01]  /*1c030*/  S2R R11, SR_TID.X ;  /* 0x00000000000b7919 */ /* 0x000ea20000002100 */
[----:B------:R-:W-:-:S04]  /*1c040*/  MOV R10, 0x8000 ;  /* 0x00008000000a7802 */ /* 0x000fc80000000f00 */
[----:B------:R3:W-:Y:S01]  /*1c050*/  SYNCS.ARRIVE.TRANS64 RZ, [R8+URZ+0x28890], R10 ;  /* 0x0288900a08ff79a7 */ /* 0x0007e2000800003f */
[----:B--2---:R-:W-:-:S04]  /*1c060*/  LOP3.LUT R11, R11, 0x1f, RZ, 0xc0, !PT ;  /* 0x0000001f0b0b7812 */ /* 0x004fc800078ec0ff */
[----:B------:R-:W-:-:S13]  /*1c070*/  ISETP.NE.AND P0, PT, R11, RZ, PT ;  /* 0x000000ff0b00720c */ /* 0x000fda0003f05270 */
[----:B---3--:R-:W-:Y:S05]  /*1c080*/  @!P0 BRA `(.L_x_3164) ;  /* 0x0000000000048947 */ /* 0x008fea0003800000 */
[----:B------:R-:W-:Y:S01]  /*1c090*/  BPT.TRAP 0x1 ;  /* 0x000000040000795c */ /* 0x000fe20000300000 */
.L_x_3164:
[----:B------:R-:W-:Y:S05]  /*1c0a0*/  BSYNC B2 ;  /* 0x0000000000027941 */ /* 0x000fea0003800000 */
.L_x_3163:
[----:B------:R-:W-:Y:S01]  /*1c0b0*/  IMAD.MOV.U32 R15, RZ, RZ, RZ ;  /* 0x000000ffff0f7224 */ /* 0x000fe200078e00ff */
[----:B------:R-:W-:Y:S01]  /*1c0c0*/  LEA R11, R27, R22, 0xf ;  /* 0x000000161b0b7211 */ /* 0x000fe200078e78ff */
[----:B------:R-:W-:Y:S01]  /*1c0d0*/  IMAD R10, R3, 0x80, R0 ;  /* 0x00000080030a7824 */ /* 0x000fe200078e0200 */
[----:B------:R-:W-:Y:S01]  /*1c0e0*/  UIADD3 UR4, UP0, UR40, 0x570, URZ ;  /* 0x0000057028047890 */ /* 0x000fe2000ff1e03f */
[----:B------:R-:W-:Y:S01]  /*1c0f0*/  PLOP3.LUT P0, PT, PT, PT, PT, 0x80, 0x0 ;  /* 0x000000000000781c */ /* 0x000fe20003f0f070 */
[----:B------:R-:W-:Y:S01]  /*1c100*/  IMAD.SHL.U32 R14, R27, 0x4000, RZ ;  /* 0x000040001b0e7824 */ /* 0x000fe200078e00ff */
[----:B------:R-:W-:Y:S01]  /*1c110*/  R2UR UR10, R15 ;  /* 0x000000000f0a72ca */ /* 0x000fe200000e0000 */
[----:B------:R-:W-:Y:S01]  /*1c120*/  VIADD R10, R10, 0xffffff80 ;  /* 0xffffff800a0a7836 */ /* 0x000fe20000000000 */
[----:B------:R-:W-:Y:S01]  /*1c130*/  UIADD3.X UR5, URZ, UR41, URZ, UP0, !UPT ;  /* 0x000000293f057290 */ /* 0x000fe200087fe43f */
[----:B-1----:R-:W-:Y:S01]  /*1c140*/  VIADD R12, R8, 0x28890 ;  /* 0x00028890080c7836 */ /* 0x002fe20000000000 */
[----:B------:R-:W-:Y:S01]  /*1c150*/  UMOV UR6, 0x0 ;  /* 0x0000000000067882 */ /* 0x000fe20000000000 */
[----:B------:R-:W-:Y:S01]  /*1c160*/  VIADD R13, R11, 0x18400 ;  /* 0x000184000b0d7836 */ /* 0x000fe20000000000 */
[----:B------:R-:W-:-:S09]  /*1c170*/  UMOV UR7, 0x12f00000 ;  /* 0x12f0000000077882 */ /* 0x000fd20000000000 */
.L_x_3165:
        /* <DEDUP_REMOVED lines=10> */
[----:B------:R-:W-:Y:S01]  /*1c220*/  MOV R20, 0x40 ;  /* 0x0000004000147802 */ /* 0x000fe20000000f00 */
[----:B------:R-:W-:Y:S01]  /*1c230*/  VIADD R11, R11, 0x1c400 ;  /* 0x0001c4000b0b7836 */ /* 0x000fe20000000000 */
[----:B------:R-:W-:Y:S01]  /*1c240*/  PLOP3.LUT P0, PT, PT, PT, PT, 0x80, 0x0 ;  /* 0x000000000000781c */ /* 0x000fe20003f0f070 */
[----:B------:R-:W-:Y:S01]  /*1c250*/  UMOV UR6, 0x0 ;  /* 0x0000000000067882 */ /* 0x000fe20000000000 */
[----:B------:R-:W-:Y:S01]  /*1c260*/  R2UR UR10, R20 ;  /* 0x00000000140a72ca */ /* 0x000fe200000e0000 */
[----:B------:R-:W-:-:S14]  /*1c270*/  UMOV UR7, 0x12f00000 ;  /* 0x12f0000000077882 */ /* 0x000fdc0000000000 */
.L_x_3166:
        /* <DEDUP_REMOVED lines=13> */
.L_x_3406:
[----:B------:R-:W-:Y:S05]  /*1c350*/  BSYNC B2 ;  /* 0x0000000000027941 */ /* 0x000fea0003800000 */
.L_x_3167:
[----:B------:R-:W-:Y:S01]  /*1c360*/  BSSY B2, `(.L_x_3169) ;  /* 0x000000b000027945 */ /* 0x000fe20003800000 */
[----:B------:R-:W-:Y:S02]  /*1c370*/  IMAD.MOV.U32 R12, RZ, RZ, 0x0 ;  /* 0x00000000ff0c7424 */ /* 0x000fe400078e00ff */
[----:B------:R-:W-:Y:S01]  /*1c380*/  IMAD.MOV.U32 R13, RZ, RZ, 0x12f00000 ;  /* 0x12f00000ff0d7424 */ /* 0x000fe200078e00ff */
[----:B------:R-:W-:Y:S06]  /*1c390*/  @P1 BRA `(.L_x_3170) ;  /* 0x00000000001c1947 */ /* 0x000fec0003800000 */
[----:B------:R-:W2:Y:S01]  /*1c3a0*/  S2R R11, SR_TID.X ;  /* 0x00000000000b7919 */ /* 0x000ea20000002100 */
[----:B01----:R-:W-:-:S04]  /*1c3b0*/  MOV R9, 0x8000 ;  /* 0x0000800000097802 */ /* 0x003fc80000000f00 */
[----:B------:R3:W-:Y:S01]  /*1c3c0*/  SYNCS.ARRIVE.TRANS64 RZ, [R8+URZ+0x288b0], R9 ;  /* 0x0288b00908ff79a7 */ /* 0x0007e2000800003f */
[----:B--2---:R-:W-:-:S04]  /*1c3d0*/  LOP3.LUT R11, R11, 0x1f, RZ, 0xc0, !PT ;  /* 0x0000001f0b0b7812 */ /* 0x004fc800078ec0ff */
[----:B------:R-:W-:-:S13]  /*1c3e0*/  ISETP.NE.AND P0, PT, R11, RZ, PT ;  /* 0x000000ff0b00720c */ /* 0x000fda0003f05270 */
[----:B---3--:R-:W-:Y:S05]  /*1c3f0*/  @!P0 BRA `(.L_x_3170) ;  /* 0x0000000000048947 */ /* 0x008fea0003800000 */
[----:B------:R-:W-:Y:S01]  /*1c400*/  BPT.TRAP 0x1 ;  /* 0x000000040000795c */ /* 0x000fe20000300000 */
.L_x_3170:
[----:B------:R-:W-:Y:S05]  /*1c410*/  BSYNC B2 ;  /* 0x0000000000027941 */ /* 0x000fea0003800000 */
.L_x_3169:
[----:B------:R-:W-:Y:S01]  /*1c420*/  R2UR UR10, R15 ;  /* 0x000000000f0a72ca */ /* 0x000fe200000e0000 */
[----:B------:R-:W-:Y:S01]  /*1c430*/  IMAD R14, R14, 0x2, R22 ;  /* 0x000000020e0e7824 */ /* 0x000fe200078e0216 */
[----:B------:R-:W-:Y:S01]  /*1c440*/  R2UR UR6, R12 ;  /* 0x000000000c0672ca */ /* 0x000fe200000e0000 */
[----:B------:R-:W-:Y:S01]  /*1c450*/  UIADD3 UR4, UP0, UR40, 0x670, URZ ;  /* 0x0000067028047890 */ /* 0x000fe2000ff1e03f */
[----:B------:R-:W-:Y:S01]  /*1c460*/  R2UR UR7, R13 ;  /* 0x000000000d0772ca */ /* 0x000fe200000e0000 */
[----:B01----:R-:W-:Y:S01]  /*1c470*/  VIADD R8, R8, 0x288b0 ;  /* 0x000288b008087836 */ /* 0x003fe20000000000 */
[----:B------:R-:W-:Y:S01]  /*1c480*/  PLOP3.LUT P0, PT, PT, PT, PT, 0x80, 0x0 ;  /* 0x000000000000781c */ /* 0x000fe20003f0f070 */
[----:B------:R-:W-:Y:S01]  /*1c490*/  VIADD R9, R14, 0x400 ;  /* 0x000004000e097836 */ /* 0x000fe20000000000 */
[----:B------:R-:W-:-:S12]  /*1c4a0*/  UIADD3.X UR5, URZ, UR41, URZ, UP0, !UPT ;  /* 0x000000293f057290 */ /* 0x000fd800087fe43f */
.L_x_3171:
        /* <DEDUP_REMOVED lines=15> */
.L_x_3172:
        /* <DEDUP_REMOVED lines=9> */
[----:B--2---:R-:W-:Y:S05]  /*1c630*/  @P0 BRA.U.ANY `(.L_x_3172) ;  /* 0xfffffffd00d80947 */ /* 0x004fea000393ffff */
.L_x_3160:
[----:B------:R-:W-:Y:S05]  /*1c640*/  BSYNC B1 ;  /* 0x0000000000017941 */ /* 0x000fea0003800000 */
.L_x_3159:
[----:B-1----:R-:W-:Y:S01]  /*1c650*/  VIADD R12, R3, 0xfffffffe ;  /* 0xfffffffe030c7836 */ /* 0x002fe20000000000 */
        /* <DEDUP_REMOVED lines=8> */
.L_x_3187:
        /* <DEDUP_REMOVED lines=11> */
.L_x_3407:
[----:B------:R-:W-:Y:S05]  /*1c790*/  BSYNC B2 ;  /* 0x0000000000027941 */ /* 0x000fea0003800000 */
.L_x_3175:
[----:B------:R-:W-:Y:S04]  /*1c7a0*/  BSSY B2, `(.L_x_3177) ;  /* 0x0000009000027945 */ /* 0x000fe80003800000 */
[----:B------:R-:W-:Y:S05]  /*1c7b0*/  @P2 BRA `(.L_x_3178) ;  /* 0x00000000001c2947 */ /* 0x000fea0003800000 */
[----:B0-----:R-:W0:Y:S01]  /*1c7c0*/  S2R R8, SR_TID.X ;  /* 0x0000000000087919 */ /* 0x001e220000002100 */
[----:B------:R-:W-:-:S04]  /*1c7d0*/  MOV R3, 0x8000 ;  /* 0x0000800000037802 */ /* 0x000fc80000000f00 */
[----:B------:R2:W-:Y:S01]  /*1c7e0*/  SYNCS.ARRIVE.TRANS64 RZ, [R11+URZ+0x28890], R3 ;  /* 0x028890030bff79a7 */ /* 0x0005e2000800003f */
[----:B0-----:R-:W-:-:S04]  /*1c7f0*/  LOP3.LUT R8, R8, 0x1f, RZ, 0xc0, !PT ;  /* 0x0000001f08087812 */ /* 0x001fc800078ec0ff */
[----:B------:R-:W-:-:S13]  /*1c800*/  ISETP.NE.AND P1, PT, R8, RZ, PT ;  /* 0x000000ff0800720c */ /* 0x000fda0003f25270 */
[----:B--2---:R-:W-:Y:S05]  /*1c810*/  @!P1 BRA `(.L_x_3178) ;  /* 0x0000000000049947 */ /* 0x004fea0003800000 */
[----:B------:R-:W-:Y:S01]  /*1c820*/  BPT.TRAP 0x1 ;  /* 0x000000040000795c */ /* 0x000fe20000300000 */
.L_x_3178:
[----:B------:R-:W-:Y:S05]  /*1c830*/  BSYNC B2 ;  /* 0x0000000000027941 */ /* 0x000fea0003800000 */
.L_x_3177:
[----:B------:R-:W-:Y:S01]  /*1c840*/  IMAD.MOV.U32 R20, RZ, RZ, RZ ;  /* 0x000000ffff147224 */ /* 0x000fe200078e00ff */
[----:B------:R-:W-:Y:S01]  /*1c850*/  UIADD3 UR4, UP0, UR40, 0x570, URZ ;  /* 0x0000057028047890 */ /* 0x000fe2000ff1e03f */
[----:B------:R-:W-:Y:S01]  /*1c860*/  IMAD R9, R27, 0x8000, R22 ;  /* 0x000080001b097824 */ /* 0x000fe200078e0216 */
        /* <DEDUP_REMOVED lines=8> */
.L_x_3179:
        /* <DEDUP_REMOVED lines=12> */
[----:B------:R-:W-:Y:S01]  /*1c9b0*/  VIADD R13, R9, 0x1c400 ;  /* 0x0001c400090d7836 */ /* 0x000fe20000000000 */
[----:B------:R-:W-:Y:S01]  /*1c9c0*/  UMOV UR6, 0x0 ;  /* 0x0000000000067882 */ /* 0x000fe20000000000 */
[----:B------:R-:W-:Y:S01]  /*1c9d0*/  UMOV UR7, 0x12f00000 ;  /* 0x12f0000000077882 */ /* 0x000fe20000000000 */
[----:B------:R-:W-:-:S15]  /*1c9e0*/  R2UR UR10, R21 ;  /* 0x00000000150a72ca */ /* 0x000fde00000e0000 */
.L_x_3180:
        /* <DEDUP_REMOVED lines=13> */
.L_x_3408:
[----:B------:R-:W-:Y:S05]  /*1cac0*/  BSYNC B2 ;  /* 0x0000000000027941 */ /* 0x000fea0003800000 */
.L_x_3181:
[----:B------:R-:W-:Y:S01]  /*1cad0*/  BSSY B2, `(.L_x_3183) ;  /* 0x000000b000027945 */ /* 0x000fe20003800000 */
[----:B------:R-:W-:Y:S01]  /*1cae0*/  MOV R14, 0x0 ;  /* 0x00000000000e7802 */ /* 0x000fe20000000f00 */
[----:B------:R-:W-:Y:S02]  /*1caf0*/  IMAD.MOV.U32 R15, RZ, RZ, 0x12f00000 ;  /* 0x12f00000ff0f7424 */ /* 0x000fe400078e00ff */
[----:B------:R-:W-:Y:S05]  /*1cb00*/  @P2 BRA `(.L_x_3184) ;  /* 0x00000000001c2947 */ /* 0x000fea0003800000 */
[----:B------:R-:W2:Y:S01]  /*1cb10*/  S2R R13, SR_TID.X ;  /* 0x00000000000d7919 */ /* 0x000ea20000002100 */
[----:B------:R-:W-:-:S04]  /*1cb20*/  IMAD.MOV.U32 R3, RZ, RZ, 0x8000 ;  /* 0x00008000ff037424 */ /* 0x000fc800078e00ff */
[----:B------:R3:W-:Y:S01]  /*1cb30*/  SYNCS.ARRIVE.TRANS64 RZ, [R11+URZ+0x288b0], R3 ;  /* 0x0288b0030bff79a7 */ /* 0x0007e2000800003f */
[----:B--2---:R-:W-:-:S04]  /*1cb40*/  LOP3.LUT R13, R13, 0x1f, RZ, 0xc0, !PT ;  /* 0x0000001f0d0d7812 */ /* 0x004fc800078ec0ff */
[----:B------:R-:W-:-:S13]  /*1cb50*/  ISETP.NE.AND P1, PT, R13, RZ, PT ;  /* 0x000000ff0d00720c */ /* 0x000fda0003f25270 */
[----:B---3--:R-:W-:Y:S05]  /*1cb60*/  @!P1 BRA `(.L_x_3184) ;  /* 0x0000000000049947 */ /* 0x008fea0003800000 */
[----:B------:R-:W-:Y:S01]  /*1cb70*/  BPT.TRAP 0x1 ;  /* 0x000000040000795c */ /* 0x000fe20000300000 */
.L_x_3184:
[----:B------:R-:W-:Y:S05]  /*1cb80*/  BSYNC B2 ;  /* 0x0000000000027941 */ /* 0x000fea0003800000 */
.L_x_3183:
[----:B------:R-:W-:Y:S01]  /*1cb90*/  R2UR UR10, R20 ;  /* 0x00000000140a72ca */ /* 0x000fe200000e0000 */
[----:B------:R-:W-:Y:S01]  /*1cba0*/  UIADD3 UR4, UP0, UR40, 0x670, URZ ;  /* 0x0000067028047890 */ /* 0x000fe2000ff1e03f */
[----:B------:R-:W-:Y:S01]  /*1cbb0*/  R2UR UR6, R14 ;  /* 0x000000000e0672ca */ /* 0x000fe200000e0000 */
[----:B01----:R-:W-:Y:S01]  /*1cbc0*/  VIADD R11, R11, 0x288b0 ;  /* 0x000288b00b0b7836 */ /* 0x003fe20000000000 */
[----:B------:R-:W-:Y:S01]  /*1cbd0*/  R2UR UR7, R15 ;  /* 0x000000000f0772ca */ /* 0x000fe200000e0000 */
[----:B------:R-:W-:Y:S01]  /*1cbe0*/  UIADD3.X UR5, URZ, UR41, URZ, UP0, !UPT ;  /* 0x000000293f057290 */ /* 0x000fe200087fe43f */
[----:B------:R-:W-:Y:S02]  /*1cbf0*/  PLOP3.LUT P1, PT, PT, PT, PT, 0x80, 0x0 ;  /* 0x000000000000781c */ /* 0x000fe40003f2f070 */
[----:B------:R-:W-:-:S11]  /*1cc00*/  IADD3 R3, R9, 0x400, RZ ;  /* 0x0000040009037810 */ /* 0x000fd60007ffe0ff */
.L_x_3185:
        /* <DEDUP_REMOVED lines=15> */
.L_x_3186:
        /* <DEDUP_REMOVED lines=10> */
.L_x_3174:
[----:B------:R-:W-:Y:S05]  /*1cda0*/  BSYNC B1 ;  /* 0x0000000000017941 */ /* 0x000fea0003800000 */
.L_x_3173:
[C---:B------:R-:W-:Y:S01]  /*1cdb0*/  ISETP.GT.AND P2, PT, R12.reuse, R6, PT ;  /* 0x000000060c00720c */ /* 0x040fe20003f44270 */
[----:B------:R-:W-:Y:S02]  /*1cdc0*/  VIADD R27, R27, 0x1 ;  /* 0x000000011b1b7836 */ /* 0x000fe40000000000 */
[----:B------:R-:W-:-:S03]  /*1cdd0*/  VIADD R12, R12, 0xffffffff ;  /* 0xffffffff0c0c7836 */ /* 0x000fc60000000000 */
[----:B------:R-:W-:-:S04]  /*1cde0*/  ISETP.NE.AND P1, PT, R27, 0x2, PT ;  /* 0x000000021b00780c */ /* 0x000fc80003f25270 */
[----:B------:R-:W-:Y:S02]  /*1cdf0*/  SEL R3, RZ, 0x1, P1 ;  /* 0x00000001ff037807 */ /* 0x000fe40000800000 */
[----:B------:R-:W-:Y:S02]  /*1ce00*/  SEL R27, R27, RZ, P1 ;  /* 0x000000ff1b1b7207 */ /* 0x000fe40000800000 */
[----:B------:R-:W-:Y:S01]  /*1ce10*/  LOP3.LUT R29, R29, R3, RZ, 0x3c, !PT ;  /* 0x000000031d1d7212 */ /* 0x000fe200078e3cff */
[----:B------:R-:W-:Y:S06]  /*1ce20*/  @P2 BRA `(.L_x_3187) ;  /* 0xfffffff8002c2947 */ /* 0x000fec000383ffff */
.L_x_3153:
[----:B------:R-:W-:Y:S05]  /*1ce30*/  BSYNC B0 ;  /* 0x0000000000007941 */ /* 0x000fea0003800000 */
.L_x_3152:
[----:B------:R-:W2:Y:S01]  /*1ce40*/  LDC R0, c[0x0][0x448] ;  /* 0x00011200ff007b82 */ /* 0x000ea20000000800 */
[----:B------:R-:W-:Y:S01]  /*1ce50*/  LEA R2, R17, 0x7f, 0x7 ;  /* 0x0000007f11027811 */ /* 0x000fe200078e38ff */
[----:B------:R-:W-:Y:S06]  /*1ce60*/  @!P0 WARPSYNC.ALL ;  /* 0x0000000000008948 */ /* 0x000fec0003800000 */
[----:B------:R-:W-:Y:S01]  /*1ce70*/  @!P0 BAR.SYNC.DEFER_BLOCKING 0xc, 0x180 ;  /* 0x0306000000008b1d */ /* 0x000fe20000010000 */
[----:B------:R-:W-:-:S05]  /*1ce80*/  ISETP.NE.AND P2, PT, R4, RZ, PT ;  /* 0x000000ff0400720c */ /* 0x000fca0003f45270 */
[----:B------:R-:W-:Y:S08]  /*1ce90*/  BSSY B0, `(.L_x_3188) ;  /* 0x0000029000007945 */ /* 0x000ff00003800000 */
[----:B------:R-:W3:Y:S01]  /*1cea0*/  @!P2 LDC R4, c[0x0][0x9f0] ;  /* 0x00027c00ff04ab82 */ /* 0x000ee20000000800 */
[----:B--2---:R-:W-:-:S13]  /*1ceb0*/  ISETP.NE.AND P1, PT, R0, 0x1, PT ;  /* 0x000000010000780c */ /* 0x004fda0003f25270 */
[----:B------:R-:W2:Y:S08]  /*1cec0*/  @P1 LDC R9, c[0x0][0x44c] ;  /* 0x00011300ff091b82 */ /* 0x000eb00000000800 */
[----:B------:R-:W4:Y:S01]  /*1ced0*/  @P1 LDC R3, c[0x0][0x450] ;  /* 0x00011400ff031b82 */ /* 0x000f220000000800 */
[----:B--2---:R-:W-:-:S05]  /*1cee0*/  @P1 IMAD.HI.U32 R0, R2, R9, RZ ;  /* 0x0000000902001227 */ /* 0x004fca00078e00ff */
[----:B----4-:R-:W-:-:S04]  /*1cef0*/  @P1 SHF.R.U32.HI R2, RZ, R3, R0 ;  /* 0x00000003ff021219 */ /* 0x010fc80000011600 */
[----:B------:R-:W-:-:S04]  /*1cf00*/  IADD3 R2, R7, R2, RZ ;  /* 0x0000000207027210 */ /* 0x000fc80007ffe0ff */
[----:B------:R-:W-:-:S04]  /*1cf10*/  SHF.R.S32.HI R3, RZ, 0x1f, R2 ;  /* 0x0000001fff037819 */ /* 0x000fc80000011402 */
[----:B------:R-:W-:-:S04]  /*1cf20*/  LEA.HI R3, R3, R2, RZ, 0x7 ;  /* 0x0000000203037211 */ /* 0x000fc800078f38ff */
[----:B------:R-:W-:-:S04]  /*1cf30*/  SHF.R.S32.HI R0, RZ, 0x7, R3 ;  /* 0x00000007ff007819 */ /* 0x000fc80000011403 */
[----:B------:R-:W-:Y:S01]  /*1cf40*/  VIMNMX R5, R5, R0, PT ;  /* 0x0000000005057248 */ /* 0x000fe20003fe0100 */
[----:B------:R-:W-:-:S03]  /*1cf50*/  IMAD.MOV.U32 R0, RZ, RZ, RZ ;  /* 0x000000ffff007224 */ /* 0x000fc600078e00ff */
[----:B------:R-:W-:-:S13]  /*1cf60*/  ISETP.GE.AND P1, PT, R5, 0x1, PT ;  /* 0x000000010500780c */ /* 0x000fda0003f26270 */
[----:B---3--:R-:W-:Y:S05]  /*1cf70*/  @!P1 BRA `(.L_x_3189) ;  /* 0x0000000000689947 */ /* 0x008fea0003800000 */
[----:B------:R-:W-:Y:S02]  /*1cf80*/  IABS R0, R4 ;  /* 0x0000000400007213 */ /* 0x000fe40000000000 */
[----:B------:R-:W-:Y:S02]  /*1cf90*/  MOV R2, RZ ;  /* 0x000000ff00027202 */ /* 0x000fe40000000f00 */
        /* <DEDUP_REMOVED lines=20> */
[----:B------:R-:W-:-:S05]  /*1d0e0*/  @P0 IADD3 R6, R6, 0x1, RZ ;  /* 0x0000000106060810 */ /* 0x000fca0007ffe0ff */
[----:B------:R-:W-:-:S04]  /*1d0f0*/  IMAD.MOV.U32 R0, RZ, RZ, R6 ;  /* 0x000000ffff007224 */ /* 0x000fc800078e0006 */
[----:B------:R-:W-:Y:S01]  /*1d100*/  @!P2 IMAD.MOV R0, RZ, RZ, -R0 ;  /* 0x000000ffff00a224 */ /* 0x000fe200078e0a00 */
[----:B------:R-:W-:-:S07]  /*1d110*/  @!P1 LOP3.LUT R0, RZ, R4, RZ, 0x33, !PT ;  /* 0x00000004ff009212 */ /* 0x000fce00078e33ff */
.L_x_3189:
[----:B------:R-:W-:Y:S05]  /*1d120*/  BSYNC B0 ;  /* 0x0000000000007941 */ /* 0x000fea0003800000 */
.L_x_3188:
[-C--:B------:R-:W-:Y:S01]  /*1d130*/  IMAD R37, R37, R0.reuse, RZ ;  /* 0x0000000025257224 */ /* 0x080fe200078e02ff */
[----:B------:R-:W-:Y:S04]  /*1d140*/  BSSY B7, `(.L_x_3190) ;  /* 0x0000371000077945 */ /* 0x000fe80003800000 */
[----:B------:R-:W-:-:S04]  /*1d150*/  VIADDMNMX R2, R37, R0, R5, PT ;  /* 0x0000000025027246 */ /* 0x000fc80003800105 */
[----:B------:R-:W-:Y:S01]  /*1d160*/  ISETP.GT.AND P0, PT, R2, R37, PT ;  /* 0x000000250200720c */ /* 0x000fe20003f04270 */
[----:B------:R2:W-:-:S12]  /*1d170*/  STL [R1+0x20], R2 ;  /* 0x0000200201007387 */ /* 0x0005d80000100800 */
[----:B--2---:R-:W-:Y:S05]  /*1d180*/  @P0 BRA `(.L_x_3191) ;  /* 0x0000000000440947 */ /* 0x004fea0003800000 */
[----:B------:R-:W2:Y:S02]  /*1d190*/  S2R R2, SR_TID.X ;  /* 0x0000000000027919 */ /* 0x000ea40000002100 */
[----:B--2---:R-:W-:-:S04]  /*1d1a0*/  LOP3.LUT R2, R2, 0x7f, RZ, 0xc0, !PT ;  /* 0x0000007f02027812 */ /* 0x004fc800078ec0ff */
[----:B------:R-:W-:-:S13]  /*1d1b0*/  ISETP.NE.AND P0, PT, R2, RZ, PT ;  /* 0x000000ff0200720c */ /* 0x000fda0003f05270 */
[----:B------:R-:W-:Y:S05]  /*1d1c0*/  @P0 BRA `(.L_x_3192) ;  /* 0x0000003400a00947 */ /* 0x000fea0003800000 */
[----:B------:R-:W2:Y:S01]  /*1d1d0*/  S2R R5, SR_LANEID ;  /* 0x0000000000057919 */ /* 0x000ea20000000000 */
[----:B------:R-:W-:Y:S01]  /*1d1e0*/  VOTEU.ANY UR4, UPT, PT ;  /* 0x0000000000047886 */ /* 0x000fe200038e0100 */
[----:B------:R-:W3:Y:S01]  /*1d1f0*/  LDC.64 R2, c[0x0][0xc60] ;  /* 0x00031800ff027b82 */ /* 0x000ee20000000a00 */
[----:B------:R-:W2:Y:S02]  /*1d200*/  FLO.U32 R0, UR4 ;  /* 0x0000000400007d00 */ /* 0x000ea400080e0000 */
[----:B--2---:R-:W-:-:S06]  /*1d210*/  ISETP.EQ.U32.AND P0, PT, R0, R5, PT ;  /* 0x000000050000720c */ /* 0x004fcc0003f02070 */
[----:B------:R-:W3:Y:S07]  /*1d220*/  POPC R5, UR4 ;  /* 0x0000000400057d09 */ /* 0x000eee0008000000 */
[----:B---3--:R-:W2:Y:S01]  /*1d230*/  @P0 ATOMG.E.ADD.STRONG.GPU PT, R3, desc[UR42][R2.64], R5 ;  /* 0x00000005020309a8 */ /* 0x008ea200081ee1ea */
[----:B------:R-:W3:Y:S02]  /*1d240*/  S2R R4, SR_LTMASK ;  /* 0x0000000000047919 */ /* 0x000ee40000003900 */
[----:B---3--:R-:W-:-:S04]  /*1d250*/  LOP3.LUT R4, R4, UR4, RZ, 0xc0, !PT ;  /* 0x0000000404047c12 */ /* 0x008fc8000f8ec0ff */
[----:B------:R-:W3:Y:S01]  /*1d260*/  POPC R7, R4 ;  /* 0x0000000400077309 */ /* 0x000ee20000000000 */
[----:B--2---:R-:W3:Y:S02]  /*1d270*/  SHFL.IDX PT, R0, R3, R0, 0x1f ;  /* 0x00001f0003007589 */ /* 0x004ee400000e0000 */
[----:B---3--:R-:W-:Y:S01]  /*1d280*/  IADD3 R16, R0, UR37, R7 ;  /* 0x0000002500107c10 */ /* 0x008fe2000fffe007 */
[----:B------:R-:W-:Y:S06]  /*1d290*/  BRA `(.L_x_3192) ;  /* 0x00000034006c7947 */ /* 0x000fec0003800000 */
.L_x_3191:
        /* <DEDUP_REMOVED lines=10> */
[----:B------:R-:W2:Y:S01]  /*1d340*/  LDC.64 R2, c[0x4][R2] ;  /* 0x0100000002027b82 */ /* 0x000ea20000000a00 */
[----:B------:R-:W-:Y:S01]  /*1d350*/  IMAD.U32 R6, RZ, RZ, UR8 ;  /* 0x00000008ff067e24 */ /* 0x000fe2000f8e00ff */
[----:B------:R-:W-:Y:S01]  /*1d360*/  MOV R10, UR4 ;  /* 0x00000004000a7c02 */ /* 0x000fe20008000f00 */
[----:B------:R-:W-:Y:S01]  /*1d370*/  IMAD.U32 R7, RZ, RZ, UR9 ;  /* 0x00000009ff077e24 */ /* 0x000fe2000f8e00ff */
[----:B------:R-:W-:Y:S01]  /*1d380*/  MOV R13, RZ ;  /* 0x000000ff000d7202 */ /* 0x000fe20000000f00 */
[----:B------:R-:W-:-:S02]  /*1d390*/  IMAD.U32 R11, RZ, RZ, UR5 ;  /* 0x00000005ff0b7e24 */ /* 0x000fc4000f8e00ff */
[----:B0-----:R-:W-:Y:S02]  /*1d3a0*/  IMAD.MOV.U32 R8, RZ, RZ, 0x70 ;  /* 0x00000070ff087424 */ /* 0x001fe400078e00ff */
[----:B-1----:R-:W-:-:S07]  /*1d3b0*/  IMAD.MOV.U32 R12, RZ, RZ, 0x1 ;  /* 0x00000001ff0c7424 */ /* 0x002fce00078e00ff */
[----:B------:R-:W-:-:S07]  /*1d3c0*/  LEPC R20, `(.L_x_3194) ;  /* 0x000000001014794e */ /* 0x000fce0000000000 */
[----:B--2---:R-:W-:Y:S05]  /*1d3d0*/  CALL.ABS.NOINC R2 ;  /* 0x0000000002007343 */ /* 0x004fea0003c00000 */
.L_x_3194:
[----:B------:R-:W-:Y:S05]  /*1d3e0*/  BSYNC B6 ;  /* 0x0000000000067941 */ /* 0x000fea0003800000 */
.L_x_3193:
        /* <DEDUP_REMOVED lines=8> */
[----:B------:R2:W3:Y:S01]  /*1d470*/  LDC.64 R2, c[0x4][R26] ;  /* 0x010000001a027b82 */ /* 0x0004e20000000a00 */
[----:B------:R-:W-:Y:S01]  /*1d480*/  IMAD.U32 R4, RZ, RZ, UR6 ;  /* 0x00000006ff047e24 */ /* 0x000fe2000f8e00ff */
[----:B------:R-:W-:Y:S01]  /*1d490*/  MOV R6, UR8 ;  /* 0x0000000800067c02 */ /* 0x000fe20008000f00 */
[----:B------:R-:W-:Y:S01]  /*1d4a0*/  IMAD.U32 R5, RZ, RZ, UR7 ;  /* 0x00000007ff057e24 */ /* 0x000fe2000f8e00ff */
[----:B0-----:R-:W-:Y:S01]  /*1d4b0*/  MOV R8, 0x70 ;  /* 0x0000007000087802 */ /* 0x001fe20000000f00 */
[----:B------:R-:W-:Y:S02]  /*1d4c0*/  IMAD.U32 R7, RZ, RZ, UR9 ;  /* 0x00000009ff077e24 */ /* 0x000fe4000f8e00ff */
[----:B------:R-:W-:-:S02]  /*1d4d0*/  IMAD.U32 R10, RZ, RZ, UR4 ;  /* 0x00000004ff0a7e24 */ /* 0x000fc4000f8e00ff */
[----:B------:R-:W-:Y:S02]  /*1d4e0*/  IMAD.U32 R11, RZ, RZ, UR5 ;  /* 0x00000005ff0b7e24 */ /* 0x000fe4000f8e00ff */
[----:B-1----:R-:W-:Y:S02]  /*1d4f0*/  IMAD.MOV.U32 R12, RZ, RZ, 0x1 ;  /* 0x00000001ff0c7424 */ /* 0x002fe400078e00ff */
[----:B--2---:R-:W-:-:S07]  /*1d500*/  IMAD.MOV.U32 R13, RZ, RZ, RZ ;  /* 0x000000ffff0d7224 */ /* 0x004fce00078e00ff */
[----:B------:R-:W-:-:S07]  /*1d510*/  LEPC R20, `(.L_x_3197) ;  /* 0x000000001014794e */ /* 0x000fce0000000000 */
[----:B---3--:R-:W-:Y:S05]  /*1d520*/  CALL.ABS.NOINC R2 ;  /* 0x0000000002007343 */ /* 0x008fea0003c00000 */
.L_x_3197:
[----:B------:R0:W1:Y:S01]  /*1d530*/  LDC.64 R2, c[0x4][R26] ;  /* 0x010000001a027b82 */ /* 0x0000620000000a00 */
[----:B------:R-:W-:Y:S01]  /*1d540*/  ULDC.64 UR4, c[0x4][0x80] ;  /* 0x0100200000047ab9 */ /* 0x000fe20000000a00 */
[----:B------:R-:W-:Y:S01]  /*1d550*/  ULDC.64 UR6, c[0x4][0x88] ;  /* 0x0100220000067ab9 */ /* 0x000fe20000000a00 */
[----:B------:R-:W-:Y:S01]  /*1d560*/  ULDC.64 UR8, c[0x4][0x18] ;  /* 0x0100060000087ab9 */ /* 0x000fe20000000a00 */
[----:B------:R-:W-:Y:S01]  /*1d570*/  IMAD.U32 R4, RZ, RZ, UR4 ;  /* 0x00000004ff047e24 */ /* 0x000fe2000f8e00ff */
[----:B------:R-:W-:Y:S01]  /*1d580*/  MOV R5, UR5 ;  /* 0x0000000500057c02 */ /* 0x000fe20008000f00 */
        /* <DEDUP_REMOVED lines=8> */
[----:B-1----:R-:W-:Y:S05]  /*1d610*/  CALL.ABS.NOINC R2 ;  /* 0x0000000002007343 */ /* 0x002fea0003c00000 */
.L_x_3196:
[----:B------:R-:W-:Y:S05]  /*1d620*/  BSYNC B6 ;  /* 0x0000000000067941 */ /* 0x000fea0003800000 */
.L_x_3195:
[----:B------:R-:W2:Y:S01]  /*1d630*/  LDL R26, [R1+0x20] ;  /* 0x00002000011a7983 */ /* 0x000ea20000100800 */
[----:B------:R-:W-:Y:S01]  /*1d640*/  ULDC.64 UR4, c[0x0][0x9f8] ;  /* 0x00027e0000047ab9 */ /* 0x000fe20000000a00 */
[----:B------:R-:W3:Y:S01]  /*1d650*/  LDC R0, c[0x0][0x430] ;  /* 0x00010c00ff007b82 */ /* 0x000ee20000000800 */
[----:B------:R-:W-:Y:S01]  /*1d660*/  ISETP.NE.U32.AND P0, PT, RZ, UR4, PT ;  /* 0x00000004ff007c0c */ /* 0x000fe2000bf05070 */
[----:B------:R-:W4:Y:S03]  /*1d670*/  LDL R20, [R1] ;  /* 0x0000000001147983 */ /* 0x000f260000100800 */
[----:B------:R-:W-:-:S13]  /*1d680*/  ISETP.NE.AND.EX P0, PT, RZ, UR5, PT, P0 ;  /* 0x00000005ff007c0c */ /* 0x000fda000bf05300 */
[----:B------:R-:W-:Y:S01]  /*1d690*/  @P0 IADD3 R2, P1, R23, UR4, RZ ;  /* 0x0000000417020c10 */ /* 0x000fe2000ff3e0ff */
[----:B------:R-:W0:Y:S01]  /*1d6a0*/  S2R R21, SR_TID.X ;  /* 0x0000000000157919 */ /* 0x000e220000002100 */
[----:B------:R-:W-:Y:S02]  /*1d6b0*/  ULDC UR4, c[0x0][0x2f4] ;  /* 0x0000bd0000047ab9 */ /* 0x000fe40000000800 */
[----:B------:R-:W-:-:S05]  /*1d6c0*/  @P0 IADD3.X R3, R24, UR5, RZ, P1, !PT ;  /* 0x0000000518030c10 */ /* 0x000fca0008ffe4ff */
[----:B------:R1:W4:Y:S01]  /*1d6d0*/  @P0 LDG.E R34, desc[UR42][R2.64] ;  /* 0x0000002a02220981 */ /* 0x000322000c1e1900 */
[----:B---3--:R-:W-:Y:S01]  /*1d6e0*/  ISETP.NE.AND P1, PT, R0, 0x1, PT ;  /* 0x000000010000780c */ /* 0x008fe20003f25270 */
[----:B------:R-:W3:-:S12]  /*1d6f0*/  S2R R5, SR_TID.X ;  /* 0x0000000000057919 */ /* 0x000ed80000002100 */
[----:B------:R-:W1:Y:S08]  /*1d700*/  @P1 LDC R4, c[0x0][0x434] ;  /* 0x00010d00ff041b82 */ /* 0x000e700000000800 */
[----:B------:R-:W1:Y:S01]  /*1d710*/  @P1 LDC R6, c[0x0][0x438] ;  /* 0x00010e00ff061b82 */ /* 0x000e620000000800 */
[----:B0-----:R-:W-:-:S04]  /*1d720*/  LOP3.LUT R21, R21, 0x7f, RZ, 0xc0, !PT ;  /* 0x0000007f15157812 */ /* 0x001fc800078ec0ff */
[----:B------:R-:W-:Y:S02]  /*1d730*/  SHF.R.U32.HI R21, RZ, 0x3, R21 ;  /* 0x00000003ff157819 */ /* 0x000fe40000011615 */
[----:B---3--:R-:W-:-:S04]  /*1d740*/  SHF.L.U32 R5, R5, 0x4, RZ ;  /* 0x0000000405057819 */ /* 0x008fc800000006ff */
[----:B------:R-:W-:Y:S02]  /*1d750*/  LOP3.LUT R5, R5, 0x70, RZ, 0xc0, !PT ;  /* 0x0000007005057812 */ /* 0x000fe400078ec0ff */
[----:B------:R-:W-:Y:S01]  /*1d760*/  LOP3.LUT R32, R32, 0xfffffffb, RZ, 0xc0, !PT ;  /* 0xfffffffb20207812 */ /* 0x000fe200078ec0ff */
[----:B------:R-:W-:Y:S01]  /*1d770*/  UMOV UR5, 0xffffffff ;  /* 0xffffffff00057882 */ /* 0x000fe20000000000 */
[----:B--2---:R-:W-:-:S04]  /*1d780*/  VIADD R26, R26, 0xffffffff ;  /* 0xffffffff1a1a7836 */ /* 0x004fc80000000000 */
[----:B------:R-:W-:-:S05]  /*1d790*/  IMAD.SHL.U32 R8, R26, 0x80, RZ ;  /* 0x000000801a087824 */ /* 0x000fca00078e00ff */
[----:B------:R-:W-:-:S04]  /*1d7a0*/  LOP3.LUT R5, R8, R21, R5, 0xfe, !PT ;  /* 0x0000001508057212 */ /* 0x000fc800078efe05 */
[C---:B------:R-:W-:Y:S01]  /*1d7b0*/  ISETP.GE.AND P0, PT, R5.reuse, R36, PT ;  /* 0x000000240500720c */ /* 0x040fe20003f06270 */
[----:B----4-:R-:W-:-:S04]  /*1d7c0*/  IMAD.IADD R5, R5, 0x1, R20 ;  /* 0x0000000105057824 */ /* 0x010fc800078e0214 */
[----:B-1----:R-:W-:Y:S01]  /*1d7d0*/  @P1 IMAD.HI.U32 R7, R5, R4, RZ ;  /* 0x0000000405071227 */ /* 0x002fe200078e00ff */
[----:B------:R-:W-:-:S04]  /*1d7e0*/  MOV R4, R5 ;  /* 0x0000000500047202 */ /* 0x000fc80000000f00 */
[----:B------:R-:W-:-:S03]  /*1d7f0*/  @P1 SHF.R.U32.HI R4, RZ, R6, R7 ;  /* 0x00000006ff041219 */ /* 0x000fc60000011607 */
[----:B------:R-:W0:Y:S02]  /*1d800*/  @!P0 LDC.64 R2, c[0x0][0x428] ;  /* 0x00010a00ff028b82 */ /* 0x000e240000000a00 */
[----:B------:R-:W-:Y:S01]  /*1d810*/  IMAD.MOV R6, RZ, RZ, -R4 ;  /* 0x000000ffff067224 */ /* 0x000fe200078e0a04 */
[----:B------:R-:W-:-:S03]  /*1d820*/  SHF.R.S32.HI R9, RZ, 0x1f, R34 ;  /* 0x0000001fff097819 */ /* 0x000fc60000011422 */
[----:B------:R-:W-:Y:S01]  /*1d830*/  IMAD R0, R0, R6, R5 ;  /* 0x0000000600007224 */ /* 0x000fe200078e0205 */
[--C-:B------:R-:W-:Y:S01]  /*1d840*/  @!P0 SHF.R.S32.HI R5, RZ, 0x1f, R4.reuse ;  /* 0x0000001fff058819 */ /* 0x100fe20000011404 */
[----:B------:R1:W-:Y:S01]  /*1d850*/  STL [R1+0x4], R9 ;  /* 0x0000040901007387 */ /* 0x0003e20000100800 */
[-C--:B0-----:R-:W-:Y:S02]  /*1d860*/  @!P0 IMAD R6, R9, R2.reuse, RZ ;  /* 0x0000000209068224 */ /* 0x081fe400078e02ff */
[----:B------:R-:W-:-:S04]  /*1d870*/  @!P0 IMAD.WIDE.U32 R4, R34, R2, R4 ;  /* 0x0000000222048225 */ /* 0x000fc800078e0004 */
[----:B------:R-:W-:Y:S02]  /*1d880*/  @!P0 IMAD R6, R34, R3, R6 ;  /* 0x0000000322068224 */ /* 0x000fe400078e0206 */
[----:B------:R-:W0:Y:S01]  /*1d890*/  @!P0 LDC.64 R2, c[0x0][0x418] ;  /* 0x00010600ff028b82 */ /* 0x000e220000000a00 */
[----:B------:R-:W-:Y:S01]  /*1d8a0*/  MOV R7, UR38 ;  /* 0x0000002600077c02 */ /* 0x000fe20008000f00 */
[----:B------:R-:W-:-:S03]  /*1d8b0*/  @!P0 IMAD.IADD R6, R5, 0x1, R6 ;  /* 0x0000000105068824 */ /* 0x000fc600078e0206 */
        /* <DEDUP_REMOVED lines=13> */
.L_x_3411:
[----:B------:R-:W-:Y:S05]  /*1d990*/  @!P2 BRA `(.L_x_3199) ;  /* 0x000000000004a947 */ /* 0x000fea0003800000 */
[----:B------:R-:W-:Y:S01]  /*1d9a0*/  BPT.TRAP 0x1 ;  /* 0x000000040000795c */ /* 0x000fe20000300000 */
.L_x_3199:
        /* <DEDUP_REMOVED lines=23> */
.L_x_3412:
[----:B------:R-:W-:Y:S05]  /*1db20*/  BSYNC B0 ;  /* 0x0000000000007941 */ /* 0x000fea0003800000 */
.L_x_3200:
        /* <DEDUP_REMOVED lines=27> */
[----:B------:R-:W-:-:S03]  /*1dce0*/  @P0 LEA R8, R5, R22, 0x1 ;  /* 0x0000001605080211 */ /* 0x000fc600078e08ff */
        /* <DEDUP_REMOVED lines=77> */
.L_x_3430:
        /* <DEDUP_REMOVED lines=11> */
.L_x_3203:
        /* <DEDUP_REMOVED lines=11> */
.L_x_3204:
[----:B-1----:R1:W5:Y:S01]  /*1e320*/  LDL.LU R3, [R1+0xc] ;  /* 0x00000c0001037983 */ /* 0x0023620000300800 */
[----:B------:R1:W-:Y:S03]  /*1e330*/  SYNCS.ARRIVE.TRANS64.A1T0 RZ, [R7+URZ+0x28830], RZ ;  /* 0x028830ff07ff79a7 */ /* 0x0003e6000810003f */
[----:B0-----:R1:W5:Y:S02]  /*1e340*/  LDL.LU R4, [R1+0x14] ;  /* 0x0000140001047983 */ /* 0x0013640000300800 */
        /* <DEDUP_REMOVED lines=8> */
[----:B------:R-:W-:-:S04]  /*1e3d0*/  ISETP.NE.AND.EX P0, PT, RZ, UR7, PT, P0 ;  /* 0x00000007ff007c0c */ /* 0x000fc8000bf05300 */
        /* <DEDUP_REMOVED lines=27> */
.L_x_3206:
[----:B------:R-:W-:Y:S05]  /*1e590*/  BSYNC B6 ;  /* 0x0000000000067941 */ /* 0x000fea0003800000 */
.L_x_3205:
[----:B------:R-:W2:Y:S01]  /*1e5a0*/  LDL.LU R20, [R1+0x14] ;  /* 0x0000140001147983 */ /* 0x000ea20000300800 */
[----:B------:R-:W3:Y:S01]  /*1e5b0*/  LDC R6, c[0x0][0x448] ;  /* 0x00011200ff067b82 */ /* 0x000ee20000000800 */
[----:B------:R-:W-:Y:S01]  /*1e5c0*/  ULDC.64 UR4, c[0x0][0x2d8] ;  /* 0x0000b60000047ab9 */ /* 0x000fe20000000a00 */
[----:B------:R-:W-:Y:S01]  /*1e5d0*/  ULDC.64 UR6, c[0x0][0x280] ;  /* 0x0000a00000067ab9 */ /* 0x000fe20000000a00 */
[----:B------:R-:W4:Y:S04]  /*1e5e0*/  LDL.LU R21, [R1+0xc] ;  /* 0x00000c0001157983 */ /* 0x000f280000300800 */
[----:B0-----:R-:W4:Y:S04]  /*1e5f0*/  LDL.LU.64 R2, [R1+0x18] ;  /* 0x0000180001027983 */ /* 0x001f280000300a00 */
[----:B------:R0:W5:Y:S04]  /*1e600*/  LDL R10, [R1+0x10] ;  /* 0x00001000010a7983 */ /* 0x0001680000100800 */
[----:B------:R0:W5:Y:S01]  /*1e610*/  LDL R8, [R1+0x8] ;  /* 0x0000080001087983 */ /* 0x0001620000100800 */
[----:B---3--:R-:W-:-:S13]  /*1e620*/  ISETP.NE.AND P0, PT, R6, 0x1, PT ;  /* 0x000000010600780c */ /* 0x008fda0003f05270 */
[----:B-1----:R-:W1:Y:S01]  /*1e630*/  @P0 LDC R7, c[0x0][0x44c] ;  /* 0x00011300ff070b82 */ /* 0x002e620000000800 */
[----:B----4-:R-:W-:Y:S02]  /*1e640*/  IMAD.MOV.U32 R3, RZ, RZ, R21 ;  /* 0x000000ffff037224 */ /* 0x010fe400078e0015 */
[----:B------:R-:W-:-:S04]  /*1e650*/  IMAD.WIDE.U32 R2, R18, UR4, R2 ;  /* 0x0000000412027c25 */ /* 0x000fc8000f8e0002 */
[----:B------:R-:W-:Y:S01]  /*1e660*/  IMAD R3, R18, UR5, R3 ;  /* 0x0000000512037c24 */ /* 0x000fe2000f8e0203 */
[----:B------:R-:W-:Y:S01]  /*1e670*/  ULDC.64 UR4, c[0x0][0x2e0] ;  /* 0x0000b80000047ab9 */ /* 0x000fe20000000a00 */
[----:B------:R-:W3:Y:S01]  /*1e680*/  S2R R21, SR_TID.X ;  /* 0x0000000000157919 */ /* 0x000ee20000002100 */
[----:B--2---:R-:W-:Y:S02]  /*1e690*/  IMAD R0, R20, UR4, RZ ;  /* 0x0000000414007c24 */ /* 0x004fe4000f8e02ff */
[----:B------:R-:W2:Y:S02]  /*1e6a0*/  S2R R20, SR_TID.X ;  /* 0x0000000000147919 */ /* 0x000ea40000002100 */
[C---:B------:R-:W-:Y:S02]  /*1e6b0*/  IMAD R0, R33.reuse, UR5, R0 ;  /* 0x0000000521007c24 */ /* 0x040fe4000f8e0200 */
[----:B------:R-:W-:Y:S01]  /*1e6c0*/  IMAD.WIDE.U32 R2, R33, UR4, R2 ;  /* 0x0000000421027c25 */ /* 0x000fe2000f8e0002 */
[----:B------:R-:W-:-:S03]  /*1e6d0*/  ULDC.64 UR4, c[0x0][0x2d0] ;  /* 0x0000b40000047ab9 */ /* 0x000fc60000000a00 */
[----:B------:R-:W-:Y:S02]  /*1e6e0*/  IMAD.IADD R3, R3, 0x1, R0 ;  /* 0x0000000103037824 */ /* 0x000fe400078e0200 */
[----:B------:R-:W4:Y:S01]  /*1e6f0*/  @P0 LDC R0, c[0x0][0x450] ;  /* 0x00011400ff000b82 */ /* 0x000f220000000800 */
[----:B---3--:R-:W-:Y:S02]  /*1e700*/  SHF.L.U32 R21, R21, 0x4, RZ ;  /* 0x0000000415157819 */ /* 0x008fe400000006ff */
[----:B--2---:R-:W-:Y:S02]  /*1e710*/  LOP3.LUT R20, R20, 0x7f, RZ, 0xc0, !PT ;  /* 0x0000007f14147812 */ /* 0x004fe400078ec0ff */
[----:B------:R-:W-:Y:S02]  /*1e720*/  LOP3.LUT R21, R21, 0x70, RZ, 0xc0, !PT ;  /* 0x0000007015157812 */ /* 0x000fe400078ec0ff */
[----:B------:R-:W-:-:S04]  /*1e730*/  SHF.R.U32.HI R20, RZ, 0x3, R20 ;  /* 0x00000003ff147819 */ /* 0x000fc80000011614 */
[----:B------:R-:W-:-:S05]  /*1e740*/  LOP3.LUT R20, R20, R21, RZ, 0xfc, !PT ;  /* 0x0000001514147212 */ /* 0x000fca00078efcff */
[----:B------:R-:W-:-:S04]  /*1e750*/  IMAD R5, R17, 0x80, R20 ;  /* 0x0000008011057824 */ /* 0x000fc800078e0214 */
[----:B-1----:R-:W-:-:S04]  /*1e760*/  @P0 IMAD.HI.U32 R7, R5, R7, RZ ;  /* 0x0000000705070227 */ /* 0x002fc800078e00ff */
[----:B------:R-:W-:Y:S01]  /*1e770*/  IMAD.MOV.U32 R4, RZ, RZ, R5 ;  /* 0x000000ffff047224 */ /* 0x000fe200078e0005 */
[----:B----4-:R-:W-:Y:S01]  /*1e780*/  @P0 SHF.R.U32.HI R4, RZ, R0, R7 ;  /* 0x00000000ff040219 */ /* 0x010fe20000011607 */
[----:B------:R-:W1:Y:S03]  /*1e790*/  S2R R20, SR_TID.X ;  /* 0x0000000000147919 */ /* 0x000e660000002100 */
        /* <DEDUP_REMOVED lines=18> */
[----:B-1----:R-:W-:Y:S02]  /*1e8c0*/  LOP3.LUT R20, R20, 0x7f, RZ, 0xc0, !PT ;  /* 0x0000007f14147812 */ /* 0x002fe400078ec0ff */
[----:B------:R-:W-:Y:S02]  /*1e8d0*/  LEA.HI.X R4, R2, UR7, R3, 0x1, P2 ;  /* 0x0000000702047c11 */ /* 0x000fe400090f0c03 */
[----:B------:R-:W-:Y:S01]  /*1e8e0*/  SHF.R.U32.HI R9, RZ, 0x3, R20 ;  /* 0x00000003ff097819 */ /* 0x000fe20000011614 */
[----:B0-----:R-:W-:Y:S06]  /*1e8f0*/  BRA.DIV UR4, `(.L_x_3207) ;  /* 0x0000007204647947 */ /* 0x001fec000b800000 */
[----:B------:R-:W0:Y:S01]  /*1e900*/  SHFL.IDX PT, R14, R0, RZ, 0x181f ;  /* 0x00181fff000e7589 */ /* 0x000e2200000e0000 */
[----:B-----5:R-:W-:Y:S02]  /*1e910*/  IMAD R5, R10, R6, RZ ;  /* 0x000000060a057224 */ /* 0x020fe400078e02ff */
[----:B------:R-:W-:Y:S01]  /*1e920*/  IMAD R17, R17, 0x80, R9 ;  /* 0x0000008011117824 */ /* 0x000fe200078e0209 */
[----:B------:R-:W1:Y:S03]  /*1e930*/  SHFL.IDX PT, R2, R4, RZ, 0x181f ;  /* 0x00181fff04027589 */ /* 0x000e6600000e0000 */
[C---:B------:R-:W-:Y:S01]  /*1e940*/  VIADD R6, R17.reuse, 0x10 ;  /* 0x0000001011067836 */ /* 0x040fe20000000000 */
[----:B------:R-:W-:-:S13]  /*1e950*/  ISETP.GE.AND P3, PT, R17, R5, PT ;  /* 0x000000051100720c */ /* 0x000fda0003f66270 */
[----:B0-----:R-:W-:-:S04]  /*1e960*/  @!P3 LEA R14, P2, R31, R14, 0x1 ;  /* 0x0000000e1f0eb211 */ /* 0x001fc800078408ff */
[----:B-1----:R-:W-:Y:S01]  /*1e970*/  @!P3 IADD3.X R3, RZ, R2, RZ, P2, !PT ;  /* 0x00000002ff03b210 */ /* 0x002fe200017fe4ff */
[----:B------:R-:W-:Y:S02]  /*1e980*/  @!P3 IMAD.MOV.U32 R2, RZ, RZ, R14 ;  /* 0x000000ffff02b224 */ /* 0x000fe400078e000e */
        /* <DEDUP_REMOVED lines=13> */
[----:B------:R-:W-:Y:S01]  /*1ea60*/  ISETP.GE.AND P3, PT, R6, R5, PT ;  /* 0x000000050600720c */ /* 0x000fe20003f66270 */
[----:B------:R-:W-:Y:S02]  /*1ea70*/  VIADD R6, R17, 0x30 ;  /* 0x0000003011067836 */ /* 0x000fe40000000000 */
        /* <DEDUP_REMOVED lines=48> */
.L_x_3447:
        /* <DEDUP_REMOVED lines=11> */
.L_x_3209:
[----:B------:R-:W-:Y:S05]  /*1ee30*/  BSYNC B0 ;  /* 0x0000000000007941 */ /* 0x000fea0003800000 */
.L_x_3208:
[----:B------:R-:W-:Y:S01]  /*1ee40*/  NOP ;  /* 0x0000000000007918 */ /* 0x000fe20000000000 */
[----:B------:R-:W-:-:S13]  /*1ee50*/  PLOP3.LUT P0, PT, PT, PT, PT, 0x80, 0x0 ;  /* 0x000000000000781c */ /* 0x000fda0003f0f070 */
.L_x_3210:
        /* <DEDUP_REMOVED lines=21> */
.L_x_3448:
[----:B------:R-:W-:Y:S05]  /*1efb0*/  BSYNC B0 ;  /* 0x0000000000007941 */ /* 0x000fea0003800000 */
.L_x_3211:
        /* <DEDUP_REMOVED lines=8> */
.L_x_3227:
        /* <DEDUP_REMOVED lines=11> */
[----:B------:R-:W-:Y:S01]  /*1f0f0*/  SHF.R.U32.HI R2, RZ, 0x3, R2 ;  /* 0x00000003ff027819 */ /* 0x000fe20000011602 */
[----:B--2---:R-:W-:-:S04]  /*1f100*/  IMAD.SHL.U32 R4, R4, 0x10, RZ ;  /* 0x0000001004047824 */ /* 0x004fc800078e00ff */
[----:B------:R-:W-:Y:S01]  /*1f110*/  IMAD R2, R6, 0x80, R2 ;  /* 0x0000008006027824 */ /* 0x000fe200078e0202 */
[----:B------:R-:W-:-:S04]  /*1f120*/  LOP3.LUT R4, R4, 0x70, RZ, 0xc0, !PT ;  /* 0x0000007004047812 */ /* 0x000fc800078ec0ff */
[----:B---3--:R-:W-:-:S04]  /*1f130*/  IADD3 R4, R4, R2, R7 ;  /* 0x0000000204047210 */ /* 0x008fc80007ffe007 */
[----:B------:R-:W-:Y:S01]  /*1f140*/  MOV R2, R4 ;  /* 0x0000000400027202 */ /* 0x000fe20000000f00 */
[----:B0-----:R-:W-:-:S04]  /*1f150*/  @P0 IMAD.HI.U32 R3, R4, R3, RZ ;  /* 0x0000000304030227 */ /* 0x001fc800078e00ff */
[----:B----4-:R-:W-:Y:S01]  /*1f160*/  IMAD R5, R5, UR4, RZ ;  /* 0x0000000405057c24 */ /* 0x010fe2000f8e02ff */
[----:B-1----:R-:W-:-:S03]  /*1f170*/  @P0 SHF.R.U32.HI R2, RZ, R8, R3 ;  /* 0x00000008ff020219 */ /* 0x002fc60000011603 */
[----:B------:R-:W-:Y:S02]  /*1f180*/  IMAD R5, R34, UR5, R5 ;  /* 0x0000000522057c24 */ /* 0x000fe4000f8e0205 */
        /* <DEDUP_REMOVED lines=20> */
.L_x_3215:
[----:B------:R-:W-:Y:S01]  /*1f2d0*/  IMAD R6, R25, 0x8, R22 ;  /* 0x0000000819067824 */ /* 0x000fe200078e0216 */
[----:B------:R-:W-:Y:S01]  /*1f2e0*/  SHF.L.U32 R3, R28, 0x1f, RZ ;  /* 0x0000001f1c037819 */ /* 0x000fe200000006ff */
[----:B------:R-:W-:Y:S03]  /*1f2f0*/  BSSY B1, `(.L_x_3216) ;  /* 0x0000003000017945 */ /* 0x000fe60003800000 */
[----:B------:R-:W0:Y:S02]  /*1f300*/  SYNCS.PHASECHK.TRANS64.TRYWAIT P0, [R6+URZ+0x28840], R3 ;  /* 0x02884003060075a7 */ /* 0x000e24000800017f */
[----:B0-----:R-:W-:Y:S05]  /*1f310*/  @!P0 BRA `(.L_x_3217) ;  /* 0x0000007000708947 */ /* 0x001fea0003800000 */
.L_x_3449:
[----:B------:R-:W-:Y:S05]  /*1f320*/  BSYNC B1 ;  /* 0x0000000000017941 */ /* 0x000fea0003800000 */
.L_x_3216:
        /* <DEDUP_REMOVED lines=14> */
[----:B------:R-:W-:-:S04]  /*1f410*/  ULDC.64 UR4, c[0x0][0x308] ;  /* 0x0000c20000047ab9 */ /* 0x000fc80000000a00 */
[----:B------:R-:W-:-:S03]  /*1f420*/  IADD3 R3, R3, R5, RZ ;  /* 0x0000000503037210 */ /* 0x000fc60007ffe0ff */
[----:B------:R-:W-:Y:S01]  /*1f430*/  IMAD.WIDE.U32 R2, R18, UR4, R2 ;  /* 0x0000000412027c25 */ /* 0x000fe2000f8e0002 */
[----:B------:R-:W-:-:S03]  /*1f440*/  UMOV UR4, 0xffffffff ;  /* 0xffffffff00047882 */ /* 0x000fc60000000000 */
[----:B------:R-:W-:Y:S01]  /*1f450*/  IMAD R9, R18, UR5, R3 ;  /* 0x0000000512097c24 */ /* 0x000fe2000f8e0203 */
[----:B------:R-:W-:-:S04]  /*1f460*/  LEA R7, P0, R2, UR6, 0x1 ;  /* 0x0000000602077c11 */ /* 0x000fc8000f8008ff */
[----:B------:R-:W-:Y:S01]  /*1f470*/  LEA.HI.X R9, R2, UR7, R9, 0x1, P0 ;  /* 0x0000000702097c11 */ /* 0x000fe200080f0c09 */
[----:B------:R-:W-:Y:S08]  /*1f480*/  BRA.DIV UR4, `(.L_x_3218) ;  /* 0x0000007204287947 */ /* 0x000ff0000b800000 */
[----:B------:R-:W0:Y:S01]  /*1f490*/  SHFL.IDX PT, R2, R7, RZ, 0x181f ;  /* 0x00181fff07027589 */ /* 0x000e2200000e0000 */
[----:B------:R-:W-:Y:S01]  /*1f4a0*/  IMAD.SHL.U32 R5, R31, 0x2, RZ ;  /* 0x000000021f057824 */ /* 0x000fe200078e00ff */
[----:B------:R-:W-:Y:S02]  /*1f4b0*/  LEA R8, R8, R22, 0x1 ;  /* 0x0000001608087211 */ /* 0x000fe400078e08ff */
        /* <DEDUP_REMOVED lines=44> */
.L_x_3467:
        /* <DEDUP_REMOVED lines=9> */
.L_x_3219:
[----:B------:R-:W-:Y:S02]  /*1f810*/  PLOP3.LUT P3, PT, P3, P0, PT, 0xa2, 0x0 ;  /* 0x000000000000781c */ /* 0x000fe40001f61472 */
[----:B------:R-:W-:-:S08]  /*1f820*/  @P0 R2UR P3, UR4, R6 ;  /* 0x00000000060402ca */ /* 0x000fd00000060000 */
[----:B------:R-:W-:-:S05]  /*1f830*/  @P0 PLOP3.LUT P0, PT, P3, PT, PT, 0x80, 0x0 ;  /* 0x000000000000081c */ /* 0x000fca0001f0f070 */
[----:B------:R-:W-:Y:S01]  /*1f840*/  @!P3 SYNCS.ARRIVE.TRANS64.RED.A0T1 RZ, [UR4+0x28830], RZ ;  /* 0x028830ffffffb9a7 */ /* 0x000fe20008200404 */
[----:B------:R-:W-:Y:S07]  /*1f850*/  @!P3 ARRIVES.LDGSTSBAR.64.TRANSCNT [UR4+0x28830] ;  /* 0x02883000ff00b9b0 */ /* 0x000fee0008000a84 */
[----:B------:R-:W-:Y:S05]  /*1f860*/  @P0 BRA.U.ANY `(.L_x_3219) ;  /* 0xfffffffd00e80947 */ /* 0x000fea000393ffff */
[----:B------:R-:W-:Y:S01]  /*1f870*/  NOP ;  /* 0x0000000000007918 */ /* 0x000fe20000000000 */
[----:B-1----:R-:W-:-:S04]  /*1f880*/  MOV R2, UR38 ;  /* 0x0000002600027c02 */ /* 0x002fc80008000f00 */
[----:B------:R-:W-:-:S13]  /*1f890*/  ISETP.NE.AND P4, PT, R2, 0x3, PT ;  /* 0x000000030200780c */ /* 0x000fda0003f85270 */
[----:B------:R-:W-:Y:S05]  /*1f8a0*/  @!P4 BRA `(.L_x_3220) ;  /* 0x000000000004c947 */ /* 0x000fea0003800000 */
[----:B------:R-:W-:Y:S01]  /*1f8b0*/  BPT.TRAP 0x1 ;  /* 0x000000040000795c */ /* 0x000fe20000300000 */
.L_x_3220:
[----:B------:R1:W-:Y:S01]  /*1f8c0*/  SYNCS.ARRIVE.TRANS64.A1T0 RZ, [R6+URZ+0x28830], RZ ;  /* 0x028830ff06ff79a7 */ /* 0x0003e2000810003f */
[----:B------:R-:W-:Y:S05]  /*1f8d0*/  @!P4 BRA `(.L_x_3221) ;  /* 0x000000000004c947 */ /* 0x000fea0003800000 */
[----:B------:R-:W-:Y:S01]  /*1f8e0*/  BPT.TRAP 0x1 ;  /* 0x000000040000795c */ /* 0x000fe20000300000 */
.L_x_3221:
[----:B------:R-:W-:Y:S01]  /*1f8f0*/  SHF.L.U32 R2, R17, 0x1f, RZ ;  /* 0x0000001f11027819 */ /* 0x000fe200000006ff */
[----:B-1----:R-:W-:Y:S01]  /*1f900*/  IMAD R6, R10, 0x8, R22 ;  /* 0x000000080a067824 */ /* 0x002fe200078e0216 */
[----:B------:R-:W-:Y:S03]  /*1f910*/  BSSY B1, `(.L_x_3222) ;  /* 0x0000003000017945 */ /* 0x000fe60003800000 */
[----:B------:R-:W1:Y:S02]  /*1f920*/  SYNCS.PHASECHK.TRANS64.TRYWAIT P0, [R6+URZ+0x28860], R2 ;  /* 0x02886002060075a7 */ /* 0x000e64000800017f */
[----:B-1----:R-:W-:Y:S05]  /*1f930*/  @!P0 BRA `(.L_x_3223) ;  /* 0x0000007400488947 */ /* 0x002fea0003800000 */
.L_x_3468:
[----:B------:R-:W-:Y:S05]  /*1f940*/  BSYNC B1 ;  /* 0x0000000000017941 */ /* 0x000fea0003800000 */
.L_x_3222:
[----:B------:R-:W2:Y:S01]  /*1f950*/  S2R R3, SR_TID.X ;  /* 0x0000000000037919 */ /* 0x000ea20000002100 */
[----:B------:R-:W-:Y:S01]  /*1f960*/  UMOV UR4, 0xffffffff ;  /* 0xffffffff00047882 */ /* 0x000fe20000000000 */
[----:B------:R-:W-:Y:S02]  /*1f970*/  IMAD R8, R33, -0x80, R36 ;  /* 0xffffff8021087824 */ /* 0x000fe400078e0224 */
[----:B0-----:R-:W-:Y:S01]  /*1f980*/  IMAD R7, R10, 0x4000, R35 ;  /* 0x000040000a077824 */ /* 0x001fe200078e0223 */
        /* <DEDUP_REMOVED lines=63> */
.L_x_3486:
[----:B01----:R-:W-:Y:S01]  /*1fd80*/  IADD3 R2, P0, R14, R5, RZ ;  /* 0x000000050e027210 */ /* 0x003fe20007f1e0ff */
[----:B------:R-:W-:Y:S01]  /*1fd90*/  ULDC.64 UR4, c[0x0][0x328] ;  /* 0x0000ca0000047ab9 */ /* 0x000fe20000000a00 */
[----:B------:R-:W-:Y:S01]  /*1fda0*/  ULDC.64 UR6, c[0x0][0x318] ;  /* 0x0000c60000067ab9 */ /* 0x000fe20000000a00 */
[----:B------:R-:W-:Y:S01]  /*1fdb0*/  IMAD R5, R20, UR4, RZ ;  /* 0x0000000414057c24 */ /* 0x000fe2000f8e02ff */
[----:B------:R-:W-:Y:S02]  /*1fdc0*/  IADD3.X R3, RZ, R24, RZ, P0, !PT ;  /* 0x00000018ff037210 */ /* 0x000fe400007fe4ff */
        /* <DEDUP_REMOVED lines=15> */
[----:B------:R-:W-:-:S03]  /*1fec0*/  ULDC.64 UR4, c[0x0][0x330] ;  /* 0x0000cc0000047ab9 */ /* 0x000fc60000000a00 */
[----:B------:R-:W-:Y:S02]  /*1fed0*/  IMAD.IADD R3, R3, 0x1, R21 ;  /* 0x0000000103037824 */ /* 0x000fe400078e0215 */
[----:B------:R-:W-:-:S04]  /*1fee0*/  IMAD.WIDE.U32 R2, R18, UR4, R2 ;  /* 0x0000000412027c25 */ /* 0x000fc8000f8e0002 */
[----:B------:R-:W-:Y:S01]  /*1fef0*/  IMAD R3, R18, UR5, R3 ;  /* 0x0000000512037c24 */ /* 0x000fe2000f8e0203 */
[----:B------:R-:W-:-:S04]  /*1ff00*/  LEA R23, P0, R2, UR6, 0x1 ;  /* 0x0000000602177c11 */ /* 0x000fc8000f8008ff */
[----:B------:R-:W-:Y:S02]  /*1ff10*/  LEA.HI.X R24, R2, UR7, R3, 0x1, P0 ;  /* 0x0000000702187c11 */ /* 0x000fe400080f0c03 */
[----:B------:R-:W-:-:S13]  /*1ff20*/  PLOP3.LUT P0, PT, PT, PT, PT, 0x80, 0x0 ;  /* 0x000000000000781c */ /* 0x000fda0003f0f070 */
.L_x_3225:
        /* <DEDUP_REMOVED lines=11> */
.L_x_3226:
[C---:B------:R-:W-:Y:S01]  /*1ffe0*/  ISETP.GT.AND P0, PT, R26.reuse, R37, PT ;  /* 0x000000251a00720c */ /* 0x040fe20003f04270 */
[----:B------:R0:W-:Y:S01]  /*1fff0*/  SYNCS.ARRIVE.TRANS64.A1T0 RZ, [R6+URZ+0x28850], RZ ;  /* 0x028850ff06ff79a7 */ /* 0x0001e2000810003f */
[----:B------:R-:W-:Y:S02]  /*20000*/  IMAD.MOV.U32 R10, RZ, RZ, R25 ;  /* 0x000000ffff0a7224 */ /* 0x000fe400078e0019 */
[----:B------:R-:W-:Y:S02]  /*20010*/  IMAD.MOV.U32 R17, RZ, RZ, R28 ;  /* 0x000000ffff117224 */ /* 0x000fe400078e001c */
[----:B------:R-:W-:Y:S01]  /*20020*/  IMAD.MOV.U32 R33, RZ, RZ, R26 ;  /* 0x000000ffff217224 */ /* 0x000fe200078e001a */
[----:B0-----:R-:W-:-:S06]  /*20030*/  IADD3 R6, R26, -0x1, RZ ;  /* 0xffffffff1a067810 */ /* 0x001fcc0007ffe0ff */
[----:B------:R-:W-:Y:S05]  /*20040*/  @P0 BRA `(.L_x_3227) ;  /* 0xffffffec00fc0947 */ /* 0x000fea000383ffff */
.L_x_3214:
[----:B------:R-:W-:Y:S05]  /*20050*/  BSYNC B0 ;  /* 0x0000000000007941 */ /* 0x000fea0003800000 */
.L_x_3213:
        /* <DEDUP_REMOVED lines=17> */
.L_x_3229:
[----:B------:R-:W-:Y:S05]  /*20170*/  BSYNC B0 ;  /* 0x0000000000007941 */ /* 0x000fea0003800000 */
.L_x_3228:
[----:B------:R-:W-:-:S04]  /*20180*/  MOV R0, UR38 ;  /* 0x0000002600007c02 */ /* 0x000fc80008000f00 */
[----:B------:R-:W-:-:S13]  /*20190*/  ISETP.NE.AND P0, PT, R0, 0x3, PT ;  /* 0x000000030000780c */ /* 0x000fda0003f05270 */
[----:B------:R-:W-:Y:S05]  /*201a0*/  @!P0 BRA `(.L_x_3230) ;  /* 0x0000000000048947 */ /* 0x000fea0003800000 */
[----:B------:R-:W-:Y:S01]  /*201b0*/  BPT.TRAP 0x1 ;  /* 0x000000040000795c */ /* 0x000fe20000300000 */
.L_x_3230:
[----:B------:R-:W-:Y:S01]  /*201c0*/  IMAD R0, R25, 0x8, R22 ;  /* 0x0000000819007824 */ /* 0x000fe200078e0216 */
[----:B0-----:R-:W-:Y:S01]  /*201d0*/  SHF.L.U32 R3, R28, 0x1f, RZ ;  /* 0x0000001f1c037819 */ /* 0x001fe200000006ff */
[----:B------:R-:W-:Y:S01]  /*201e0*/  BSSY B0, `(.L_x_3231) ;  /* 0x0000004000007945 */ /* 0x000fe20003800000 */
[----:B------:R-:W-:Y:S02]  /*201f0*/  IMAD R6, R26, -0x80, R36 ;  /* 0xffffff801a067824 */ /* 0x000fe400078e0224 */
[----:B------:R-:W0:Y:S02]  /*20200*/  SYNCS.PHASECHK.TRANS64.TRYWAIT P0, [R0+URZ+0x28860], R3 ;  /* 0x02886003000075a7 */ /* 0x000e24000800017f */
[----:B0-----:R-:W-:Y:S05]  /*20210*/  @!P0 BRA `(.L_x_3232) ;  /* 0x0000007400ac8947 */ /* 0x001fea0003800000 */
.L_x_3487:
[----:B------:R-:W-:Y:S05]  /*20220*/  BSYNC B0 ;  /* 0x0000000000007941 */ /* 0x000fea0003800000 */
.L_x_3231:
        /* <DEDUP_REMOVED lines=9> */
[----:B------:R-:W-:Y:S01]  /*202c0*/  SHF.L.U32 R5, R31, 0x1, RZ ;  /* 0x000000011f057819 */ /* 0x000fe200000006ff */
[----:B------:R-:W-:Y:S01]  /*202d0*/  IMAD R4, R9, 0x2, R22 ;  /* 0x0000000209047824 */ /* 0x000fe200078e0216 */
[----:B0-----:R-:W0:Y:S01]  /*202e0*/  SHFL.IDX PT, R3, R24, RZ, 0x181f ;  /* 0x00181fff18037589 */ /* 0x001e2200000e0000 */
[----:B------:R-:W-:Y:S02]  /*202f0*/  ISETP.GE.AND P1, PT, R31, UR4, PT ;  /* 0x000000041f007c0c */ /* 0x000fe4000bf26270 */
[----:B------:R-:W-:Y:S01]  /*20300*/  ISETP.GE.AND P0, PT, R30, UR4, PT ;  /* 0x000000041e007c0c */ /* 0x000fe2000bf06270 */
[----:B------:R-:W2:Y:S01]  /*20310*/  SHFL.IDX PT, R10, R23, 0x1, 0x181f ;  /* 0x00381f00170a7f89 */ /* 0x000ea200000e0000 */
[C---:B------:R-:W-:Y:S02]  /*20320*/  ISETP.LT.OR P2, PT, R6.reuse, 0x1, P1 ;  /* 0x000000010600780c */ /* 0x040fe40000f41670 */
[----:B------:R-:W-:Y:S01]  /*20330*/  ISETP.LT.OR P3, PT, R6, 0x1, P0 ;  /* 0x000000010600780c */ /* 0x000fe20000761670 */
        /* <DEDUP_REMOVED lines=18> */
[----:B------:R-:W0:Y:S02]  /*20460*/  SHFL.IDX PT, R14, R23, 0x3, 0x181f ;  /* 0x00781f00170e7f89 */ /* 0x000e2400000e0000 */
[----:B------:R-:W-:Y:S02]  /*20470*/  IADD3.X R3, RZ, R8, RZ, P4, !PT ;  /* 0x00000008ff037210 */ /* 0x000fe400027fe4ff */
        /* <DEDUP_REMOVED lines=33> */
.L_x_3505:
        /* <DEDUP_REMOVED lines=11> */
.L_x_3234:
        /* <DEDUP_REMOVED lines=11> */
.L_x_3235:
[----:B------:R0:W-:Y:S01]  /*207f0*/  SYNCS.ARRIVE.TRANS64.A1T0 RZ, [R0+URZ+0x28850], RZ ;  /* 0x028850ff00ff79a7 */ /* 0x0001e2000810003f */
[----:B------:R-:W-:-:S05]  /*20800*/  VIADD R25, R25, 0x1 ;  /* 0x0000000119197836 */ /* 0x000fca0000000000 */
[----:B------:R-:W-:-:S04]  /*20810*/  ISETP.NE.AND P0, PT, R25, 0x2, PT ;  /* 0x000000021900780c */ /* 0x000fc80003f05270 */
[----:B------:R-:W-:Y:S02]  /*20820*/  SEL R3, RZ, 0x1, P0 ;  /* 0x00000001ff037807 */ /* 0x000fe40000000000 */
[----:B------:R-:W-:Y:S02]  /*20830*/  SEL R25, R25, RZ, P0 ;  /* 0x000000ff19197207 */ /* 0x000fe40000000000 */
[----:B0-----:R-:W-:-:S07]  /*20840*/  LOP3.LUT R28, R28, R3, RZ, 0x3c, !PT ;  /* 0x000000031c1c7212 */ /* 0x001fce00078e3cff */
.L_x_3192:
[----:B------:R-:W-:Y:S05]  /*20850*/  BSYNC B7 ;  /* 0x0000000000077941 */ /* 0x000fea0003800000 */
.L_x_3190:
[----:B------:R-:W-:-:S13]  /*20860*/  LOP3.LUT P0, RZ, R32, 0x8, RZ, 0xc0, !PT ;  /* 0x0000000820ff7812 */ /* 0x000fda000780c0ff */
[----:B------:R-:W-:Y:S05]  /*20870*/  @!P0 BRA `(.L_x_3236) ;  /* 0x0000000000248947 */ /* 0x000fea0003800000 */
[----:B------:R-:W-:Y:S05]  /*20880*/  WARPSYNC.ALL ;  /* 0x0000000000007948 */ /* 0x000fea0003800000 */
[----:B------:R-:W2:Y:S08]  /*20890*/  S2UR UR5, SR_CgaCtaId ;  /* 0x00000000000579c3 */ /* 0x000eb00000008800 */
[----:B------:R-:W-:Y:S06]  /*208a0*/  BAR.SYNC.DEFER_BLOCKING 0x5, 0x180 ;  /* 0x0146000000007b1d */ /* 0x000fec0000010000 */
[----:B------:R-:W-:-:S02]  /*208b0*/  UMOV UR4, 0x400 ;  /* 0x0000040000047882 */ /* 0x000fc40000000000 */
[----:B--2---:R-:W-:-:S06]  /*208c0*/  ULEA UR4, UR5, UR4, 0x18 ;  /* 0x0000000405047291 */ /* 0x004fcc000f8ec03f */
[----:B0-----:R-:W-:-:S05]  /*208d0*/  MOV R22, UR4 ;  /* 0x0000000400167c02 */ /* 0x001fca0008000f00 */
[----:B------:R2:W3:Y:S01]  /*208e0*/  LDS.128 R16, [R22+0x288d0] ;  /* 0x0288d00016107984 */ /* 0x0004e20000000c00 */
[----:B------:R-:W-:Y:S06]  /*208f0*/  BAR.ARV 0x4, 0x180 ;  /* 0x0106000000007b1d */ /* 0x000fec0000002000 */
[----:B------:R-:W-:Y:S05]  /*20900*/  BRA `(.L_x_3237) ;  /* 0x0000000c00d47947 */ /* 0x000fea0003800000 */
.L_x_3236:
[----:B0-----:R-:W0:Y:S01]  /*20910*/  S2R R8, SR_TID.X ;  /* 0x0000000000087919 */ /* 0x001e220000002100 */
        /* <DEDUP_REMOVED lines=8> */
[----:B------:R-:W2:Y:S01]  /*209a0*/  @!P1 LDC.64 R4, c[0x0][0xc78] ;  /* 0x00031e00ff049b82 */ /* 0x000ea20000000a00 */
[----:B0-----:R-:W-:-:S05]  /*209b0*/  @!P1 IMAD.WIDE R2, R7, 0x4, R2 ;  /* 0x0000000407029825 */ /* 0x001fca00078e0202 */
[----:B------:R2:W3:Y:S02]  /*209c0*/  @!P1 LDG.E R6, desc[UR42][R2.64] ;  /* 0x0000002a02069981 */ /* 0x0004e4000c1e1900 */
[----:B--2---:R-:W-:-:S05]  /*209d0*/  @!P1 IMAD.WIDE R2, R7, 0x4, R4 ;  /* 0x0000000407029825 */ /* 0x004fca00078e0204 */
[----:B------:R-:W2:Y:S01]  /*209e0*/  @!P1 LDG.E R5, desc[UR42][R2.64] ;  /* 0x0000002a02059981 */ /* 0x000ea2000c1e1900 */
        /* <DEDUP_REMOVED lines=28> */
[----:B------:R0:W2:Y:S02]  /*20bb0*/  SHFL.IDX PT, R14, R2, 0x1f, 0x1f ;  /* 0x03e01f00020e7f89 */ /* 0x0000a400000e0000 */
.L_x_3515:
[----:B------:R-:W-:Y:S02]  /*20bc0*/  ULDC UR4, c[0x0][0xc38] ;  /* 0x00030e0000047ab9 */ /* 0x000fe40000000800 */
[----:B------:R-:W-:-:S05]  /*20bd0*/  MOV R5, UR4 ;  /* 0x0000000400057c02 */ /* 0x000fca0008000f00 */
[----:B--2---:R-:W-:-:S04]  /*20be0*/  IMAD R14, R14, R5, RZ ;  /* 0x000000050e0e7224 */ /* 0x004fc800078e02ff */
[----:B------:R-:W-:-:S05]  /*20bf0*/  IMAD.IADD R7, R7, 0x1, R14 ;  /* 0x0000000107077824 */ /* 0x000fca00078e020e */
[----:B------:R-:W-:-:S13]  /*20c00*/  ISETP.GT.AND P6, PT, R7, R0, PT ;  /* 0x000000000700720c */ /* 0x000fda0003fc4270 */
[----:B------:R-:W-:Y:S05]  /*20c10*/  @P6 BRA `(.L_x_3239) ;  /* 0x0000000000a46947 */ /* 0x000fea0003800000 */
.L_x_3242:
[----:B0-----:R-:W0:Y:S01]  /*20c20*/  LDC R2, c[0x0][0xc3c] ;  /* 0x00030f00ff027b82 */ /* 0x001e220000000800 */
[----:B------:R-:W-:-:S05]  /*20c30*/  VIADD R19, R19, 0x1f ;  /* 0x0000001f13137836 */ /* 0x000fca0000000000 */
[----:B0-----:R-:W-:-:S13]  /*20c40*/  ISETP.GE.AND P6, PT, R19, R2, PT ;  /* 0x000000021300720c */ /* 0x001fda0003fc6270 */
[----:B------:R-:W-:Y:S05]  /*20c50*/  @P6 BRA `(.L_x_3240) ;  /* 0x0000000800bc6947 */ /* 0x000fea0003800000 */
[----:B------:R-:W0:Y:S01]  /*20c60*/  S2R R3, SR_TID.X ;  /* 0x0000000000037919 */ /* 0x000e220000002100 */
[----:B------:R-:W-:Y:S02]  /*20c70*/  MOV R17, RZ ;  /* 0x000000ff00117202 */ /* 0x000fe40000000f00 */
[----:B0-----:R-:W-:-:S05]  /*20c80*/  LOP3.LUT R3, R3, 0x1f, RZ, 0xc0, !PT ;  /* 0x0000001f03037812 */ /* 0x001fca00078ec0ff */
[----:B------:R-:W-:-:S05]  /*20c90*/  IMAD.IADD R9, R19, 0x1, R3 ;  /* 0x0000000113097824 */ /* 0x000fca00078e0203 */
[----:B------:R-:W-:-:S13]  /*20ca0*/  ISETP.GE.OR P6, PT, R9, R2, !P0 ;  /* 0x000000020900720c */ /* 0x000fda00047c6670 */
[----:B------:R-:W0:Y:S08]  /*20cb0*/  @!P6 LDC.64 R2, c[0x0][0xc80] ;  /* 0x00032000ff02eb82 */ /* 0x000e300000000a00 */
[----:B------:R-:W2:Y:S01]  /*20cc0*/  @!P6 LDC.64 R4, c[0x0][0xc78] ;  /* 0x00031e00ff04eb82 */ /* 0x000ea20000000a00 */
[----:B0-----:R-:W-:-:S05]  /*20cd0*/  @!P6 IMAD.WIDE R2, R9, 0x4, R2 ;  /* 0x000000040902e825 */ /* 0x001fca00078e0202 */
[----:B------:R2:W3:Y:S02]  /*20ce0*/  @!P6 LDG.E R17, desc[UR42][R2.64] ;  /* 0x0000002a0211e981 */ /* 0x0004e4000c1e1900 */
[----:B--2---:R-:W-:-:S04]  /*20cf0*/  @!P6 IMAD.WIDE R2, R9, 0x4, R4 ;  /* 0x000000040902e825 */ /* 0x004fc800078e0204 */
[----:B------:R-:W-:-:S06]  /*20d00*/  IMAD.MOV.U32 R4, RZ, RZ, RZ ;  /* 0x000000ffff047224 */ /* 0x000fcc00078e00ff */
[----:B------:R-:W3:Y:S01]  /*20d10*/  @!P6 LDG.E R4, desc[UR42][R2.64] ;  /* 0x0000002a0204e981 */ /* 0x000ee2000c1e1900 */
[----:B------:R-:W-:Y:S01]  /*20d20*/  UMOV UR4, 0xffffffff ;  /* 0xffffffff00047882 */ /* 0x000fe20000000000 */
[----:B---3--:R-:W-:Y:S02]  /*20d30*/  IMAD R13, R4, R17, RZ ;  /* 0x00000011040d7224 */ /* 0x008fe400078e02ff */
        /* <DEDUP_REMOVED lines=17> */
.L_x_3523:
[----:B------:R-:W-:Y:S02]  /*20e50*/  ULDC UR4, c[0x0][0xc38] ;  /* 0x00030e0000047ab9 */ /* 0x000fe40000000800 */
[----:B------:R-:W-:-:S04]  /*20e60*/  IMAD.U32 R5, RZ, RZ, UR4 ;  /* 0x00000004ff057e24 */ /* 0x000fc8000f8e00ff */
[----:B--2---:R-:W-:-:S05]  /*20e70*/  IMAD R14, R14, R5, RZ ;  /* 0x000000050e0e7224 */ /* 0x004fca00078e02ff */
[----:B------:R-:W-:-:S04]  /*20e80*/  IADD3 R7, R14, R7, RZ ;  /* 0x000000070e077210 */ /* 0x000fc80007ffe0ff */
[----:B------:R-:W-:-:S13]  /*20e90*/  ISETP.GT.AND P6, PT, R7, R0, PT ;  /* 0x000000000700720c */ /* 0x000fda0003fc4270 */
[----:B------:R-:W-:Y:S05]  /*20ea0*/  @!P6 BRA `(.L_x_3242) ;  /* 0xfffffffc005ce947 */ /* 0x000fea000383ffff */
.L_x_3239:
[----:B------:R-:W-:Y:S01]  /*20eb0*/  IMAD.IADD R7, R7, 0x1, -R14 ;  /* 0x0000000107077824 */ /* 0x000fe200078e0a0e */
[----:B------:R-:W-:-:S03]  /*20ec0*/  UMOV UR4, 0xffffffff ;  /* 0xffffffff00047882 */ /* 0x000fc60000000000 */
[----:B------:R-:W-:-:S05]  /*20ed0*/  IMAD R3, R2, R5, R7 ;  /* 0x0000000502037224 */ /* 0x000fca00078e0207 */
[----:B------:R-:W-:Y:S01]  /*20ee0*/  ISETP.GT.AND P6, PT, R3, R0, PT ;  /* 0x000000000300720c */ /* 0x000fe20003fc4270 */
[----:B------:R-:W-:-:S12]  /*20ef0*/  BRA.DIV UR4, `(.L_x_3243) ;  /* 0x0000007a04f87947 */ /* 0x000fd8000b800000 */
[----:B------:R-:W-:-:S04]  /*20f00*/  VOTE.ANY R3, PT, !P6 ;  /* 0x0000000000037806 */ /* 0x000fc800070e0100 */
[----:B-1----:R-:W1:Y:S02]  /*20f10*/  POPC R12, R3 ;  /* 0x00000003000c7309 */ /* 0x002e640000000000 */
[----:B-1----:R1:W2:Y:S01]  /*20f20*/  SHFL.IDX PT, R17, R17, R12, 0x1f ;  /* 0x00001f0c11117589 */ /* 0x0022a200000e0000 */
[----:B------:R-:W-:-:S03]  /*20f30*/  IMAD.IADD R19, R12, 0x1, R19 ;  /* 0x000000010c137824 */ /* 0x000fc600078e0213 */
[----:B------:R1:W3:Y:S04]  /*20f40*/  SHFL.IDX PT, R4, R4, R12, 0x1f ;  /* 0x00001f0c04047589 */ /* 0x0002e800000e0000 */
.L_x_3528:
[----:B------:R-:W-:-:S13]  /*20f50*/  ISETP.NE.AND P0, PT, R3, RZ, PT ;  /* 0x000000ff0300720c */ /* 0x000fda0003f05270 */
[----:B------:R-:W-:Y:S05]  /*20f60*/  @!P0 BRA `(.L_x_3244) ;  /* 0x0000000000108947 */ /* 0x000fea0003800000 */
[----:B------:R-:W-:Y:S01]  /*20f70*/  UMOV UR4, 0xffffffff ;  /* 0xffffffff00047882 */ /* 0x000fe20000000000 */
[----:B-1----:R-:W-:Y:S02]  /*20f80*/  VIADD R12, R12, 0xffffffff ;  /* 0xffffffff0c0c7836 */ /* 0x002fe40000000000 */
[----:B------:R-:W-:Y:S05]  /*20f90*/  BRA.DIV UR4, `(.L_x_3245) ;  /* 0x0000007e042c7947 */ /* 0x000fea000b800000 */
[----:B------:R4:W1:Y:S02]  /*20fa0*/  SHFL.IDX PT, R6, R2, R12, 0x1f ;  /* 0x00001f0c02067589 */ /* 0x00086400000e0000 */
.L_x_3244:
[----:B---3--:R-:W-:Y:S01]  /*20fb0*/  ISETP.NE.AND P0, PT, R4, 0x1, PT ;  /* 0x000000010400780c */ /* 0x008fe20003f05270 */
[----:B-1----:R-:W-:-:S05]  /*20fc0*/  IMAD R16, R6, R5, R7 ;  /* 0x0000000506107224 */ /* 0x002fca00078e0207 */
[----:B------:R-:W-:-:S07]  /*20fd0*/  IADD3 R0, R0, -R16, RZ ;  /* 0x8000001000007210 */ /* 0x000fce0007ffe0ff */
        /* <DEDUP_REMOVED lines=29> */
[----:B------:R-:W-:-:S04]  /*211b0*/  LOP3.LUT R2, R0, R17, RZ, 0x3c, !PT ;  /* 0x0000001100027212 */ /* 0x000fc800078e3cff */
[----:B------:R-:W-:Y:S01]  /*211c0*/  ISETP.GE.AND P2, PT, R2, RZ, PT ;  /* 0x000000ff0200720c */ /* 0x000fe20003f46270 */
[----:B------:R-:W-:Y:S01]  /*211d0*/  @P0 VIADD R7, R7, 0x1 ;  /* 0x0000000107070836 */ /* 0x000fe20000000000 */
[----:B------:R-:W-:-:S04]  /*211e0*/  IABS R2, R4 ;  /* 0x0000000400027213 */ /* 0x000fc80000000000 */
[----:B------:R-:W-:-:S07]  /*211f0*/  IADD3 R2, RZ, -R2, RZ ;  /* 0x80000002ff027210 */ /* 0x000fce0007ffe0ff */
        /* <DEDUP_REMOVED lines=19> */
[----:B------:R-:W-:-:S05]  /*21330*/  IMAD R4, R4, R5, R7 ;  /* 0x0000000504047224 */ /* 0x000fca00078e0207 */
[----:B------:R-:W-:Y:S01]  /*21340*/  LEA R18, R4, R3, 0x10 ;  /* 0x0000000304127211 */ /* 0x000fe200078e80ff */
[----:B------:R-:W-:Y:S06]  /*21350*/  BRA `(.L_x_3247) ;  /* 0x0000000000f07947 */ /* 0x000fec0003800000 */
.L_x_3246:
        /* <DEDUP_REMOVED lines=40> */
[----:B0-----:R-:W-:-:S05]  /*215e0*/  IADD3 R7, RZ, -R3, RZ ;  /* 0x80000003ff077210 */ /* 0x001fca0007ffe0ff */
[----:B------:R-:W-:-:S04]  /*215f0*/  IMAD R7, R7, R6, RZ ;  /* 0x0000000607077224 */ /* 0x000fc800078e02ff */
[----:B------:R-:W-:Y:S01]  /*21600*/  IMAD.HI.U32 R2, R3, R7, R2 ;  /* 0x0000000703027227 */ /* 0x000fe200078e0002 */
[----:B------:R-:W-:-:S03]  /*21610*/  IABS R7, R0 ;  /* 0x0000000000077213 */ /* 0x000fc60000000000 */
        /* <DEDUP_REMOVED lines=16> */
.L_x_3247:
[----:B------:R-:W-:-:S04]  /*21720*/  LOP3.LUT R2, RZ, R2, RZ, 0x33, !PT ;  /* 0x00000002ff027212 */ /* 0x000fc800078e33ff */
[----:B------:R-:W-:Y:S01]  /*21730*/  IADD3 R17, R17, R2, RZ ;  /* 0x0000000211117210 */ /* 0x000fe20007ffe0ff */
[----:B------:R-:W-:Y:S06]  /*21740*/  BRA `(.L_x_3248) ;  /* 0x00000000001c7947 */ /* 0x000fec0003800000 */
.L_x_3240:
[----:B------:R-:W-:Y:S01]  /*21750*/  UMOV UR4, URZ ;  /* 0x0000003f00047c82 */ /* 0x000fe20008000000 */
[----:B------:R-:W-:Y:S01]  /*21760*/  UMOV UR5, URZ ;  /* 0x0000003f00057c82 */ /* 0x000fe20008000000 */
[----:B------:R-:W-:Y:S01]  /*21770*/  ULDC UR6, c[0x0][0xc3c] ;  /* 0x00030f0000067ab9 */ /* 0x000fe20000000800 */
[----:B------:R-:W-:Y:S01]  /*21780*/  IMAD.MOV.U32 R16, RZ, RZ, R0 ;  /* 0x000000ffff107224 */ /* 0x000fe200078e0000 */
[----:B------:R-:W-:Y:S01]  /*21790*/  MOV R19, UR6 ;  /* 0x0000000600137c02 */ /* 0x000fe20008000f00 */
[----:B------:R-:W-:Y:S02]  /*217a0*/  IMAD.U32 R17, RZ, RZ, UR4 ;  /* 0x00000004ff117e24 */ /* 0x000fe4000f8e00ff */
[----:B------:R-:W-:-:S07]  /*217b0*/  IMAD.U32 R18, RZ, RZ, UR5 ;  /* 0x00000005ff127e24 */ /* 0x000fce000f8e00ff */
.L_x_3248:
        /* <DEDUP_REMOVED lines=10> */
.L_x_3237:
[----:B------:R-:W-:Y:S02]  /*21860*/  ULDC UR4, c[0x0][0xc3c] ;  /* 0x00030f0000047ab9 */ /* 0x000fe40000000800 */
[----:B---3--:R-:W-:-:S13]  /*21870*/  ISETP.GE.AND P0, PT, R19, UR4, PT ;  /* 0x0000000413007c0c */ /* 0x008fda000bf06270 */
[----:B------:R-:W-:Y:S05]  /*21880*/  @!P0 BRA `(.L_x_3249) ;  /* 0xffffff9800ec8947 */ /* 0x000fea000383ffff */
[----:B------:R-:W-:Y:S05]  /*21890*/  BSYNC B8 ;  /* 0x0000000000087941 */ /* 0x000fea0003800000 */
.L_x_3146:
        /* <DEDUP_REMOVED lines=12> */
.L_x_3531:
[----:B------:R-:W-:Y:S05]  /*21960*/  BSYNC B0 ;  /* 0x0000000000007941 */ /* 0x000fea0003800000 */
.L_x_3250:
[----:B------:R-:W-:-:S03]  /*21970*/  UMOV UR4, 0xffffffff ;  /* 0xffffffff00047882 */ /* 0x000fc60000000000 */
[----:B------:R-:W-:Y:S05]  /*21980*/  BRA.DIV UR4, `(.L_x_3252) ;  /* 0x0000007204ec7947 */ /* 0x000fea000b800000 */
[----:B-1----:R-:W1:Y:S02]  /*21990*/  S2R R0, SR_TID.X ;  /* 0x0000000000007919 */ /* 0x002e640000002100 */
[----:B-1----:R-:W-:-:S04]  /*219a0*/  SHF.R.U32.HI R0, RZ, 0x5, R0 ;  /* 0x00000005ff007819 */ /* 0x002fc80000011600 */
[----:B------:R-:W-:-:S05]  /*219b0*/  LOP3.LUT R0, R0, 0x3, RZ, 0xc0, !PT ;  /* 0x0000000300007812 */ /* 0x000fca00078ec0ff */
[----:B------:R1:W3:Y:S02]  /*219c0*/  SHFL.IDX PT, R14, R0, RZ, 0x1f ;  /* 0x00001fff000e7589 */ /* 0x0002e400000e0000 */
.L_x_3534:
[----:B---3--:R-:W-:-:S13]  /*219d0*/  ISETP.NE.AND P0, PT, R14, RZ, PT ;  /* 0x000000ff0e00720c */ /* 0x008fda0003f05270 */
[----:B------:R-:W-:Y:S05]  /*219e0*/  @P0 BRA `(.L_x_2902) ;  /* 0x0000000000880947 */ /* 0x000fea0003800000 */
[----:B------:R-:W-:-:S03]  /*219f0*/  UMOV UR4, 0xffffffff ;  /* 0xffffffff00047882 */ /* 0x000fc60000000000 */
[----:B------:R-:W-:Y:S05]  /*21a00*/  BRA.DIV UR4, `(.L_x_3253) ;  /* 0x0000007604007947 */ /* 0x000fea000b800000 */
[----:B------:R-:W-:-:S13]  /*21a10*/  ELECT P6, URZ, PT ;  /* 0x00000000003f782f */ /* 0x000fda00038c0000 */
.L_x_3537:
[----:B------:R-:W-:Y:S05]  /*21a20*/  @!P6 BRA `(.L_x_2902) ;  /* 0x000000000078e947 */ /* 0x000fea0003800000 */
[----:B------:R-:W-:-:S06]  /*21a30*/  ULOP3.LUT UR4, UR36, 0x2, URZ, 0xfc, !UPT ;  /* 0x0000000224047892 */ /* 0x000fcc000f8efc3f */
[----:B-1----:R-:W-:-:S05]  /*21a40*/  IMAD.U32 R0, RZ, RZ, UR4 ;  /* 0x00000004ff007e24 */ /* 0x002fca000f8e00ff */
[----:B------:R-:W-:-:S13]  /*21a50*/  ISETP.NE.AND P0, PT, R0, 0x3, PT ;  /* 0x000000030000780c */ /* 0x000fda0003f05270 */
[----:B------:R-:W-:Y:S05]  /*21a60*/  @!P0 BRA `(.L_x_3254) ;  /* 0x0000000000048947 */ /* 0x000fea0003800000 */
[----:B------:R-:W-:Y:S01]  /*21a70*/  BPT.TRAP 0x1 ;  /* 0x000000040000795c */ /* 0x000fe20000300000 */
.L_x_3254:
[C---:B------:R-:W-:Y:S01]  /*21a80*/  LEA R5, R25.reuse, R4, 0x3 ;  /* 0x0000000419057211 */ /* 0x040fe200078e18ff */
[----:B------:R-:W-:Y:S01]  /*21a90*/  VIADD R25, R25, 0x1 ;  /* 0x0000000119197836 */ /* 0x000fe20000000000 */
[----:B------:R-:W-:-:S04]  /*21aa0*/  SHF.L.U32 R0, R28, 0x1f, RZ ;  /* 0x0000001f1c007819 */ /* 0x000fc800000006ff */
[----:B------:R-:W1:Y:S01]  /*21ab0*/  SYNCS.PHASECHK.TRANS64.TRYWAIT P1, [R5+URZ+0x28840], R0 ;  /* 0x02884000050075a7 */ /* 0x000e62000802017f */
[----:B------:R-:W-:-:S04]  /*21ac0*/  ISETP.NE.AND P2, PT, R25, 0x2, PT ;  /* 0x000000021900780c */ /* 0x000fc80003f45270 */
[----:B------:R-:W-:Y:S01]  /*21ad0*/  SEL R3, RZ, 0x1, P2 ;  /* 0x00000001ff037807 */ /* 0x000fe20001000000 */
[----:B-1----:R-:W-:Y:S08]  /*21ae0*/  @!P1 BRA `(.L_x_3255) ;  /* 0x0000007000e89947 */ /* 0x002ff00003800000 */
.L_x_3538:
[----:B------:R-:W-:Y:S02]  /*21af0*/  SEL R25, R25, RZ, P2 ;  /* 0x000000ff19197207 */ /* 0x000fe40001000000 */
[----:B------:R-:W-:Y:S01]  /*21b00*/  LOP3.LUT R2, R28, R3, RZ, 0x3c, !PT ;  /* 0x000000031c027212 */ /* 0x000fe200078e3cff */
[----:B------:R-:W-:Y:S06]  /*21b10*/  @!P0 BRA `(.L_x_3256) ;  /* 0x0000000000048947 */ /* 0x000fec0003800000 */
[----:B------:R-:W-:Y:S01]  /*21b20*/  BPT.TRAP 0x1 ;  /* 0x000000040000795c */ /* 0x000fe20000300000 */
.L_x_3256:
[----:B------:R-:W-:Y:S01]  /*21b30*/  IMAD R25, R25, 0x8, R4 ;  /* 0x0000000819197824 */ /* 0x000fe200078e0204 */
[----:B------:R-:W-:-:S04]  /*21b40*/  SHF.L.U32 R2, R2, 0x1f, RZ ;  /* 0x0000001f02027819 */ /* 0x000fc800000006ff */
[----:B------:R-:W3:Y:S02]  /*21b50*/  SYNCS.PHASECHK.TRANS64.TRYWAIT P1, [R25+URZ+0x28840], R2 ;  /* 0x02884002190075a7 */ /* 0x000ee4000802017f */
[----:B---3--:R-:W-:Y:S05]  /*21b60*/  @!P1 BRA `(.L_x_3257) ;  /* 0x0000007000dc9947 */ /* 0x008fea0003800000 */
.L_x_3539:
[----:B------:R-:W-:Y:S05]  /*21b70*/  @!P0 BRA `(.L_x_3258) ;  /* 0x0000000000048947 */ /* 0x000fea0003800000 */
[----:B------:R-:W-:Y:S01]  /*21b80*/  BPT.TRAP 0x1 ;  /* 0x000000040000795c */ /* 0x000fe20000300000 */
.L_x_3258:
[----:B------:R-:W4:Y:S02]  /*21b90*/  SYNCS.PHASECHK.TRANS64.TRYWAIT P1, [R5+URZ+0x28860], R0 ;  /* 0x02886000050075a7 */ /* 0x000f24000802017f */
[----:B----4-:R-:W-:Y:S05]  /*21ba0*/  @!P1 BRA `(.L_x_3259) ;  /* 0x0000007000e09947 */ /* 0x010fea0003800000 */
.L_x_3540:
[----:B------:R-:W-:Y:S05]  /*21bb0*/  @!P0 BRA `(.L_x_3260) ;  /* 0x0000000000048947 */ /* 0x000fea0003800000 */
[----:B------:R-:W-:Y:S01]  /*21bc0*/  BPT.TRAP 0x1 ;  /* 0x000000040000795c */ /* 0x000fe20000300000 */
.L_x_3260:
[----:B------:R0:W0:Y:S02]  /*21bd0*/  SYNCS.PHASECHK.TRANS64.TRYWAIT P0, [R25+URZ+0x28860], R2 ;  /* 0x02886002190075a7 */ /* 0x000024000800017f */
[----:B0-----:R-:W-:Y:S05]  /*21be0*/  @!P0 NANOSLEEP.SYNCS 0x989680 ;  /* 0x009896800000895d */ /* 0x001fea0003900000 */
[----:B------:R-:W0:Y:S02]  /*21bf0*/  @!P0 SYNCS.PHASECHK.TRANS64 P0, [R25+URZ+0x28860], R2 ;  /* 0x02886002190085a7 */ /* 0x000e24000800007f */
[----:B0-----:R-:W-:Y:S05]  /*21c00*/  @!P0 BRA `(.L_x_3260) ;  /* 0xfffffffc00f08947 */ /* 0x001fea000383ffff */
.L_x_2902:
[----:B------:R-:W-:Y:S05]  /*21c10*/  BSYNC B9 ;  /* 0x0000000000097941 */ /* 0x000fea0003800000 */
.L_x_2899:
[----:B------:R-:W-:Y:S05]  /*21c20*/  EXIT ;  /* 0x000000000000794d */ /* 0x000fea0003800000 */
.L_x_2926:
[----:B0-----:R0:W1:Y:S02]  /*21c30*/  SYNCS.PHASECHK.TRANS64.TRYWAIT P6, [R89+URZ+0x28890], R100 ;  /* 0x02889064590075a7 */ /* 0x00106400080c017f */
[----:B-1----:R-:W-:Y:S05]  /*21c40*/  @!P6 NANOSLEEP.SYNCS 0x989680 ;  /* 0x009896800000e95d */ /* 0x002fea0003900000 */
[----:B------:R-:W1:Y:S02]  /*21c50*/  @!P6 SYNCS.PHASECHK.TRANS64 P6, [R89+URZ+0x28890], R100 ;  /* 0x028890645900e5a7 */ /* 0x000e6400080c007f */
[----:B-1----:R-:W-:Y:S05]  /*21c60*/  @!P6 BRA `(.L_x_2926) ;  /* 0xfffffffc00f0e947 */ /* 0x002fea000383ffff */
[----:B------:R-:W-:Y:S05]  /*21c70*/  BRA `(.L_x_3261) ;  /* 0xfffffe1400d47947 */ /* 0x000fea000383ffff */
.L_x_2927:
        /* <DEDUP_REMOVED lines=8> */
.L_x_3263:
[----:B------:R-:W-:Y:S05]  /*21d00*/  BSYNC B1 ;  /* 0x0000000000017941 */ /* 0x000fea0003800000 */
.L_x_3262:
        /* <DEDUP_REMOVED lines=8> */
.L_x_3264:
[----:B------:R-:W-:Y:S01]  /*21d90*/  MOV R103, R14 ;  /* 0x0000000e00677202 */ /* 0x000fe20000000f00 */
[----:B------:R-:W-:Y:S06]  /*21da0*/  BRA `(.L_x_3265) ;  /* 0xfffffe14009c7947 */ /* 0x000fec000383ffff */
.L_x_2936:
        /* <DEDUP_REMOVED lines=8> */
.L_x_3267:
[----:B------:R-:W-:Y:S05]  /*21e30*/  BSYNC B1 ;  /* 0x0000000000017941 */ /* 0x000fea0003800000 */
.L_x_3266:
        /* <DEDUP_REMOVED lines=8> */
.L_x_3268:
[----:B------:R-:W-:Y:S01]  /*21ec0*/  IMAD.MOV.U32 R69, RZ, RZ, R14 ;  /* 0x000000ffff457224 */ /* 0x000fe200078e000e */
[----:B------:R-:W-:Y:S06]  /*21ed0*/  BRA `(.L_x_3269) ;  /* 0xfffffe1c00007947 */ /* 0x000fec000383ffff */
.L_x_2945:
        /* <DEDUP_REMOVED lines=8> */
.L_x_3271:
[----:B------:R-:W-:Y:S05]  /*21f60*/  BSYNC B1 ;  /* 0x0000000000017941 */ /* 0x000fea0003800000 */
.L_x_3270:
        /* <DEDUP_REMOVED lines=8> */
.L_x_3272:
[----:B------:R-:W-:Y:S01]  /*21ff0*/  MOV R61, R14 ;  /* 0x0000000e003d7202 */ /* 0x000fe20000000f00 */
[----:B------:R-:W-:Y:S06]  /*22000*/  BRA `(.L_x_3273) ;  /* 0xfffffe2000647947 */ /* 0x000fec000383ffff */
.L_x_2954:
        /* <DEDUP_REMOVED lines=8> */
.L_x_3275:
[----:B------:R-:W-:Y:S05]  /*22090*/  BSYNC B1 ;  /* 0x0000000000017941 */ /* 0x000fea0003800000 */
.L_x_3274:
        /* <DEDUP_REMOVED lines=8> */
.L_x_3276:
[----:B------:R-:W-:Y:S01]  /*22120*/  IMAD.MOV.U32 R51, RZ, RZ, R14 ;  /* 0x000000ffff337224 */ /* 0x000fe200078e000e */
[----:B------:R-:W-:Y:S06]  /*22130*/  BRA `(.L_x_3277) ;  /* 0xfffffe2400c87947 */ /* 0x000fec000383ffff */
.L_x_2966:
[----:B-1----:R1:W2:Y:S02]  /*22140*/  SYNCS.PHASECHK.TRANS64.TRYWAIT P4, [R89+URZ+0x28890], R100 ;  /* 0x02889064590075a7 */ /* 0x0022a4000808017f */
[----:B--2---:R-:W-:Y:S05]  /*22150*/  @!P4 NANOSLEEP.SYNCS 0x989680 ;  /* 0x009896800000c95d */ /* 0x004fea0003900000 */
[----:B------:R-:W2:Y:S02]  /*22160*/  @!P4 SYNCS.PHASECHK.TRANS64 P4, [R89+URZ+0x28890], R100 ;  /* 0x028890645900c5a7 */ /* 0x000ea4000808007f */
[----:B--2---:R-:W-:Y:S05]  /*22170*/  @!P4 BRA `(.L_x_2966) ;  /* 0xfffffffc00f0c947 */ /* 0x004fea000383ffff */
[----:B------:R-:W-:Y:S05]  /*22180*/  BRA `(.L_x_3278) ;  /* 0xfffffe3400a87947 */ /* 0x000fea000383ffff */
.L_x_2967:
[----:B------:R-:W-:Y:S01]  /*22190*/  BSSY B1, `(.L_x_3279) ;  /* 0x0000008000017945 */ /* 0x000fe20003800000 */
[----:B------:R-:W-:Y:S01]  /*221a0*/  IMAD.MOV.U32 R13, RZ, RZ, R101 ;  /* 0x000000ffff0d7224 */ /* 0x000fe200078e0065 */
[----:B------:R-:W-:Y:S01]  /*221b0*/  MOV R12, RZ ;  /* 0x000000ff000c7202 */ /* 0x000fe20000000f00 */
[----:B------:R-:W-:Y:S02]  /*221c0*/  IMAD.MOV.U32 R11, RZ, RZ, 0x181f ;  /* 0x0000181fff0b7424 */ /* 0x000fe400078e00ff */
[----:B------:R-:W-:-:S07]  /*221d0*/  IMAD.MOV.U32 R15, RZ, RZ, -0x1 ;  /* 0xffffffffff0f7424 */ /* 0x000fce00078e00ff */
[----:B-1----:R-:W-:Y:S05]  /*221e0*/  WARPSYNC.COLLECTIVE R15, `(.L_x_3280) ;  /* 0x000000000f087348 */ /* 0x002fea0003c00000 */
[----:B------:R0:W2:Y:S02]  /*221f0*/  SHFL.IDX P6, R14, R13, R12, R11 ;  /* 0x0000000c0d0e7389 */ /* 0x0000a400000c000b */
[----:B012---:R-:W-:Y:S01]  /*22200*/  ENDCOLLECTIVE ;  /* 0x000000000000791b */ /* 0x007fe20003800000 */
.L_x_3280:
[----:B------:R-:W-:Y:S05]  /*22210*/  BSYNC B1 ;  /* 0x0000000000017941 */ /* 0x000fea0003800000 */
.L_x_3279:
        /* <DEDUP_REMOVED lines=8> */
.L_x_3281:
[----:B------:R-:W-:Y:S01]  /*222a0*/  MOV R104, R14 ;  /* 0x0000000e00687202 */ /* 0x000fe20000000f00 */
[----:B------:R-:W-:Y:S06]  /*222b0*/  BRA `(.L_x_3282) ;  /* 0xfffffe3400747947 */ /* 0x000fec000383ffff */
.L_x_2972:
[----:B------:R-:W-:Y:S01]  /*222c0*/  BSSY B1, `(.L_x_3283) ;  /* 0x0000008000017945 */ /* 0x000fe20003800000 */
[----:B----4-:R-:W-:Y:S01]  /*222d0*/  IMAD.MOV.U32 R13, RZ, RZ, R101 ;  /* 0x000000ffff0d7224 */ /* 0x010fe200078e0065 */
[----:B------:R-:W-:Y:S01]  /*222e0*/  MOV R15, 0xffffffff ;  /* 0xffffffff000f7802 */ /* 0x000fe20000000f00 */
[----:B------:R-:W-:Y:S02]  /*222f0*/  IMAD.MOV.U32 R12, RZ, RZ, 0x1 ;  /* 0x00000001ff0c7424 */ /* 0x000fe400078e00ff */
[----:B------:R-:W-:-:S07]  /*22300*/  IMAD.MOV.U32 R11, RZ, RZ, 0x181f ;  /* 0x0000181fff0b7424 */ /* 0x000fce00078e00ff */
[----:B0123--:R-:W-:Y:S05]  /*22310*/  WARPSYNC.COLLECTIVE R15, `(.L_x_3284) ;  /* 0x000000000f087348 */ /* 0x00ffea0003c00000 */
[----:B------:R4:W0:Y:S02]  /*22320*/  SHFL.IDX P6, R14, R13, R12, R11 ;  /* 0x0000000c0d0e7389 */ /* 0x00082400000c000b */
[----:B01234-:R-:W-:Y:S01]  /*22330*/  ENDCOLLECTIVE ;  /* 0x000000000000791b */ /* 0x01ffe20003800000 */
.L_x_3284:
[----:B------:R-:W-:Y:S05]  /*22340*/  BSYNC B1 ;  /* 0x0000000000017941 */ /* 0x000fea0003800000 */
.L_x_3283:
        /* <DEDUP_REMOVED lines=8> */
.L_x_3285:
[----:B------:R-:W-:Y:S01]  /*223d0*/  IMAD.MOV.U32 R46, RZ, RZ, R14 ;  /* 0x000000ffff2e7224 */ /* 0x000fe200078e000e */
[----:B------:R-:W-:Y:S06]  /*223e0*/  BRA `(.L_x_3286) ;  /* 0xfffffe3c00107947 */ /* 0x000fec000383ffff */
.L_x_2977:
        /* <DEDUP_REMOVED lines=8> */
.L_x_3288:
[----:B------:R-:W-:Y:S05]  /*22470*/  BSYNC B1 ;  /* 0x0000000000017941 */ /* 0x000fea0003800000 */
.L_x_3287:
        /* <DEDUP_REMOVED lines=8> */
.L_x_3289:
[----:B------:R-:W-:Y:S01]  /*22500*/  MOV R46, R14 ;  /* 0x0000000e002e7202 */ /* 0x000fe20000000f00 */
[----:B------:R-:W-:Y:S06]  /*22510*/  BRA `(.L_x_3290) ;  /* 0xfffffe4000b07947 */ /* 0x000fec000383ffff */
.L_x_2982:
        /* <DEDUP_REMOVED lines=8> */
.L_x_3292:
[----:B------:R-:W-:Y:S05]  /*225a0*/  BSYNC B1 ;  /* 0x0000000000017941 */ /* 0x000fea0003800000 */
.L_x_3291:
        /* <DEDUP_REMOVED lines=8> */
.L_x_3293:
[----:B------:R-:W-:Y:S01]  /*22630*/  IMAD.MOV.U32 R106, RZ, RZ, R14 ;  /* 0x000000ffff6a7224 */ /* 0x000fe200078e000e */
[----:B------:R-:W-:Y:S06]  /*22640*/  BRA `(.L_x_3294) ;  /* 0xfffffe4800587947 */ /* 0x000fec000383ffff */
.L_x_2987:
[----:B0-----:R0:W1:Y:S02]  /*22650*/  SYNCS.PHASECHK.TRANS64.TRYWAIT P3, [R89+URZ+0x28890], R100 ;  /* 0x02889064590075a7 */ /* 0x001064000806017f */
[----:B-1----:R-:W-:Y:S05]  /*22660*/  @!P3 NANOSLEEP.SYNCS 0x989680 ;  /* 0x009896800000b95d */ /* 0x002fea0003900000 */
[----:B------:R-:W1:Y:S02]  /*22670*/  @!P3 SYNCS.PHASECHK.TRANS64 P3, [R89+URZ+0x28890], R100 ;  /* 0x028890645900b5a7 */ /* 0x000e64000806007f */
[----:B-1----:R-:W-:Y:S05]  /*22680*/  @!P3 BRA `(.L_x_2987) ;  /* 0xfffffffc00f0b947 */ /* 0x002fea000383ffff */
[----:B------:R-:W-:Y:S05]  /*22690*/  BRA `(.L_x_3295) ;  /* 0xfffffe50004c7947 */ /* 0x000fea000383ffff */
.L_x_2988:
        /* <DEDUP_REMOVED lines=8> */
.L_x_3297:
[----:B------:R-:W-:Y:S05]  /*22720*/  BSYNC B1 ;  /* 0x0000000000017941 */ /* 0x000fea0003800000 */
.L_x_3296:
        /* <DEDUP_REMOVED lines=8> */
.L_x_3298:
[----:B------:R-:W-:Y:S05]  /*227b0*/  BRA `(.L_x_3299) ;  /* 0xfffffe50006c7947 */ /* 0x000fea000383ffff */
.L_x_2991:
[----:B------:R-:W-:Y:S01]  /*227c0*/  BSSY B1, `(.L_x_3300) ;  /* 0x0000008000017945 */ /* 0x000fe20003800000 */
[----:B----4-:R-:W-:Y:S01]  /*227d0*/  MOV R13, R45 ;  /* 0x0000002d000d7202 */ /* 0x010fe20000000f00 */
[----:B------:R-:W-:Y:S02]  /*227e0*/  IMAD.MOV.U32 R12, RZ, RZ, 0x1 ;  /* 0x00000001ff0c7424 */ /* 0x000fe400078e00ff */
[----:B------:R-:W-:Y:S02]  /*227f0*/  IMAD.MOV.U32 R11, RZ, RZ, 0x181f ;  /* 0x0000181fff0b7424 */ /* 0x000fe400078e00ff */
[----:B------:R-:W-:-:S07]  /*22800*/  IMAD.MOV.U32 R15, RZ, RZ, -0x1 ;  /* 0xffffffffff0f7424 */ /* 0x000fce00078e00ff */
[----:B0123--:R-:W-:Y:S05]  /*22810*/  WARPSYNC.COLLECTIVE R15, `(.L_x_3301) ;  /* 0x000000000f087348 */ /* 0x00ffea0003c00000 */
[----:B---3--:R3:W4:Y:S02]  /*22820*/  SHFL.IDX P6, R14, R13, R12, R11 ;  /* 0x0000000c0d0e7389 */ /* 0x00872400000c000b */
[----:B01234-:R-:W-:Y:S01]  /*22830*/  ENDCOLLECTIVE ;  /* 0x000000000000791b */ /* 0x01ffe20003800000 */
.L_x_3301:
[----:B------:R-:W-:Y:S05]  /*22840*/  BSYNC B1 ;  /* 0x0000000000017941 */ /* 0x000fea0003800000 */
.L_x_3300:
[----:B------:R-:W-:Y:S01]  /*22850*/  IMAD.MOV.U32 R13, RZ, RZ, R44 ;  /* 0x000000ffff0d7224 */ /* 0x000fe200078e002c */
[----:B------:R-:W-:Y:S01]  /*22860*/  MOV R15, 0xffffffff ;  /* 0xffffffff000f7802 */ /* 0x000fe20000000f00 */
[----:B------:R-:W-:Y:S01]  /*22870*/  IMAD.MOV.U32 R12, RZ, RZ, 0x1 ;  /* 0x00000001ff0c7424 */ /* 0x000fe200078e00ff */
[----:B------:R-:W-:Y:S01]  /*22880*/  MOV R41, R14 ;  /* 0x0000000e00297202 */ /* 0x000fe20000000f00 */
[----:B------:R-:W-:-:S07]  /*22890*/  IMAD.MOV.U32 R11, RZ, RZ, 0x181f ;  /* 0x0000181fff0b7424 */ /* 0x000fce00078e00ff */
[----:B------:R-:W-:Y:S05]  /*228a0*/  WARPSYNC.COLLECTIVE R15, `(.L_x_3302) ;  /* 0x000000000f087348 */ /* 0x000fea0003c00000 */
[----:B------:R0:W1:Y:S02]  /*228b0*/  SHFL.IDX P6, R14, R13, R12, R11 ;  /* 0x0000000c0d0e7389 */ /* 0x00006400000c000b */
[----:B01----:R-:W-:Y:S01]  /*228c0*/  ENDCOLLECTIVE ;  /* 0x000000000000791b */ /* 0x003fe20003800000 */
.L_x_3302:
[----:B------:R-:W-:Y:S05]  /*228d0*/  BRA `(.L_x_3303) ;  /* 0xfffffe50006c7947 */ /* 0x000fea000383ffff */
.L_x_2994:
[----:B------:R-:W-:Y:S01]  /*228e0*/  BSSY B1, `(.L_x_3304) ;  /* 0x0000008000017945 */ /* 0x000fe20003800000 */
[----:B---3--:R-:W-:Y:S01]  /*228f0*/  IMAD.MOV.U32 R13, RZ, RZ, R45 ;  /* 0x000000ffff0d7224 */ /* 0x008fe200078e002d */
[----:B------:R-:W-:Y:S01]  /*22900*/  MOV R15, 0xffffffff ;  /* 0xffffffff000f7802 */ /* 0x000fe20000000f00 */
[----:B------:R-:W-:Y:S02]  /*22910*/  IMAD.MOV.U32 R12, RZ, RZ, 0x2 ;  /* 0x00000002ff0c7424 */ /* 0x000fe400078e00ff */
[----:B------:R-:W-:-:S07]  /*22920*/  IMAD.MOV.U32 R11, RZ, RZ, 0x181f ;  /* 0x0000181fff0b7424 */ /* 0x000fce00078e00ff */
[----:B012-4-:R-:W-:Y:S05]  /*22930*/  WARPSYNC.COLLECTIVE R15, `(.L_x_3305) ;  /* 0x000000000f087348 */ /* 0x017fea0003c00000 */
[----:B------:R3:W0:Y:S02]  /*22940*/  SHFL.IDX P6, R14, R13, R12, R11 ;  /* 0x0000000c0d0e7389 */ /* 0x00062400000c000b */
[----:B01234-:R-:W-:Y:S01]  /*22950*/  ENDCOLLECTIVE ;  /* 0x000000000000791b */ /* 0x01ffe20003800000 */
.L_x_3305:
[----:B------:R-:W-:Y:S05]  /*22960*/  BSYNC B1 ;  /* 0x0000000000017941 */ /* 0x000fea0003800000 */
.L_x_3304:
        /* <DEDUP_REMOVED lines=8> */
.L_x_3306:
[----:B------:R-:W-:Y:S05]  /*229f0*/  BRA `(.L_x_3307) ;  /* 0xfffffe5000707947 */ /* 0x000fea000383ffff */
.L_x_2997:
        /* <DEDUP_REMOVED lines=8> */
.L_x_3309:
[----:B------:R-:W-:Y:S05]  /*22a80*/  BSYNC B1 ;  /* 0x0000000000017941 */ /* 0x000fea0003800000 */
.L_x_3308:
        /* <DEDUP_REMOVED lines=8> */
.L_x_3310:
[----:B------:R-:W-:Y:S05]  /*22b10*/  BRA `(.L_x_3311) ;  /* 0xfffffe5000747947 */ /* 0x000fea000383ffff */
.L_x_3001:
[----:B------:R0:W0:Y:S02]  /*22b20*/  SYNCS.PHASECHK.TRANS64.TRYWAIT P4, [R89+URZ+0x288b0], R100 ;  /* 0x0288b064590075a7 */ /* 0x000024000808017f */
[----:B0-----:R-:W-:Y:S05]  /*22b30*/  @!P4 NANOSLEEP.SYNCS 0x989680 ;  /* 0x009896800000c95d */ /* 0x001fea0003900000 */
[----:B------:R-:W0:Y:S02]  /*22b40*/  @!P4 SYNCS.PHASECHK.TRANS64 P4, [R89+URZ+0x288b0], R100 ;  /* 0x0288b0645900c5a7 */ /* 0x000e24000808007f */
[----:B0-----:R-:W-:Y:S05]  /*22b50*/  @!P4 BRA `(.L_x_3001) ;  /* 0xfffffffc00f0c947 */ /* 0x001fea000383ffff */
[----:B------:R-:W-:Y:S05]  /*22b60*/  BRA `(.L_x_3312) ;  /* 0xfffffe5000f07947 */ /* 0x000fea000383ffff */
.L_x_3015:
[----:B------:R-:W0:Y:S01]  /*22b70*/  S2R R5, SR_TID.X ;  /* 0x0000000000057919 */ /* 0x000e220000002100 */
[----:B------:R-:W-:Y:S01]  /*22b80*/  BSSY B0, `(.L_x_3313) ;  /* 0x000000c000007945 */ /* 0x000fe20003800000 */
[----:B------:R-:W-:Y:S02]  /*22b90*/  IMAD.MOV.U32 R12, RZ, RZ, RZ ;  /* 0x000000ffff0c7224 */ /* 0x000fe400078e00ff */
[----:B------:R-:W-:Y:S02]  /*22ba0*/  IMAD.MOV.U32 R11, RZ, RZ, 0x1f ;  /* 0x0000001fff0b7424 */ /* 0x000fe400078e00ff */
[----:B------:R-:W-:Y:S02]  /*22bb0*/  IMAD.MOV.U32 R15, RZ, RZ, -0x1 ;  /* 0xffffffffff0f7424 */ /* 0x000fe400078e00ff */
[----:B0-----:R-:W-:-:S05]  /*22bc0*/  VIADD R5, R5, 0xffffff80 ;  /* 0xffffff8005057836 */ /* 0x001fca0000000000 */
[----:B------:R-:W-:-:S04]  /*22bd0*/  SHF.R.S32.HI R4, RZ, 0x1f, R5 ;  /* 0x0000001fff047819 */ /* 0x000fc80000011405 */
[----:B------:R-:W-:-:S04]  /*22be0*/  LEA.HI R4, R4, R5, RZ, 0x7 ;  /* 0x0000000504047211 */ /* 0x000fc800078f38ff */
[----:B------:R-:W-:-:S04]  /*22bf0*/  SHF.R.S32.HI R4, RZ, 0x7, R4 ;  /* 0x00000007ff047819 */ /* 0x000fc80000011404 */
[----:B--2---:R-:W-:-:S07]  /*22c00*/  MOV R13, R4 ;  /* 0x00000004000d7202 */ /* 0x004fce0000000f00 */
[----:B-1---5:R-:W-:Y:S05]  /*22c10*/  WARPSYNC.COLLECTIVE R15, `(.L_x_3314) ;  /* 0x000000000f087348 */ /* 0x022fea0003c00000 */
[----:B------:R0:W2:Y:S02]  /*22c20*/  SHFL.IDX P6, R14, R13, R12, R11 ;  /* 0x0000000c0d0e7389 */ /* 0x0000a400000c000b */
[----:B012--5:R-:W-:Y:S01]  /*22c30*/  ENDCOLLECTIVE ;  /* 0x000000000000791b */ /* 0x027fe20003800000 */
.L_x_3314:
[----:B------:R-:W-:Y:S05]  /*22c40*/  BSYNC B0 ;  /* 0x0000000000007941 */ /* 0x000fea0003800000 */
.L_x_3313:
[----:B------:R-:W-:Y:S01]  /*22c50*/  MOV R191, R14 ;  /* 0x0000000e00bf7202 */ /* 0x000fe20000000f00 */
[----:B------:R-:W-:Y:S06]  /*22c60*/  BRA `(.L_x_3315) ;  /* 0xfffffe5c00d47947 */ /* 0x000fec000383ffff */
.L_x_3025:
        /* <DEDUP_REMOVED lines=8> */
.L_x_3317:
[----:B------:R-:W-:Y:S05]  /*22cf0*/  BSYNC B1 ;  /* 0x0000000000017941 */ /* 0x000fea0003800000 */
.L_x_3316:
        /* <DEDUP_REMOVED lines=8> */
.L_x_3318:
[----:B------:R-:W-:Y:S02]  /*22d80*/  IMAD.MOV.U32 R13, RZ, RZ, R8 ;  /* 0x000000ffff0d7224 */ /* 0x000fe400078e0008 */
[----:B------:R-:W-:-:S07]  /*22d90*/  IMAD.MOV.U32 R3, RZ, RZ, R14 ;  /* 0x000000ffff037224 */ /* 0x000fce00078e000e */
[----:B------:R-:W-:Y:S05]  /*22da0*/  WARPSYNC.COLLECTIVE R15, `(.L_x_3319) ;  /* 0x000000000f087348 */ /* 0x000fea0003c00000 */
[----:B------:R0:W1:Y:S02]  /*22db0*/  SHFL.IDX P6, R14, R13, R12, R11 ;  /* 0x0000000c0d0e7389 */ /* 0x00006400000c000b */
[----:B01----:R-:W-:Y:S01]  /*22dc0*/  ENDCOLLECTIVE ;  /* 0x000000000000791b */ /* 0x003fe20003800000 */
.L_x_3319:
[----:B------:R-:W-:Y:S01]  /*22dd0*/  IMAD.MOV.U32 R13, RZ, RZ, R7 ;  /* 0x000000ffff0d7224 */ /* 0x000fe200078e0007 */
[----:B------:R-:W-:-:S07]  /*22de0*/  MOV R4, R14 ;  /* 0x0000000e00047202 */ /* 0x000fce0000000f00 */
[----:B------:R-:W-:Y:S05]  /*22df0*/  WARPSYNC.COLLECTIVE R15, `(.L_x_3320) ;  /* 0x000000000f087348 */ /* 0x000fea0003c00000 */
[----:B------:R0:W1:Y:S02]  /*22e00*/  SHFL.IDX P6, R14, R13, R12, R11 ;  /* 0x0000000c0d0e7389 */ /* 0x00006400000c000b */
[----:B01----:R-:W-:Y:S01]  /*22e10*/  ENDCOLLECTIVE ;  /* 0x000000000000791b */ /* 0x003fe20003800000 */
.L_x_3320:
[----:B------:R-:W-:Y:S05]  /*22e20*/  BRA `(.L_x_3321) ;  /* 0xfffffe6400307947 */ /* 0x000fea000383ffff */
.L_x_3028:
[----:B------:R-:W-:Y:S01]  /*22e30*/  BSSY B1, `(.L_x_3322) ;  /* 0x0000008000017945 */ /* 0x000fe20003800000 */
[----:B0-----:R-:W-:Y:S01]  /*22e40*/  IMAD.MOV.U32 R13, RZ, RZ, R6 ;  /* 0x000000ffff0d7224 */ /* 0x001fe200078e0006 */
[----:B------:R-:W-:Y:S01]  /*22e50*/  MOV R11, 0x181f ;  /* 0x0000181f000b7802 */ /* 0x000fe20000000f00 */
[----:B------:R-:W-:Y:S02]  /*22e60*/  IMAD.MOV.U32 R12, RZ, RZ, 0x1 ;  /* 0x00000001ff0c7424 */ /* 0x000fe400078e00ff */
[----:B------:R-:W-:-:S07]  /*22e70*/  IMAD.MOV.U32 R15, RZ, RZ, -0x1 ;  /* 0xffffffffff0f7424 */ /* 0x000fce00078e00ff */
[----:B------:R-:W-:Y:S05]  /*22e80*/  WARPSYNC.COLLECTIVE R15, `(.L_x_3323) ;  /* 0x000000000f087348 */ /* 0x000fea0003c00000 */
[----:B------:R0:W1:Y:S02]  /*22e90*/  SHFL.IDX P6, R14, R13, R12, R11 ;  /* 0x0000000c0d0e7389 */ /* 0x00006400000c000b */
[----:B01----:R-:W-:Y:S01]  /*22ea0*/  ENDCOLLECTIVE ;  /* 0x000000000000791b */ /* 0x003fe20003800000 */
.L_x_3323:
[----:B------:R-:W-:Y:S05]  /*22eb0*/  BSYNC B1 ;  /* 0x0000000000017941 */ /* 0x000fea0003800000 */
.L_x_3322:
        /* <DEDUP_REMOVED lines=8> */
.L_x_3324:
[----:B------:R-:W-:Y:S01]  /*22f40*/  MOV R13, R8 ;  /* 0x00000008000d7202 */ /* 0x000fe20000000f00 */
[----:B------:R-:W-:-:S07]  /*22f50*/  IMAD.MOV.U32 R3, RZ, RZ, R14 ;  /* 0x000000ffff037224 */ /* 0x000fce00078e000e */
[----:B------:R-:W-:Y:S05]  /*22f60*/  WARPSYNC.COLLECTIVE R15, `(.L_x_3325) ;  /* 0x000000000f087348 */ /* 0x000fea0003c00000 */
[----:B------:R0:W1:Y:S02]  /*22f70*/  SHFL.IDX P6, R14, R13, R12, R11 ;  /* 0x0000000c0d0e7389 */ /* 0x00006400000c000b */
[----:B01----:R-:W-:Y:S01]  /*22f80*/  ENDCOLLECTIVE ;  /* 0x000000000000791b */ /* 0x003fe20003800000 */
.L_x_3325:
[----:B------:R-:W-:Y:S02]  /*22f90*/  IMAD.MOV.U32 R13, RZ, RZ, R7 ;  /* 0x000000ffff0d7224 */ /* 0x000fe400078e0007 */
[----:B------:R-:W-:-:S07]  /*22fa0*/  IMAD.MOV.U32 R4, RZ, RZ, R14 ;  /* 0x000000ffff047224 */ /* 0x000fce00078e000e */
[----:B------:R-:W-:Y:S05]  /*22fb0*/  WARPSYNC.COLLECTIVE R15, `(.L_x_3326) ;  /* 0x000000000f087348 */ /* 0x000fea0003c00000 */
[----:B------:R0:W1:Y:S02]  /*22fc0*/  SHFL.IDX P6, R14, R13, R12, R11 ;  /* 0x0000000c0d0e7389 */ /* 0x00006400000c000b */
[----:B01----:R-:W-:Y:S01]  /*22fd0*/  ENDCOLLECTIVE ;  /* 0x000000000000791b */ /* 0x003fe20003800000 */
.L_x_3326:
[----:B------:R-:W-:Y:S05]  /*22fe0*/  BRA `(.L_x_3327) ;  /* 0xfffffe64009c7947 */ /* 0x000fea000383ffff */
.L_x_3031:
[----:B------:R-:W-:Y:S01]  /*22ff0*/  BSSY B1, `(.L_x_3328) ;  /* 0x0000008000017945 */ /* 0x000fe20003800000 */
[----:B0-----:R-:W-:Y:S01]  /*23000*/  IMAD.MOV.U32 R13, RZ, RZ, R6 ;  /* 0x000000ffff0d7224 */ /* 0x001fe200078e0006 */
[----:B------:R-:W-:Y:S01]  /*23010*/  MOV R12, 0x2 ;  /* 0x00000002000c7802 */ /* 0x000fe20000000f00 */
[----:B------:R-:W-:Y:S02]  /*23020*/  IMAD.MOV.U32 R11, RZ, RZ, 0x181f ;  /* 0x0000181fff0b7424 */ /* 0x000fe400078e00ff */
[----:B------:R-:W-:-:S07]  /*23030*/  IMAD.MOV.U32 R15, RZ, RZ, -0x1 ;  /* 0xffffffffff0f7424 */ /* 0x000fce00078e00ff */
[----:B-1----:R-:W-:Y:S05]  /*23040*/  WARPSYNC.COLLECTIVE R15, `(.L_x_3329) ;  /* 0x000000000f087348 */ /* 0x002fea0003c00000 */
[----:B------:R0:W2:Y:S02]  /*23050*/  SHFL.IDX P6, R14, R13, R12, R11 ;  /* 0x0000000c0d0e7389 */ /* 0x0000a400000c000b */
[----:B012---:R-:W-:Y:S01]  /*23060*/  ENDCOLLECTIVE ;  /* 0x000000000000791b */ /* 0x007fe20003800000 */
.L_x_3329:
[----:B------:R-:W-:Y:S05]  /*23070*/  BSYNC B1 ;  /* 0x0000000000017941 */ /* 0x000fea0003800000 */
.L_x_3328:
        /* <DEDUP_REMOVED lines=8> */
.L_x_3330:
[----:B------:R-:W-:Y:S01]  /*23100*/  IMAD.MOV.U32 R13, RZ, RZ, R8 ;  /* 0x000000ffff0d7224 */ /* 0x000fe200078e0008 */
[----:B------:R-:W-:-:S07]  /*23110*/  MOV R3, R14 ;  /* 0x0000000e00037202 */ /* 0x000fce0000000f00 */
[----:B------:R-:W-:Y:S05]  /*23120*/  WARPSYNC.COLLECTIVE R15, `(.L_x_3331) ;  /* 0x000000000f087348 */ /* 0x000fea0003c00000 */
[----:B------:R0:W1:Y:S02]  /*23130*/  SHFL.IDX P6, R14, R13, R12, R11 ;  /* 0x0000000c0d0e7389 */ /* 0x00006400000c000b */
[----:B01----:R-:W-:Y:S01]  /*23140*/  ENDCOLLECTIVE ;  /* 0x000000000000791b */ /* 0x003fe20003800000 */
.L_x_3331:
[----:B------:R-:W-:Y:S02]  /*23150*/  IMAD.MOV.U32 R13, RZ, RZ, R7 ;  /* 0x000000ffff0d7224 */ /* 0x000fe400078e0007 */
[----:B------:R-:W-:-:S07]  /*23160*/  IMAD.MOV.U32 R4, RZ, RZ, R14 ;  /* 0x000000ffff047224 */ /* 0x000fce00078e000e */
[----:B------:R-:W-:Y:S05]  /*23170*/  WARPSYNC.COLLECTIVE R15, `(.L_x_3332) ;  /* 0x000000000f087348 */ /* 0x000fea0003c00000 */
[----:B------:R0:W1:Y:S02]  /*23180*/  SHFL.IDX P6, R14, R13, R12, R11 ;  /* 0x0000000c0d0e7389 */ /* 0x00006400000c000b */
[----:B01----:R-:W-:Y:S01]  /*23190*/  ENDCOLLECTIVE ;  /* 0x000000000000791b */ /* 0x003fe20003800000 */
.L_x_3332:
[----:B------:R-:W-:Y:S05]  /*231a0*/  BRA `(.L_x_3333) ;  /* 0xfffffe6400f07947 */ /* 0x000fea000383ffff */
.L_x_3034:
[----:B------:R-:W-:Y:S01]  /*231b0*/  BSSY B1, `(.L_x_3334) ;  /* 0x0000008000017945 */ /* 0x000fe20003800000 */
[----:B------:R-:W-:Y:S01]  /*231c0*/  MOV R13, R6 ;  /* 0x00000006000d7202 */ /* 0x000fe20000000f00 */
[----:B------:R-:W-:Y:S02]  /*231d0*/  IMAD.MOV.U32 R12, RZ, RZ, 0x3 ;  /* 0x00000003ff0c7424 */ /* 0x000fe400078e00ff */
[----:B------:R-:W-:Y:S02]  /*231e0*/  IMAD.MOV.U32 R11, RZ, RZ, 0x181f ;  /* 0x0000181fff0b7424 */ /* 0x000fe400078e00ff */
[----:B------:R-:W-:-:S07]  /*231f0*/  IMAD.MOV.U32 R15, RZ, RZ, -0x1 ;  /* 0xffffffffff0f7424 */ /* 0x000fce00078e00ff */
[----:B--2---:R-:W-:Y:S05]  /*23200*/  WARPSYNC.COLLECTIVE R15, `(.L_x_3335) ;  /* 0x000000000f087348 */ /* 0x004fea0003c00000 */
[----:B------:R0:W1:Y:S02]  /*23210*/  SHFL.IDX P6, R14, R13, R12, R11 ;  /* 0x0000000c0d0e7389 */ /* 0x00006400000c000b */
[----:B012---:R-:W-:Y:S01]  /*23220*/  ENDCOLLECTIVE ;  /* 0x000000000000791b */ /* 0x007fe20003800000 */
.L_x_3335:
[----:B------:R-:W-:Y:S05]  /*23230*/  BSYNC B1 ;  /* 0x0000000000017941 */ /* 0x000fea0003800000 */
.L_x_3334:
        /* <DEDUP_REMOVED lines=8> */
.L_x_3336:
[----:B------:R-:W-:Y:S02]  /*232c0*/  IMAD.MOV.U32 R13, RZ, RZ, R8 ;  /* 0x000000ffff0d7224 */ /* 0x000fe400078e0008 */
[----:B------:R-:W-:-:S07]  /*232d0*/  IMAD.MOV.U32 R3, RZ, RZ, R14 ;  /* 0x000000ffff037224 */ /* 0x000fce00078e000e */
[----:B------:R-:W-:Y:S05]  /*232e0*/  WARPSYNC.COLLECTIVE R15, `(.L_x_3337) ;  /* 0x000000000f087348 */ /* 0x000fea0003c00000 */
[----:B------:R0:W1:Y:S02]  /*232f0*/  SHFL.IDX P6, R14, R13, R12, R11 ;  /* 0x0000000c0d0e7389 */ /* 0x00006400000c000b */
[----:B01----:R-:W-:Y:S01]  /*23300*/  ENDCOLLECTIVE ;  /* 0x000000000000791b */ /* 0x003fe20003800000 */
.L_x_3337:
[----:B------:R-:W-:Y:S01]  /*23310*/  MOV R13, R7 ;  /* 0x00000007000d7202 */ /* 0x000fe20000000f00 */
[----:B------:R-:W-:-:S07]  /*23320*/  IMAD.MOV.U32 R4, RZ, RZ, R14 ;  /* 0x000000ffff047224 */ /* 0x000fce00078e000e */
[----:B------:R-:W-:Y:S05]  /*23330*/  WARPSYNC.COLLECTIVE R15, `(.L_x_3338) ;  /* 0x000000000f087348 */ /* 0x000fea0003c00000 */
[----:B------:R0:W1:Y:S02]  /*23340*/  SHFL.IDX P6, R14, R13, R12, R11 ;  /* 0x0000000c0d0e7389 */ /* 0x00006400000c000b */
[----:B01----:R-:W-:Y:S01]  /*23350*/  ENDCOLLECTIVE ;  /* 0x000000000000791b */ /* 0x003fe20003800000 */
.L_x_3338:
[----:B------:R-:W-:Y:S05]  /*23360*/  BRA `(.L_x_3339) ;  /* 0xfffffe68004c7947 */ /* 0x000fea000383ffff */
.L_x_3038:
[----:B0-----:R0:W1:Y:S02]  /*23370*/  SYNCS.PHASECHK.TRANS64.TRYWAIT P0, [R18+URZ+0x28800], R5 ;  /* 0x02880005120075a7 */ /* 0x001064000800017f */
[----:B-1----:R-:W-:Y:S05]  /*23380*/  @!P0 NANOSLEEP.SYNCS 0x989680 ;  /* 0x009896800000895d */ /* 0x002fea0003900000 */
[----:B------:R-:W1:Y:S02]  /*23390*/  @!P0 SYNCS.PHASECHK.TRANS64 P0, [R18+URZ+0x28800], R5 ;  /* 0x02880005120085a7 */ /* 0x000e64000800007f */
[----:B-1----:R-:W-:Y:S05]  /*233a0*/  @!P0 BRA `(.L_x_3038) ;  /* 0xfffffffc00f08947 */ /* 0x002fea000383ffff */
[----:B------:R-:W-:Y:S05]  /*233b0*/  BRA `(.L_x_3340) ;  /* 0xfffffe6c00087947 */ /* 0x000fea000383ffff */
.L_x_3054:
[----:B------:R-:W0:Y:S01]  /*233c0*/  LDC R56, c[0x0][0x3f4] ;  /* 0x0000fd00ff387b82 */ /* 0x000e220000000800 */
[----:B------:R-:W-:Y:S01]  /*233d0*/  BSSY B1, `(.L_x_3341) ;  /* 0x0000008000017945 */ /* 0x000fe20003800000 */
[----:B--2---:R-:W-:Y:S01]  /*233e0*/  IMAD.MOV.U32 R13, RZ, RZ, R35 ;  /* 0x000000ffff0d7224 */ /* 0x004fe200078e0023 */
[----:B------:R-:W-:Y:S01]  /*233f0*/  MOV R15, 0xffffffff ;  /* 0xffffffff000f7802 */ /* 0x000fe20000000f00 */
[----:B------:R-:W-:Y:S02]  /*23400*/  IMAD.MOV.U32 R12, RZ, RZ, RZ ;  /* 0x000000ffff0c7224 */ /* 0x000fe400078e00ff */
[----:B------:R-:W-:-:S07]  /*23410*/  IMAD.MOV.U32 R11, RZ, RZ, 0x181f ;  /* 0x0000181fff0b7424 */ /* 0x000fce00078e00ff */
[----:B01----:R-:W-:Y:S05]  /*23420*/  WARPSYNC.COLLECTIVE R15, `(.L_x_3342) ;  /* 0x000000000f087348 */ /* 0x003fea0003c00000 */
[----:B------:R2:W3:Y:S02]  /*23430*/  SHFL.IDX P6, R14, R13, R12, R11 ;  /* 0x0000000c0d0e7389 */ /* 0x0004e400000c000b */
[----:B0123--:R-:W-:Y:S01]  /*23440*/  ENDCOLLECTIVE ;  /* 0x000000000000791b */ /* 0x00ffe20003800000 */
.L_x_3342:
[----:B------:R-:W-:Y:S05]  /*23450*/  BSYNC B1 ;  /* 0x0000000000017941 */ /* 0x000fea0003800000 */
.L_x_3341:
[----:B------:R-:W-:Y:S01]  /*23460*/  IMAD.MOV.U32 R13, RZ, RZ, R32 ;  /* 0x000000ffff0d7224 */ /* 0x000fe200078e0020 */
[----:B------:R-:W-:Y:S01]  /*23470*/  MOV R11, 0x181f ;  /* 0x0000181f000b7802 */ /* 0x000fe20000000f00 */
[----:B------:R-:W-:Y:S01]  /*23480*/  IMAD.MOV.U32 R12, RZ, RZ, RZ ;  /* 0x000000ffff0c7224 */ /* 0x000fe200078e00ff */
[----:B------:R-:W-:Y:S01]  /*23490*/  ISETP.GE.AND P0, PT, R16, R56, PT ;  /* 0x000000381000720c */ /* 0x000fe20003f06270 */
[----:B------:R-:W-:Y:S02]  /*234a0*/  IMAD.MOV.U32 R15, RZ, RZ, -0x1 ;  /* 0xffffffffff0f7424 */ /* 0x000fe400078e00ff */
[----:B------:R-:W-:Y:S02]  /*234b0*/  IMAD.MOV.U32 R0, RZ, RZ, R14 ;  /* 0x000000ffff007224 */ /* 0x000fe400078e000e */
[----:B------:R-:W-:-:S08]  /*234c0*/  IMAD R3, R194, R5, RZ ;  /* 0x00000005c2037224 */ /* 0x000fd000078e02ff */
[----:B------:R-:W-:Y:S05]  /*234d0*/  WARPSYNC.COLLECTIVE R15, `(.L_x_3343) ;  /* 0x000000000f087348 */ /* 0x000fea0003c00000 */
[----:B------:R0:W1:Y:S02]  /*234e0*/  SHFL.IDX P6, R14, R13, R12, R11 ;  /* 0x0000000c0d0e7389 */ /* 0x00006400000c000b */
[----:B01----:R-:W-:Y:S01]  /*234f0*/  ENDCOLLECTIVE ;  /* 0x000000000000791b */ /* 0x003fe20003800000 */
.L_x_3343:
        /* <DEDUP_REMOVED lines=8> */
.L_x_3344:
[----:B------:R-:W-:-:S04]  /*23580*/  @!P1 IADD3 R4, P2, R4, R21, RZ ;  /* 0x0000001504049210 */ /* 0x000fc80007f5e0ff */
[----:B------:R-:W-:Y:S01]  /*23590*/  @!P1 MOV R8, R4 ;  /* 0x0000000400089202 */ /* 0x000fe20000000f00 */
[----:B------:R-:W-:-:S04]  /*235a0*/  @!P1 IMAD.X R7, R0, 0x1, R6, P2 ;  /* 0x0000000100079824 */ /* 0x000fc800010e0606 */
[----:B------:R-:W-:Y:S02]  /*235b0*/  @!P1 IMAD.MOV.U32 R9, RZ, RZ, R7 ;  /* 0x000000ffff099224 */ /* 0x000fe400078e0007 */
[----:B------:R-:W-:Y:S01]  /*235c0*/  IMAD.MOV.U32 R13, RZ, RZ, R34 ;  /* 0x000000ffff0d7224 */ /* 0x000fe200078e0022 */
[----:B------:R-:W-:-:S07]  /*235d0*/  MOV R5, R14 ;  /* 0x0000000e00057202 */ /* 0x000fce0000000f00 */
[----:B------:R-:W-:Y:S05]  /*235e0*/  WARPSYNC.COLLECTIVE R15, `(.L_x_3345) ;  /* 0x000000000f087348 */ /* 0x000fea0003c00000 */
[----:B------:R0:W1:Y:S02]  /*235f0*/  SHFL.IDX P6, R14, R13, R12, R11 ;  /* 0x0000000c0d0e7389 */ /* 0x00006400000c000b */
[----:B01----:R-:W-:Y:S01]  /*23600*/  ENDCOLLECTIVE ;  /* 0x000000000000791b */ /* 0x003fe20003800000 */
.L_x_3345:
        /* <DEDUP_REMOVED lines=10> */
[----:B--2---:R-:W-:Y:S01]  /*236b0*/  @!P1 IMAD.MOV.U32 R49, RZ, RZ, R9 ;  /* 0x000000ffff319224 */ /* 0x004fe200078e0009 */
[----:B------:R-:W-:Y:S01]  /*236c0*/  @!P1 MOV R48, R8 ;  /* 0x0000000800309202 */ /* 0x000fe20000000f00 */
[----:B------:R-:W-:Y:S01]  /*236d0*/  @!P1 IMAD.MOV.U32 R51, RZ, RZ, R11 ;  /* 0x000000ffff339224 */ /* 0x000fe200078e000b */
[----:B------:R-:W-:Y:S01]  /*236e0*/  MOV R11, 0x181f ;  /* 0x0000181f000b7802 */ /* 0x000fe20000000f00 */
[----:B------:R-:W-:Y:S01]  /*236f0*/  IMAD.MOV.U32 R12, RZ, RZ, R49 ;  /* 0x000000ffff0c7224 */ /* 0x000fe200078e0031 */
[----:B------:R-:W-:Y:S01]  /*23700*/  @!P1 MOV R50, R10 ;  /* 0x0000000a00329202 */ /* 0x000fe20000000f00 */
[----:B------:R-:W-:Y:S01]  /*23710*/  IMAD.MOV.U32 R0, RZ, RZ, R48 ;  /* 0x000000ffff007224 */ /* 0x000fe200078e0030 */
[----:B------:R-:W-:-:S02]  /*23720*/  MOV R24, R51 ;  /* 0x0000003300187202 */ /* 0x000fc40000000f00 */
[----:B------:R-:W-:Y:S01]  /*23730*/  PRMT R67, R12, 0x7610, R67 ;  /* 0x000076100c437816 */ /* 0x000fe20000000043 */
[----:B------:R-:W-:Y:S01]  /*23740*/  IMAD.MOV.U32 R12, RZ, RZ, 0x1 ;  /* 0x00000001ff0c7424 */ /* 0x000fe200078e00ff */
[----:B------:R-:W-:Y:S01]  /*23750*/  PRMT R65, R65, 0x5410, R0 ;  /* 0x0000541041417816 */ /* 0x000fe20000000000 */
[----:B------:R-:W-:-:S07]  /*23760*/  IMAD.MOV.U32 R10, RZ, RZ, R50 ;  /* 0x000000ffff0a7224 */ /* 0x000fce00078e0032 */
[----:B-----5:R-:W-:Y:S05]  /*23770*/  WARPSYNC.COLLECTIVE R15, `(.L_x_3346) ;  /* 0x000000000f087348 */ /* 0x020fea0003c00000 */
[----:B------:R0:W1:Y:S02]  /*23780*/  SHFL.IDX P6, R14, R13, R12, R11 ;  /* 0x0000000c0d0e7389 */ /* 0x00006400000c000b */
[----:B01---5:R-:W-:Y:S01]  /*23790*/  ENDCOLLECTIVE ;  /* 0x000000000000791b */ /* 0x023fe20003800000 */
.L_x_3346:
[----:B------:R-:W-:Y:S02]  /*237a0*/  PRMT R52, R10, 0x5410, R24 ;  /* 0x000054100a347816 */ /* 0x000fe40000000018 */
[----:B------:R-:W-:Y:S01]  /*237b0*/  CS2R R24, SRZ ;  /* 0x0000000000187805 */ /* 0x000fe2000001ff00 */
[----:B------:R-:W-:Y:S01]  /*237c0*/  @!P1 IMAD.MOV.U32 R38, RZ, RZ, R4 ;  /* 0x000000ffff269224 */ /* 0x000fe200078e0004 */
[----:B------:R-:W-:Y:S01]  /*237d0*/  @!P1 MOV R21, R7 ;  /* 0x0000000700159202 */ /* 0x000fe20000000f00 */
[----:B------:R-:W-:Y:S02]  /*237e0*/  @!P1 IMAD.MOV.U32 R39, RZ, RZ, R5 ;  /* 0x000000ffff279224 */ /* 0x000fe400078e0005 */
[----:B------:R-:W-:Y:S01]  /*237f0*/  @!P1 IMAD.MOV.U32 R20, RZ, RZ, R6 ;  /* 0x000000ffff149224 */ /* 0x000fe200078e0006 */
[----:B------:R-:W-:Y:S01]  /*23800*/  MOV R7, R21 ;  /* 0x0000001500077202 */ /* 0x000fe20000000f00 */
[----:B------:R-:W-:Y:S02]  /*23810*/  IMAD.MOV.U32 R13, RZ, RZ, R32 ;  /* 0x000000ffff0d7224 */ /* 0x000fe400078e0020 */
[----:B------:R-:W-:Y:S01]  /*23820*/  IMAD.MOV.U32 R4, RZ, RZ, R38 ;  /* 0x000000ffff047224 */ /* 0x000fe200078e0026 */
[----:B------:R-:W-:Y:S01]  /*23830*/  PRMT R65, R7, 0x7610, R65 ;  /* 0x0000761007417816 */ /* 0x000fe20000000041 */
[----:B------:R-:W-:-:S02]  /*23840*/  IMAD.MOV.U32 R5, RZ, RZ, R39 ;  /* 0x000000ffff057224 */ /* 0x000fc400078e0027 */
[----:B------:R-:W-:-:S03]  /*23850*/  IMAD.MOV.U32 R6, RZ, RZ, R20 ;  /* 0x000000ffff067224 */ /* 0x000fc600078e0014 */
[----:B------:R-:W-:Y:S01]  /*23860*/  PRMT R67, R67, 0x5410, R5 ;  /* 0x0000541043437816 */ /* 0x000fe20000000005 */
[----:B------:R-:W-:Y:S01]  /*23870*/  IMAD.MOV.U32 R0, RZ, RZ, R14 ;  /* 0x000000ffff007224 */ /* 0x000fe200078e000e */
[----:B------:R-:W-:-:S07]  /*23880*/  PRMT R66, R6, 0x5410, R4 ;  /* 0x0000541006427816 */ /* 0x000fce0000000004 */
[----:B------:R-:W-:Y:S05]  /*23890*/  WARPSYNC.COLLECTIVE R15, `(.L_x_3347) ;  /* 0x000000000f087348 */ /* 0x000fea0003c00000 */
[----:B------:R0:W1:Y:S02]  /*238a0*/  SHFL.IDX P6, R14, R13, R12, R11 ;  /* 0x0000000c0d0e7389 */ /* 0x00006400000c000b */
[----:B01----:R-:W-:Y:S01]  /*238b0*/  ENDCOLLECTIVE ;  /* 0x000000000000791b */ /* 0x003fe20003800000 */
.L_x_3347:
[----:B------:R-:W-:Y:S01]  /*238c0*/  MOV R13, R33 ;  /* 0x00000021000d7202 */ /* 0x000fe20000000f00 */
[----:B------:R-:W-:-:S07]  /*238d0*/  IMAD.MOV.U32 R8, RZ, RZ, R14 ;  /* 0x000000ffff087224 */ /* 0x000fce00078e000e */
[----:B------:R-:W-:Y:S05]  /*238e0*/  WARPSYNC.COLLECTIVE R15, `(.L_x_3348) ;  /* 0x000000000f087348 */ /* 0x000fea0003c00000 */
[----:B------:R0:W1:Y:S02]  /*238f0*/  SHFL.IDX P6, R14, R13, R12, R11 ;  /* 0x0000000c0d0e7389 */ /* 0x00006400000c000b */
[----:B01----:R-:W-:Y:S01]  /*23900*/  ENDCOLLECTIVE ;  /* 0x000000000000791b */ /* 0x003fe20003800000 */
.L_x_3348:
[----:B------:R-:W-:Y:S02]  /*23910*/  IMAD.MOV.U32 R13, RZ, RZ, R34 ;  /* 0x000000ffff0d7224 */ /* 0x000fe400078e0022 */
[----:B------:R-:W-:-:S07]  /*23920*/  IMAD.MOV.U32 R9, RZ, RZ, R14 ;  /* 0x000000ffff097224 */ /* 0x000fce00078e000e */
[----:B------:R-:W-:Y:S05]  /*23930*/  WARPSYNC.COLLECTIVE R15, `(.L_x_3349) ;  /* 0x000000000f087348 */ /* 0x000fea0003c00000 */
[----:B------:R0:W1:Y:S02]  /*23940*/  SHFL.IDX P6, R14, R13, R12, R11 ;  /* 0x0000000c0d0e7389 */ /* 0x00006400000c000b */
[----:B01----:R-:W-:Y:S01]  /*23950*/  ENDCOLLECTIVE ;  /* 0x000000000000791b */ /* 0x003fe20003800000 */
.L_x_3349:
[----:B------:R-:W-:Y:S05]  /*23960*/  BRA `(.L_x_3350) ;  /* 0xfffffe8000cc7947 */ /* 0x000fea000383ffff */
.L_x_3057:
[----:B------:R-:W-:Y:S01]  /*23970*/  BSSY B1, `(.L_x_3351) ;  /* 0x0000008000017945 */ /* 0x000fe20003800000 */
[----:B--2---:R-:W-:Y:S01]  /*23980*/  IMAD.MOV.U32 R13, RZ, RZ, R35 ;  /* 0x000000ffff0d7224 */ /* 0x004fe200078e0023 */
[----:B-1----:R-:W-:Y:S01]  /*23990*/  MOV R15, 0xffffffff ;  /* 0xffffffff000f7802 */ /* 0x002fe20000000f00 */
[----:B------:R-:W-:Y:S02]  /*239a0*/  IMAD.MOV.U32 R12, RZ, RZ, 0x2 ;  /* 0x00000002ff0c7424 */ /* 0x000fe400078e00ff */
[----:B------:R-:W-:-:S07]  /*239b0*/  IMAD.MOV.U32 R11, RZ, RZ, 0x181f ;  /* 0x0000181fff0b7424 */ /* 0x000fce00078e00ff */
[----:B------:R-:W-:Y:S05]  /*239c0*/  WARPSYNC.COLLECTIVE R15, `(.L_x_3352) ;  /* 0x000000000f087348 */ /* 0x000fea0003c00000 */
[----:B------:R0:W1:Y:S02]  /*239d0*/  SHFL.IDX P6, R14, R13, R12, R11 ;  /* 0x0000000c0d0e7389 */ /* 0x00006400000c000b */
[----:B01----:R-:W-:Y:S01]  /*239e0*/  ENDCOLLECTIVE ;  /* 0x000000000000791b */ /* 0x003fe20003800000 */
.L_x_3352:
[----:B------:R-:W-:Y:S05]  /*239f0*/  BSYNC B1 ;  /* 0x0000000000017941 */ /* 0x000fea0003800000 */
.L_x_3351:
        /* <DEDUP_REMOVED lines=9> */
.L_x_3353:
[----:B------:R-:W-:Y:S02]  /*23a90*/  ISETP.GE.OR P1, PT, R10, R3, P0 ;  /* 0x000000030a00720c */ /* 0x000fe40000726670 */
[----:B------:R-:W-:-:S11]  /*23aa0*/  MOV R13, R33 ;  /* 0x00000021000d7202 */ /* 0x000fd60000000f00 */
[C---:B------:R-:W-:Y:S02]  /*23ab0*/  @!P1 SHF.L.U32 R31, R16.reuse, 0x1, RZ ;  /* 0x00000001101f9819 */ /* 0x040fe400000006ff */
[----:B------:R-:W-:Y:S01]  /*23ac0*/  @!P1 SHF.L.U64.HI R29, R16, 0x1, R17 ;  /* 0x00000001101d9819 */ /* 0x000fe20000010211 */
[----:B------:R-:W-:-:S07]  /*23ad0*/  IMAD.MOV.U32 R8, RZ, RZ, R14 ;  /* 0x000000ffff087224 */ /* 0x000fce00078e000e */
[----:B------:R-:W-:Y:S05]  /*23ae0*/  WARPSYNC.COLLECTIVE R15, `(.L_x_3354) ;  /* 0x000000000f087348 */ /* 0x000fea0003c00000 */
[----:B------:R0:W1:Y:S02]  /*23af0*/  SHFL.IDX P6, R14, R13, R12, R11 ;  /* 0x0000000c0d0e7389 */ /* 0x00006400000c000b */
[----:B01----:R-:W-:Y:S01]  /*23b00*/  ENDCOLLECTIVE ;  /* 0x000000000000791b */ /* 0x003fe20003800000 */
.L_x_3354:
[----:B------:R-:W-:-:S05]  /*23b10*/  @!P1 IADD3 R8, P2, R8, R31, RZ ;  /* 0x0000001f08089210 */ /* 0x000fca0007f5e0ff */
[----:B------:R-:W-:Y:S02]  /*23b20*/  @!P1 IMAD.X R9, R0, 0x1, R29, P2 ;  /* 0x0000000100099824 */ /* 0x000fe400010e061d */
[----:B------:R-:W-:Y:S02]  /*23b30*/  IMAD.MOV.U32 R13, RZ, RZ, R34 ;  /* 0x000000ffff0d7224 */ /* 0x000fe400078e0022 */
[----:B------:R-:W-:-:S07]  /*23b40*/  IMAD.MOV.U32 R28, RZ, RZ, R14 ;  /* 0x000000ffff1c7224 */ /* 0x000fce00078e000e */
[----:B------:R-:W-:Y:S05]  /*23b50*/  WARPSYNC.COLLECTIVE R15, `(.L_x_3355) ;  /* 0x000000000f087348 */ /* 0x000fea0003c00000 */
[----:B------:R0:W1:Y:S02]  /*23b60*/  SHFL.IDX P6, R14, R13, R12, R11 ;  /* 0x0000000c0d0e7389 */ /* 0x00006400000c000b */
[----:B01----:R-:W-:Y:S01]  /*23b70*/  ENDCOLLECTIVE ;  /* 0x000000000000791b */ /* 0x003fe20003800000 */
.L_x_3355:
[----:B------:R-:W2:Y:S01]  /*23b80*/  @!P1 LD.E.128 R8, desc[UR42][R8.64] ;  /* 0x0000002a08089980 */ /* 0x000ea2000c101d00 */
[----:B------:R-:W-:-:S05]  /*23b90*/  @!P1 IADD3 R14, P2, R14, R31, RZ ;  /* 0x0000001f0e0e9210 */ /* 0x000fca0007f5e0ff */
[----:B------:R-:W-:-:S05]  /*23ba0*/  @!P1 IMAD.X R29, R28, 0x1, R29, P2 ;  /* 0x000000011c1d9824 */ /* 0x000fca00010e061d */
[----:B------:R-:W-:-:S05]  /*23bb0*/  @!P1 MOV R15, R29 ;  /* 0x0000001d000f9202 */ /* 0x000fca0000000f00 */
[----:B------:R0:W5:Y:S01]  /*23bc0*/  @!P1 LD.E.128 R28, desc[UR42][R14.64] ;  /* 0x0000002a0e1c9980 */ /* 0x000162000c101d00 */
[----:B------:R-:W-:Y:S02]  /*23bd0*/  CS2R R44, SRZ ;  /* 0x00000000002c7805 */ /* 0x000fe4000001ff00 */
[----:B------:R-:W-:Y:S01]  /*23be0*/  CS2R R46, SRZ ;  /* 0x00000000002e7805 */ /* 0x000fe2000001ff00 */
[----:B------:R-:W-:Y:S01]  /*23bf0*/  IMAD.MOV.U32 R13, RZ, RZ, R35 ;  /* 0x000000ffff0d7224 */ /* 0x000fe200078e0023 */
[----:B------:R-:W-:Y:S02]  /*23c00*/  CS2R R40, SRZ ;  /* 0x0000000000287805 */ /* 0x000fe4000001ff00 */
[----:B------:R-:W-:Y:S01]  /*23c10*/  CS2R R42, SRZ ;  /* 0x00000000002a7805 */ /* 0x000fe2000001ff00 */
[----:B0-----:R-:W-:Y:S02]  /*23c20*/  IMAD.MOV.U32 R15, RZ, RZ, -0x1 ;  /* 0xffffffffff0f7424 */ /* 0x001fe400078e00ff */
[----:B--2---:R-:W-:Y:S01]  /*23c30*/  @!P1 IMAD.MOV.U32 R44, RZ, RZ, R8 ;  /* 0x000000ffff2c9224 */ /* 0x004fe200078e0008 */
[----:B------:R-:W-:Y:S01]  /*23c40*/  @!P1 MOV R47, R11 ;  /* 0x0000000b002f9202 */ /* 0x000fe20000000f00 */
[----:B------:R-:W-:Y:S01]  /*23c50*/  @!P1 IMAD.MOV.U32 R45, RZ, RZ, R9 ;  /* 0x000000ffff2d9224 */ /* 0x000fe200078e0009 */
[----:B------:R-:W-:Y:S01]  /*23c60*/  MOV R11, 0x181f ;  /* 0x0000181f000b7802 */ /* 0x000fe20000000f00 */
[----:B------:R-:W-:Y:S01]  /*23c70*/  @!P1 IMAD.MOV.U32 R46, RZ, RZ, R10 ;  /* 0x000000ffff2e9224 */ /* 0x000fe200078e000a */
[----:B------:R-:W-:Y:S01]  /*23c80*/  MOV R0, R44 ;  /* 0x0000002c00007202 */ /* 0x000fe20000000f00 */
[----:B------:R-:W-:-:S02]  /*23c90*/  IMAD.MOV.U32 R12, RZ, RZ, R45 ;  /* 0x000000ffff0c7224 */ /* 0x000fc400078e002d */
[----:B------:R-:W-:Y:S01]  /*23ca0*/  IMAD.MOV.U32 R9, RZ, RZ, R47 ;  /* 0x000000ffff097224 */ /* 0x000fe200078e002f */
[----:B------:R-:W-:Y:S02]  /*23cb0*/  MOV R8, R46 ;  /* 0x0000002e00087202 */ /* 0x000fe40000000f00 */
[----:B------:R-:W-:Y:S01]  /*23cc0*/  PRMT R60, R0, 0x5410, R12 ;  /* 0x00005410003c7816 */ /* 0x000fe2000000000c */
[----:B------:R-:W-:Y:S01]  /*23cd0*/  IMAD.MOV.U32 R12, RZ, RZ, 0x3 ;  /* 0x00000003ff0c7424 */ /* 0x000fe200078e00ff */
[----:B------:R-:W-:-:S07]  /*23ce0*/  PRMT R53, R8, 0x5410, R9 ;  /* 0x0000541008357816 */ /* 0x000fce0000000009 */
[----:B-----5:R-:W-:Y:S05]  /*23cf0*/  WARPSYNC.COLLECTIVE R15, `(.L_x_3356) ;  /* 0x000000000f087348 */ /* 0x020fea0003c00000 */
[----:B------:R0:W1:Y:S02]  /*23d00*/  SHFL.IDX P6, R14, R13, R12, R11 ;  /* 0x0000000c0d0e7389 */ /* 0x00006400000c000b */
[----:B01---5:R-:W-:Y:S01]  /*23d10*/  ENDCOLLECTIVE ;  /* 0x000000000000791b */ /* 0x023fe20003800000 */
.L_x_3356:
[----:B------:R-:W-:Y:S01]  /*23d20*/  @!P1 MOV R41, R29 ;  /* 0x0000001d00299202 */ /* 0x000fe20000000f00 */
[----:B------:R-:W-:Y:S02]  /*23d30*/  @!P1 IMAD.MOV.U32 R40, RZ, RZ, R28 ;  /* 0x000000ffff289224 */ /* 0x000fe400078e001c */
[----:B------:R-:W-:Y:S02]  /*23d40*/  @!P1 IMAD.MOV.U32 R42, RZ, RZ, R30 ;  /* 0x000000ffff2a9224 */ /* 0x000fe400078e001e */
[----:B------:R-:W-:Y:S01]  /*23d50*/  @!P1 IMAD.MOV.U32 R43, RZ, RZ, R31 ;  /* 0x000000ffff2b9224 */ /* 0x000fe200078e001f */
[----:B------:R-:W-:Y:S01]  /*23d60*/  MOV R13, R32 ;  /* 0x00000020000d7202 */ /* 0x000fe20000000f00 */
[----:B------:R-:W-:Y:S01]  /*23d70*/  IMAD.MOV.U32 R9, RZ, RZ, R41 ;  /* 0x000000ffff097224 */ /* 0x000fe200078e0029 */
[----:B------:R-:W-:Y:S01]  /*23d80*/  MOV R8, R40 ;  /* 0x0000002800087202 */ /* 0x000fe20000000f00 */
[----:B------:R-:W-:-:S03]  /*23d90*/  IMAD.MOV.U32 R10, RZ, RZ, R42 ;  /* 0x000000ffff0a7224 */ /* 0x000fc600078e002a */
[----:B------:R-:W-:Y:S02]  /*23da0*/  PRMT R63, R8, 0x5410, R9 ;  /* 0x00005410083f7816 */ /* 0x000fe40000000009 */
[----:B------:R-:W-:Y:S01]  /*23db0*/  CS2R R8, SRZ ;  /* 0x0000000000087805 */ /* 0x000fe2000001ff00 */
[----:B------:R-:W-:-:S07]  /*23dc0*/  IMAD.MOV.U32 R0, RZ, RZ, R14 ;  /* 0x000000ffff007224 */ /* 0x000fce00078e000e */
[----:B------:R-:W-:Y:S05]  /*23dd0*/  WARPSYNC.COLLECTIVE R15, `(.L_x_3357) ;  /* 0x000000000f087348 */ /* 0x000fea0003c00000 */
[----:B------:R0:W1:Y:S02]  /*23de0*/  SHFL.IDX P6, R14, R13, R12, R11 ;  /* 0x0000000c0d0e7389 */ /* 0x00006400000c000b */
[----:B01----:R-:W-:Y:S01]  /*23df0*/  ENDCOLLECTIVE ;  /* 0x000000000000791b */ /* 0x003fe20003800000 */
.L_x_3357:
[----:B------:R-:W-:Y:S02]  /*23e00*/  IMAD.MOV.U32 R13, RZ, RZ, R33 ;  /* 0x000000ffff0d7224 */ /* 0x000fe400078e0021 */
[----:B------:R-:W-:-:S07]  /*23e10*/  IMAD.MOV.U32 R32, RZ, RZ, R14 ;  /* 0x000000ffff207224 */ /* 0x000fce00078e000e */
[----:B------:R-:W-:Y:S05]  /*23e20*/  WARPSYNC.COLLECTIVE R15, `(.L_x_3358) ;  /* 0x000000000f087348 */ /* 0x000fea0003c00000 */
[----:B------:R0:W1:Y:S02]  /*23e30*/  SHFL.IDX P6, R14, R13, R12, R11 ;  /* 0x0000000c0d0e7389 */ /* 0x00006400000c000b */
[----:B01----:R-:W-:Y:S01]  /*23e40*/  ENDCOLLECTIVE ;  /* 0x000000000000791b */ /* 0x003fe20003800000 */
.L_x_3358:
[----:B------:R-:W-:Y:S01]  /*23e50*/  IMAD.MOV.U32 R13, RZ, RZ, R34 ;  /* 0x000000ffff0d7224 */ /* 0x000fe200078e0022 */
[----:B------:R-:W-:-:S07]  /*23e60*/  MOV R33, R14 ;  /* 0x0000000e00217202 */ /* 0x000fce0000000f00 */
[----:B------:R-:W-:Y:S05]  /*23e70*/  WARPSYNC.COLLECTIVE R15, `(.L_x_3359) ;  /* 0x000000000f087348 */ /* 0x000fea0003c00000 */
[----:B------:R0:W1:Y:S02]  /*23e80*/  SHFL.IDX P6, R14, R13, R12, R11 ;  /* 0x0000000c0d0e7389 */ /* 0x00006400000c000b */
[----:B01----:R-:W-:Y:S01]  /*23e90*/  ENDCOLLECTIVE ;  /* 0x000000000000791b */ /* 0x003fe20003800000 */
.L_x_3359:
[----:B------:R-:W-:-:S04]  /*23ea0*/  MOV R11, R43 ;  /* 0x0000002b000b7202 */ /* 0x000fc80000000f00 */
[----:B------:R-:W-:Y:S01]  /*23eb0*/  PRMT R64, R10, 0x5410, R11 ;  /* 0x000054100a407816 */ /* 0x000fe2000000000b */
[----:B------:R-:W-:Y:S01]  /*23ec0*/  IMAD.MOV.U32 R34, RZ, RZ, R14 ;  /* 0x000000ffff227224 */ /* 0x000fe200078e000e */
[----:B------:R-:W-:Y:S06]  /*23ed0*/  BRA `(.L_x_3360) ;  /* 0xfffffe8000a87947 */ /* 0x000fec000383ffff */
.L_x_3061:
[----:B0-----:R0:W1:Y:S02]  /*23ee0*/  SYNCS.PHASECHK.TRANS64.TRYWAIT P4, [R18+URZ+0x28800], R29 ;  /* 0x0288001d120075a7 */ /* 0x001064000808017f */
[----:B-1----:R-:W-:Y:S05]  /*23ef0*/  @!P4 NANOSLEEP.SYNCS 0x989680 ;  /* 0x009896800000c95d */ /* 0x002fea0003900000 */
[----:B------:R-:W1:Y:S02]  /*23f00*/  @!P4 SYNCS.PHASECHK.TRANS64 P4, [R18+URZ+0x28800], R29 ;  /* 0x0288001d1200c5a7 */ /* 0x000e64000808007f */
[----:B-1----:R-:W-:Y:S05]  /*23f10*/  @!P4 BRA `(.L_x_3061) ;  /* 0xfffffffc00f0c947 */ /* 0x002fea000383ffff */
[----:B------:R-:W-:Y:S05]  /*23f20*/  BRA `(.L_x_3361) ;  /* 0xfffffe8400507947 */ /* 0x000fea000383ffff */
.L_x_3071:
[----:B-1----:R1:W3:Y:S02]  /*23f30*/  SYNCS.PHASECHK.TRANS64.TRYWAIT P1, [R0+URZ+0x28830], R3 ;  /* 0x02883003000075a7 */ /* 0x0022e4000802017f */
[----:B---3--:R-:W-:Y:S05]  /*23f40*/  @!P1 NANOSLEEP.SYNCS 0x989680 ;  /* 0x009896800000995d */ /* 0x008fea0003900000 */
[----:B------:R-:W3:Y:S02]  /*23f50*/  @!P1 SYNCS.PHASECHK.TRANS64 P1, [R0+URZ+0x28830], R3 ;  /* 0x02883003000095a7 */ /* 0x000ee4000802007f */
[----:B---3--:R-:W-:Y:S05]  /*23f60*/  @!P1 BRA `(.L_x_3071) ;  /* 0xfffffffc00f09947 */ /* 0x008fea000383ffff */
[----:B------:R-:W-:Y:S05]  /*23f70*/  BRA `(.L_x_3070) ;  /* 0xfffffe9c00b47947 */ /* 0x000fea000383ffff */
.L_x_3078:
[----:B-1----:R1:W2:Y:S02]  /*23f80*/  SYNCS.PHASECHK.TRANS64.TRYWAIT P3, [R7+URZ+0x28830], R8 ;  /* 0x02883008070075a7 */ /* 0x0022a4000806017f */
[----:B--2---:R-:W-:Y:S05]  /*23f90*/  @!P3 NANOSLEEP.SYNCS 0x989680 ;  /* 0x009896800000b95d */ /* 0x004fea0003900000 */
[----:B------:R-:W2:Y:S02]  /*23fa0*/  @!P3 SYNCS.PHASECHK.TRANS64 P3, [R7+URZ+0x28830], R8 ;  /* 0x028830080700b5a7 */ /* 0x000ea4000806007f */
[----:B--2---:R-:W-:Y:S05]  /*23fb0*/  @!P3 BRA `(.L_x_3078) ;  /* 0xfffffffc00f0b947 */ /* 0x004fea000383ffff */
[----:B------:R-:W-:Y:S05]  /*23fc0*/  BRA `(.L_x_3077) ;  /* 0xfffffecc00087947 */ /* 0x000fea000383ffff */
.L_x_3082:
[----:B-1----:R1:W2:Y:S02]  /*23fd0*/  SYNCS.PHASECHK.TRANS64.TRYWAIT P2, [R7+URZ+0x28850], R6 ;  /* 0x02885006070075a7 */ /* 0x0022a4000804017f */
[----:B--2---:R-:W-:Y:S05]  /*23fe0*/  @!P2 NANOSLEEP.SYNCS 0x989680 ;  /* 0x009896800000a95d */ /* 0x004fea0003900000 */
[----:B------:R-:W2:Y:S02]  /*23ff0*/  @!P2 SYNCS.PHASECHK.TRANS64 P2, [R7+URZ+0x28850], R6 ;  /* 0x028850060700a5a7 */ /* 0x000ea4000804007f */
[----:B--2---:R-:W-:Y:S05]  /*24000*/  @!P2 BRA `(.L_x_3082) ;  /* 0xfffffffc00f0a947 */ /* 0x004fea000383ffff */
[----:B------:R-:W-:Y:S05]  /*24010*/  BRA `(.L_x_3079) ;  /* 0xfffffed000147947 */ /* 0x000fea000383ffff */
.L_x_3091:
[----:B-1----:R1:W2:Y:S02]  /*24020*/  SYNCS.PHASECHK.TRANS64.TRYWAIT P1, [R7+URZ+0x28830], R8 ;  /* 0x02883008070075a7 */ /* 0x0022a4000802017f */
[----:B--2---:R-:W-:Y:S05]  /*24030*/  @!P1 NANOSLEEP.SYNCS 0x989680 ;  /* 0x009896800000995d */ /* 0x004fea0003900000 */
[----:B------:R-:W2:Y:S02]  /*24040*/  @!P1 SYNCS.PHASECHK.TRANS64 P1, [R7+URZ+0x28830], R8 ;  /* 0x02883008070095a7 */ /* 0x000ea4000802007f */
[----:B--2---:R-:W-:Y:S05]  /*24050*/  @!P1 BRA `(.L_x_3091) ;  /* 0xfffffffc00f09947 */ /* 0x004fea000383ffff */
[----:B------:R-:W-:Y:S05]  /*24060*/  BRA `(.L_x_3090) ;  /* 0xfffffefc00cc7947 */ /* 0x000fea000383ffff */
.L_x_3095:
[----:B-1----:R1:W2:Y:S02]  /*24070*/  SYNCS.PHASECHK.TRANS64.TRYWAIT P1, [R7+URZ+0x28850], R6 ;  /* 0x02885006070075a7 */ /* 0x0022a4000802017f */
[----:B--2---:R-:W-:Y:S05]  /*24080*/  @!P1 NANOSLEEP.SYNCS 0x989680 ;  /* 0x009896800000995d */ /* 0x004fea0003900000 */
[----:B------:R-:W2:Y:S02]  /*24090*/  @!P1 SYNCS.PHASECHK.TRANS64 P1, [R7+URZ+0x28850], R6 ;  /* 0x02885006070095a7 */ /* 0x000ea4000802007f */
[----:B--2---:R-:W-:Y:S05]  /*240a0*/  @!P1 BRA `(.L_x_3095) ;  /* 0xfffffffc00f09947 */ /* 0x004fea000383ffff */
[----:B------:R-:W-:Y:S05]  /*240b0*/  BRA `(.L_x_3092) ;  /* 0xffffff0000cc7947 */ /* 0x000fea000383ffff */
.L_x_3102:
[----:B-1----:R1:W2:Y:S02]  /*240c0*/  SYNCS.PHASECHK.TRANS64.TRYWAIT P1, [R11+URZ+0x28850], R4 ;  /* 0x028850040b0075a7 */ /* 0x0022a4000802017f */
[----:B--2---:R-:W-:Y:S05]  /*240d0*/  @!P1 NANOSLEEP.SYNCS 0x989680 ;  /* 0x009896800000995d */ /* 0x004fea0003900000 */
[----:B------:R-:W2:Y:S02]  /*240e0*/  @!P1 SYNCS.PHASECHK.TRANS64 P1, [R11+URZ+0x28850], R4 ;  /* 0x028850040b0095a7 */ /* 0x000ea4000802007f */
[----:B--2---:R-:W-:Y:S05]  /*240f0*/  @!P1 BRA `(.L_x_3102) ;  /* 0xfffffffc00f09947 */ /* 0x004fea000383ffff */
[----:B------:R-:W-:Y:S05]  /*24100*/  BRA `(.L_x_3101) ;  /* 0xffffff2800147947 */ /* 0x000fea000383ffff */
.L_x_3108:
[----:B------:R-:W-:Y:S01]  /*24110*/  IMAD.MOV.U32 R13, RZ, RZ, R4 ;  /* 0x000000ffff0d7224 */ /* 0x000fe200078e0004 */
[----:B------:R-:W-:Y:S01]  /*24120*/  MOV R11, 0x181f ;  /* 0x0000181f000b7802 */ /* 0x000fe20000000f00 */
[----:B------:R-:W-:Y:S02]  /*24130*/  IMAD.MOV.U32 R12, RZ, RZ, RZ ;  /* 0x000000ffff0c7224 */ /* 0x000fe400078e00ff */
[----:B------:R-:W-:-:S07]  /*24140*/  IMAD.MOV.U32 R15, RZ, RZ, -0x1 ;  /* 0xffffffffff0f7424 */ /* 0x000fce00078e00ff */
[----:B-----5:R-:W-:Y:S05]  /*24150*/  WARPSYNC.COLLECTIVE R15, `(.L_x_3362) ;  /* 0x000000000f087348 */ /* 0x020fea0003c00000 */
[----:B------:R0:W1:Y:S02]  /*24160*/  SHFL.IDX P6, R14, R13, R12, R11 ;  /* 0x0000000c0d0e7389 */ /* 0x00006400000c000b */
[----:B01---5:R-:W-:Y:S01]  /*24170*/  ENDCOLLECTIVE ;  /* 0x000000000000791b */ /* 0x023fe20003800000 */
.L_x_3362:
[----:B------:R-:W-:Y:S01]  /*24180*/  MOV R13, R0 ;  /* 0x00000000000d7202 */ /* 0x000fe20000000f00 */
[----:B------:R-:W-:-:S07]  /*24190*/  IMAD.MOV.U32 R3, RZ, RZ, R14 ;  /* 0x000000ffff037224 */ /* 0x000fce00078e000e */
[----:B------:R-:W-:Y:S05]  /*241a0*/  WARPSYNC.COLLECTIVE R15, `(.L_x_3363) ;  /* 0x000000000f087348 */ /* 0x000fea0003c00000 */
[----:B------:R0:W1:Y:S02]  /*241b0*/  SHFL.IDX P6, R14, R13, R12, R11 ;  /* 0x0000000c0d0e7389 */ /* 0x00006400000c000b */
[----:B01----:R-:W-:Y:S01]  /*241c0*/  ENDCOLLECTIVE ;  /* 0x000000000000791b */ /* 0x003fe20003800000 */
.L_x_3363:
[----:B------:R-:W-:Y:S05]  /*241d0*/  BRA `(.L_x_3364) ;  /* 0xffffff4000ec7947 */ /* 0x000fea000383ffff */
.L_x_3111:
        /* <DEDUP_REMOVED lines=8> */
.L_x_3366:
[----:B------:R-:W-:Y:S05]  /*24260*/  BSYNC B1 ;  /* 0x0000000000017941 */ /* 0x000fea0003800000 */
.L_x_3365:
        /* <DEDUP_REMOVED lines=8> */
.L_x_3367:
[----:B------:R-:W-:Y:S05]  /*242f0*/  BRA `(.L_x_3368) ;  /* 0xffffff4000e87947 */ /* 0x000fea000383ffff */
.L_x_3114:
[----:B------:R-:W-:Y:S01]  /*24300*/  BSSY B1, `(.L_x_3369) ;  /* 0x0000008000017945 */ /* 0x000fe20003800000 */
[----:B------:R-:W-:Y:S01]  /*24310*/  IMAD.MOV.U32 R13, RZ, RZ, R4 ;  /* 0x000000ffff0d7224 */ /* 0x000fe200078e0004 */
[----:B---3--:R-:W-:Y:S01]  /*24320*/  MOV R11, 0x181f ;  /* 0x0000181f000b7802 */ /* 0x008fe20000000f00 */
[----:B------:R-:W-:Y:S02]  /*24330*/  IMAD.MOV.U32 R12, RZ, RZ, 0x2 ;  /* 0x00000002ff0c7424 */ /* 0x000fe400078e00ff */
[----:B------:R-:W-:-:S07]  /*24340*/  IMAD.MOV.U32 R15, RZ, RZ, -0x1 ;  /* 0xffffffffff0f7424 */ /* 0x000fce00078e00ff */
[----:B012-45:R-:W-:Y:S05]  /*24350*/  WARPSYNC.COLLECTIVE R15, `(.L_x_3370) ;  /* 0x000000000f087348 */ /* 0x037fea0003c00000 */
[----:B--2---:R2:W3:Y:S02]  /*24360*/  SHFL.IDX P6, R14, R13, R12, R11 ;  /* 0x0000000c0d0e7389 */ /* 0x0044e400000c000b */
[----:B012345:R-:W-:Y:S01]  /*24370*/  ENDCOLLECTIVE ;  /* 0x000000000000791b */ /* 0x03ffe20003800000 */
.L_x_3370:
[----:B------:R-:W-:Y:S05]  /*24380*/  BSYNC B1 ;  /* 0x0000000000017941 */ /* 0x000fea0003800000 */
.L_x_3369:
        /* <DEDUP_REMOVED lines=8> */
.L_x_3371:
[----:B------:R-:W-:Y:S05]  /*24410*/  BRA `(.L_x_3372) ;  /* 0xffffff4000e87947 */ /* 0x000fea000383ffff */
.L_x_3117:
        /* <DEDUP_REMOVED lines=8> */
.L_x_3374:
[----:B------:R-:W-:Y:S05]  /*244a0*/  BSYNC B1 ;  /* 0x0000000000017941 */ /* 0x000fea0003800000 */
.L_x_3373:
        /* <DEDUP_REMOVED lines=8> */
.L_x_3375:
[----:B------:R-:W-:Y:S05]  /*24530*/  BRA `(.L_x_3376) ;  /* 0xffffff4000e87947 */ /* 0x000fea000383ffff */
.L_x_3119:
[----:B------:R-:W-:Y:S01]  /*24540*/  IMAD.MOV.U32 R13, RZ, RZ, R4 ;  /* 0x000000ffff0d7224 */ /* 0x000fe200078e0004 */
[----:B------:R-:W-:Y:S01]  /*24550*/  MOV R11, 0x1c1f ;  /* 0x00001c1f000b7802 */ /* 0x000fe20000000f00 */
[----:B------:R-:W-:Y:S02]  /*24560*/  IMAD.MOV.U32 R12, RZ, RZ, RZ ;  /* 0x000000ffff0c7224 */ /* 0x000fe400078e00ff */
[----:B------:R-:W-:-:S07]  /*24570*/  IMAD.MOV.U32 R15, RZ, RZ, -0x1 ;  /* 0xffffffffff0f7424 */ /* 0x000fce00078e00ff */
[----:B------:R-:W-:Y:S05]  /*24580*/  WARPSYNC.COLLECTIVE R15, `(.L_x_3377) ;  /* 0x000000000f087348 */ /* 0x000fea0003c00000 */
[----:B------:R0:W1:Y:S02]  /*24590*/  SHFL.IDX P6, R14, R13, R12, R11 ;  /* 0x0000000c0d0e7389 */ /* 0x00006400000c000b */
[----:B01----:R-:W-:Y:S01]  /*245a0*/  ENDCOLLECTIVE ;  /* 0x000000000000791b */ /* 0x003fe20003800000 */
.L_x_3377:
[----:B------:R-:W-:Y:S01]  /*245b0*/  MOV R13, R0 ;  /* 0x00000000000d7202 */ /* 0x000fe20000000f00 */
[----:B------:R-:W-:-:S07]  /*245c0*/  IMAD.MOV.U32 R3, RZ, RZ, R14 ;  /* 0x000000ffff037224 */ /* 0x000fce00078e000e */
[----:B------:R-:W-:Y:S05]  /*245d0*/  WARPSYNC.COLLECTIVE R15, `(.L_x_3378) ;  /* 0x000000000f087348 */ /* 0x000fea0003c00000 */
[----:B------:R0:W1:Y:S02]  /*245e0*/  SHFL.IDX P6, R14, R13, R12, R11 ;  /* 0x0000000c0d0e7389 */ /* 0x00006400000c000b */
[----:B01----:R-:W-:Y:S01]  /*245f0*/  ENDCOLLECTIVE ;  /* 0x000000000000791b */ /* 0x003fe20003800000 */
.L_x_3378:
[----:B------:R-:W-:Y:S05]  /*24600*/  BRA `(.L_x_3379) ;  /* 0xffffff4400ec7947 */ /* 0x000fea000383ffff */
.L_x_3122:
        /* <DEDUP_REMOVED lines=8> */
.L_x_3381:
[----:B------:R-:W-:Y:S05]  /*24690*/  BSYNC B1 ;  /* 0x0000000000017941 */ /* 0x000fea0003800000 */
.L_x_3380:
        /* <DEDUP_REMOVED lines=8> */
.L_x_3382:
[----:B------:R-:W-:Y:S05]  /*24720*/  BRA `(.L_x_3383) ;  /* 0xffffff4800c87947 */ /* 0x000fea000383ffff */
.L_x_3126:
[----:B------:R-:W-:Y:S01]  /*24730*/  IMAD.MOV.U32 R13, RZ, RZ, R4 ;  /* 0x000000ffff0d7224 */ /* 0x000fe200078e0004 */
[----:B------:R-:W-:Y:S01]  /*24740*/  MOV R11, 0x181f ;  /* 0x0000181f000b7802 */ /* 0x000fe20000000f00 */
[----:B------:R-:W-:Y:S02]  /*24750*/  IMAD.MOV.U32 R12, RZ, RZ, RZ ;  /* 0x000000ffff0c7224 */ /* 0x000fe400078e00ff */
[----:B------:R-:W-:-:S07]  /*24760*/  IMAD.MOV.U32 R15, RZ, RZ, -0x1 ;  /* 0xffffffffff0f7424 */ /* 0x000fce00078e00ff */
[----:B0-----:R-:W-:Y:S05]  /*24770*/  WARPSYNC.COLLECTIVE R15, `(.L_x_3384) ;  /* 0x000000000f087348 */ /* 0x001fea0003c00000 */
[----:B------:R1:W2:Y:S02]  /*24780*/  SHFL.IDX P6, R14, R13, R12, R11 ;  /* 0x0000000c0d0e7389 */ /* 0x0002a400000c000b */
[----:B012---:R-:W-:Y:S01]  /*24790*/  ENDCOLLECTIVE ;  /* 0x000000000000791b */ /* 0x007fe20003800000 */
.L_x_3384:
[----:B------:R-:W-:Y:S01]  /*247a0*/  MOV R13, R0 ;  /* 0x00000000000d7202 */ /* 0x000fe20000000f00 */
[----:B------:R-:W-:-:S07]  /*247b0*/  IMAD.MOV.U32 R3, RZ, RZ, R14 ;  /* 0x000000ffff037224 */ /* 0x000fce00078e000e */
[----:B------:R-:W-:Y:S05]  /*247c0*/  WARPSYNC.COLLECTIVE R15, `(.L_x_3385) ;  /* 0x000000000f087348 */ /* 0x000fea0003c00000 */
[----:B------:R0:W1:Y:S02]  /*247d0*/  SHFL.IDX P6, R14, R13, R12, R11 ;  /* 0x0000000c0d0e7389 */ /* 0x00006400000c000b */
[----:B01----:R-:W-:Y:S01]  /*247e0*/  ENDCOLLECTIVE ;  /* 0x000000000000791b */ /* 0x003fe20003800000 */
.L_x_3385:
[----:B------:R-:W-:Y:S05]  /*247f0*/  BRA `(.L_x_3386) ;  /* 0xffffff5400a07947 */ /* 0x000fea000383ffff */
.L_x_3129:
[----:B------:R-:W-:Y:S01]  /*24800*/  BSSY B1, `(.L_x_3387) ;  /* 0x0000008000017945 */ /* 0x000fe20003800000 */
[----:B------:R-:W-:Y:S01]  /*24810*/  IMAD.MOV.U32 R13, RZ, RZ, R4 ;  /* 0x000000ffff0d7224 */ /* 0x000fe200078e0004 */
[----:B------:R-:W-:Y:S01]  /*24820*/  MOV R11, 0x181f ;  /* 0x0000181f000b7802 */ /* 0x000fe20000000f00 */
[----:B------:R-:W-:Y:S02]  /*24830*/  IMAD.MOV.U32 R12, RZ, RZ, 0x1 ;  /* 0x00000001ff0c7424 */ /* 0x000fe400078e00ff */
[----:B----4-:R-:W-:-:S07]  /*24840*/  IMAD.MOV.U32 R15, RZ, RZ, -0x1 ;  /* 0xffffffffff0f7424 */ /* 0x010fce00078e00ff */
[----:B0123--:R-:W-:Y:S05]  /*24850*/  WARPSYNC.COLLECTIVE R15, `(.L_x_3388) ;  /* 0x000000000f087348 */ /* 0x00ffea0003c00000 */
[----:B---3--:R3:W4:Y:S02]  /*24860*/  SHFL.IDX P6, R14, R13, R12, R11 ;  /* 0x0000000c0d0e7389 */ /* 0x00872400000c000b */
[----:B01234-:R-:W-:Y:S01]  /*24870*/  ENDCOLLECTIVE ;  /* 0x000000000000791b */ /* 0x01ffe20003800000 */
.L_x_3388:
[----:B------:R-:W-:Y:S05]  /*24880*/  BSYNC B1 ;  /* 0x0000000000017941 */ /* 0x000fea0003800000 */
.L_x_3387:
        /* <DEDUP_REMOVED lines=8> */
.L_x_3389:
[----:B------:R-:W-:Y:S05]  /*24910*/  BRA `(.L_x_3390) ;  /* 0xffffff5400a07947 */ /* 0x000fea000383ffff */
.L_x_3132:
        /* <DEDUP_REMOVED lines=8> */
.L_x_3392:
[----:B------:R-:W-:Y:S05]  /*249a0*/  BSYNC B1 ;  /* 0x0000000000017941 */ /* 0x000fea0003800000 */
.L_x_3391:
        /* <DEDUP_REMOVED lines=8> */
.L_x_3393:
[----:B------:R-:W-:Y:S05]  /*24a30*/  BRA `(.L_x_3394) ;  /* 0xffffff5400a07947 */ /* 0x000fea000383ffff */
.L_x_3135:
        /* <DEDUP_REMOVED lines=8> */
.L_x_3396:
[----:B------:R-:W-:Y:S05]  /*24ac0*/  BSYNC B1 ;  /* 0x0000000000017941 */ /* 0x000fea0003800000 */
.L_x_3395:
        /* <DEDUP_REMOVED lines=8> */
.L_x_3397:
[----:B------:R-:W-:Y:S05]  /*24b50*/  BRA `(.L_x_3398) ;  /* 0xffffff5400a07947 */ /* 0x000fea000383ffff */
.L_x_3154:
[----:B------:R-:W0:Y:S01]  /*24b60*/  S2R R8, SR_TID.X ;  /* 0x0000000000087919 */ /* 0x000e220000002100 */
[----:B------:R-:W-:Y:S01]  /*24b70*/  BSSY B1, `(.L_x_3399) ;  /* 0x000000a000017945 */ /* 0x000fe20003800000 */
[----:B-1----:R-:W-:Y:S01]  /*24b80*/  IMAD.MOV.U32 R12, RZ, RZ, RZ ;  /* 0x000000ffff0c7224 */ /* 0x002fe200078e00ff */
        /* <DEDUP_REMOVED lines=8> */
.L_x_3400:
[----:B------:R-:W-:Y:S05]  /*24c10*/  BSYNC B1 ;  /* 0x0000000000017941 */ /* 0x000fea0003800000 */
.L_x_3399:
[----:B------:R-:W-:Y:S05]  /*24c20*/  BRA `(.L_x_3401) ;  /* 0xffffff70008c7947 */ /* 0x000fea000383ffff */
.L_x_3156:
[----:B------:R-:W-:Y:S01]  /*24c30*/  BSSY B1, `(.L_x_3402) ;  /* 0x0000006000017945 */ /* 0x000fe20003800000 */
[----:B------:R-:W-:-:S07]  /*24c40*/  IMAD.MOV.U32 R15, RZ, RZ, -0x1 ;  /* 0xffffffffff0f7424 */ /* 0x000fce00078e00ff */
[----:B01----:R-:W-:Y:S05]  /*24c50*/  WARPSYNC.COLLECTIVE R15, `(.L_x_3403) ;  /* 0x000000000f0c7348 */ /* 0x003fea0003c00000 */
[----:B------:R-:W-:Y:S02]  /*24c60*/  ELECT P6, UR62, PT ;  /* 0x00000000003e782f */ /* 0x000fe400038c0000 */
[----:B------:R-:W-:Y:S01]  /*24c70*/  MOV R14, UR62 ;  /* 0x0000003e000e7c02 */ /* 0x000fe20008000f00 */
[----:B01----:R-:W-:Y:S10]  /*24c80*/  ENDCOLLECTIVE ;  /* 0x000000000000791b */ /* 0x003ff40003800000 */
.L_x_3403:
[----:B------:R-:W-:Y:S05]  /*24c90*/  BSYNC B1 ;  /* 0x0000000000017941 */ /* 0x000fea0003800000 */
.L_x_3402:
[----:B------:R-:W-:Y:S05]  /*24ca0*/  BRA `(.L_x_3155) ;  /* 0xffffff7000847947 */ /* 0x000fea000383ffff */
.L_x_3158:
[----:B0-----:R0:W2:Y:S02]  /*24cb0*/  SYNCS.PHASECHK.TRANS64.TRYWAIT P0, [R22+URZ+0x28820], R8 ;  /* 0x02882008160075a7 */ /* 0x0010a4000800017f */
[----:B--2---:R-:W-:Y:S05]  /*24cc0*/  @!P0 NANOSLEEP.SYNCS 0x989680 ;  /* 0x009896800000895d */ /* 0x004fea0003900000 */
[----:B------:R-:W2:Y:S02]  /*24cd0*/  @!P0 SYNCS.PHASECHK.TRANS64 P0, [R22+URZ+0x28820], R8 ;  /* 0x02882008160085a7 */ /* 0x000ea4000800007f */
[----:B--2---:R-:W-:Y:S05]  /*24ce0*/  @!P0 BRA `(.L_x_3158) ;  /* 0xfffffffc00f08947 */ /* 0x004fea000383ffff */
[----:B------:R-:W-:Y:S05]  /*24cf0*/  BRA `(.L_x_3404) ;  /* 0xffffff7000947947 */ /* 0x000fea000383ffff */
.L_x_3162:
[----:B0-----:R0:W2:Y:S02]  /*24d00*/  SYNCS.PHASECHK.TRANS64.TRYWAIT P0, [R8+URZ+0x288a0], R9 ;  /* 0x0288a009080075a7 */ /* 0x0010a4000800017f */
[----:B--2---:R-:W-:Y:S05]  /*24d10*/  @!P0 NANOSLEEP.SYNCS 0x989680 ;  /* 0x009896800000895d */ /* 0x004fea0003900000 */
[----:B------:R-:W2:Y:S02]  /*24d20*/  @!P0 SYNCS.PHASECHK.TRANS64 P0, [R8+URZ+0x288a0], R9 ;  /* 0x0288a009080085a7 */ /* 0x000ea4000800007f */
[----:B--2---:R-:W-:Y:S05]  /*24d30*/  @!P0 BRA `(.L_x_3162) ;  /* 0xfffffffc00f08947 */ /* 0x004fea000383ffff */
[----:B------:R-:W-:Y:S05]  /*24d40*/  BRA `(.L_x_3405) ;  /* 0xffffff7000ac7947 */ /* 0x000fea000383ffff */
.L_x_3168:
[----:B-1----:R1:W2:Y:S02]  /*24d50*/  SYNCS.PHASECHK.TRANS64.TRYWAIT P0, [R8+URZ+0x288c0], R9 ;  /* 0x0288c009080075a7 */ /* 0x0022a4000800017f */
[----:B--2---:R-:W-:Y:S05]  /*24d60*/  @!P0 NANOSLEEP.SYNCS 0x989680 ;  /* 0x009896800000895d */ /* 0x004fea0003900000 */
[----:B------:R-:W2:Y:S02]  /*24d70*/  @!P0 SYNCS.PHASECHK.TRANS64 P0, [R8+URZ+0x288c0], R9 ;  /* 0x0288c009080085a7 */ /* 0x000ea4000800007f */
[----:B--2---:R-:W-:Y:S05]  /*24d80*/  @!P0 BRA `(.L_x_3168) ;  /* 0xfffffffc00f08947 */ /* 0x004fea000383ffff */
[----:B------:R-:W-:Y:S05]  /*24d90*/  BRA `(.L_x_3406) ;  /* 0xffffff74006c7947 */ /* 0x000fea000383ffff */
.L_x_3176:
[----:B-1----:R1:W2:Y:S02]  /*24da0*/  SYNCS.PHASECHK.TRANS64.TRYWAIT P1, [R11+URZ+0x288a0], R10 ;  /* 0x0288a00a0b0075a7 */ /* 0x0022a4000802017f */
[----:B--2---:R-:W-:Y:S05]  /*24db0*/  @!P1 NANOSLEEP.SYNCS 0x989680 ;  /* 0x009896800000995d */ /* 0x004fea0003900000 */
[----:B------:R-:W2:Y:S02]  /*24dc0*/  @!P1 SYNCS.PHASECHK.TRANS64 P1, [R11+URZ+0x288a0], R10 ;  /* 0x0288a00a0b0095a7 */ /* 0x000ea4000802007f */
[----:B--2---:R-:W-:Y:S05]  /*24dd0*/  @!P1 BRA `(.L_x_3176) ;  /* 0xfffffffc00f09947 */ /* 0x004fea000383ffff */
[----:B------:R-:W-:Y:S05]  /*24de0*/  BRA `(.L_x_3407) ;  /* 0xffffff7800687947 */ /* 0x000fea000383ffff */
.L_x_3182:
[----:B0-----:R0:W2:Y:S02]  /*24df0*/  SYNCS.PHASECHK.TRANS64.TRYWAIT P1, [R11+URZ+0x288c0], R10 ;  /* 0x0288c00a0b0075a7 */ /* 0x0010a4000802017f */
[----:B--2---:R-:W-:Y:S05]  /*24e00*/  @!P1 NANOSLEEP.SYNCS 0x989680 ;  /* 0x009896800000995d */ /* 0x004fea0003900000 */
[----:B------:R-:W2:Y:S02]  /*24e10*/  @!P1 SYNCS.PHASECHK.TRANS64 P1, [R11+URZ+0x288c0], R10 ;  /* 0x0288c00a0b0095a7 */ /* 0x000ea4000802007f */
[----:B--2---:R-:W-:Y:S05]  /*24e20*/  @!P1 BRA `(.L_x_3182) ;  /* 0xfffffffc00f09947 */ /* 0x004fea000383ffff */
[----:B------:R-:W-:Y:S05]  /*24e30*/  BRA `(.L_x_3408) ;  /* 0xffffff7c00207947 */ /* 0x000fea000383ffff */
.L_x_3198:
        /* <DEDUP_REMOVED lines=11> */
.L_x_3410:
[----:B------:R-:W-:Y:S05]  /*24ef0*/  BSYNC B0 ;  /* 0x0000000000007941 */ /* 0x000fea0003800000 */
.L_x_3409:
[----:B------:R-:W-:Y:S05]  /*24f00*/  BRA `(.L_x_3411) ;  /* 0xffffff8800a07947 */ /* 0x000fea000383ffff */
.L_x_3201:
[----:B0-----:R0:W1:Y:S02]  /*24f10*/  SYNCS.PHASECHK.TRANS64.TRYWAIT P0, [R7+URZ+0x28840], R2 ;  /* 0x02884002070075a7 */ /* 0x001064000800017f */
[----:B-1----:R-:W-:Y:S05]  /*24f20*/  @!P0 NANOSLEEP.SYNCS 0x989680 ;  /* 0x009896800000895d */ /* 0x002fea0003900000 */
[----:B------:R-:W1:Y:S02]  /*24f30*/  @!P0 SYNCS.PHASECHK.TRANS64 P0, [R7+URZ+0x28840], R2 ;  /* 0x02884002070085a7 */ /* 0x000e64000800007f */
[----:B-1----:R-:W-:Y:S05]  /*24f40*/  @!P0 BRA `(.L_x_3201) ;  /* 0xfffffffc00f08947 */ /* 0x002fea000383ffff */
[----:B------:R-:W-:Y:S05]  /*24f50*/  BRA `(.L_x_3412) ;  /* 0xffffff8800f07947 */ /* 0x000fea000383ffff */
.L_x_3202:
        /* <DEDUP_REMOVED lines=8> */
.L_x_3414:
[----:B------:R-:W-:Y:S05]  /*24fe0*/  BSYNC B0 ;  /* 0x0000000000007941 */ /* 0x000fea0003800000 */
.L_x_3413:
        /* <DEDUP_REMOVED lines=9> */
.L_x_3415:
[----:B------:R-:W-:Y:S02]  /*25080*/  IMAD.MOV.U32 R13, RZ, RZ, R0 ;  /* 0x000000ffff0d7224 */ /* 0x000fe400078e0000 */
[----:B------:R-:W-:Y:S02]  /*25090*/  IMAD.MOV.U32 R12, RZ, RZ, 0x1 ;  /* 0x00000001ff0c7424 */ /* 0x000fe400078e00ff */
[----:B------:R-:W-:-:S07]  /*250a0*/  IMAD.MOV.U32 R3, RZ, RZ, R14 ;  /* 0x000000ffff037224 */ /* 0x000fce00078e000e */
[----:B------:R-:W-:Y:S05]  /*250b0*/  WARPSYNC.COLLECTIVE R15, `(.L_x_3416) ;  /* 0x000000000f087348 */ /* 0x000fea0003c00000 */
[----:B------:R0:W1:Y:S02]  /*250c0*/  SHFL.IDX P6, R14, R13, R12, R11 ;  /* 0x0000000c0d0e7389 */ /* 0x00006400000c000b */
[----:B01----:R-:W-:Y:S01]  /*250d0*/  ENDCOLLECTIVE ;  /* 0x000000000000791b */ /* 0x003fe20003800000 */
.L_x_3416:
        /* <DEDUP_REMOVED lines=16> */
.L_x_3417:
[----:B------:R-:W-:Y:S02]  /*251e0*/  @P0 IMAD R8, R5, 0x2, R22 ;  /* 0x0000000205080824 */ /* 0x000fe400078e0216 */
[----:B------:R-:W-:Y:S01]  /*251f0*/  IMAD.MOV.U32 R13, RZ, RZ, R0 ;  /* 0x000000ffff0d7224 */ /* 0x000fe200078e0000 */
[----:B------:R-:W-:Y:S01]  /*25200*/  MOV R12, 0x2 ;  /* 0x00000002000c7802 */ /* 0x000fe20000000f00 */
[----:B------:R-:W-:-:S07]  /*25210*/  IMAD.MOV.U32 R3, RZ, RZ, R14 ;  /* 0x000000ffff037224 */ /* 0x000fce00078e000e */
[----:B------:R-:W-:Y:S05]  /*25220*/  WARPSYNC.COLLECTIVE R15, `(.L_x_3418) ;  /* 0x000000000f087348 */ /* 0x000fea0003c00000 */
[----:B------:R0:W1:Y:S02]  /*25230*/  SHFL.IDX P6, R14, R13, R12, R11 ;  /* 0x0000000c0d0e7389 */ /* 0x00006400000c000b */
[----:B01----:R-:W-:Y:S01]  /*25240*/  ENDCOLLECTIVE ;  /* 0x000000000000791b */ /* 0x003fe20003800000 */
.L_x_3418:
        /* <DEDUP_REMOVED lines=16> */
.L_x_3419:
[----:B------:R-:W-:Y:S01]  /*25350*/  @P0 IMAD R8, R5, 0x2, R22 ;  /* 0x0000000205080824 */ /* 0x000fe200078e0216 */
[----:B------:R-:W-:Y:S01]  /*25360*/  MOV R13, R0 ;  /* 0x00000000000d7202 */ /* 0x000fe20000000f00 */
[----:B------:R-:W-:Y:S01]  /*25370*/  IMAD.MOV.U32 R12, RZ, RZ, 0x3 ;  /* 0x00000003ff0c7424 */ /* 0x000fe200078e00ff */
[----:B------:R-:W-:-:S07]  /*25380*/  MOV R3, R14 ;  /* 0x0000000e00037202 */ /* 0x000fce0000000f00 */
[----:B------:R-:W-:Y:S05]  /*25390*/  WARPSYNC.COLLECTIVE R15, `(.L_x_3420) ;  /* 0x000000000f087348 */ /* 0x000fea0003c00000 */
[----:B------:R0:W1:Y:S02]  /*253a0*/  SHFL.IDX P6, R14, R13, R12, R11 ;  /* 0x0000000c0d0e7389 */ /* 0x00006400000c000b */
[----:B01----:R-:W-:Y:S01]  /*253b0*/  ENDCOLLECTIVE ;  /* 0x000000000000791b */ /* 0x003fe20003800000 */
.L_x_3420:
        /* <DEDUP_REMOVED lines=16> */
.L_x_3421:
[----:B------:R-:W-:Y:S01]  /*254c0*/  @P0 LEA R8, R5, R22, 0x1 ;  /* 0x0000001605080211 */ /* 0x000fe200078e08ff */
[----:B------:R-:W-:Y:S02]  /*254d0*/  IMAD.MOV.U32 R13, RZ, RZ, R0 ;  /* 0x000000ffff0d7224 */ /* 0x000fe400078e0000 */
[----:B------:R-:W-:Y:S02]  /*254e0*/  IMAD.MOV.U32 R12, RZ, RZ, 0x4 ;  /* 0x00000004ff0c7424 */ /* 0x000fe400078e00ff */
[----:B------:R-:W-:-:S07]  /*254f0*/  IMAD.MOV.U32 R3, RZ, RZ, R14 ;  /* 0x000000ffff037224 */ /* 0x000fce00078e000e */
[----:B------:R-:W-:Y:S05]  /*25500*/  WARPSYNC.COLLECTIVE R15, `(.L_x_3422) ;  /* 0x000000000f087348 */ /* 0x000fea0003c00000 */
[----:B------:R0:W1:Y:S02]  /*25510*/  SHFL.IDX P6, R14, R13, R12, R11 ;  /* 0x0000000c0d0e7389 */ /* 0x00006400000c000b */
[----:B01----:R-:W-:Y:S01]  /*25520*/  ENDCOLLECTIVE ;  /* 0x000000000000791b */ /* 0x003fe20003800000 */
.L_x_3422:
        /* <DEDUP_REMOVED lines=16> */
.L_x_3423:
[----:B------:R-:W-:Y:S02]  /*25630*/  @P0 IMAD R8, R5, 0x2, R22 ;  /* 0x0000000205080824 */ /* 0x000fe400078e0216 */
[----:B------:R-:W-:Y:S01]  /*25640*/  IMAD.MOV.U32 R13, RZ, RZ, R0 ;  /* 0x000000ffff0d7224 */ /* 0x000fe200078e0000 */
[----:B------:R-:W-:Y:S01]  /*25650*/  MOV R12, 0x5 ;  /* 0x00000005000c7802 */ /* 0x000fe20000000f00 */
[----:B------:R-:W-:-:S07]  /*25660*/  IMAD.MOV.U32 R3, RZ, RZ, R14 ;  /* 0x000000ffff037224 */ /* 0x000fce00078e000e */
[----:B------:R-:W-:Y:S05]  /*25670*/  WARPSYNC.COLLECTIVE R15, `(.L_x_3424) ;  /* 0x000000000f087348 */ /* 0x000fea0003c00000 */
[----:B------:R0:W1:Y:S02]  /*25680*/  SHFL.IDX P6, R14, R13, R12, R11 ;  /* 0x0000000c0d0e7389 */ /* 0x00006400000c000b */
[----:B01----:R-:W-:Y:S01]  /*25690*/  ENDCOLLECTIVE ;  /* 0x000000000000791b */ /* 0x003fe20003800000 */
.L_x_3424:
        /* <DEDUP_REMOVED lines=16> */
.L_x_3425:
[----:B------:R-:W-:Y:S01]  /*257a0*/  @P0 IMAD R8, R5, 0x2, R22 ;  /* 0x0000000205080824 */ /* 0x000fe200078e0216 */
[----:B------:R-:W-:Y:S01]  /*257b0*/  MOV R13, R0 ;  /* 0x00000000000d7202 */ /* 0x000fe20000000f00 */
[----:B------:R-:W-:Y:S01]  /*257c0*/  IMAD.MOV.U32 R12, RZ, RZ, 0x6 ;  /* 0x00000006ff0c7424 */ /* 0x000fe200078e00ff */
[----:B------:R-:W-:-:S07]  /*257d0*/  MOV R3, R14 ;  /* 0x0000000e00037202 */ /* 0x000fce0000000f00 */
[----:B------:R-:W-:Y:S05]  /*257e0*/  WARPSYNC.COLLECTIVE R15, `(.L_x_3426) ;  /* 0x000000000f087348 */ /* 0x000fea0003c00000 */
[----:B------:R0:W1:Y:S02]  /*257f0*/  SHFL.IDX P6, R14, R13, R12, R11 ;  /* 0x0000000c0d0e7389 */ /* 0x00006400000c000b */
[----:B01----:R-:W-:Y:S01]  /*25800*/  ENDCOLLECTIVE ;  /* 0x000000000000791b */ /* 0x003fe20003800000 */
.L_x_3426:
        /* <DEDUP_REMOVED lines=16> */
.L_x_3427:
[----:B------:R-:W-:Y:S01]  /*25910*/  @P0 LEA R8, R5, R22, 0x1 ;  /* 0x0000001605080211 */ /* 0x000fe200078e08ff */
[----:B------:R-:W-:Y:S02]  /*25920*/  IMAD.MOV.U32 R13, RZ, RZ, R0 ;  /* 0x000000ffff0d7224 */ /* 0x000fe400078e0000 */
[----:B------:R-:W-:Y:S02]  /*25930*/  IMAD.MOV.U32 R12, RZ, RZ, 0x7 ;  /* 0x00000007ff0c7424 */ /* 0x000fe400078e00ff */
[----:B------:R-:W-:-:S07]  /*25940*/  IMAD.MOV.U32 R3, RZ, RZ, R14 ;  /* 0x000000ffff037224 */ /* 0x000fce00078e000e */
[----:B------:R-:W-:Y:S05]  /*25950*/  WARPSYNC.COLLECTIVE R15, `(.L_x_3428) ;  /* 0x000000000f087348 */ /* 0x000fea0003c00000 */
[----:B------:R0:W1:Y:S02]  /*25960*/  SHFL.IDX P6, R14, R13, R12, R11 ;  /* 0x0000000c0d0e7389 */ /* 0x00006400000c000b */
[----:B01----:R-:W-:Y:S01]  /*25970*/  ENDCOLLECTIVE ;  /* 0x000000000000791b */ /* 0x003fe20003800000 */
.L_x_3428:
        /* <DEDUP_REMOVED lines=10> */
.L_x_3429:
[----:B------:R-:W-:Y:S01]  /*25a20*/  @!PT LDS RZ, [RZ] ;  /* 0x00000000fffff984 */ /* 0x000fe20000000800 */
[----:B------:R-:W-:Y:S01]  /*25a30*/  @!PT LDS RZ, [RZ] ;  /* 0x00000000fffff984 */ /* 0x000fe20000000800 */
[----:B------:R-:W-:Y:S01]  /*25a40*/  @!PT LDS RZ, [RZ] ;  /* 0x00000000fffff984 */ /* 0x000fe20000000800 */
[----:B------:R-:W-:Y:S04]  /*25a50*/  @P0 LDGSTS.E.BYPASS.LTC128B.128 [R8+0x1b400], desc[UR42][R2.64], !P3 ;  /* 0x1b40000002080fae */ /* 0x000fe8000d901d6a */
[----:B------:R0:W-:Y:S02]  /*25a60*/  @P0 LDGSTS.E.BYPASS.LTC128B.128 [R8+0x1f400], desc[UR42][R2.64+0x80], !P2 ;  /* 0x1f40008002080fae */ /* 0x0001e4000d101d6a */
[----:B0-----:R-:W-:Y:S01]  /*25a70*/  IMAD.MOV.U32 R2, RZ, RZ, R14 ;  /* 0x000000ffff027224 */ /* 0x001fe200078e000e */
[----:B------:R-:W-:Y:S06]  /*25a80*/  BRA `(.L_x_3430) ;  /* 0xffffff8400cc7947 */ /* 0x000fec000383ffff */
.L_x_3207:
[----:B------:R-:W-:Y:S01]  /*25a90*/  MOV R13, R4 ;  /* 0x00000004000d7202 */ /* 0x000fe20000000f00 */
[----:B------:R-:W-:Y:S01]  /*25aa0*/  IMAD.MOV.U32 R12, RZ, RZ, RZ ;  /* 0x000000ffff0c7224 */ /* 0x000fe200078e00ff */
[----:B------:R-:W-:Y:S01]  /*25ab0*/  MOV R15, 0xffffffff ;  /* 0xffffffff000f7802 */ /* 0x000fe20000000f00 */
[----:B------:R-:W-:Y:S01]  /*25ac0*/  IMAD.MOV.U32 R11, RZ, RZ, 0x181f ;  /* 0x0000181fff0b7424 */ /* 0x000fe200078e00ff */
[----:B------:R-:W-:Y:S01]  /*25ad0*/  LEA R17, R17, R9, 0x7 ;  /* 0x0000000911117211 */ /* 0x000fe200078e38ff */
[----:B-----5:R-:W-:-:S07]  /*25ae0*/  IMAD R5, R10, R6, RZ ;  /* 0x000000060a057224 */ /* 0x020fce00078e02ff */
[----:B------:R-:W-:Y:S05]  /*25af0*/  WARPSYNC.COLLECTIVE R15, `(.L_x_3431) ;  /* 0x000000000f087348 */ /* 0x000fea0003c00000 */
[----:B------:R0:W1:Y:S02]  /*25b00*/  SHFL.IDX P6, R14, R13, R12, R11 ;  /* 0x0000000c0d0e7389 */ /* 0x00006400000c000b */
[----:B01----:R-:W-:Y:S01]  /*25b10*/  ENDCOLLECTIVE ;  /* 0x000000000000791b */ /* 0x003fe20003800000 */
.L_x_3431:
[C---:B------:R-:W-:Y:S02]  /*25b20*/  IADD3 R6, R17.reuse, 0x10, RZ ;  /* 0x0000001011067810 */ /* 0x040fe40007ffe0ff */
[----:B------:R-:W-:Y:S01]  /*25b30*/  ISETP.GE.AND P3, PT, R17, R5, PT ;  /* 0x000000051100720c */ /* 0x000fe20003f66270 */
[----:B------:R-:W-:Y:S02]  /*25b40*/  IMAD.MOV.U32 R13, RZ, RZ, R0 ;  /* 0x000000ffff0d7224 */ /* 0x000fe400078e0000 */
[----:B------:R-:W-:-:S10]  /*25b50*/  IMAD.MOV.U32 R2, RZ, RZ, R14 ;  /* 0x000000ffff027224 */ /* 0x000fd400078e000e */
[----:B------:R-:W-:Y:S05]  /*25b60*/  WARPSYNC.COLLECTIVE R15, `(.L_x_3432) ;  /* 0x000000000f087348 */ /* 0x000fea0003c00000 */
[----:B------:R0:W1:Y:S02]  /*25b70*/  SHFL.IDX P6, R14, R13, R12, R11 ;  /* 0x0000000c0d0e7389 */ /* 0x00006400000c000b */
[----:B01----:R-:W-:Y:S01]  /*25b80*/  ENDCOLLECTIVE ;  /* 0x000000000000791b */ /* 0x003fe20003800000 */
.L_x_3432:
        /* <DEDUP_REMOVED lines=8> */
.L_x_3433:
        /* <DEDUP_REMOVED lines=12> */
.L_x_3434:
        /* <DEDUP_REMOVED lines=8> */
.L_x_3435:
        /* <DEDUP_REMOVED lines=13> */
.L_x_3436:
        /* <DEDUP_REMOVED lines=8> */
.L_x_3437:
[----:B------:R-:W-:-:S05]  /*25ea0*/  @!P3 MOV R3, R7 ;  /* 0x000000070003b202 */ /* 0x000fca0000000f00 */
[----:B------:R-:W-:Y:S01]  /*25eb0*/  @!PT LDS RZ, [RZ] ;  /* 0x00000000fffff984 */ /* 0x000fe20000000800 */
[----:B------:R-:W-:Y:S01]  /*25ec0*/  @!PT LDS RZ, [RZ] ;  /* 0x00000000fffff984 */ /* 0x000fe20000000800 */
[----:B------:R-:W-:Y:S01]  /*25ed0*/  @!PT LDS RZ, [RZ] ;  /* 0x00000000fffff984 */ /* 0x000fe20000000800 */
[----:B------:R-:W-:Y:S04]  /*25ee0*/  @!P3 LDGSTS.E.BYPASS.LTC128B.128 [R8+0x11400], desc[UR42][R2.64], !P0 ;  /* 0x114000000208bfae */ /* 0x000fe8000c101d6a */
[----:B------:R0:W-:Y:S01]  /*25ef0*/  @!P3 LDGSTS.E.BYPASS.LTC128B.128 [R8+0x15400], desc[UR42][R2.64+0x80], !P1 ;  /* 0x154000800208bfae */ /* 0x0001e2000c901d6a */
[----:B------:R-:W-:Y:S02]  /*25f00*/  ISETP.GE.AND P3, PT, R6, R5, PT ;  /* 0x000000050600720c */ /* 0x000fe40003f66270 */
[----:B------:R-:W-:Y:S01]  /*25f10*/  IADD3 R6, R17, 0x40, RZ ;  /* 0x0000004011067810 */ /* 0x000fe20007ffe0ff */
[----:B------:R-:W-:Y:S02]  /*25f20*/  IMAD.MOV.U32 R13, RZ, RZ, R0 ;  /* 0x000000ffff0d7224 */ /* 0x000fe400078e0000 */
[----:B0-----:R-:W-:-:S08]  /*25f30*/  IMAD.MOV.U32 R2, RZ, RZ, R14 ;  /* 0x000000ffff027224 */ /* 0x001fd000078e000e */
[----:B------:R-:W-:Y:S05]  /*25f40*/  WARPSYNC.COLLECTIVE R15, `(.L_x_3438) ;  /* 0x000000000f087348 */ /* 0x000fea0003c00000 */
[----:B------:R0:W1:Y:S02]  /*25f50*/  SHFL.IDX P6, R14, R13, R12, R11 ;  /* 0x0000000c0d0e7389 */ /* 0x00006400000c000b */
[----:B01----:R-:W-:Y:S01]  /*25f60*/  ENDCOLLECTIVE ;  /* 0x000000000000791b */ /* 0x003fe20003800000 */
.L_x_3438:
        /* <DEDUP_REMOVED lines=8> */
.L_x_3439:
        /* <DEDUP_REMOVED lines=13> */
.L_x_3440:
        /* <DEDUP_REMOVED lines=8> */
.L_x_3441:
        /* <DEDUP_REMOVED lines=13> */
.L_x_3442:
        /* <DEDUP_REMOVED lines=8> */
.L_x_3443:
[----:B------:R-:W-:-:S05]  /*26290*/  @!P3 MOV R3, R7 ;  /* 0x000000070003b202 */ /* 0x000fca0000000f00 */
        /* <DEDUP_REMOVED lines=11> */
.L_x_3444:
[----:B------:R-:W-:Y:S01]  /*26350*/  MOV R13, R4 ;  /* 0x00000004000d7202 */ /* 0x000fe20000000f00 */
[----:B------:R-:W-:Y:S01]  /*26360*/  IMAD.MOV.U32 R12, RZ, RZ, 0x7 ;  /* 0x00000007ff0c7424 */ /* 0x000fe200078e00ff */
[----:B------:R-:W-:-:S04]  /*26370*/  @!P3 LEA R14, P2, R31, R14, 0x1 ;  /* 0x0000000e1f0eb211 */ /* 0x000fc800078408ff */
[----:B------:R-:W-:Y:S01]  /*26380*/  @!P3 IADD3.X R7, RZ, R2, RZ, P2, !PT ;  /* 0x00000002ff07b210 */ /* 0x000fe200017fe4ff */
[----:B------:R-:W-:-:S08]  /*26390*/  @!P3 IMAD.MOV.U32 R2, RZ, RZ, R14 ;  /* 0x000000ffff02b224 */ /* 0x000fd000078e000e */
[----:B------:R-:W-:Y:S05]  /*263a0*/  WARPSYNC.COLLECTIVE R15, `(.L_x_3445) ;  /* 0x000000000f087348 */ /* 0x000fea0003c00000 */
[----:B------:R0:W1:Y:S02]  /*263b0*/  SHFL.IDX P6, R14, R13, R12, R11 ;  /* 0x0000000c0d0e7389 */ /* 0x00006400000c000b */
[----:B01----:R-:W-:Y:S01]  /*263c0*/  ENDCOLLECTIVE ;  /* 0x000000000000791b */ /* 0x003fe20003800000 */
.L_x_3445:
        /* <DEDUP_REMOVED lines=11> */
.L_x_3446:
[----:B------:R-:W-:Y:S05]  /*26480*/  BRA `(.L_x_3447) ;  /* 0xffffff88003c7947 */ /* 0x000fea000383ffff */
.L_x_3212:
[----:B0-----:R0:W1:Y:S02]  /*26490*/  SYNCS.PHASECHK.TRANS64.TRYWAIT P0, [R22+URZ+0x28820], R3 ;  /* 0x02882003160075a7 */ /* 0x001064000800017f */
[----:B-1----:R-:W-:Y:S05]  /*264a0*/  @!P0 NANOSLEEP.SYNCS 0x989680 ;  /* 0x009896800000895d */ /* 0x002fea0003900000 */
[----:B------:R-:W1:Y:S02]  /*264b0*/  @!P0 SYNCS.PHASECHK.TRANS64 P0, [R22+URZ+0x28820], R3 ;  /* 0x02882003160085a7 */ /* 0x000e64000800007f */
[----:B-1----:R-:W-:Y:S05]  /*264c0*/  @!P0 BRA `(.L_x_3212) ;  /* 0xfffffffc00f08947 */ /* 0x002fea000383ffff */
[----:B------:R-:W-:Y:S05]  /*264d0*/  BRA `(.L_x_3448) ;  /* 0xffffff8800b47947 */ /* 0x000fea000383ffff */
.L_x_3217:
[----:B0-----:R0:W1:Y:S02]  /*264e0*/  SYNCS.PHASECHK.TRANS64.TRYWAIT P0, [R6+URZ+0x28840], R3 ;  /* 0x02884003060075a7 */ /* 0x001064000800017f */
[----:B-1----:R-:W-:Y:S05]  /*264f0*/  @!P0 NANOSLEEP.SYNCS 0x989680 ;  /* 0x009896800000895d */ /* 0x002fea0003900000 */
[----:B------:R-:W1:Y:S02]  /*26500*/  @!P0 SYNCS.PHASECHK.TRANS64 P0, [R6+URZ+0x28840], R3 ;  /* 0x02884003060085a7 */ /* 0x000e64000800007f */
[----:B-1----:R-:W-:Y:S05]  /*26510*/  @!P0 BRA `(.L_x_3217) ;  /* 0xfffffffc00f08947 */ /* 0x002fea000383ffff */
[----:B------:R-:W-:Y:S05]  /*26520*/  BRA `(.L_x_3449) ;  /* 0xffffff8c007c7947 */ /* 0x000fea000383ffff */
.L_x_3218:
        /* <DEDUP_REMOVED lines=8> */
.L_x_3451:
[----:B------:R-:W-:Y:S05]  /*265b0*/  BSYNC B1 ;  /* 0x0000000000017941 */ /* 0x000fea0003800000 */
.L_x_3450:
        /* <DEDUP_REMOVED lines=9> */
.L_x_3452:
[----:B------:R-:W-:Y:S02]  /*26650*/  IMAD R8, R8, 0x2, R22 ;  /* 0x0000000208087824 */ /* 0x000fe400078e0216 */
[----:B------:R-:W-:Y:S01]  /*26660*/  IMAD.MOV.U32 R13, RZ, RZ, R9 ;  /* 0x000000ffff0d7224 */ /* 0x000fe200078e0009 */
[----:B------:R-:W-:Y:S01]  /*26670*/  MOV R12, 0x1 ;  /* 0x00000001000c7802 */ /* 0x000fe20000000f00 */
[----:B------:R-:W-:-:S07]  /*26680*/  IMAD.MOV.U32 R2, RZ, RZ, R14 ;  /* 0x000000ffff027224 */ /* 0x000fce00078e000e */
[----:B------:R-:W-:Y:S05]  /*26690*/  WARPSYNC.COLLECTIVE R15, `(.L_x_3453) ;  /* 0x000000000f087348 */ /* 0x000fea0003c00000 */
[----:B------:R0:W1:Y:S02]  /*266a0*/  SHFL.IDX P6, R14, R13, R12, R11 ;  /* 0x0000000c0d0e7389 */ /* 0x00006400000c000b */
[----:B01----:R-:W-:Y:S01]  /*266b0*/  ENDCOLLECTIVE ;  /* 0x000000000000791b */ /* 0x003fe20003800000 */
.L_x_3453:
        /* <DEDUP_REMOVED lines=12> */
.L_x_3454:
[----:B------:R-:W-:Y:S01]  /*26780*/  IMAD.MOV.U32 R13, RZ, RZ, R9 ;  /* 0x000000ffff0d7224 */ /* 0x000fe200078e0009 */
[----:B------:R-:W-:Y:S02]  /*26790*/  MOV R12, 0x2 ;  /* 0x00000002000c7802 */ /* 0x000fe40000000f00 */
[----:B------:R-:W-:-:S07]  /*267a0*/  MOV R2, R14 ;  /* 0x0000000e00027202 */ /* 0x000fce0000000f00 */
[----:B------:R-:W-:Y:S05]  /*267b0*/  WARPSYNC.COLLECTIVE R15, `(.L_x_3455) ;  /* 0x000000000f087348 */ /* 0x000fea0003c00000 */
[----:B------:R0:W1:Y:S02]  /*267c0*/  SHFL.IDX P6, R14, R13, R12, R11 ;  /* 0x0000000c0d0e7389 */ /* 0x00006400000c000b */
[----:B01----:R-:W-:Y:S01]  /*267d0*/  ENDCOLLECTIVE ;  /* 0x000000000000791b */ /* 0x003fe20003800000 */
.L_x_3455:
        /* <DEDUP_REMOVED lines=12> */
.L_x_3456:
[----:B------:R-:W-:Y:S01]  /*268a0*/  IMAD.MOV.U32 R13, RZ, RZ, R9 ;  /* 0x000000ffff0d7224 */ /* 0x000fe200078e0009 */
[----:B------:R-:W-:Y:S02]  /*268b0*/  MOV R12, 0x3 ;  /* 0x00000003000c7802 */ /* 0x000fe40000000f00 */
[----:B------:R-:W-:-:S07]  /*268c0*/  MOV R2, R14 ;  /* 0x0000000e00027202 */ /* 0x000fce0000000f00 */
[----:B------:R-:W-:Y:S05]  /*268d0*/  WARPSYNC.COLLECTIVE R15, `(.L_x_3457) ;  /* 0x000000000f087348 */ /* 0x000fea0003c00000 */
[----:B------:R0:W1:Y:S02]  /*268e0*/  SHFL.IDX P6, R14, R13, R12, R11 ;  /* 0x0000000c0d0e7389 */ /* 0x00006400000c000b */
[----:B01----:R-:W-:Y:S01]  /*268f0*/  ENDCOLLECTIVE ;  /* 0x000000000000791b */ /* 0x003fe20003800000 */
.L_x_3457:
        /* <DEDUP_REMOVED lines=12> */
.L_x_3458:
[----:B------:R-:W-:Y:S01]  /*269c0*/  IMAD.MOV.U32 R13, RZ, RZ, R9 ;  /* 0x000000ffff0d7224 */ /* 0x000fe200078e0009 */
[----:B------:R-:W-:Y:S02]  /*269d0*/  MOV R12, 0x4 ;  /* 0x00000004000c7802 */ /* 0x000fe40000000f00 */
[----:B------:R-:W-:-:S07]  /*269e0*/  MOV R2, R14 ;  /* 0x0000000e00027202 */ /* 0x000fce0000000f00 */
[----:B------:R-:W-:Y:S05]  /*269f0*/  WARPSYNC.COLLECTIVE R15, `(.L_x_3459) ;  /* 0x000000000f087348 */ /* 0x000fea0003c00000 */
[----:B------:R0:W1:Y:S02]  /*26a00*/  SHFL.IDX P6, R14, R13, R12, R11 ;  /* 0x0000000c0d0e7389 */ /* 0x00006400000c000b */
[----:B01----:R-:W-:Y:S01]  /*26a10*/  ENDCOLLECTIVE ;  /* 0x000000000000791b */ /* 0x003fe20003800000 */
.L_x_3459:
        /* <DEDUP_REMOVED lines=12> */
.L_x_3460:
[----:B------:R-:W-:Y:S01]  /*26ae0*/  IMAD.MOV.U32 R13, RZ, RZ, R9 ;  /* 0x000000ffff0d7224 */ /* 0x000fe200078e0009 */
[----:B------:R-:W-:Y:S02]  /*26af0*/  MOV R12, 0x5 ;  /* 0x00000005000c7802 */ /* 0x000fe40000000f00 */
[----:B------:R-:W-:-:S07]  /*26b00*/  MOV R2, R14 ;  /* 0x0000000e00027202 */ /* 0x000fce0000000f00 */
[----:B------:R-:W-:Y:S05]  /*26b10*/  WARPSYNC.COLLECTIVE R15, `(.L_x_3461) ;  /* 0x000000000f087348 */ /* 0x000fea0003c00000 */
[----:B------:R0:W1:Y:S02]  /*26b20*/  SHFL.IDX P6, R14, R13, R12, R11 ;  /* 0x0000000c0d0e7389 */ /* 0x00006400000c000b */
[----:B01----:R-:W-:Y:S01]  /*26b30*/  ENDCOLLECTIVE ;  /* 0x000000000000791b */ /* 0x003fe20003800000 */
.L_x_3461:
        /* <DEDUP_REMOVED lines=12> */
.L_x_3462:
[----:B------:R-:W-:Y:S01]  /*26c00*/  IMAD.MOV.U32 R13, RZ, RZ, R9 ;  /* 0x000000ffff0d7224 */ /* 0x000fe200078e0009 */
[----:B------:R-:W-:Y:S02]  /*26c10*/  MOV R12, 0x6 ;  /* 0x00000006000c7802 */ /* 0x000fe40000000f00 */
[----:B------:R-:W-:-:S07]  /*26c20*/  MOV R2, R14 ;  /* 0x0000000e00027202 */ /* 0x000fce0000000f00 */
[----:B------:R-:W-:Y:S05]  /*26c30*/  WARPSYNC.COLLECTIVE R15, `(.L_x_3463) ;  /* 0x000000000f087348 */ /* 0x000fea0003c00000 */
[----:B------:R0:W1:Y:S02]  /*26c40*/  SHFL.IDX P6, R14, R13, R12, R11 ;  /* 0x0000000c0d0e7389 */ /* 0x00006400000c000b */
[----:B01----:R-:W-:Y:S01]  /*26c50*/  ENDCOLLECTIVE ;  /* 0x000000000000791b */ /* 0x003fe20003800000 */
.L_x_3463:
        /* <DEDUP_REMOVED lines=12> */
.L_x_3464:
[----:B------:R-:W-:Y:S01]  /*26d20*/  IMAD.MOV.U32 R13, RZ, RZ, R9 ;  /* 0x000000ffff0d7224 */ /* 0x000fe200078e0009 */
[----:B------:R-:W-:Y:S02]  /*26d30*/  MOV R12, 0x7 ;  /* 0x00000007000c7802 */ /* 0x000fe40000000f00 */
[----:B------:R-:W-:-:S07]  /*26d40*/  MOV R2, R14 ;  /* 0x0000000e00027202 */ /* 0x000fce0000000f00 */
[----:B------:R-:W-:Y:S05]  /*26d50*/  WARPSYNC.COLLECTIVE R15, `(.L_x_3465) ;  /* 0x000000000f087348 */ /* 0x000fea0003c00000 */
[----:B------:R0:W1:Y:S02]  /*26d60*/  SHFL.IDX P6, R14, R13, R12, R11 ;  /* 0x0000000c0d0e7389 */ /* 0x00006400000c000b */
[----:B01----:R-:W-:Y:S01]  /*26d70*/  ENDCOLLECTIVE ;  /* 0x000000000000791b */ /* 0x003fe20003800000 */
.L_x_3465:
        /* <DEDUP_REMOVED lines=12> */
.L_x_3466:
[----:B------:R-:W-:Y:S01]  /*26e40*/  MOV R2, R14 ;  /* 0x0000000e00027202 */ /* 0x000fe20000000f00 */
[----:B------:R-:W-:Y:S06]  /*26e50*/  BRA `(.L_x_3467) ;  /* 0xffffff8800487947 */ /* 0x000fec000383ffff */
.L_x_3223:
[----:B-1----:R1:W2:Y:S02]  /*26e60*/  SYNCS.PHASECHK.TRANS64.TRYWAIT P0, [R6+URZ+0x28860], R2 ;  /* 0x02886002060075a7 */ /* 0x0022a4000800017f */
[----:B--2---:R-:W-:Y:S05]  /*26e70*/  @!P0 NANOSLEEP.SYNCS 0x989680 ;  /* 0x009896800000895d */ /* 0x004fea0003900000 */
[----:B------:R-:W2:Y:S02]  /*26e80*/  @!P0 SYNCS.PHASECHK.TRANS64 P0, [R6+URZ+0x28860], R2 ;  /* 0x02886002060085a7 */ /* 0x000ea4000800007f */
[----:B--2---:R-:W-:Y:S05]  /*26e90*/  @!P0 BRA `(.L_x_3223) ;  /* 0xfffffffc00f08947 */ /* 0x004fea000383ffff */
[----:B------:R-:W-:Y:S05]  /*26ea0*/  BRA `(.L_x_3468) ;  /* 0xffffff8800a47947 */ /* 0x000fea000383ffff */
.L_x_3224:
        /* <DEDUP_REMOVED lines=8> */
.L_x_3470:
[----:B------:R-:W-:Y:S05]  /*26f30*/  BSYNC B1 ;  /* 0x0000000000017941 */ /* 0x000fea0003800000 */
.L_x_3469:
        /* <DEDUP_REMOVED lines=9> */
.L_x_3471:
[----:B------:R-:W-:Y:S02]  /*26fd0*/  IMAD.MOV.U32 R13, RZ, RZ, R24 ;  /* 0x000000ffff0d7224 */ /* 0x000fe400078e0018 */
[----:B------:R-:W-:Y:S02]  /*26fe0*/  IMAD.MOV.U32 R12, RZ, RZ, 0x1 ;  /* 0x00000001ff0c7424 */ /* 0x000fe400078e00ff */
[----:B------:R-:W-:-:S07]  /*26ff0*/  IMAD.MOV.U32 R2, RZ, RZ, R14 ;  /* 0x000000ffff027224 */ /* 0x000fce00078e000e */
[----:B------:R-:W-:Y:S05]  /*27000*/  WARPSYNC.COLLECTIVE R15, `(.L_x_3472) ;  /* 0x000000000f087348 */ /* 0x000fea0003c00000 */
[----:B------:R0:W1:Y:S02]  /*27010*/  SHFL.IDX P6, R14, R13, R12, R11 ;  /* 0x0000000c0d0e7389 */ /* 0x00006400000c000b */
[----:B01----:R-:W-:Y:S01]  /*27020*/  ENDCOLLECTIVE ;  /* 0x000000000000791b */ /* 0x003fe20003800000 */
.L_x_3472:
        /* <DEDUP_REMOVED lines=14> */
.L_x_3473:
[----:B------:R-:W-:Y:S02]  /*27110*/  IMAD.MOV.U32 R13, RZ, RZ, R24 ;  /* 0x000000ffff0d7224 */ /* 0x000fe400078e0018 */
[----:B------:R-:W-:Y:S02]  /*27120*/  IMAD.MOV.U32 R12, RZ, RZ, 0x2 ;  /* 0x00000002ff0c7424 */ /* 0x000fe400078e00ff */
[----:B------:R-:W-:-:S07]  /*27130*/  IMAD.MOV.U32 R2, RZ, RZ, R14 ;  /* 0x000000ffff027224 */ /* 0x000fce00078e000e */
[----:B------:R-:W-:Y:S05]  /*27140*/  WARPSYNC.COLLECTIVE R15, `(.L_x_3474) ;  /* 0x000000000f087348 */ /* 0x000fea0003c00000 */
[----:B------:R0:W1:Y:S02]  /*27150*/  SHFL.IDX P6, R14, R13, R12, R11 ;  /* 0x0000000c0d0e7389 */ /* 0x00006400000c000b */
[----:B01----:R-:W-:Y:S01]  /*27160*/  ENDCOLLECTIVE ;  /* 0x000000000000791b */ /* 0x003fe20003800000 */
.L_x_3474:
        /* <DEDUP_REMOVED lines=14> */
.L_x_3475:
[----:B------:R-:W-:Y:S02]  /*27250*/  IMAD.MOV.U32 R13, RZ, RZ, R24 ;  /* 0x000000ffff0d7224 */ /* 0x000fe400078e0018 */
[----:B------:R-:W-:Y:S02]  /*27260*/  IMAD.MOV.U32 R12, RZ, RZ, 0x3 ;  /* 0x00000003ff0c7424 */ /* 0x000fe400078e00ff */
[----:B------:R-:W-:-:S07]  /*27270*/  IMAD.MOV.U32 R2, RZ, RZ, R14 ;  /* 0x000000ffff027224 */ /* 0x000fce00078e000e */
[----:B------:R-:W-:Y:S05]  /*27280*/  WARPSYNC.COLLECTIVE R15, `(.L_x_3476) ;  /* 0x000000000f087348 */ /* 0x000fea0003c00000 */
[----:B------:R0:W1:Y:S02]  /*27290*/  SHFL.IDX P6, R14, R13, R12, R11 ;  /* 0x0000000c0d0e7389 */ /* 0x00006400000c000b */
[----:B01----:R-:W-:Y:S01]  /*272a0*/  ENDCOLLECTIVE ;  /* 0x000000000000791b */ /* 0x003fe20003800000 */
.L_x_3476:
        /* <DEDUP_REMOVED lines=14> */
.L_x_3477:
[----:B------:R-:W-:Y:S02]  /*27390*/  IMAD.MOV.U32 R13, RZ, RZ, R24 ;  /* 0x000000ffff0d7224 */ /* 0x000fe400078e0018 */
[----:B------:R-:W-:Y:S02]  /*273a0*/  IMAD.MOV.U32 R12, RZ, RZ, 0x4 ;  /* 0x00000004ff0c7424 */ /* 0x000fe400078e00ff */
[----:B------:R-:W-:-:S07]  /*273b0*/  IMAD.MOV.U32 R2, RZ, RZ, R14 ;  /* 0x000000ffff027224 */ /* 0x000fce00078e000e */
[----:B------:R-:W-:Y:S05]  /*273c0*/  WARPSYNC.COLLECTIVE R15, `(.L_x_3478) ;  /* 0x000000000f087348 */ /* 0x000fea0003c00000 */
[----:B------:R0:W1:Y:S02]  /*273d0*/  SHFL.IDX P6, R14, R13, R12, R11 ;  /* 0x0000000c0d0e7389 */ /* 0x00006400000c000b */
[----:B01----:R-:W-:Y:S01]  /*273e0*/  ENDCOLLECTIVE ;  /* 0x000000000000791b */ /* 0x003fe20003800000 */
.L_x_3478:
        /* <DEDUP_REMOVED lines=14> */
.L_x_3479:
[----:B------:R-:W-:Y:S02]  /*274d0*/  IMAD.MOV.U32 R13, RZ, RZ, R24 ;  /* 0x000000ffff0d7224 */ /* 0x000fe400078e0018 */
[----:B------:R-:W-:Y:S02]  /*274e0*/  IMAD.MOV.U32 R12, RZ, RZ, 0x5 ;  /* 0x00000005ff0c7424 */ /* 0x000fe400078e00ff */
[----:B------:R-:W-:-:S07]  /*274f0*/  IMAD.MOV.U32 R2, RZ, RZ, R14 ;  /* 0x000000ffff027224 */ /* 0x000fce00078e000e */
[----:B------:R-:W-:Y:S05]  /*27500*/  WARPSYNC.COLLECTIVE R15, `(.L_x_3480) ;  /* 0x000000000f087348 */ /* 0x000fea0003c00000 */
[----:B------:R0:W1:Y:S02]  /*27510*/  SHFL.IDX P6, R14, R13, R12, R11 ;  /* 0x0000000c0d0e7389 */ /* 0x00006400000c000b */
[----:B01----:R-:W-:Y:S01]  /*27520*/  ENDCOLLECTIVE ;  /* 0x000000000000791b */ /* 0x003fe20003800000 */
.L_x_3480:
        /* <DEDUP_REMOVED lines=14> */
.L_x_3481:
[----:B------:R-:W-:Y:S02]  /*27610*/  IMAD.MOV.U32 R13, RZ, RZ, R24 ;  /* 0x000000ffff0d7224 */ /* 0x000fe400078e0018 */
[----:B------:R-:W-:Y:S02]  /*27620*/  IMAD.MOV.U32 R12, RZ, RZ, 0x6 ;  /* 0x00000006ff0c7424 */ /* 0x000fe400078e00ff */
[----:B------:R-:W-:-:S07]  /*27630*/  IMAD.MOV.U32 R2, RZ, RZ, R14 ;  /* 0x000000ffff027224 */ /* 0x000fce00078e000e */
[----:B------:R-:W-:Y:S05]  /*27640*/  WARPSYNC.COLLECTIVE R15, `(.L_x_3482) ;  /* 0x000000000f087348 */ /* 0x000fea0003c00000 */
[----:B------:R0:W1:Y:S02]  /*27650*/  SHFL.IDX P6, R14, R13, R12, R11 ;  /* 0x0000000c0d0e7389 */ /* 0x00006400000c000b */
[----:B01----:R-:W-:Y:S01]  /*27660*/  ENDCOLLECTIVE ;  /* 0x000000000000791b */ /* 0x003fe20003800000 */
.L_x_3482:
        /* <DEDUP_REMOVED lines=14> */
.L_x_3483:
[----:B------:R-:W-:Y:S02]  /*27750*/  IMAD.MOV.U32 R13, RZ, RZ, R24 ;  /* 0x000000ffff0d7224 */ /* 0x000fe400078e0018 */
[----:B------:R-:W-:Y:S02]  /*27760*/  IMAD.MOV.U32 R12, RZ, RZ, 0x7 ;  /* 0x00000007ff0c7424 */ /* 0x000fe400078e00ff */
[----:B------:R-:W-:-:S07]  /*27770*/  IMAD.MOV.U32 R2, RZ, RZ, R14 ;  /* 0x000000ffff027224 */ /* 0x000fce00078e000e */
[----:B------:R-:W-:Y:S05]  /*27780*/  WARPSYNC.COLLECTIVE R15, `(.L_x_3484) ;  /* 0x000000000f087348 */ /* 0x000fea0003c00000 */
[----:B------:R0:W1:Y:S02]  /*27790*/  SHFL.IDX P6, R14, R13, R12, R11 ;  /* 0x0000000c0d0e7389 */ /* 0x00006400000c000b */
[----:B01----:R-:W-:Y:S01]  /*277a0*/  ENDCOLLECTIVE ;  /* 0x000000000000791b */ /* 0x003fe20003800000 */
.L_x_3484:
        /* <DEDUP_REMOVED lines=13> */
.L_x_3485:
[----:B------:R-:W-:Y:S01]  /*27880*/  @!PT LDS RZ, [RZ] ;  /* 0x00000000fffff984 */ /* 0x000fe20000000800 */
[----:B------:R-:W-:Y:S01]  /*27890*/  @!PT LDS RZ, [RZ] ;  /* 0x00000000fffff984 */ /* 0x000fe20000000800 */
[----:B------:R-:W-:Y:S01]  /*278a0*/  @!PT LDS RZ, [RZ] ;  /* 0x00000000fffff984 */ /* 0x000fe20000000800 */
[----:B------:R1:W-:Y:S01]  /*278b0*/  LDGSTS.E.BYPASS.LTC128B.128 [R7+0x7400], desc[UR42][R2.64+0x80], !P0 ;  /* 0x0740008002077fae */ /* 0x0003e2000c101d6a */
[----:B------:R-:W-:Y:S05]  /*278c0*/  BRA `(.L_x_3486) ;  /* 0xffffff84002c7947 */ /* 0x000fea000383ffff */
.L_x_3232:
[----:B0-----:R0:W1:Y:S02]  /*278d0*/  SYNCS.PHASECHK.TRANS64.TRYWAIT P0, [R0+URZ+0x28860], R3 ;  /* 0x02886003000075a7 */ /* 0x001064000800017f */
[----:B-1----:R-:W-:Y:S05]  /*278e0*/  @!P0 NANOSLEEP.SYNCS 0x989680 ;  /* 0x009896800000895d */ /* 0x002fea0003900000 */
[----:B------:R-:W1:Y:S02]  /*278f0*/  @!P0 SYNCS.PHASECHK.TRANS64 P0, [R0+URZ+0x28860], R3 ;  /* 0x02886003000085a7 */ /* 0x000e64000800007f */
[----:B-1----:R-:W-:Y:S05]  /*27900*/  @!P0 BRA `(.L_x_3232) ;  /* 0xfffffffc00f08947 */ /* 0x002fea000383ffff */
[----:B------:R-:W-:Y:S05]  /*27910*/  BRA `(.L_x_3487) ;  /* 0xffffff8800407947 */ /* 0x000fea000383ffff */
.L_x_3233:
        /* <DEDUP_REMOVED lines=8> */
.L_x_3489:
[----:B------:R-:W-:Y:S05]  /*279a0*/  BSYNC B0 ;  /* 0x0000000000007941 */ /* 0x000fea0003800000 */
.L_x_3488:
        /* <DEDUP_REMOVED lines=10> */
.L_x_3490:
        /* <DEDUP_REMOVED lines=11> */
.L_x_3491:
        /* <DEDUP_REMOVED lines=13> */
.L_x_3492:
[----:B------:R-:W-:Y:S01]  /*27bd0*/  IMAD.MOV.U32 R13, RZ, RZ, R24 ;  /* 0x000000ffff0d7224 */ /* 0x000fe200078e0018 */
[----:B------:R-:W-:Y:S02]  /*27be0*/  MOV R12, 0x2 ;  /* 0x00000002000c7802 */ /* 0x000fe40000000f00 */
[----:B------:R-:W-:-:S07]  /*27bf0*/  MOV R10, R14 ;  /* 0x0000000e000a7202 */ /* 0x000fce0000000f00 */
[----:B------:R-:W-:Y:S05]  /*27c00*/  WARPSYNC.COLLECTIVE R15, `(.L_x_3493) ;  /* 0x000000000f087348 */ /* 0x000fea0003c00000 */
[----:B------:R0:W1:Y:S02]  /*27c10*/  SHFL.IDX P6, R14, R13, R12, R11 ;  /* 0x0000000c0d0e7389 */ /* 0x00006400000c000b */
[----:B01----:R-:W-:Y:S01]  /*27c20*/  ENDCOLLECTIVE ;  /* 0x000000000000791b */ /* 0x003fe20003800000 */
.L_x_3493:
        /* <DEDUP_REMOVED lines=14> */
.L_x_3494:
[----:B------:R-:W-:Y:S02]  /*27d10*/  IMAD.MOV.U32 R13, RZ, RZ, R24 ;  /* 0x000000ffff0d7224 */ /* 0x000fe400078e0018 */
[----:B------:R-:W-:Y:S01]  /*27d20*/  IMAD.MOV.U32 R12, RZ, RZ, 0x3 ;  /* 0x00000003ff0c7424 */ /* 0x000fe200078e00ff */
[----:B------:R-:W-:-:S13]  /*27d30*/  IADD3 R2, P2, R14, R5, RZ ;  /* 0x000000050e027210 */ /* 0x000fda0007f5e0ff */
[----:B------:R-:W-:Y:S05]  /*27d40*/  WARPSYNC.COLLECTIVE R15, `(.L_x_3495) ;  /* 0x000000000f087348 */ /* 0x000fea0003c00000 */
[----:B------:R0:W1:Y:S02]  /*27d50*/  SHFL.IDX P6, R14, R13, R12, R11 ;  /* 0x0000000c0d0e7389 */ /* 0x00006400000c000b */
[----:B01----:R-:W-:Y:S01]  /*27d60*/  ENDCOLLECTIVE ;  /* 0x000000000000791b */ /* 0x003fe20003800000 */
.L_x_3495:
        /* <DEDUP_REMOVED lines=13> */
.L_x_3496:
[----:B------:R-:W-:Y:S01]  /*27e40*/  MOV R13, R24 ;  /* 0x00000018000d7202 */ /* 0x000fe20000000f00 */
[----:B------:R-:W-:Y:S01]  /*27e50*/  IMAD.MOV.U32 R12, RZ, RZ, 0x4 ;  /* 0x00000004ff0c7424 */ /* 0x000fe200078e00ff */
[----:B------:R-:W-:-:S13]  /*27e60*/  IADD3 R2, P2, R14, R5, RZ ;  /* 0x000000050e027210 */ /* 0x000fda0007f5e0ff */
[----:B------:R-:W-:Y:S05]  /*27e70*/  WARPSYNC.COLLECTIVE R15, `(.L_x_3497) ;  /* 0x000000000f087348 */ /* 0x000fea0003c00000 */
[----:B------:R0:W1:Y:S02]  /*27e80*/  SHFL.IDX P6, R14, R13, R12, R11 ;  /* 0x0000000c0d0e7389 */ /* 0x00006400000c000b */
[----:B01----:R-:W-:Y:S01]  /*27e90*/  ENDCOLLECTIVE ;  /* 0x000000000000791b */ /* 0x003fe20003800000 */
.L_x_3497:
        /* <DEDUP_REMOVED lines=13> */
.L_x_3498:
[----:B------:R-:W-:Y:S01]  /*27f70*/  MOV R13, R24 ;  /* 0x00000018000d7202 */ /* 0x000fe20000000f00 */
[----:B------:R-:W-:Y:S02]  /*27f80*/  IMAD.MOV.U32 R12, RZ, RZ, 0x5 ;  /* 0x00000005ff0c7424 */ /* 0x000fe400078e00ff */
[----:B------:R-:W-:-:S07]  /*27f90*/  IMAD.MOV.U32 R10, RZ, RZ, R14 ;  /* 0x000000ffff0a7224 */ /* 0x000fce00078e000e */
[----:B------:R-:W-:Y:S05]  /*27fa0*/  WARPSYNC.COLLECTIVE R15, `(.L_x_3499) ;  /* 0x000000000f087348 */ /* 0x000fea0003c00000 */
[----:B------:R0:W1:Y:S02]  /*27fb0*/  SHFL.IDX P6, R14, R13, R12, R11 ;  /* 0x0000000c0d0e7389 */ /* 0x00006400000c000b */
[----:B01----:R-:W-:Y:S01]  /*27fc0*/  ENDCOLLECTIVE ;  /* 0x000000000000791b */ /* 0x003fe20003800000 */
.L_x_3499:
        /* <DEDUP_REMOVED lines=14> */
.L_x_3500:
[----:B------:R-:W-:Y:S01]  /*280b0*/  IMAD.MOV.U32 R13, RZ, RZ, R24 ;  /* 0x000000ffff0d7224 */ /* 0x000fe200078e0018 */
[----:B------:R-:W-:Y:S02]  /*280c0*/  MOV R12, 0x6 ;  /* 0x00000006000c7802 */ /* 0x000fe40000000f00 */
[----:B------:R-:W-:-:S13]  /*280d0*/  IADD3 R2, P2, R14, R5, RZ ;  /* 0x000000050e027210 */ /* 0x000fda0007f5e0ff */
[----:B------:R-:W-:Y:S05]  /*280e0*/  WARPSYNC.COLLECTIVE R15, `(.L_x_3501) ;  /* 0x000000000f087348 */ /* 0x000fea0003c00000 */
[----:B------:R0:W1:Y:S02]  /*280f0*/  SHFL.IDX P6, R14, R13, R12, R11 ;  /* 0x0000000c0d0e7389 */ /* 0x00006400000c000b */
[----:B01----:R-:W-:Y:S01]  /*28100*/  ENDCOLLECTIVE ;  /* 0x000000000000791b */ /* 0x003fe20003800000 */
.L_x_3501:
        /* <DEDUP_REMOVED lines=13> */
.L_x_3502:
[----:B------:R-:W-:Y:S01]  /*281e0*/  IMAD.MOV.U32 R13, RZ, RZ, R24 ;  /* 0x000000ffff0d7224 */ /* 0x000fe200078e0018 */
[----:B------:R-:W-:Y:S02]  /*281f0*/  MOV R12, 0x7 ;  /* 0x00000007000c7802 */ /* 0x000fe40000000f00 */
[----:B------:R-:W-:-:S07]  /*28200*/  MOV R10, R14 ;  /* 0x0000000e000a7202 */ /* 0x000fce0000000f00 */
[----:B------:R-:W-:Y:S05]  /*28210*/  WARPSYNC.COLLECTIVE R15, `(.L_x_3503) ;  /* 0x000000000f087348 */ /* 0x000fea0003c00000 */
[----:B------:R0:W1:Y:S02]  /*28220*/  SHFL.IDX P6, R14, R13, R12, R11 ;  /* 0x0000000c0d0e7389 */ /* 0x00006400000c000b */
[----:B01----:R-:W-:Y:S01]  /*28230*/  ENDCOLLECTIVE ;  /* 0x000000000000791b */ /* 0x003fe20003800000 */
.L_x_3503:
        /* <DEDUP_REMOVED lines=12> */
.L_x_3504:
[----:B------:R-:W-:Y:S05]  /*28300*/  BRA `(.L_x_3505) ;  /* 0xffffff8000e07947 */ /* 0x000fea000383ffff */
.L_x_3238:
[----:B------:R-:W-:Y:S01]  /*28310*/  BSSY B0, `(.L_x_3506) ;  /* 0x0000008000007945 */ /* 0x000fe20003800000 */
[----:B------:R-:W-:Y:S01]  /*28320*/  MOV R13, R16 ;  /* 0x00000010000d7202 */ /* 0x000fe20000000f00 */
[----:B-1----:R-:W-:Y:S01]  /*28330*/  IMAD.MOV.U32 R12, RZ, RZ, RZ ;  /* 0x000000ffff0c7224 */ /* 0x002fe200078e00ff */
[----:B------:R-:W-:Y:S01]  /*28340*/  MOV R15, 0xffffffff ;  /* 0xffffffff000f7802 */ /* 0x000fe20000000f00 */
[----:B------:R-:W-:-:S07]  /*28350*/  IMAD.MOV.U32 R11, RZ, RZ, 0x1f ;  /* 0x0000001fff0b7424 */ /* 0x000fce00078e00ff */
[----:B------:R-:W-:Y:S05]  /*28360*/  WARPSYNC.COLLECTIVE R15, `(.L_x_3507) ;  /* 0x000000000f087348 */ /* 0x000fea0003c00000 */
[----:B------:R0:W1:Y:S02]  /*28370*/  SHFL.IDX P6, R14, R13, R12, R11 ;  /* 0x0000000c0d0e7389 */ /* 0x00006400000c000b */
[----:B01----:R-:W-:Y:S01]  /*28380*/  ENDCOLLECTIVE ;  /* 0x000000000000791b */ /* 0x003fe20003800000 */
.L_x_3507:
[----:B------:R-:W-:Y:S05]  /*28390*/  BSYNC B0 ;  /* 0x0000000000007941 */ /* 0x000fea0003800000 */
.L_x_3506:
        /* <DEDUP_REMOVED lines=9> */
.L_x_3508:
[----:B------:R-:W-:Y:S02]  /*28430*/  ULDC UR4, c[0x0][0xc3c] ;  /* 0x00030f0000047ab9 */ /* 0x000fe40000000800 */
[----:B------:R-:W-:-:S13]  /*28440*/  ISETP.GE.OR P1, PT, R9, UR4, !P0 ;  /* 0x0000000409007c0c */ /* 0x000fda000c726670 */
[----:B------:R-:W0:Y:S08]  /*28450*/  @!P1 LDC.64 R2, c[0x0][0xc80] ;  /* 0x00032000ff029b82 */ /* 0x000e300000000a00 */
[----:B------:R-:W1:Y:S01]  /*28460*/  @!P1 LDC.64 R4, c[0x0][0xc78] ;  /* 0x00031e00ff049b82 */ /* 0x000e620000000a00 */
[----:B------:R-:W-:Y:S01]  /*28470*/  IMAD.MOV.U32 R17, RZ, RZ, RZ ;  /* 0x000000ffff117224 */ /* 0x000fe200078e00ff */
[----:B------:R-:W-:-:S02]  /*28480*/  MOV R11, RZ ;  /* 0x000000ff000b7202 */ /* 0x000fc40000000f00 */
[----:B------:R-:W-:Y:S01]  /*28490*/  MOV R7, R14 ;  /* 0x0000000e00077202 */ /* 0x000fe20000000f00 */
        /* <DEDUP_REMOVED lines=17> */
.L_x_3509:
[----:B------:R-:W-:Y:S02]  /*285b0*/  MOV R12, 0x2 ;  /* 0x00000002000c7802 */ /* 0x000fe40000000f00 */
[----:B------:R-:W-:-:S05]  /*285c0*/  SEL R14, R14, RZ, P1 ;  /* 0x000000ff0e0e7207 */ /* 0x000fca0000800000 */
[----:B------:R-:W-:-:S04]  /*285d0*/  IMAD.IADD R5, R13, 0x1, R14 ;  /* 0x000000010d057824 */ /* 0x000fc800078e020e */
[----:B------:R-:W-:-:S07]  /*285e0*/  IMAD.MOV.U32 R13, RZ, RZ, R5 ;  /* 0x000000ffff0d7224 */ /* 0x000fce00078e0005 */
[----:B------:R-:W-:Y:S05]  /*285f0*/  WARPSYNC.COLLECTIVE R15, `(.L_x_3510) ;  /* 0x000000000f087348 */ /* 0x000fea0003c00000 */
[----:B------:R0:W1:Y:S02]  /*28600*/  SHFL.UP P6, R14, R13, R12, R11 ;  /* 0x0400000c0d0e7389 */ /* 0x00006400000c000b */
[----:B01----:R-:W-:Y:S01]  /*28610*/  ENDCOLLECTIVE ;  /* 0x000000000000791b */ /* 0x003fe20003800000 */
.L_x_3510:
[----:B------:R-:W-:Y:S02]  /*28620*/  MOV R12, 0x4 ;  /* 0x00000004000c7802 */ /* 0x000fe40000000f00 */
[----:B------:R-:W-:-:S05]  /*28630*/  SEL R2, R14, RZ, P2 ;  /* 0x000000ff0e027207 */ /* 0x000fca0001000000 */
[----:B------:R-:W-:-:S04]  /*28640*/  IMAD.IADD R2, R5, 0x1, R2 ;  /* 0x0000000105027824 */ /* 0x000fc800078e0202 */
[----:B------:R-:W-:-:S07]  /*28650*/  IMAD.MOV.U32 R13, RZ, RZ, R2 ;  /* 0x000000ffff0d7224 */ /* 0x000fce00078e0002 */
[----:B------:R-:W-:Y:S05]  /*28660*/  WARPSYNC.COLLECTIVE R15, `(.L_x_3511) ;  /* 0x000000000f087348 */ /* 0x000fea0003c00000 */
[----:B------:R0:W1:Y:S02]  /*28670*/  SHFL.UP P6, R14, R13, R12, R11 ;  /* 0x0400000c0d0e7389 */ /* 0x00006400000c000b */
[----:B01----:R-:W-:Y:S01]  /*28680*/  ENDCOLLECTIVE ;  /* 0x000000000000791b */ /* 0x003fe20003800000 */
.L_x_3511:
[----:B------:R-:W-:Y:S02]  /*28690*/  MOV R12, 0x8 ;  /* 0x00000008000c7802 */ /* 0x000fe40000000f00 */
[----:B------:R-:W-:-:S05]  /*286a0*/  SEL R3, R14, RZ, P3 ;  /* 0x000000ff0e037207 */ /* 0x000fca0001800000 */
[----:B------:R-:W-:-:S04]  /*286b0*/  IMAD.IADD R3, R2, 0x1, R3 ;  /* 0x0000000102037824 */ /* 0x000fc800078e0203 */
[----:B------:R-:W-:-:S07]  /*286c0*/  IMAD.MOV.U32 R13, RZ, RZ, R3 ;  /* 0x000000ffff0d7224 */ /* 0x000fce00078e0003 */
[----:B------:R-:W-:Y:S05]  /*286d0*/  WARPSYNC.COLLECTIVE R15, `(.L_x_3512) ;  /* 0x000000000f087348 */ /* 0x000fea0003c00000 */
[----:B------:R0:W1:Y:S02]  /*286e0*/  SHFL.UP P6, R14, R13, R12, R11 ;  /* 0x0400000c0d0e7389 */ /* 0x00006400000c000b */
[----:B01----:R-:W-:Y:S01]  /*286f0*/  ENDCOLLECTIVE ;  /* 0x000000000000791b */ /* 0x003fe20003800000 */
.L_x_3512:
[----:B------:R-:W-:Y:S02]  /*28700*/  MOV R12, 0x10 ;  /* 0x00000010000c7802 */ /* 0x000fe40000000f00 */
[----:B------:R-:W-:-:S05]  /*28710*/  SEL R14, R14, RZ, P4 ;  /* 0x000000ff0e0e7207 */ /* 0x000fca0002000000 */
[----:B------:R-:W-:-:S04]  /*28720*/  IMAD.IADD R5, R3, 0x1, R14 ;  /* 0x0000000103057824 */ /* 0x000fc800078e020e */
[----:B------:R-:W-:-:S07]  /*28730*/  IMAD.MOV.U32 R13, RZ, RZ, R5 ;  /* 0x000000ffff0d7224 */ /* 0x000fce00078e0005 */
[----:B------:R-:W-:Y:S05]  /*28740*/  WARPSYNC.COLLECTIVE R15, `(.L_x_3513) ;  /* 0x000000000f087348 */ /* 0x000fea0003c00000 */
[----:B------:R0:W1:Y:S02]  /*28750*/  SHFL.UP P6, R14, R13, R12, R11 ;  /* 0x0400000c0d0e7389 */ /* 0x00006400000c000b */
[----:B01----:R-:W-:Y:S01]  /*28760*/  ENDCOLLECTIVE ;  /* 0x000000000000791b */ /* 0x003fe20003800000 */
.L_x_3513:
        /* <DEDUP_REMOVED lines=8> */
.L_x_3514:
[----:B------:R-:W-:Y:S05]  /*287f0*/  BRA `(.L_x_3515) ;  /* 0xffffff8000f07947 */ /* 0x000fea000383ffff */
.L_x_3241:
[----:B------:R-:W-:Y:S01]  /*28800*/  BSSY B0, `(.L_x_3516) ;  /* 0x0000007000007945 */ /* 0x000fe20003800000 */
[----:B-1----:R-:W-:Y:S01]  /*28810*/  MOV R12, 0x1 ;  /* 0x00000001000c7802 */ /* 0x002fe20000000f00 */
[----:B------:R-:W-:Y:S02]  /*28820*/  IMAD.MOV.U32 R11, RZ, RZ, RZ ;  /* 0x000000ffff0b7224 */ /* 0x000fe400078e00ff */
[----:B------:R-:W-:-:S07]  /*28830*/  IMAD.MOV.U32 R15, RZ, RZ, -0x1 ;  /* 0xffffffffff0f7424 */ /* 0x000fce00078e00ff */
[----:B------:R-:W-:Y:S05]  /*28840*/  WARPSYNC.COLLECTIVE R15, `(.L_x_3517) ;  /* 0x000000000f087348 */ /* 0x000fea0003c00000 */
[----:B------:R0:W1:Y:S02]  /*28850*/  SHFL.UP P6, R14, R13, R12, R11 ;  /* 0x0400000c0d0e7389 */ /* 0x00006400000c000b */
[----:B01----:R-:W-:Y:S01]  /*28860*/  ENDCOLLECTIVE ;  /* 0x000000000000791b */ /* 0x003fe20003800000 */
.L_x_3517:
[----:B------:R-:W-:Y:S05]  /*28870*/  BSYNC B0 ;  /* 0x0000000000007941 */ /* 0x000fea0003800000 */
.L_x_3516:
        /* <DEDUP_REMOVED lines=8> */
.L_x_3518:
[----:B------:R-:W-:Y:S02]  /*28900*/  MOV R12, 0x4 ;  /* 0x00000004000c7802 */ /* 0x000fe40000000f00 */
[----:B------:R-:W-:-:S05]  /*28910*/  SEL R2, R14, RZ, P2 ;  /* 0x000000ff0e027207 */ /* 0x000fca0001000000 */
[----:B------:R-:W-:-:S04]  /*28920*/  IMAD.IADD R2, R13, 0x1, R2 ;  /* 0x000000010d027824 */ /* 0x000fc800078e0202 */
[----:B------:R-:W-:-:S07]  /*28930*/  IMAD.MOV.U32 R13, RZ, RZ, R2 ;  /* 0x000000ffff0d7224 */ /* 0x000fce00078e0002 */
[----:B------:R-:W-:Y:S05]  /*28940*/  WARPSYNC.COLLECTIVE R15, `(.L_x_3519) ;  /* 0x000000000f087348 */ /* 0x000fea0003c00000 */
[----:B------:R0:W1:Y:S02]  /*28950*/  SHFL.UP P6, R14, R13, R12, R11 ;  /* 0x0400000c0d0e7389 */ /* 0x00006400000c000b */
[----:B01----:R-:W-:Y:S01]  /*28960*/  ENDCOLLECTIVE ;  /* 0x000000000000791b */ /* 0x003fe20003800000 */
.L_x_3519:
[----:B------:R-:W-:Y:S02]  /*28970*/  MOV R12, 0x8 ;  /* 0x00000008000c7802 */ /* 0x000fe40000000f00 */
[----:B------:R-:W-:-:S05]  /*28980*/  SEL R3, R14, RZ, P3 ;  /* 0x000000ff0e037207 */ /* 0x000fca0001800000 */
[----:B------:R-:W-:-:S04]  /*28990*/  IMAD.IADD R3, R2, 0x1, R3 ;  /* 0x0000000102037824 */ /* 0x000fc800078e0203 */
[----:B------:R-:W-:-:S07]  /*289a0*/  IMAD.MOV.U32 R13, RZ, RZ, R3 ;  /* 0x000000ffff0d7224 */ /* 0x000fce00078e0003 */
[----:B------:R-:W-:Y:S05]  /*289b0*/  WARPSYNC.COLLECTIVE R15, `(.L_x_3520) ;  /* 0x000000000f087348 */ /* 0x000fea0003c00000 */
[----:B------:R0:W1:Y:S02]  /*289c0*/  SHFL.UP P6, R14, R13, R12, R11 ;  /* 0x0400000c0d0e7389 */ /* 0x00006400000c000b */
[----:B01----:R-:W-:Y:S01]  /*289d0*/  ENDCOLLECTIVE ;  /* 0x000000000000791b */ /* 0x003fe20003800000 */
.L_x_3520:
[----:B------:R-:W-:Y:S02]  /*289e0*/  MOV R12, 0x10 ;  /* 0x00000010000c7802 */ /* 0x000fe40000000f00 */
[----:B------:R-:W-:-:S05]  /*289f0*/  SEL R14, R14, RZ, P4 ;  /* 0x000000ff0e0e7207 */ /* 0x000fca0002000000 */
[----:B------:R-:W-:-:S04]  /*28a00*/  IMAD.IADD R5, R3, 0x1, R14 ;  /* 0x0000000103057824 */ /* 0x000fc800078e020e */
[----:B------:R-:W-:-:S07]  /*28a10*/  IMAD.MOV.U32 R13, RZ, RZ, R5 ;  /* 0x000000ffff0d7224 */ /* 0x000fce00078e0005 */
[----:B------:R-:W-:Y:S05]  /*28a20*/  WARPSYNC.COLLECTIVE R15, `(.L_x_3521) ;  /* 0x000000000f087348 */ /* 0x000fea0003c00000 */
[----:B------:R0:W1:Y:S02]  /*28a30*/  SHFL.UP P6, R14, R13, R12, R11 ;  /* 0x0400000c0d0e7389 */ /* 0x00006400000c000b */
[----:B01----:R-:W-:Y:S01]  /*28a40*/  ENDCOLLECTIVE ;  /* 0x000000000000791b */ /* 0x003fe20003800000 */
.L_x_3521:
        /* <DEDUP_REMOVED lines=8> */
.L_x_3522:
[----:B------:R-:W-:Y:S05]  /*28ad0*/  BRA `(.L_x_3523) ;  /* 0xffffff8000dc7947 */ /* 0x000fea000383ffff */
.L_x_3243:
[----:B------:R-:W-:Y:S01]  /*28ae0*/  BSSY B0, `(.L_x_3524) ;  /* 0x0000006000007945 */ /* 0x000fe20003800000 */
[----:B------:R-:W-:Y:S01]  /*28af0*/  PLOP3.LUT P6, PT, P6, PT, PT, 0x8, 0x0 ;  /* 0x000000000000781c */ /* 0x000fe200037ce170 */
[----:B------:R-:W-:-:S12]  /*28b00*/  IMAD.MOV.U32 R15, RZ, RZ, -0x1 ;  /* 0xffffffffff0f7424 */ /* 0x000fd800078e00ff */
[----:B01----:R-:W-:Y:S05]  /*28b10*/  WARPSYNC.COLLECTIVE R15, `(.L_x_3525) ;  /* 0x000000000f087348 */ /* 0x003fea0003c00000 */
[----:B------:R-:W-:Y:S01]  /*28b20*/  VOTE.ANY R14, PT, P6 ;  /* 0x00000000000e7806 */ /* 0x000fe200030e0100 */
[----:B01----:R-:W-:Y:S06]  /*28b30*/  ENDCOLLECTIVE ;  /* 0x000000000000791b */ /* 0x003fec0003800000 */
.L_x_3525:
[----:B------:R-:W-:Y:S05]  /*28b40*/  BSYNC B0 ;  /* 0x0000000000007941 */ /* 0x000fea0003800000 */
.L_x_3524:
[----:B------:R-:W-:Y:S01]  /*28b50*/  MOV R3, R14 ;  /* 0x0000000e00037202 */ /* 0x000fe20000000f00 */
[----:B------:R-:W-:Y:S01]  /*28b60*/  IMAD.MOV.U32 R13, RZ, RZ, R17 ;  /* 0x000000ffff0d7224 */ /* 0x000fe200078e0011 */
[----:B------:R-:W-:Y:S01]  /*28b70*/  MOV R15, 0xffffffff ;  /* 0xffffffff000f7802 */ /* 0x000fe20000000f00 */
[----:B------:R-:W-:Y:S01]  /*28b80*/  IMAD.MOV.U32 R11, RZ, RZ, 0x1f ;  /* 0x0000001fff0b7424 */ /* 0x000fe200078e00ff */
[----:B------:R0:W1:Y:S06]  /*28b90*/  POPC R12, R3 ;  /* 0x00000003000c7309 */ /* 0x00006c0000000000 */
[----:B01----:R-:W-:Y:S05]  /*28ba0*/  WARPSYNC.COLLECTIVE R15, `(.L_x_3526) ;  /* 0x000000000f087348 */ /* 0x003fea0003c00000 */
[----:B-1----:R1:W2:Y:S02]  /*28bb0*/  SHFL.IDX P6, R14, R13, R12, R11 ;  /* 0x0000000c0d0e7389 */ /* 0x0022a400000c000b */
[----:B012---:R-:W-:Y:S01]  /*28bc0*/  ENDCOLLECTIVE ;  /* 0x000000000000791b */ /* 0x007fe20003800000 */
.L_x_3526:
[----:B------:R-:W-:Y:S02]  /*28bd0*/  IMAD.IADD R19, R12, 0x1, R19 ;  /* 0x000000010c137824 */ /* 0x000fe400078e0213 */
[----:B------:R-:W-:Y:S02]  /*28be0*/  IMAD.MOV.U32 R13, RZ, RZ, R4 ;  /* 0x000000ffff0d7224 */ /* 0x000fe400078e0004 */
[----:B------:R-:W-:-:S07]  /*28bf0*/  IMAD.MOV.U32 R17, RZ, RZ, R14 ;  /* 0x000000ffff117224 */ /* 0x000fce00078e000e */
[----:B------:R-:W-:Y:S05]  /*28c00*/  WARPSYNC.COLLECTIVE R15, `(.L_x_3527) ;  /* 0x000000000f087348 */ /* 0x000fea0003c00000 */
[----:B------:R0:W1:Y:S02]  /*28c10*/  SHFL.IDX P6, R14, R13, R12, R11 ;  /* 0x0000000c0d0e7389 */ /* 0x00006400000c000b */
[----:B01----:R-:W-:Y:S01]  /*28c20*/  ENDCOLLECTIVE ;  /* 0x000000000000791b */ /* 0x003fe20003800000 */
.L_x_3527:
[----:B------:R-:W-:Y:S01]  /*28c30*/  MOV R4, R14 ;  /* 0x0000000e00047202 */ /* 0x000fe20000000f00 */
[----:B------:R-:W-:Y:S06]  /*28c40*/  BRA `(.L_x_3528) ;  /* 0xffffff8000c07947 */ /* 0x000fec000383ffff */
.L_x_3245:
[----:B------:R-:W-:Y:S01]  /*28c50*/  BSSY B0, `(.L_x_3529) ;  /* 0x0000007000007945 */ /* 0x000fe20003800000 */
[----:B------:R-:W-:Y:S01]  /*28c60*/  IMAD.MOV.U32 R13, RZ, RZ, R2 ;  /* 0x000000ffff0d7224 */ /* 0x000fe200078e0002 */
[----:B------:R-:W-:Y:S01]  /*28c70*/  MOV R11, 0x1f ;  /* 0x0000001f000b7802 */ /* 0x000fe20000000f00 */
[----:B------:R-:W-:-:S07]  /*28c80*/  IMAD.MOV.U32 R15, RZ, RZ, -0x1 ;  /* 0xffffffffff0f7424 */ /* 0x000fce00078e00ff */
[----:B0-23--:R-:W-:Y:S05]  /*28c90*/  WARPSYNC.COLLECTIVE R15, `(.L_x_3530) ;  /* 0x000000000f087348 */ /* 0x00dfea0003c00000 */
[----:B------:R1:W4:Y:S02]  /*28ca0*/  SHFL.IDX P6, R14, R13, R12, R11 ;  /* 0x0000000c0d0e7389 */ /* 0x00032400000c000b */
[----:B01234-:R-:W-:Y:S01]  /*28cb0*/  ENDCOLLECTIVE ;  /* 0x000000000000791b */ /* 0x01ffe20003800000 */
.L_x_3530:
[----:B------:R-:W-:Y:S05]  /*28cc0*/  BSYNC B0 ;  /* 0x0000000000007941 */ /* 0x000fea0003800000 */
.L_x_3529:
[----:B------:R-:W-:Y:S01]  /*28cd0*/  IMAD.MOV.U32 R6, RZ, RZ, R14 ;  /* 0x000000ffff067224 */ /* 0x000fe200078e000e */
[----:B------:R-:W-:Y:S06]  /*28ce0*/  BRA `(.L_x_3244) ;  /* 0xffffff8000b07947 */ /* 0x000fec000383ffff */
.L_x_3251:
[----:B-1----:R1:W3:Y:S02]  /*28cf0*/  SYNCS.PHASECHK.TRANS64.TRYWAIT P0, [R4+URZ+0x28820], R0 ;  /* 0x02882000040075a7 */ /* 0x0022e4000800017f */
[----:B---3--:R-:W-:Y:S05]  /*28d00*/  @!P0 NANOSLEEP.SYNCS 0x989680 ;  /* 0x009896800000895d */ /* 0x008fea0003900000 */
[----:B------:R-:W3:Y:S02]  /*28d10*/  @!P0 SYNCS.PHASECHK.TRANS64 P0, [R4+URZ+0x28820], R0 ;  /* 0x02882000040085a7 */ /* 0x000ee4000800007f */
[----:B---3--:R-:W-:Y:S05]  /*28d20*/  @!P0 BRA `(.L_x_3251) ;  /* 0xfffffffc00f08947 */ /* 0x008fea000383ffff */
[----:B------:R-:W-:Y:S05]  /*28d30*/  BRA `(.L_x_3531) ;  /* 0xffffff8c00087947 */ /* 0x000fea000383ffff */
.L_x_3252:
[----:B------:R-:W3:Y:S01]  /*28d40*/  S2R R2, SR_TID.X ;  /* 0x0000000000027919 */ /* 0x000ee20000002100 */
[----:B------:R-:W-:Y:S01]  /*28d50*/  BSSY B0, `(.L_x_3532) ;  /* 0x000000a000007945 */ /* 0x000fe20003800000 */
[----:B------:R-:W-:Y:S01]  /*28d60*/  IMAD.MOV.U32 R12, RZ, RZ, RZ ;  /* 0x000000ffff0c7224 */ /* 0x000fe200078e00ff */
[----:B------:R-:W-:Y:S01]  /*28d70*/  MOV R15, 0xffffffff ;  /* 0xffffffff000f7802 */ /* 0x000fe20000000f00 */
[----:B------:R-:W-:Y:S01]  /*28d80*/  IMAD.MOV.U32 R11, RZ, RZ, 0x1f ;  /* 0x0000001fff0b7424 */ /* 0x000fe200078e00ff */
[----:B---3--:R-:W-:-:S04]  /*28d90*/  SHF.R.U32.HI R2, RZ, 0x5, R2 ;  /* 0x00000005ff027819 */ /* 0x008fc80000011602 */
[----:B------:R-:W-:-:S04]  /*28da0*/  LOP3.LUT R2, R2, 0x3, RZ, 0xc0, !PT ;  /* 0x0000000302027812 */ /* 0x000fc800078ec0ff */
[----:B------:R-:W-:-:S07]  /*28db0*/  MOV R13, R2 ;  /* 0x00000002000d7202 */ /* 0x000fce0000000f00 */
[----:B012---:R-:W-:Y:S05]  /*28dc0*/  WARPSYNC.COLLECTIVE R15, `(.L_x_3533) ;  /* 0x000000000f087348 */ /* 0x007fea0003c00000 */
[----:B------:R3:W4:Y:S02]  /*28dd0*/  SHFL.IDX P6, R14, R13, R12, R11 ;  /* 0x0000000c0d0e7389 */ /* 0x00072400000c000b */
[----:B01234-:R-:W-:Y:S01]  /*28de0*/  ENDCOLLECTIVE ;  /* 0x000000000000791b */ /* 0x01ffe20003800000 */
.L_x_3533:
[----:B------:R-:W-:Y:S05]  /*28df0*/  BSYNC B0 ;  /* 0x0000000000007941 */ /* 0x000fea0003800000 */
.L_x_3532:
[----:B------:R-:W-:Y:S05]  /*28e00*/  BRA `(.L_x_3534) ;  /* 0xffffff8800f07947 */ /* 0x000fea000383ffff */
.L_x_3253:
[----:B------:R-:W-:Y:S01]  /*28e10*/  BSSY B0, `(.L_x_3535) ;  /* 0x0000006000007945 */ /* 0x000fe20003800000 */
[----:B------:R-:W-:-:S07]  /*28e20*/  IMAD.MOV.U32 R15, RZ, RZ, -0x1 ;  /* 0xffffffffff0f7424 */ /* 0x000fce00078e00ff */
[----:B012---:R-:W-:Y:S05]  /*28e30*/  WARPSYNC.COLLECTIVE R15, `(.L_x_3536) ;  /* 0x000000000f0c7348 */ /* 0x007fea0003c00000 */
[----:B------:R-:W-:Y:S02]  /*28e40*/  ELECT P6, UR62, PT ;  /* 0x00000000003e782f */ /* 0x000fe400038c0000 */
[----:B------:R-:W-:Y:S01]  /*28e50*/  MOV R14, UR62 ;  /* 0x0000003e000e7c02 */ /* 0x000fe20008000f00 */
[----:B012---:R-:W-:Y:S10]  /*28e60*/  ENDCOLLECTIVE ;  /* 0x000000000000791b */ /* 0x007ff40003800000 */
.L_x_3536:
[----:B------:R-:W-:Y:S05]  /*28e70*/  BSYNC B0 ;  /* 0x0000000000007941 */ /* 0x000fea0003800000 */
.L_x_3535:
[----:B------:R-:W-:Y:S05]  /*28e80*/  BRA `(.L_x_3537) ;  /* 0xffffff8800e47947 */ /* 0x000fea000383ffff */
.L_x_3255:
[----:B-1----:R1:W3:Y:S02]  /*28e90*/  SYNCS.PHASECHK.TRANS64.TRYWAIT P1, [R5+URZ+0x28840], R0 ;  /* 0x02884000050075a7 */ /* 0x0022e4000802017f */
[----:B---3--:R-:W-:Y:S05]  /*28ea0*/  @!P1 NANOSLEEP.SYNCS 0x989680 ;  /* 0x009896800000995d */ /* 0x008fea0003900000 */
[----:B------:R-:W3:Y:S02]  /*28eb0*/  @!P1 SYNCS.PHASECHK.TRANS64 P1, [R5+URZ+0x28840], R0 ;  /* 0x02884000050095a7 */ /* 0x000ee4000802007f */
[----:B---3--:R-:W-:Y:S05]  /*28ec0*/  @!P1 BRA `(.L_x_3255) ;  /* 0xfffffffc00f09947 */ /* 0x008fea000383ffff */
[----:B------:R-:W-:Y:S05]  /*28ed0*/  BRA `(.L_x_3538) ;  /* 0xffffff8c00047947 */ /* 0x000fea000383ffff */
.L_x_3257:
[----:B---3--:R3:W4:Y:S02]  /*28ee0*/  SYNCS.PHASECHK.TRANS64.TRYWAIT P1, [R25+URZ+0x28840], R2 ;  /* 0x02884002190075a7 */ /* 0x008724000802017f */
[----:B----4-:R-:W-:Y:S05]  /*28ef0*/  @!P1 NANOSLEEP.SYNCS 0x989680 ;  /* 0x009896800000995d */ /* 0x010fea0003900000 */
[----:B------:R-:W4:Y:S02]  /*28f00*/  @!P1 SYNCS.PHASECHK.TRANS64 P1, [R25+URZ+0x28840], R2 ;  /* 0x02884002190095a7 */ /* 0x000f24000802007f */
[----:B----4-:R-:W-:Y:S05]  /*28f10*/  @!P1 BRA `(.L_x_3257) ;  /* 0xfffffffc00f09947 */ /* 0x010fea000383ffff */
[----:B------:R-:W-:Y:S05]  /*28f20*/  BRA `(.L_x_3539) ;  /* 0xffffff8c00107947 */ /* 0x000fea000383ffff */
.L_x_3259:
[----:B----4-:R4:W0:Y:S02]  /*28f30*/  SYNCS.PHASECHK.TRANS64.TRYWAIT P1, [R5+URZ+0x28860], R0 ;  /* 0x02886000050075a7 */ /* 0x010824000802017f */
[----:B0-----:R-:W-:Y:S05]  /*28f40*/  @!P1 NANOSLEEP.SYNCS 0x989680 ;  /* 0x009896800000995d */ /* 0x001fea0003900000 */
[----:B------:R-:W0:Y:S02]  /*28f50*/  @!P1 SYNCS.PHASECHK.TRANS64 P1, [R5+URZ+0x28860], R0 ;  /* 0x02886000050095a7 */ /* 0x000e24000802007f */
[----:B0-----:R-:W-:Y:S05]  /*28f60*/  @!P1 BRA `(.L_x_3259) ;  /* 0xfffffffc00f09947 */ /* 0x001fea000383ffff */
[----:B------:R-:W-:Y:S05]  /*28f70*/  BRA `(.L_x_3540) ;  /* 0xffffff8c000c7947 */ /* 0x000fea000383ffff */
.L_x_3541:
        /* <DEDUP_REMOVED lines=16> */
.L_x_3550:


//--------------------- .nv.global.init           --------------------------
	.section	.nv.global.init,"aw",@progbits
.nv.global.init:
	.type		$str$23,@object
	.size		$str$23,($str$24 - $str$23)
$str$23:
        /*0000*/ 	.byte	0x28, 0x61, 0x64, 0x64, 0x72, 0x65, 0x73, 0x73, 0x20, 0x26, 0x20, 0x6d, 0x61, 0x73, 0x6b, 0x29
        /*0010*/ 	.byte	0x20, 0x3d, 0x3d, 0x20, 0x30, 0x00
	.type		$str$24,@object
	.size		$str$24,(__unnamed_4 - $str$24)
$str$24:
        /*0016*/ 	.byte	0x2f, 0x74, 0x6d, 0x70, 0x2f, 0x6f, 0x73, 0x73, 0x5f, 0x6b, 0x65, 0x72, 0x6e, 0x65, 0x6c, 0x73
        /*0026*/ 	.byte	0x5f, 0x73, 0x72, 0x63, 0x2f, 0x66, 0x6c, 0x61, 0x73, 0x68, 0x5f, 0x61, 0x74, 0x74, 0x65, 0x6e
        /*0036*/ 	.byte	0x74, 0x69, 0x6f, 0x6e, 0x2f, 0x63, 0x73, 0x72, 0x63, 0x2f, 0x63, 0x75, 0x74, 0x6c, 0x61, 0x73
        /*0046*/ 	.byte	0x73, 0x2f, 0x69, 0x6e, 0x63, 0x6c, 0x75, 0x64, 0x65, 0x2f, 0x63, 0x75, 0x74, 0x65, 0x2f, 0x70
        /*0056*/ 	.byte	0x6f, 0x69, 0x6e, 0x74, 0x65, 0x72, 0x5f, 0x66, 0x6c, 0x61, 0x67, 0x67, 0x65, 0x64, 0x2e, 0x68
        /*0066*/ 	.byte	0x70, 0x70, 0x00
	.type		__unnamed_4,@object
	.size		__unnamed_4,(__unnamed_3 - __unnamed_4)
__unnamed_4:
        /* <DEDUP_REMOVED lines=24> */
	.type		__unnamed_3,@object
	.size		__unnamed_3,(__unnamed_2 - __unnamed_3)
__unnamed_3:
        /* <DEDUP_REMOVED lines=29> */
	.type		__unnamed_2,@object
	.size		__unnamed_2,(__unnamed_1 - __unnamed_2)
__unnamed_2:
        /* <DEDUP_REMOVED lines=29> */
	.type		__unnamed_1,@object
	.size		__unnamed_1,(.L_0 - __unnamed_1)
__unnamed_1:
        /* <DEDUP_REMOVED lines=28> */
        /*0741*/ 	.byte	0x31, 0x36, 0x33, 0x38, 0x34, 0x3e, 0x3e, 0x3e, 0x3e, 0x3e, 0x20, 0x26, 0x5d, 0x00
.L_0:


//--------------------- .nv.shared._ZN7cutlass13device_kernelIN5flash11enable_sm90INS1_16FlashAttnFwdSm90INS1_25CollectiveMainloopFwdSm90ILi2EN4cute5tupleIJNS5_1CILi1EEES8_S8_EEENS6_IJNS7_ILi128EEESA_SA_EEELi128ENS_6half_tEfNS_4arch4Sm90ELb0ELb0ELb1ELb0ELb1ELb0ELb0ELb1ELb1ELb1ELb1ELb0EEENS1_21CollectiveEpilogueFwdISB_S9_SC_SE_Li256ELb0ELb1ELb1ELb0EEENS1_19SingleTileSchedulerILb0ELb1ELb1ELi128EEEEEEEEEvNT_6ParamsE --------------------------
	.section	.nv.shared._ZN7cutlass13device_kernelIN5flash11enable_sm90INS1_16FlashAttnFwdSm90INS1_25CollectiveMainloopFwdSm90ILi2EN4cute5tupleIJNS5_1CILi1EEES8_S8_EEENS6_IJNS7_ILi128EEESA_SA_EEELi128ENS_6half_tEfNS_4arch4Sm90ELb0ELb0ELb1ELb0ELb1ELb0ELb0ELb1ELb1ELb1ELb1ELb0EEENS1_21CollectiveEpilogueFwdISB_S9_SC_SE_Li256ELb0ELb1ELb1ELb0EEENS1_19SingleTileSchedulerILb0ELb1ELb1ELi128EEEEEEEEEvNT_6ParamsE,"aw",@nobits
	.sectionflags	@""
	.align	16
	.zero		1024


//--------------------- .nv.shared.reserved.0     --------------------------
	.section	.nv.shared.reserved.0,"aw",@nobits
	.weak		__nv_reservedSMEM_offset_0_alias
	.size		__nv_reservedSMEM_offset_0_alias, 0, 0
	.other		__nv_reservedSMEM_offset_0_alias,@"STO_CUDA_RESERVED_SHARED STV_DEFAULT"
__nv_reservedSMEM_offset_0_alias:
	.zero		0


//--------------------- .nv.global                --------------------------
	.section	.nv.global,"aw",@nobits
.nv.global:
	.type		_ZN86_INTERNAL_e91a5f01_50_flash_fwd_hdim128_fp16_paged_split_softcap_sm90_cu_c04999b1_30814cute1_E,@object
	.size		_ZN86_INTERNAL_e91a5f01_50_flash_fwd_hdim128_fp16_paged_split_softcap_sm90_cu_c04999b1_30814cute1_E,(_ZN86_INTERNAL_e91a5f01_50_flash_fwd_hdim128_fp16_paged_split_softcap_sm90_cu_c04999b1_30814cuda3std3__45__cpo6cbeginE - _ZN86_INTERNAL_e91a5f01_50_flash_fwd_hdim128_fp16_paged_split_softcap_sm90_cu_c04999b1_30814cute1_E)
_ZN86_INTERNAL_e91a5f01_50_flash_fwd_hdim128_fp16_paged_split_softcap_sm90_cu_c04999b1_30814cute1_E:
	.zero		1
	.type		_ZN86_INTERNAL_e91a5f01_50_flash_fwd_hdim128_fp16_paged_split_softcap_sm90_cu_c04999b1_30814cuda3std3__45__cpo6cbeginE,@object
	.size		_ZN86_INTERNAL_e91a5f01_50_flash_fwd_hdim128_fp16_paged_split_softcap_sm90_cu_c04999b1_30814cuda3std3__45__cpo6cbeginE,(_ZN86_INTERNAL_e91a5f01_50_flash_fwd_hdim128_fp16_paged_split_softcap_sm90_cu_c04999b1_30814cuda3std3__48in_placeE - _ZN86_INTERNAL_e91a5f01_50_flash_fwd_hdim128_fp16_paged_split_softcap_sm90_cu_c04999b1_30814cuda3std3__45__cpo6cbeginE)
_ZN86_INTERNAL_e91a5f01_50_flash_fwd_hdim128_fp16_paged_split_softcap_sm90_cu_c04999b1_30814cuda3std3__45__cpo6cbeginE:
	.zero		1
	.type		_ZN86_INTERNAL_e91a5f01_50_flash_fwd_hdim128_fp16_paged_split_softcap_sm90_cu_c04999b1_30814cuda3std3__48in_placeE,@object
	.size		_ZN86_INTERNAL_e91a5f01_50_flash_fwd_hdim128_fp16_paged_split_softcap_sm90_cu_c04999b1_30814cuda3std3__48in_placeE,(_ZN86_INTERNAL_e91a5f01_50_flash_fwd_hdim128_fp16_paged_split_softcap_sm90_cu_c04999b1_30814cuda3std6ranges3__45__cpo9iter_moveE - _ZN86_INTERNAL_e91a5f01_50_flash_fwd_hdim128_fp16_paged_split_softcap_sm90_cu_c04999b1_30814cuda3std3__48in_placeE)
_ZN86_INTERNAL_e91a5f01_50_flash_fwd_hdim128_fp16_paged_split_softcap_sm90_cu_c04999b1_30814cuda3std3__48in_placeE:
	.zero		1
	.type		_ZN86_INTERNAL_e91a5f01_50_flash_fwd_hdim128_fp16_paged_split_softcap_sm90_cu_c04999b1_30814cuda3std6ranges3__45__cpo9iter_moveE,@object
	.size		_ZN86_INTERNAL_e91a5f01_50_flash_fwd_hdim128_fp16_paged_split_softcap_sm90_cu_c04999b1_30814cuda3std6ranges3__45__cpo9iter_moveE,(_ZN86_INTERNAL_e91a5f01_50_flash_fwd_hdim128_fp16_paged_split_softcap_sm90_cu_c04999b1_30814cuda3std3__45__cpo5beginE - _ZN86_INTERNAL_e91a5f01_50_flash_fwd_hdim128_fp16_paged_split_softcap_sm90_cu_c04999b1_30814cuda3std6ranges3__45__cpo9iter_moveE)
_ZN86_INTERNAL_e91a5f01_50_flash_fwd_hdim128_fp16_paged_split_softcap_sm90_cu_c04999b1_30814cuda3std6ranges3__45__cpo9iter_moveE:
	.zero		1
	.type		_ZN86_INTERNAL_e91a5f01_50_flash_fwd_hdim128_fp16_paged_split_softcap_sm90_cu_c04999b1_30814cuda3std3__45__cpo5beginE,@object
	.size		_ZN86_INTERNAL_e91a5f01_50_flash_fwd_hdim128_fp16_paged_split_softcap_sm90_cu_c04999b1_30814cuda3std3__45__cpo5beginE,(_ZN86_INTERNAL_e91a5f01_50_flash_fwd_hdim128_fp16_paged_split_softcap_sm90_cu_c04999b1_30814cuda3std3__488_GLOBAL__N__e91a5f01_50_flash_fwd_hdim128_fp16_paged_split_softcap_sm90_cu_c04999b1_30816ignoreE - _ZN86_INTERNAL_e91a5f01_50_flash_fwd_hdim128_fp16_paged_split_softcap_sm90_cu_c04999b1_30814cuda3std3__45__cpo5beginE)
_ZN86_INTERNAL_e91a5f01_50_flash_fwd_hdim128_fp16_paged_split_softcap_sm90_cu_c04999b1_30814cuda3std3__45__cpo5beginE:
	.zero		1
	.type		_ZN86_INTERNAL_e91a5f01_50_flash_fwd_hdim128_fp16_paged_split_softcap_sm90_cu_c04999b1_30814cuda3std3__488_GLOBAL__N__e91a5f01_50_flash_fwd_hdim128_fp16_paged_split_softcap_sm90_cu_c04999b1_30816ignoreE,@object
	.size		_ZN86_INTERNAL_e91a5f01_50_flash_fwd_hdim128_fp16_paged_split_softcap_sm90_cu_c04999b1_30814cuda3std3__488_GLOBAL__N__e91a5f01_50_flash_fwd_hdim128_fp16_paged_split_softcap_sm90_cu_c04999b1_30816ignoreE,(_ZN86_INTERNAL_e91a5f01_50_flash_fwd_hdim128_fp16_paged_split_softcap_sm90_cu_c04999b1_30814cute7productE - _ZN86_INTERNAL_e91a5f01_50_flash_fwd_hdim128_fp16_paged_split_softcap_sm90_cu_c04999b1_30814cuda3std3__488_GLOBAL__N__e91a5f01_50_flash_fwd_hdim128_fp16_paged_split_softcap_sm90_cu_c04999b1_30816ignoreE)
_ZN86_INTERNAL_e91a5f01_50_flash_fwd_hdim128_fp16_paged_split_softcap_sm90_cu_c04999b1_30814cuda3std3__488_GLOBAL__N__e91a5f01_50_flash_fwd_hdim128_fp16_paged_split_softcap_sm90_cu_c04999b1_30816ignoreE:
	.zero		1
	.type		_ZN86_INTERNAL_e91a5f01_50_flash_fwd_hdim128_fp16_paged_split_softcap_sm90_cu_c04999b1_30814cute7productE,@object
	.size		_ZN86_INTERNAL_e91a5f01_50_flash_fwd_hdim128_fp16_paged_split_softcap_sm90_cu_c04999b1_30814cute7productE,(_ZN86_INTERNAL_e91a5f01_50_flash_fwd_hdim128_fp16_paged_split_softcap_sm90_cu_c04999b1_30814cuda3std3__45__cpo3endE - _ZN86_INTERNAL_e91a5f01_50_flash_fwd_hdim128_fp16_paged_split_softcap_sm90_cu_c04999b1_30814cute7productE)
_ZN86_INTERNAL_e91a5f01_50_flash_fwd_hdim128_fp16_paged_split_softcap_sm90_cu_c04999b1_30814cute7productE:
	.zero		1
	.type		_ZN86_INTERNAL_e91a5f01_50_flash_fwd_hdim128_fp16_paged_split_softcap_sm90_cu_c04999b1_30814cuda3std3__45__cpo3endE,@object
	.size		_ZN86_INTERNAL_e91a5f01_50_flash_fwd_hdim128_fp16_paged_split_softcap_sm90_cu_c04999b1_30814cuda3std3__45__cpo3endE,(_ZN86_INTERNAL_e91a5f01_50_flash_fwd_hdim128_fp16_paged_split_softcap_sm90_cu_c04999b1_30814cuda3std3__419piecewise_constructE - _ZN86_INTERNAL_e91a5f01_50_flash_fwd_hdim128_fp16_paged_split_softcap_sm90_cu_c04999b1_30814cuda3std3__45__cpo3endE)
_ZN86_INTERNAL_e91a5f01_50_flash_fwd_hdim128_fp16_paged_split_softcap_sm90_cu_c04999b1_30814cuda3std3__45__cpo3endE:
	.zero		1
	.type		_ZN86_INTERNAL_e91a5f01_50_flash_fwd_hdim128_fp16_paged_split_softcap_sm90_cu_c04999b1_30814cuda3std3__419piecewise_constructE,@object
	.size		_ZN86_INTERNAL_e91a5f01_50_flash_fwd_hdim128_fp16_paged_split_softcap_sm90_cu_c04999b1_30814cuda3std3__419piecewise_constructE,(_ZN86_INTERNAL_e91a5f01_50_flash_fwd_hdim128_fp16_paged_split_softcap_sm90_cu_c04999b1_30814cuda3std3__45__cpo4cendE - _ZN86_INTERNAL_e91a5f01_50_flash_fwd_hdim128_fp16_paged_split_softcap_sm90_cu_c04999b1_30814cuda3std3__419piecewise_constructE)
_ZN86_INTERNAL_e91a5f01_50_flash_fwd_hdim128_fp16_paged_split_softcap_sm90_cu_c04999b1_30814cuda3std3__419piecewise_constructE:
	.zero		1
	.type		_ZN86_INTERNAL_e91a5f01_50_flash_fwd_hdim128_fp16_paged_split_softcap_sm90_cu_c04999b1_30814cuda3std3__45__cpo4cendE,@object
	.size		_ZN86_INTERNAL_e91a5f01_50_flash_fwd_hdim128_fp16_paged_split_softcap_sm90_cu_c04999b1_30814cuda3std3__45__cpo4cendE,(_ZN86_INTERNAL_e91a5f01_50_flash_fwd_hdim128_fp16_paged_split_softcap_sm90_cu_c04999b1_30814cuda3std6ranges3__45__cpo4swapE - _ZN86_INTERNAL_e91a5f01_50_flash_fwd_hdim128_fp16_paged_split_softcap_sm90_cu_c04999b1_30814cuda3std3__45__cpo4cendE)
_ZN86_INTERNAL_e91a5f01_50_flash_fwd_hdim128_fp16_paged_split_softcap_sm90_cu_c04999b1_30814cuda3std3__45__cpo4cendE:
	.zero		1
	.type		_ZN86_INTERNAL_e91a5f01_50_flash_fwd_hdim128_fp16_paged_split_softcap_sm90_cu_c04999b1_30814cuda3std6ranges3__45__cpo4swapE,@object
	.size		_ZN86_INTERNAL_e91a5f01_50_flash_fwd_hdim128_fp16_paged_split_softcap_sm90_cu_c04999b1_30814cuda3std6ranges3__45__cpo4swapE,(.L_11 - _ZN86_INTERNAL_e91a5f01_50_flash_fwd_hdim128_fp16_paged_split_softcap_sm90_cu_c04999b1_30814cuda3std6ranges3__45__cpo4swapE)
_ZN86_INTERNAL_e91a5f01_50_flash_fwd_hdim128_fp16_paged_split_softcap_sm90_cu_c04999b1_30814cuda3std6ranges3__45__cpo4swapE:
	.zero		1
.L_11:


//--------------------- .nv.shared._ZN7cutlass13device_kernelIN5flash11enable_sm90INS1_16FlashAttnFwdSm90INS1_25CollectiveMainloopFwdSm90ILi2EN4cute5tupleIJNS5_1CILi1EEES8_S8_EEENS6_IJNS7_ILi128EEESA_SA_EEELi128ENS_6half_tEfNS_4arch4Sm90ELb0ELb0ELb1ELb1ELb1ELb0ELb0ELb1ELb1ELb1ELb1ELb0EEENS1_21CollectiveEpilogueFwdISB_S9_SC_SE_Li256ELb1ELb1ELb1ELb0EEENS1_36VarlenDynamicPersistentTileSchedulerILi128ELi128ELi256ELi128ELb1ELb1ELb1ELb0ELb1ELb1EEEEEEEEEvNT_6ParamsE --------------------------
	.section	.nv.shared._ZN7cutlass13device_kernelIN5flash11enable_sm90INS1_16FlashAttnFwdSm90INS1_25CollectiveMainloopFwdSm90ILi2EN4cute5tupleIJNS5_1CILi1EEES8_S8_EEENS6_IJNS7_ILi128EEESA_SA_EEELi128ENS_6half_tEfNS_4arch4Sm90ELb0ELb0ELb1ELb1ELb1ELb0ELb0ELb1ELb1ELb1ELb1ELb0EEENS1_21CollectiveEpilogueFwdISB_S9_SC_SE_Li256ELb1ELb1ELb1ELb0EEENS1_36VarlenDynamicPersistentTileSchedulerILi128ELi128ELi256ELi128ELb1ELb1ELb1ELb0ELb1ELb1EEEEEEEEEvNT_6ParamsE,"aw",@nobits
	.sectionflags	@""
	.align	16
	.zero		1024


//--------------------- .nv.shared._ZN7cutlass13device_kernelIN5flash11enable_sm90INS1_16FlashAttnFwdSm90INS1_25CollectiveMainloopFwdSm90ILi2EN4cute5tupleIJNS5_1CILi1EEES8_S8_EEENS6_IJNS7_ILi128EEESA_SA_EEELi128ENS_6half_tEfNS_4arch4Sm90ELb0ELb0ELb1ELb1ELb1ELb1ELb0ELb1ELb1ELb1ELb1ELb0EEENS1_21CollectiveEpilogueFwdISB_S9_SC_SE_Li256ELb1ELb1ELb1ELb0EEENS1_36VarlenDynamicPersistentTileSchedulerILi128ELi128ELi256ELi128ELb1ELb1ELb1ELb0ELb1ELb1EEEEEEEEEvNT_6ParamsE --------------------------
	.section	.nv.shared._ZN7cutlass13device_kernelIN5flash11enable_sm90INS1_16FlashAttnFwdSm90INS1_25CollectiveMainloopFwdSm90ILi2EN4cute5tupleIJNS5_1CILi1EEES8_S8_EEENS6_IJNS7_ILi128EEESA_SA_EEELi128ENS_6half_tEfNS_4arch4Sm90ELb0ELb0ELb1ELb1ELb1ELb1ELb0ELb1ELb1ELb1ELb1ELb0EEENS1_21CollectiveEpilogueFwdISB_S9_SC_SE_Li256ELb1ELb1ELb1ELb0EEENS1_36VarlenDynamicPersistentTileSchedulerILi128ELi128ELi256ELi128ELb1ELb1ELb1ELb0ELb1ELb1EEEEEEEEEvNT_6ParamsE,"aw",@nobits
	.sectionflags	@""
	.align	16
	.zero		1024


//--------------------- .nv.shared._ZN7cutlass13device_kernelIN5flash11enable_sm90INS1_16FlashAttnFwdSm90INS1_25CollectiveMainloopFwdSm90ILi2EN4cute5tupleIJNS5_1CILi1EEES8_S8_EEENS6_IJNS7_ILi128EEESA_SA_EEELi128ENS_6half_tEfNS_4arch4Sm90ELb0ELb1ELb1ELb0ELb1ELb0ELb0ELb1ELb1ELb1ELb1ELb0EEENS1_21CollectiveEpilogueFwdISB_S9_SC_SE_Li256ELb0ELb1ELb1ELb0EEENS1_19SingleTileSchedulerILb0ELb1ELb1ELi128EEEEEEEEEvNT_6ParamsE --------------------------
	.section	.nv.shared._ZN7cutlass13device_kernelIN5flash11enable_sm90INS1_16FlashAttnFwdSm90INS1_25CollectiveMainloopFwdSm90ILi2EN4cute5tupleIJNS5_1CILi1EEES8_S8_EEENS6_IJNS7_ILi128EEESA_SA_EEELi128ENS_6half_tEfNS_4arch4Sm90ELb0ELb1ELb1ELb0ELb1ELb0ELb0ELb1ELb1ELb1ELb1ELb0EEENS1_21CollectiveEpilogueFwdISB_S9_SC_SE_Li256ELb0ELb1ELb1ELb0EEENS1_19SingleTileSchedulerILb0ELb1ELb1ELi128EEEEEEEEEvNT_6ParamsE,"aw",@nobits
	.sectionflags	@""
	.align	16
	.zero		1024


//--------------------- .nv.shared._ZN7cutlass13device_kernelIN5flash11enable_sm90INS1_16FlashAttnFwdSm90INS1_25CollectiveMainloopFwdSm90ILi2EN4cute5tupleIJNS5_1CILi1EEES8_S8_EEENS6_IJNS7_ILi128EEESA_SA_EEELi128ENS_6half_tEfNS_4arch4Sm90ELb0ELb1ELb1ELb1ELb1ELb0ELb0ELb1ELb1ELb1ELb1ELb0EEENS1_21CollectiveEpilogueFwdISB_S9_SC_SE_Li256ELb1ELb1ELb1ELb0EEENS1_36VarlenDynamicPersistentTileSchedulerILi128ELi128ELi256ELi128ELb1ELb1ELb1ELb1ELb0ELb1EEEEEEEEEvNT_6ParamsE --------------------------
	.section	.nv.shared._ZN7cutlass13device_kernelIN5flash11enable_sm90INS1_16FlashAttnFwdSm90INS1_25CollectiveMainloopFwdSm90ILi2EN4cute5tupleIJNS5_1CILi1EEES8_S8_EEENS6_IJNS7_ILi128EEESA_SA_EEELi128ENS_6half_tEfNS_4arch4Sm90ELb0ELb1ELb1ELb1ELb1ELb0ELb0ELb1ELb1ELb1ELb1ELb0EEENS1_21CollectiveEpilogueFwdISB_S9_SC_SE_Li256ELb1ELb1ELb1ELb0EEENS1_36VarlenDynamicPersistentTileSchedulerILi128ELi128ELi256ELi128ELb1ELb1ELb1ELb1ELb0ELb1EEEEEEEEEvNT_6ParamsE,"aw",@nobits
	.sectionflags	@""
	.align	16
	.zero		1024


//--------------------- .nv.shared._ZN7cutlass13device_kernelIN5flash11enable_sm90INS1_16FlashAttnFwdSm90INS1_25CollectiveMainloopFwdSm90ILi2EN4cute5tupleIJNS5_1CILi1EEES8_S8_EEENS6_IJNS7_ILi128EEESA_SA_EEELi128ENS_6half_tEfNS_4arch4Sm90ELb0ELb1ELb1ELb1ELb1ELb1ELb0ELb1ELb1ELb1ELb1ELb0EEENS1_21CollectiveEpilogueFwdISB_S9_SC_SE_Li256ELb1ELb1ELb1ELb0EEENS1_36VarlenDynamicPersistentTileSchedulerILi128ELi128ELi256ELi128ELb1ELb1ELb1ELb1ELb0ELb1EEEEEEEEEvNT_6ParamsE --------------------------
	.section	.nv.shared._ZN7cutlass13device_kernelIN5flash11enable_sm90INS1_16FlashAttnFwdSm90INS1_25CollectiveMainloopFwdSm90ILi2EN4cute5tupleIJNS5_1CILi1EEES8_S8_EEENS6_IJNS7_ILi128EEESA_SA_EEELi128ENS_6half_tEfNS_4arch4Sm90ELb0ELb1ELb1ELb1ELb1ELb1ELb0ELb1ELb1ELb1ELb1ELb0EEENS1_21CollectiveEpilogueFwdISB_S9_SC_SE_Li256ELb1ELb1ELb1ELb0EEENS1_36VarlenDynamicPersistentTileSchedulerILi128ELi128ELi256ELi128ELb1ELb1ELb1ELb1ELb0ELb1EEEEEEEEEvNT_6ParamsE,"aw",@nobits
	.sectionflags	@""
	.align	16
	.zero		1024


//--------------------- .nv.shared._ZN7cutlass13device_kernelIN5flash11enable_sm90INS1_16FlashAttnFwdSm90INS1_25CollectiveMainloopFwdSm90ILi2EN4cute5tupleIJNS5_1CILi1EEES8_S8_EEENS6_IJNS7_ILi128EEESA_SA_EEELi128ENS_6half_tEfNS_4arch4Sm90ELb1ELb0ELb1ELb0ELb1ELb0ELb0ELb1ELb1ELb1ELb1ELb0EEENS1_21CollectiveEpilogueFwdISB_S9_SC_SE_Li256ELb0ELb1ELb1ELb0EEENS1_19SingleTileSchedulerILb0ELb1ELb1ELi128EEEEEEEEEvNT_6ParamsE --------------------------
	.section	.nv.shared._ZN7cutlass13device_kernelIN5flash11enable_sm90INS1_16FlashAttnFwdSm90INS1_25CollectiveMainloopFwdSm90ILi2EN4cute5tupleIJNS5_1CILi1EEES8_S8_EEENS6_IJNS7_ILi128EEESA_SA_EEELi128ENS_6half_tEfNS_4arch4Sm90ELb1ELb0ELb1ELb0ELb1ELb0ELb0ELb1ELb1ELb1ELb1ELb0EEENS1_21CollectiveEpilogueFwdISB_S9_SC_SE_Li256ELb0ELb1ELb1ELb0EEENS1_19SingleTileSchedulerILb0ELb1ELb1ELi128EEEEEEEEEvNT_6ParamsE,"aw",@nobits
	.sectionflags	@""
	.align	16
	.zero		1024


//--------------------- .nv.shared._ZN7cutlass13device_kernelIN5flash11enable_sm90INS1_16FlashAttnFwdSm90INS1_25CollectiveMainloopFwdSm90ILi2EN4cute5tupleIJNS5_1CILi1EEES8_S8_EEENS6_IJNS7_ILi128EEESA_SA_EEELi128ENS_6half_tEfNS_4arch4Sm90ELb1ELb0ELb1ELb1ELb1ELb0ELb0ELb1ELb1ELb1ELb1ELb0EEENS1_21CollectiveEpilogueFwdISB_S9_SC_SE_Li256ELb1ELb1ELb1ELb0EEENS1_36VarlenDynamicPersistentTileSchedulerILi128ELi128ELi256ELi128ELb1ELb1ELb1ELb1ELb1ELb1EEEEEEEEEvNT_6ParamsE --------------------------
	.section	.nv.shared._ZN7cutlass13device_kernelIN5flash11enable_sm90INS1_16FlashAttnFwdSm90INS1_25CollectiveMainloopFwdSm90ILi2EN4cute5tupleIJNS5_1CILi1EEES8_S8_EEENS6_IJNS7_ILi128EEESA_SA_EEELi128ENS_6half_tEfNS_4arch4Sm90ELb1ELb0ELb1ELb1ELb1ELb0ELb0ELb1ELb1ELb1ELb1ELb0EEENS1_21CollectiveEpilogueFwdISB_S9_SC_SE_Li256ELb1ELb1ELb1ELb0EEENS1_36VarlenDynamicPersistentTileSchedulerILi128ELi128ELi256ELi128ELb1ELb1ELb1ELb1ELb1ELb1EEEEEEEEEvNT_6ParamsE,"aw",@nobits
	.sectionflags	@""
	.align	16
	.zero		1024


//--------------------- .nv.shared._ZN7cutlass13device_kernelIN5flash11enable_sm90INS1_16FlashAttnFwdSm90INS1_25CollectiveMainloopFwdSm90ILi2EN4cute5tupleIJNS5_1CILi1EEES8_S8_EEENS6_IJNS7_ILi128EEESA_SA_EEELi128ENS_6half_tEfNS_4arch4Sm90ELb1ELb0ELb1ELb1ELb1ELb1ELb0ELb1ELb1ELb1ELb1ELb0EEENS1_21CollectiveEpilogueFwdISB_S9_SC_SE_Li256ELb1ELb1ELb1ELb0EEENS1_36VarlenDynamicPersistentTileSchedulerILi128ELi128ELi256ELi128ELb1ELb1ELb1ELb1ELb1ELb1EEEEEEEEEvNT_6ParamsE --------------------------
	.section	.nv.shared._ZN7cutlass13device_kernelIN5flash11enable_sm90INS1_16FlashAttnFwdSm90INS1_25CollectiveMainloopFwdSm90ILi2EN4cute5tupleIJNS5_1CILi1EEES8_S8_EEENS6_IJNS7_ILi128EEESA_SA_EEELi128ENS_6half_tEfNS_4arch4Sm90ELb1ELb0ELb1ELb1ELb1ELb1ELb0ELb1ELb1ELb1ELb1ELb0EEENS1_21CollectiveEpilogueFwdISB_S9_SC_SE_Li256ELb1ELb1ELb1ELb0EEENS1_36VarlenDynamicPersistentTileSchedulerILi128ELi128ELi256ELi128ELb1ELb1ELb1ELb1ELb1ELb1EEEEEEEEEvNT_6ParamsE,"aw",@nobits
	.sectionflags	@""
	.align	16
	.zero		1024


//--------------------- .nv.constant0._ZN7cutlass13device_kernelIN5flash11enable_sm90INS1_16FlashAttnFwdSm90INS1_25CollectiveMainloopFwdSm90ILi2EN4cute5tupleIJNS5_1CILi1EEES8_S8_EEENS6_IJNS7_ILi128EEESA_SA_EEELi128ENS_6half_tEfNS_4arch4Sm90ELb0ELb0ELb1ELb0ELb1ELb0ELb0ELb1ELb1ELb1ELb1ELb0EEENS1_21CollectiveEpilogueFwdISB_S9_SC_SE_Li256ELb0ELb1ELb1ELb0EEENS1_19SingleTileSchedulerILb0ELb1ELb1ELi128EEEEEEEEEvNT_6ParamsE --------------------------
	.section	.nv.constant0._ZN7cutlass13device_kernelIN5flash11enable_sm90INS1_16FlashAttnFwdSm90INS1_25CollectiveMainloopFwdSm90ILi2EN4cute5tupleIJNS5_1CILi1EEES8_S8_EEENS6_IJNS7_ILi128EEESA_SA_EEELi128ENS_6half_tEfNS_4arch4Sm90ELb0ELb0ELb1ELb0ELb1ELb0ELb0ELb1ELb1ELb1ELb1ELb0EEENS1_21CollectiveEpilogueFwdISB_S9_SC_SE_Li256ELb0ELb1ELb1ELb0EEENS1_19SingleTileSchedulerILb0ELb1ELb1ELi128EEEEEEEEEvNT_6ParamsE,"a",@progbits
	.sectionflags	@""
	.align	4
.nv.constant0._ZN7cutlass13device_kernelIN5flash11enable_sm90INS1_16FlashAttnFwdSm90INS1_25CollectiveMainloopFwdSm90ILi2EN4cute5tupleIJNS5_1CILi1EEES8_S8_EEENS6_IJNS7_ILi128EEESA_SA_EEELi128ENS_6half_tEfNS_4arch4Sm90ELb0ELb0ELb1ELb0ELb1ELb0ELb0ELb1ELb1ELb1ELb1ELb0EEENS1_21CollectiveEpilogueFwdISB_S9_SC_SE_Li256ELb0ELb1ELb1ELb0EEENS1_19SingleTileSchedulerILb0ELb1ELb1ELi128EEEEEEEEEvNT_6ParamsE:
	.zero		3200


//--------------------- .nv.constant0._ZN7cutlass13device_kernelIN5flash11enable_sm90INS1_16FlashAttnFwdSm90INS1_25CollectiveMainloopFwdSm90ILi2EN4cute5tupleIJNS5_1CILi1EEES8_S8_EEENS6_IJNS7_ILi128EEESA_SA_EEELi128ENS_6half_tEfNS_4arch4Sm90ELb0ELb0ELb1ELb1ELb1ELb0ELb0ELb1ELb1ELb1ELb1ELb0EEENS1_21CollectiveEpilogueFwdISB_S9_SC_SE_Li256ELb1ELb1ELb1ELb0EEENS1_36VarlenDynamicPersistentTileSchedulerILi128ELi128ELi256ELi128ELb1ELb1ELb1ELb0ELb1ELb1EEEEEEEEEvNT_6ParamsE --------------------------
	.section	.nv.constant0._ZN7cutlass13device_kernelIN5flash11enable_sm90INS1_16FlashAttnFwdSm90INS1_25CollectiveMainloopFwdSm90ILi2EN4cute5tupleIJNS5_1CILi1EEES8_S8_EEENS6_IJNS7_ILi128EEESA_SA_EEELi128ENS_6half_tEfNS_4arch4Sm90ELb0ELb0ELb1ELb1ELb1ELb0ELb0ELb1ELb1ELb1ELb1ELb0EEENS1_21CollectiveEpilogueFwdISB_S9_SC_SE_Li256ELb1ELb1ELb1ELb0EEENS1_36VarlenDynamicPersistentTileSchedulerILi128ELi128ELi256ELi128ELb1ELb1ELb1ELb0ELb1ELb1EEEEEEEEEvNT_6ParamsE,"a",@progbits
	.sectionflags	@""
	.align	4
.nv.constant0._ZN7cutlass13device_kernelIN5flash11enable_sm90INS1_16FlashAttnFwdSm90INS1_25CollectiveMainloopFwdSm90ILi2EN4cute5tupleIJNS5_1CILi1EEES8_S8_EEENS6_IJNS7_ILi128EEESA_SA_EEELi128ENS_6half_tEfNS_4arch4Sm90ELb0ELb0ELb1ELb1ELb1ELb0ELb0ELb1ELb1ELb1ELb1ELb0EEENS1_21CollectiveEpilogueFwdISB_S9_SC_SE_Li256ELb1ELb1ELb1ELb0EEENS1_36VarlenDynamicPersistentTileSchedulerILi128ELi128ELi256ELi128ELb1ELb1ELb1ELb0ELb1ELb1EEEEEEEEEvNT_6ParamsE:
	.zero		3328


//--------------------- .nv.constant0._ZN7cutlass13device_kernelIN5flash11enable_sm90INS1_16FlashAttnFwdSm90INS1_25CollectiveMainloopFwdSm90ILi2EN4cute5tupleIJNS5_1CILi1EEES8_S8_EEENS6_IJNS7_ILi128EEESA_SA_EEELi128ENS_6half_tEfNS_4arch4Sm90ELb0ELb0ELb1ELb1ELb1ELb1ELb0ELb1ELb1ELb1ELb1ELb0EEENS1_21CollectiveEpilogueFwdISB_S9_SC_SE_Li256ELb1ELb1ELb1ELb0EEENS1_36VarlenDynamicPersistentTileSchedulerILi128ELi128ELi256ELi128ELb1ELb1ELb1ELb0ELb1ELb1EEEEEEEEEvNT_6ParamsE --------------------------
	.section	.nv.constant0._ZN7cutlass13device_kernelIN5flash11enable_sm90INS1_16FlashAttnFwdSm90INS1_25CollectiveMainloopFwdSm90ILi2EN4cute5tupleIJNS5_1CILi1EEES8_S8_EEENS6_IJNS7_ILi128EEESA_SA_EEELi128ENS_6half_tEfNS_4arch4Sm90ELb0ELb0ELb1ELb1ELb1ELb1ELb0ELb1ELb1ELb1ELb1ELb0EEENS1_21CollectiveEpilogueFwdISB_S9_SC_SE_Li256ELb1ELb1ELb1ELb0EEENS1_36VarlenDynamicPersistentTileSchedulerILi128ELi128ELi256ELi128ELb1ELb1ELb1ELb0ELb1ELb1EEEEEEEEEvNT_6ParamsE,"a",@progbits
	.sectionflags	@""
	.align	4
.nv.constant0._ZN7cutlass13device_kernelIN5flash11enable_sm90INS1_16FlashAttnFwdSm90INS1_25CollectiveMainloopFwdSm90ILi2EN4cute5tupleIJNS5_1CILi1EEES8_S8_EEENS6_IJNS7_ILi128EEESA_SA_EEELi128ENS_6half_tEfNS_4arch4Sm90ELb0ELb0ELb1ELb1ELb1ELb1ELb0ELb1ELb1ELb1ELb1ELb0EEENS1_21CollectiveEpilogueFwdISB_S9_SC_SE_Li256ELb1ELb1ELb1ELb0EEENS1_36VarlenDynamicPersistentTileSchedulerILi128ELi128ELi256ELi128ELb1ELb1ELb1ELb0ELb1ELb1EEEEEEEEEvNT_6ParamsE:
	.zero		3328


//--------------------- .nv.constant0._ZN7cutlass13device_kernelIN5flash11enable_sm90INS1_16FlashAttnFwdSm90INS1_25CollectiveMainloopFwdSm90ILi2EN4cute5tupleIJNS5_1CILi1EEES8_S8_EEENS6_IJNS7_ILi128EEESA_SA_EEELi128ENS_6half_tEfNS_4arch4Sm90ELb0ELb1ELb1ELb0ELb1ELb0ELb0ELb1ELb1ELb1ELb1ELb0EEENS1_21CollectiveEpilogueFwdISB_S9_SC_SE_Li256ELb0ELb1ELb1ELb0EEENS1_19SingleTileSchedulerILb0ELb1ELb1ELi128EEEEEEEEEvNT_6ParamsE --------------------------
	.section	.nv.constant0._ZN7cutlass13device_kernelIN5flash11enable_sm90INS1_16FlashAttnFwdSm90INS1_25CollectiveMainloopFwdSm90ILi2EN4cute5tupleIJNS5_1CILi1EEES8_S8_EEENS6_IJNS7_ILi128EEESA_SA_EEELi128ENS_6half_tEfNS_4arch4Sm90ELb0ELb1ELb1ELb0ELb1ELb0ELb0ELb1ELb1ELb1ELb1ELb0EEENS1_21CollectiveEpilogueFwdISB_S9_SC_SE_Li256ELb0ELb1ELb1ELb0EEENS1_19SingleTileSchedulerILb0ELb1ELb1ELi128EEEEEEEEEvNT_6ParamsE,"a",@progbits
	.sectionflags	@""
	.align	4
.nv.constant0._ZN7cutlass13device_kernelIN5flash11enable_sm90INS1_16FlashAttnFwdSm90INS1_25CollectiveMainloopFwdSm90ILi2EN4cute5tupleIJNS5_1CILi1EEES8_S8_EEENS6_IJNS7_ILi128EEESA_SA_EEELi128ENS_6half_tEfNS_4arch4Sm90ELb0ELb1ELb1ELb0ELb1ELb0ELb0ELb1ELb1ELb1ELb1ELb0EEENS1_21CollectiveEpilogueFwdISB_S9_SC_SE_Li256ELb0ELb1ELb1ELb0EEENS1_19SingleTileSchedulerILb0ELb1ELb1ELi128EEEEEEEEEvNT_6ParamsE:
	.zero		3200


//--------------------- .nv.constant0._ZN7cutlass13device_kernelIN5flash11enable_sm90INS1_16FlashAttnFwdSm90INS1_25CollectiveMainloopFwdSm90ILi2EN4cute5tupleIJNS5_1CILi1EEES8_S8_EEENS6_IJNS7_ILi128EEESA_SA_EEELi128ENS_6half_tEfNS_4arch4Sm90ELb0ELb1ELb1ELb1ELb1ELb0ELb0ELb1ELb1ELb1ELb1ELb0EEENS1_21CollectiveEpilogueFwdISB_S9_SC_SE_Li256ELb1ELb1ELb1ELb0EEENS1_36VarlenDynamicPersistentTileSchedulerILi128ELi128ELi256ELi128ELb1ELb1ELb1ELb1ELb0ELb1EEEEEEEEEvNT_6ParamsE --------------------------
	.section	.nv.constant0._ZN7cutlass13device_kernelIN5flash11enable_sm90INS1_16FlashAttnFwdSm90INS1_25CollectiveMainloopFwdSm90ILi2EN4cute5tupleIJNS5_1CILi1EEES8_S8_EEENS6_IJNS7_ILi128EEESA_SA_EEELi128ENS_6half_tEfNS_4arch4Sm90ELb0ELb1ELb1ELb1ELb1ELb0ELb0ELb1ELb1ELb1ELb1ELb0EEENS1_21CollectiveEpilogueFwdISB_S9_SC_SE_Li256ELb1ELb1ELb1ELb0EEENS1_36VarlenDynamicPersistentTileSchedulerILi128ELi128ELi256ELi128ELb1ELb1ELb1ELb1ELb0ELb1EEEEEEEEEvNT_6ParamsE,"a",@progbits
	.sectionflags	@""
	.align	4
.nv.constant0._ZN7cutlass13device_kernelIN5flash11enable_sm90INS1_16FlashAttnFwdSm90INS1_25CollectiveMainloopFwdSm90ILi2EN4cute5tupleIJNS5_1CILi1EEES8_S8_EEENS6_IJNS7_ILi128EEESA_SA_EEELi128ENS_6half_tEfNS_4arch4Sm90ELb0ELb1ELb1ELb1ELb1ELb0ELb0ELb1ELb1ELb1ELb1ELb0EEENS1_21CollectiveEpilogueFwdISB_S9_SC_SE_Li256ELb1ELb1ELb1ELb0EEENS1_36VarlenDynamicPersistentTileSchedulerILi128ELi128ELi256ELi128ELb1ELb1ELb1ELb1ELb0ELb1EEEEEEEEEvNT_6ParamsE:
	.zero		3328


//--------------------- .nv.constant0._ZN7cutlass13device_kernelIN5flash11enable_sm90INS1_16FlashAttnFwdSm90INS1_25CollectiveMainloopFwdSm90ILi2EN4cute5tupleIJNS5_1CILi1EEES8_S8_EEENS6_IJNS7_ILi128EEESA_SA_EEELi128ENS_6half_tEfNS_4arch4Sm90ELb0ELb1ELb1ELb1ELb1ELb1ELb0ELb1ELb1ELb1ELb1ELb0EEENS1_21CollectiveEpilogueFwdISB_S9_SC_SE_Li256ELb1ELb1ELb1ELb0EEENS1_36VarlenDynamicPersistentTileSchedulerILi128ELi128ELi256ELi128ELb1ELb1ELb1ELb1ELb0ELb1EEEEEEEEEvNT_6ParamsE --------------------------
	.section	.nv.constant0._ZN7cutlass13device_kernelIN5flash11enable_sm90INS1_16FlashAttnFwdSm90INS1_25CollectiveMainloopFwdSm90ILi2EN4cute5tupleIJNS5_1CILi1EEES8_S8_EEENS6_IJNS7_ILi128EEESA_SA_EEELi128ENS_6half_tEfNS_4arch4Sm90ELb0ELb1ELb1ELb1ELb1ELb1ELb0ELb1ELb1ELb1ELb1ELb0EEENS1_21CollectiveEpilogueFwdISB_S9_SC_SE_Li256ELb1ELb1ELb1ELb0EEENS1_36VarlenDynamicPersistentTileSchedulerILi128ELi128ELi256ELi128ELb1ELb1ELb1ELb1ELb0ELb1EEEEEEEEEvNT_6ParamsE,"a",@progbits
	.sectionflags	@""
	.align	4
.nv.constant0._ZN7cutlass13device_kernelIN5flash11enable_sm90INS1_16FlashAttnFwdSm90INS1_25CollectiveMainloopFwdSm90ILi2EN4cute5tupleIJNS5_1CILi1EEES8_S8_EEENS6_IJNS7_ILi128EEESA_SA_EEELi128ENS_6half_tEfNS_4arch4Sm90ELb0ELb1ELb1ELb1ELb1ELb1ELb0ELb1ELb1ELb1ELb1ELb0EEENS1_21CollectiveEpilogueFwdISB_S9_SC_SE_Li256ELb1ELb1ELb1ELb0EEENS1_36VarlenDynamicPersistentTileSchedulerILi128ELi128ELi256ELi128ELb1ELb1ELb1ELb1ELb0ELb1EEEEEEEEEvNT_6ParamsE:
	.zero		3328


//--------------------- .nv.constant0._ZN7cutlass13device_kernelIN5flash11enable_sm90INS1_16FlashAttnFwdSm90INS1_25CollectiveMainloopFwdSm90ILi2EN4cute5tupleIJNS5_1CILi1EEES8_S8_EEENS6_IJNS7_ILi128EEESA_SA_EEELi128ENS_6half_tEfNS_4arch4Sm90ELb1ELb0ELb1ELb0ELb1ELb0ELb0ELb1ELb1ELb1ELb1ELb0EEENS1_21CollectiveEpilogueFwdISB_S9_SC_SE_Li256ELb0ELb1ELb1ELb0EEENS1_19SingleTileSchedulerILb0ELb1ELb1ELi128EEEEEEEEEvNT_6ParamsE --------------------------
	.section	.nv.constant0._ZN7cutlass13device_kernelIN5flash11enable_sm90INS1_16FlashAttnFwdSm90INS1_25CollectiveMainloopFwdSm90ILi2EN4cute5tupleIJNS5_1CILi1EEES8_S8_EEENS6_IJNS7_ILi128EEESA_SA_EEELi128ENS_6half_tEfNS_4arch4Sm90ELb1ELb0ELb1ELb0ELb1ELb0ELb0ELb1ELb1ELb1ELb1ELb0EEENS1_21CollectiveEpilogueFwdISB_S9_SC_SE_Li256ELb0ELb1ELb1ELb0EEENS1_19SingleTileSchedulerILb0ELb1ELb1ELi128EEEEEEEEEvNT_6ParamsE,"a",@progbits
	.sectionflags	@""
	.align	4
.nv.constant0._ZN7cutlass13device_kernelIN5flash11enable_sm90INS1_16FlashAttnFwdSm90INS1_25CollectiveMainloopFwdSm90ILi2EN4cute5tupleIJNS5_1CILi1EEES8_S8_EEENS6_IJNS7_ILi128EEESA_SA_EEELi128ENS_6half_tEfNS_4arch4Sm90ELb1ELb0ELb1ELb0ELb1ELb0ELb0ELb1ELb1ELb1ELb1ELb0EEENS1_21CollectiveEpilogueFwdISB_S9_SC_SE_Li256ELb0ELb1ELb1ELb0EEENS1_19SingleTileSchedulerILb0ELb1ELb1ELi128EEEEEEEEEvNT_6ParamsE:
	.zero		3200


//--------------------- .nv.constant0._ZN7cutlass13device_kernelIN5flash11enable_sm90INS1_16FlashAttnFwdSm90INS1_25CollectiveMainloopFwdSm90ILi2EN4cute5tupleIJNS5_1CILi1EEES8_S8_EEENS6_IJNS7_ILi128EEESA_SA_EEELi128ENS_6half_tEfNS_4arch4Sm90ELb1ELb0ELb1ELb1ELb1ELb0ELb0ELb1ELb1ELb1ELb1ELb0EEENS1_21CollectiveEpilogueFwdISB_S9_SC_SE_Li256ELb1ELb1ELb1ELb0EEENS1_36VarlenDynamicPersistentTileSchedulerILi128ELi128ELi256ELi128ELb1ELb1ELb1ELb1ELb1ELb1EEEEEEEEEvNT_6ParamsE --------------------------
	.section	.nv.constant0._ZN7cutlass13device_kernelIN5flash11enable_sm90INS1_16FlashAttnFwdSm90INS1_25CollectiveMainloopFwdSm90ILi2EN4cute5tupleIJNS5_1CILi1EEES8_S8_EEENS6_IJNS7_ILi128EEESA_SA_EEELi128ENS_6half_tEfNS_4arch4Sm90ELb1ELb0ELb1ELb1ELb1ELb0ELb0ELb1ELb1ELb1ELb1ELb0EEENS1_21CollectiveEpilogueFwdISB_S9_SC_SE_Li256ELb1ELb1ELb1ELb0EEENS1_36VarlenDynamicPersistentTileSchedulerILi128ELi128ELi256ELi128ELb1ELb1ELb1ELb1ELb1ELb1EEEEEEEEEvNT_6ParamsE,"a",@progbits
	.sectionflags	@""
	.align	4
.nv.constant0._ZN7cutlass13device_kernelIN5flash11enable_sm90INS1_16FlashAttnFwdSm90INS1_25CollectiveMainloopFwdSm90ILi2EN4cute5tupleIJNS5_1CILi1EEES8_S8_EEENS6_IJNS7_ILi128EEESA_SA_EEELi128ENS_6half_tEfNS_4arch4Sm90ELb1ELb0ELb1ELb1ELb1ELb0ELb0ELb1ELb1ELb1ELb1ELb0EEENS1_21CollectiveEpilogueFwdISB_S9_SC_SE_Li256ELb1ELb1ELb1ELb0EEENS1_36VarlenDynamicPersistentTileSchedulerILi128ELi128ELi256ELi128ELb1ELb1ELb1ELb1ELb1ELb1EEEEEEEEEvNT_6ParamsE:
	.zero		3328


//--------------------- .nv.constant0._ZN7cutlass13device_kernelIN5flash11enable_sm90INS1_16FlashAttnFwdSm90INS1_25CollectiveMainloopFwdSm90ILi2EN4cute5tupleIJNS5_1CILi1EEES8_S8_EEENS6_IJNS7_ILi128EEESA_SA_EEELi128ENS_6half_tEfNS_4arch4Sm90ELb1ELb0ELb1ELb1ELb1ELb1ELb0ELb1ELb1ELb1ELb1ELb0EEENS1_21CollectiveEpilogueFwdISB_S9_SC_SE_Li256ELb1ELb1ELb1ELb0EEENS1_36VarlenDynamicPersistentTileSchedulerILi128ELi128ELi256ELi128ELb1ELb1ELb1ELb1ELb1ELb1EEEEEEEEEvNT_6ParamsE --------------------------
	.section	.nv.constant0._ZN7cutlass13device_kernelIN5flash11enable_sm90INS1_16FlashAttnFwdSm90INS1_25CollectiveMainloopFwdSm90ILi2EN4cute5tupleIJNS5_1CILi1EEES8_S8_EEENS6_IJNS7_ILi128EEESA_SA_EEELi128ENS_6half_tEfNS_4arch4Sm90ELb1ELb0ELb1ELb1ELb1ELb1ELb0ELb1ELb1ELb1ELb1ELb0EEENS1_21CollectiveEpilogueFwdISB_S9_SC_SE_Li256ELb1ELb1ELb1ELb0EEENS1_36VarlenDynamicPersistentTileSchedulerILi128ELi128ELi256ELi128ELb1ELb1ELb1ELb1ELb1ELb1EEEEEEEEEvNT_6ParamsE,"a",@progbits
	.sectionflags	@""
	.align	4
.nv.constant0._ZN7cutlass13device_kernelIN5flash11enable_sm90INS1_16FlashAttnFwdSm90INS1_25CollectiveMainloopFwdSm90ILi2EN4cute5tupleIJNS5_1CILi1EEES8_S8_EEENS6_IJNS7_ILi128EEESA_SA_EEELi128ENS_6half_tEfNS_4arch4Sm90ELb1ELb0ELb1ELb1ELb1ELb1ELb0ELb1ELb1ELb1ELb1ELb0EEENS1_21CollectiveEpilogueFwdISB_S9_SC_SE_Li256ELb1ELb1ELb1ELb0EEENS1_36VarlenDynamicPersistentTileSchedulerILi128ELi128ELi256ELi128ELb1ELb1ELb1ELb1ELb1ELb1EEEEEEEEEvNT_6ParamsE:
	.zero		3328


//--------------------- SYMBOLS --------------------------

	.type		.nv.reservedSmem.offset0,@object
	.size		.nv.reservedSmem.offset0,0x4
	.type		__assertfail,@function
